	.target	sm_90a

	.elftype	@"ET_EXEC"


//--------------------- .note.nv.tkinfo           --------------------------
	.section	.note.nv.tkinfo,"",@"SHT_NOTE"
	.sectionflags	@"SHF_NOTE_NV_TKINFO"
	.tkinfo
        /*0018*/ 	.word	0x00000002
        /*0030*/ 	.string	""
        /*0030*/ 	.string	"ptxas"
        /*0030*/ 	.string	"Cuda compilation tools, release 13.0, V13.0.88"
        /*0030*/ 	.string	"Build cuda_13.0.r13.0/compiler.36424714_0"
        /*0030*/ 	.string	"-arch sm_90a -m 64 "



//--------------------- .note.nv.cuinfo           --------------------------
	.section	.note.nv.cuinfo,"",@"SHT_NOTE"
	.sectionflags	@"SHF_NOTE_NV_CUINFO"
        /*0018*/ 	.short	0x0002
        /*001a*/ 	.short	0x005a
        /*001c*/ 	.short	0x0082
	.zero		2


//--------------------- .nv.info                  --------------------------
	.section	.nv.info,"",@"SHT_CUDA_INFO"
	.align	4


	//----- nvinfo : EIATTR_REGCOUNT
	.align		4
        /*0000*/ 	.byte	0x04, 0x2f
        /*0002*/ 	.short	(.L_19 - .L_18)
	.align		4
.L_18:
        /*0004*/ 	.word	index@(_ZN7cutlass13device_kernelIN5flash11enable_sm90INS1_16FlashAttnFwdSm90INS1_25CollectiveMainloopFwdSm90ILi2EN4cute5tupleIJNS5_1CILi1EEES8_S8_EEENS6_IJNS7_ILi128EEENS7_ILi96EEENS7_ILi192EEEEEELi192ENS_10bfloat16_tEfNS_4arch4Sm90ELb1ELb0ELb1ELb1ELb1ELb1ELb0ELb1ELb1ELb1ELb1ELb0EEENS1_21CollectiveEpilogueFwdINS6_IJSA_SC_SB_EEES9_SE_SG_Li256ELb1ELb1ELb1ELb0EEENS1_36VarlenDynamicPersistentTileSchedulerILi128ELi96ELi256ELi128ELb1ELb1ELb1ELb1ELb1ELb1EEEEEEEEEvNT_6ParamsE)
        /*0008*/ 	.word	0x000000a8


	//----- nvinfo : EIATTR_FRAME_SIZE
	.align		4
.L_19:
        /*000c*/ 	.byte	0x04, 0x11
        /*000e*/ 	.short	(.L_21 - .L_20)
	.align		4
.L_20:
        /*0010*/ 	.word	index@(_ZN7cutlass13device_kernelIN5flash11enable_sm90INS1_16FlashAttnFwdSm90INS1_25CollectiveMainloopFwdSm90ILi2EN4cute5tupleIJNS5_1CILi1EEES8_S8_EEENS6_IJNS7_ILi128EEENS7_ILi96EEENS7_ILi192EEEEEELi192ENS_10bfloat16_tEfNS_4arch4Sm90ELb1ELb0ELb1ELb1ELb1ELb1ELb0ELb1ELb1ELb1ELb1ELb0EEENS1_21CollectiveEpilogueFwdINS6_IJSA_SC_SB_EEES9_SE_SG_Li256ELb1ELb1ELb1ELb0EEENS1_36VarlenDynamicPersistentTileSchedulerILi128ELi96ELi256ELi128ELb1ELb1ELb1ELb1ELb1ELb1EEEEEEEEEvNT_6ParamsE)
        /*0014*/ 	.word	0x00000080


	//----- nvinfo : EIATTR_REGCOUNT
	.align		4
.L_21:
        /*0018*/ 	.byte	0x04, 0x2f
        /*001a*/ 	.short	(.L_23 - .L_22)
	.align		4
.L_22:
        /*001c*/ 	.word	index@(_ZN7cutlass13device_kernelIN5flash11enable_sm90INS1_16FlashAttnFwdSm90INS1_25CollectiveMainloopFwdSm90ILi2EN4cute5tupleIJNS5_1CILi1EEES8_S8_EEENS6_IJNS7_ILi128EEENS7_ILi96EEENS7_ILi192EEEEEELi192ENS_10bfloat16_tEfNS_4arch4Sm90ELb1ELb0ELb1ELb1ELb1ELb0ELb0ELb1ELb1ELb1ELb1ELb0EEENS1_21CollectiveEpilogueFwdINS6_IJSA_SC_SB_EEES9_SE_SG_Li256ELb1ELb1ELb1ELb0EEENS1_36VarlenDynamicPersistentTileSchedulerILi128ELi96ELi256ELi128ELb1ELb1ELb1ELb1ELb1ELb1EEEEEEEEEvNT_6ParamsE)
        /*0020*/ 	.word	0x000000a8


	//----- nvinfo : EIATTR_FRAME_SIZE
	.align		4
.L_23:
        /*0024*/ 	.byte	0x04, 0x11
        /*0026*/ 	.short	(.L_25 - .L_24)
	.align		4
.L_24:
        /*0028*/ 	.word	index@(_ZN7cutlass13device_kernelIN5flash11enable_sm90INS1_16FlashAttnFwdSm90INS1_25CollectiveMainloopFwdSm90ILi2EN4cute5tupleIJNS5_1CILi1EEES8_S8_EEENS6_IJNS7_ILi128EEENS7_ILi96EEENS7_ILi192EEEEEELi192ENS_10bfloat16_tEfNS_4arch4Sm90ELb1ELb0ELb1ELb1ELb1ELb0ELb0ELb1ELb1ELb1ELb1ELb0EEENS1_21CollectiveEpilogueFwdINS6_IJSA_SC_SB_EEES9_SE_SG_Li256ELb1ELb1ELb1ELb0EEENS1_36VarlenDynamicPersistentTileSchedulerILi128ELi96ELi256ELi128ELb1ELb1ELb1ELb1ELb1ELb1EEEEEEEEEvNT_6ParamsE)
        /*002c*/ 	.word	0x00000030


	//----- nvinfo : EIATTR_REGCOUNT
	.align		4
.L_25:
        /*0030*/ 	.byte	0x04, 0x2f
        /*0032*/ 	.short	(.L_27 - .L_26)
	.align		4
.L_26:
        /*0034*/ 	.word	index@(_ZN7cutlass13device_kernelIN5flash11enable_sm90INS1_16FlashAttnFwdSm90INS1_25CollectiveMainloopFwdSm90ILi2EN4cute5tupleIJNS5_1CILi1EEES8_S8_EEENS6_IJNS7_ILi128EEENS7_ILi96EEENS7_ILi192EEEEEELi192ENS_10bfloat16_tEfNS_4arch4Sm90ELb1ELb0ELb1ELb0ELb1ELb0ELb0ELb1ELb1ELb1ELb1ELb0EEENS1_21CollectiveEpilogueFwdINS6_IJSA_SC_SB_EEES9_SE_SG_Li256ELb0ELb1ELb1ELb0EEENS1_19SingleTileSchedulerILb0ELb1ELb1ELi128EEEEEEEEEvNT_6ParamsE)
        /*0038*/ 	.word	0x000000a8


	//----- nvinfo : EIATTR_FRAME_SIZE
	.align		4
.L_27:
        /*003c*/ 	.byte	0x04, 0x11
        /*003e*/ 	.short	(.L_29 - .L_28)
	.align		4
.L_28:
        /*0040*/ 	.word	index@(_ZN7cutlass13device_kernelIN5flash11enable_sm90INS1_16FlashAttnFwdSm90INS1_25CollectiveMainloopFwdSm90ILi2EN4cute5tupleIJNS5_1CILi1EEES8_S8_EEENS6_IJNS7_ILi128EEENS7_ILi96EEENS7_ILi192EEEEEELi192ENS_10bfloat16_tEfNS_4arch4Sm90ELb1ELb0ELb1ELb0ELb1ELb0ELb0ELb1ELb1ELb1ELb1ELb0EEENS1_21CollectiveEpilogueFwdINS6_IJSA_SC_SB_EEES9_SE_SG_Li256ELb0ELb1ELb1ELb0EEENS1_19SingleTileSchedulerILb0ELb1ELb1ELi128EEEEEEEEEvNT_6ParamsE)
        /*0044*/ 	.word	0x00000008


	//----- nvinfo : EIATTR_REGCOUNT
	.align		4
.L_29:
        /*0048*/ 	.byte	0x04, 0x2f
        /*004a*/ 	.short	(.L_31 - .L_30)
	.align		4
.L_30:
        /*004c*/ 	.word	index@(_ZN7cutlass13device_kernelIN5flash11enable_sm90INS1_16FlashAttnFwdSm90INS1_25CollectiveMainloopFwdSm90ILi2EN4cute5tupleIJNS5_1CILi1EEES8_S8_EEENS6_IJNS7_ILi128EEENS7_ILi96EEENS7_ILi192EEEEEELi192ENS_10bfloat16_tEfNS_4arch4Sm90ELb0ELb1ELb1ELb1ELb1ELb1ELb0ELb1ELb1ELb1ELb1ELb0EEENS1_21CollectiveEpilogueFwdINS6_IJSA_SC_SB_EEES9_SE_SG_Li256ELb1ELb1ELb1ELb0EEENS1_36VarlenDynamicPersistentTileSchedulerILi128ELi96ELi256ELi128ELb1ELb1ELb1ELb1ELb0ELb1EEEEEEEEEvNT_6ParamsE)
        /*0050*/ 	.word	0x000000a8


	//----- nvinfo : EIATTR_FRAME_SIZE
	.align		4
.L_31:
        /*0054*/ 	.byte	0x04, 0x11
        /*0056*/ 	.short	(.L_33 - .L_32)
	.align		4
.L_32:
        /*0058*/ 	.word	index@($_ZN7cutlass13device_kernelIN5flash11enable_sm90INS1_16FlashAttnFwdSm90INS1_25CollectiveMainloopFwdSm90ILi2EN4cute5tupleIJNS5_1CILi1EEES8_S8_EEENS6_IJNS7_ILi128EEENS7_ILi96EEENS7_ILi192EEEEEELi192ENS_10bfloat16_tEfNS_4arch4Sm90ELb0ELb1ELb1ELb1ELb1ELb1ELb0ELb1ELb1ELb1ELb1ELb0EEENS1_21CollectiveEpilogueFwdINS6_IJSA_SC_SB_EEES9_SE_SG_Li256ELb1ELb1ELb1ELb0EEENS1_36VarlenDynamicPersistentTileSchedulerILi128ELi96ELi256ELi128ELb1ELb1ELb1ELb1ELb0ELb1EEEEEEEEEvNT_6ParamsE$_ZZN5flash25CollectiveMainloopFwdSm90ILi2EN4cute5tupleIJNS1_1CILi1EEES4_S4_EEENS2_IJNS3_ILi128EEENS3_ILi96EEENS3_ILi192EEEEEELi192EN7cutlass10bfloat16_tEfNSA_4arch4Sm90ELb0ELb1ELb1ELb1ELb1ELb1ELb0ELb1ELb1ELb1ELb1ELb0EE12store_kv_newINS_16FlashAttnFwdSm90ISE_NS_21CollectiveEpilogueFwdINS2_IJS6_S8_S7_EEES5_SB_SD_Li256ELb1ELb1ELb1ELb0EEENS_36VarlenDynamicPersistentTileSchedulerILi128ELi96ELi256ELi128ELb1ELb1ELb1ELb1ELb0ELb1EEEE13SharedStorageEEEbRKNSE_6ParamsENSA_25PipelineTmaAsyncNoClusterILi2ENSA_16PipelineTmaAsyncILi2EEEEESU_RNSA_13PipelineStateILj2EEEiRT_RKNS_16SeqlenInfoQKNewKILb1ELb1EEENS2_IJiiiiEEEENKUliRKT_E_clISW_EEDaiS17_)
        /*005c*/ 	.word	0x000002f0


	//----- nvinfo : EIATTR_FRAME_SIZE
	.align		4
.L_33:
        /*0060*/ 	.byte	0x04, 0x11
        /*0062*/ 	.short	(.L_35 - .L_34)
	.align		4
.L_34:
        /*0064*/ 	.word	index@(_ZN7cutlass13device_kernelIN5flash11enable_sm90INS1_16FlashAttnFwdSm90INS1_25CollectiveMainloopFwdSm90ILi2EN4cute5tupleIJNS5_1CILi1EEES8_S8_EEENS6_IJNS7_ILi128EEENS7_ILi96EEENS7_ILi192EEEEEELi192ENS_10bfloat16_tEfNS_4arch4Sm90ELb0ELb1ELb1ELb1ELb1ELb1ELb0ELb1ELb1ELb1ELb1ELb0EEENS1_21CollectiveEpilogueFwdINS6_IJSA_SC_SB_EEES9_SE_SG_Li256ELb1ELb1ELb1ELb0EEENS1_36VarlenDynamicPersistentTileSchedulerILi128ELi96ELi256ELi128ELb1ELb1ELb1ELb1ELb0ELb1EEEEEEEEEvNT_6ParamsE)
        /*0068*/ 	.word	0x000002f0


	//----- nvinfo : EIATTR_REGCOUNT
	.align		4
.L_35:
        /*006c*/ 	.byte	0x04, 0x2f
        /*006e*/ 	.short	(.L_37 - .L_36)
	.align		4
.L_36:
        /*0070*/ 	.word	index@(_ZN7cutlass13device_kernelIN5flash11enable_sm90INS1_16FlashAttnFwdSm90INS1_25CollectiveMainloopFwdSm90ILi2EN4cute5tupleIJNS5_1CILi1EEES8_S8_EEENS6_IJNS7_ILi128EEENS7_ILi96EEENS7_ILi192EEEEEELi192ENS_10bfloat16_tEfNS_4arch4Sm90ELb0ELb1ELb1ELb1ELb1ELb0ELb0ELb1ELb1ELb1ELb1ELb0EEENS1_21CollectiveEpilogueFwdINS6_IJSA_SC_SB_EEES9_SE_SG_Li256ELb1ELb1ELb1ELb0EEENS1_36VarlenDynamicPersistentTileSchedulerILi128ELi96ELi256ELi128ELb1ELb1ELb1ELb1ELb0ELb1EEEEEEEEEvNT_6ParamsE)
        /*0074*/ 	.word	0x000000a8


	//----- nvinfo : EIATTR_FRAME_SIZE
	.align		4
.L_37:
        /*0078*/ 	.byte	0x04, 0x11
        /*007a*/ 	.short	(.L_39 - .L_38)
	.align		4
.L_38:
        /*007c*/ 	.word	index@(_ZN7cutlass13device_kernelIN5flash11enable_sm90INS1_16FlashAttnFwdSm90INS1_25CollectiveMainloopFwdSm90ILi2EN4cute5tupleIJNS5_1CILi1EEES8_S8_EEENS6_IJNS7_ILi128EEENS7_ILi96EEENS7_ILi192EEEEEELi192ENS_10bfloat16_tEfNS_4arch4Sm90ELb0ELb1ELb1ELb1ELb1ELb0ELb0ELb1ELb1ELb1ELb1ELb0EEENS1_21CollectiveEpilogueFwdINS6_IJSA_SC_SB_EEES9_SE_SG_Li256ELb1ELb1ELb1ELb0EEENS1_36VarlenDynamicPersistentTileSchedulerILi128ELi96ELi256ELi128ELb1ELb1ELb1ELb1ELb0ELb1EEEEEEEEEvNT_6ParamsE)
        /*0080*/ 	.word	0x00000028


	//----- nvinfo : EIATTR_REGCOUNT
	.align		4
.L_39:
        /*0084*/ 	.byte	0x04, 0x2f
        /*0086*/ 	.short	(.L_41 - .L_40)
	.align		4
.L_40:
        /*0088*/ 	.word	index@(_ZN7cutlass13device_kernelIN5flash11enable_sm90INS1_16FlashAttnFwdSm90INS1_25CollectiveMainloopFwdSm90ILi2EN4cute5tupleIJNS5_1CILi1EEES8_S8_EEENS6_IJNS7_ILi128EEENS7_ILi96EEENS7_ILi192EEEEEELi192ENS_10bfloat16_tEfNS_4arch4Sm90ELb0ELb1ELb1ELb0ELb1ELb0ELb0ELb1ELb1ELb1ELb1ELb0EEENS1_21CollectiveEpilogueFwdINS6_IJSA_SC_SB_EEES9_SE_SG_Li256ELb0ELb1ELb1ELb0EEENS1_19SingleTileSchedulerILb0ELb1ELb1ELi128EEEEEEEEEvNT_6ParamsE)
        /*008c*/ 	.word	0x000000a8


	//----- nvinfo : EIATTR_FRAME_SIZE
	.align		4
.L_41:
        /*0090*/ 	.byte	0x04, 0x11
        /*0092*/ 	.short	(.L_43 - .L_42)
	.align		4
.L_42:
        /*0094*/ 	.word	index@(_ZN7cutlass13device_kernelIN5flash11enable_sm90INS1_16FlashAttnFwdSm90INS1_25CollectiveMainloopFwdSm90ILi2EN4cute5tupleIJNS5_1CILi1EEES8_S8_EEENS6_IJNS7_ILi128EEENS7_ILi96EEENS7_ILi192EEEEEELi192ENS_10bfloat16_tEfNS_4arch4Sm90ELb0ELb1ELb1ELb0ELb1ELb0ELb0ELb1ELb1ELb1ELb1ELb0EEENS1_21CollectiveEpilogueFwdINS6_IJSA_SC_SB_EEES9_SE_SG_Li256ELb0ELb1ELb1ELb0EEENS1_19SingleTileSchedulerILb0ELb1ELb1ELi128EEEEEEEEEvNT_6ParamsE)
        /*0098*/ 	.word	0x00000008


	//----- nvinfo : EIATTR_REGCOUNT
	.align		4
.L_43:
        /*009c*/ 	.byte	0x04, 0x2f
        /*009e*/ 	.short	(.L_45 - .L_44)
	.align		4
.L_44:
        /*00a0*/ 	.word	index@(_ZN7cutlass13device_kernelIN5flash11enable_sm90INS1_16FlashAttnFwdSm90INS1_25CollectiveMainloopFwdSm90ILi2EN4cute5tupleIJNS5_1CILi1EEES8_S8_EEENS6_IJNS7_ILi128EEENS7_ILi96EEENS7_ILi192EEEEEELi192ENS_10bfloat16_tEfNS_4arch4Sm90ELb0ELb0ELb1ELb1ELb1ELb1ELb0ELb1ELb1ELb1ELb1ELb0EEENS1_21CollectiveEpilogueFwdINS6_IJSA_SC_SB_EEES9_SE_SG_Li256ELb1ELb1ELb1ELb0EEENS1_36VarlenDynamicPersistentTileSchedulerILi128ELi96ELi256ELi128ELb1ELb1ELb1ELb0ELb1ELb1EEEEEEEEEvNT_6ParamsE)
        /*00a4*/ 	.word	0x000000a8


	//----- nvinfo : EIATTR_FRAME_SIZE
	.align		4
.L_45:
        /*00a8*/ 	.byte	0x04, 0x11
        /*00aa*/ 	.short	(.L_47 - .L_46)
	.align		4
.L_46:
        /*00ac*/ 	.word	index@(_ZN7cutlass13device_kernelIN5flash11enable_sm90INS1_16FlashAttnFwdSm90INS1_25CollectiveMainloopFwdSm90ILi2EN4cute5tupleIJNS5_1CILi1EEES8_S8_EEENS6_IJNS7_ILi128EEENS7_ILi96EEENS7_ILi192EEEEEELi192ENS_10bfloat16_tEfNS_4arch4Sm90ELb0ELb0ELb1ELb1ELb1ELb1ELb0ELb1ELb1ELb1ELb1ELb0EEENS1_21CollectiveEpilogueFwdINS6_IJSA_SC_SB_EEES9_SE_SG_Li256ELb1ELb1ELb1ELb0EEENS1_36VarlenDynamicPersistentTileSchedulerILi128ELi96ELi256ELi128ELb1ELb1ELb1ELb0ELb1ELb1EEEEEEEEEvNT_6ParamsE)
        /*00b0*/ 	.word	0x00000130


	//----- nvinfo : EIATTR_REGCOUNT
	.align		4
.L_47:
        /*00b4*/ 	.byte	0x04, 0x2f
        /*00b6*/ 	.short	(.L_49 - .L_48)
	.align		4
.L_48:
        /*00b8*/ 	.word	index@(_ZN7cutlass13device_kernelIN5flash11enable_sm90INS1_16FlashAttnFwdSm90INS1_25CollectiveMainloopFwdSm90ILi2EN4cute5tupleIJNS5_1CILi1EEES8_S8_EEENS6_IJNS7_ILi128EEENS7_ILi96EEENS7_ILi192EEEEEELi192ENS_10bfloat16_tEfNS_4arch4Sm90ELb0ELb0ELb1ELb1ELb1ELb0ELb0ELb1ELb1ELb1ELb1ELb0EEENS1_21CollectiveEpilogueFwdINS6_IJSA_SC_SB_EEES9_SE_SG_Li256ELb1ELb1ELb1ELb0EEENS1_36VarlenDynamicPersistentTileSchedulerILi128ELi96ELi256ELi128ELb1ELb1ELb1ELb0ELb1ELb1EEEEEEEEEvNT_6ParamsE)
        /*00bc*/ 	.word	0x000000a8


	//----- nvinfo : EIATTR_FRAME_SIZE
	.align		4
.L_49:
        /*00c0*/ 	.byte	0x04, 0x11
        /*00c2*/ 	.short	(.L_51 - .L_50)
	.align		4
.L_50:
        /*00c4*/ 	.word	index@(_ZN7cutlass13device_kernelIN5flash11enable_sm90INS1_16FlashAttnFwdSm90INS1_25CollectiveMainloopFwdSm90ILi2EN4cute5tupleIJNS5_1CILi1EEES8_S8_EEENS6_IJNS7_ILi128EEENS7_ILi96EEENS7_ILi192EEEEEELi192ENS_10bfloat16_tEfNS_4arch4Sm90ELb0ELb0ELb1ELb1ELb1ELb0ELb0ELb1ELb1ELb1ELb1ELb0EEENS1_21CollectiveEpilogueFwdINS6_IJSA_SC_SB_EEES9_SE_SG_Li256ELb1ELb1ELb1ELb0EEENS1_36VarlenDynamicPersistentTileSchedulerILi128ELi96ELi256ELi128ELb1ELb1ELb1ELb0ELb1ELb1EEEEEEEEEvNT_6ParamsE)
        /*00c8*/ 	.word	0x00000030


	//----- nvinfo : EIATTR_REGCOUNT
	.align		4
.L_51:
        /*00cc*/ 	.byte	0x04, 0x2f
        /*00ce*/ 	.short	(.L_53 - .L_52)
	.align		4
.L_52:
        /*00d0*/ 	.word	index@(_ZN7cutlass13device_kernelIN5flash11enable_sm90INS1_16FlashAttnFwdSm90INS1_25CollectiveMainloopFwdSm90ILi2EN4cute5tupleIJNS5_1CILi1EEES8_S8_EEENS6_IJNS7_ILi128EEENS7_ILi96EEENS7_ILi192EEEEEELi192ENS_10bfloat16_tEfNS_4arch4Sm90ELb0ELb0ELb1ELb0ELb1ELb0ELb0ELb1ELb1ELb1ELb1ELb0EEENS1_21CollectiveEpilogueFwdINS6_IJSA_SC_SB_EEES9_SE_SG_Li256ELb0ELb1ELb1ELb0EEENS1_19SingleTileSchedulerILb0ELb1ELb1ELi128EEEEEEEEEvNT_6ParamsE)
        /*00d4*/ 	.word	0x000000a8


	//----- nvinfo : EIATTR_FRAME_SIZE
	.align		4
.L_53:
        /*00d8*/ 	.byte	0x04, 0x11
        /*00da*/ 	.short	(.L_55 - .L_54)
	.align		4
.L_54:
        /*00dc*/ 	.word	index@(_ZN7cutlass13device_kernelIN5flash11enable_sm90INS1_16FlashAttnFwdSm90INS1_25CollectiveMainloopFwdSm90ILi2EN4cute5tupleIJNS5_1CILi1EEES8_S8_EEENS6_IJNS7_ILi128EEENS7_ILi96EEENS7_ILi192EEEEEELi192ENS_10bfloat16_tEfNS_4arch4Sm90ELb0ELb0ELb1ELb0ELb1ELb0ELb0ELb1ELb1ELb1ELb1ELb0EEENS1_21CollectiveEpilogueFwdINS6_IJSA_SC_SB_EEES9_SE_SG_Li256ELb0ELb1ELb1ELb0EEENS1_19SingleTileSchedulerILb0ELb1ELb1ELi128EEEEEEEEEvNT_6ParamsE)
        /*00e0*/ 	.word	0x00000008


	//----- nvinfo : EIATTR_MIN_STACK_SIZE
	.align		4
.L_55:
        /*00e4*/ 	.byte	0x04, 0x12
        /*00e6*/ 	.short	(.L_57 - .L_56)
	.align		4
.L_56:
        /*00e8*/ 	.word	index@(_ZN7cutlass13device_kernelIN5flash11enable_sm90INS1_16FlashAttnFwdSm90INS1_25CollectiveMainloopFwdSm90ILi2EN4cute5tupleIJNS5_1CILi1EEES8_S8_EEENS6_IJNS7_ILi128EEENS7_ILi96EEENS7_ILi192EEEEEELi192ENS_10bfloat16_tEfNS_4arch4Sm90ELb0ELb0ELb1ELb0ELb1ELb0ELb0ELb1ELb1ELb1ELb1ELb0EEENS1_21CollectiveEpilogueFwdINS6_IJSA_SC_SB_EEES9_SE_SG_Li256ELb0ELb1ELb1ELb0EEENS1_19SingleTileSchedulerILb0ELb1ELb1ELi128EEEEEEEEEvNT_6ParamsE)
        /*00ec*/ 	.word	0x00000008


	//----- nvinfo : EIATTR_MIN_STACK_SIZE
	.align		4
.L_57:
        /*00f0*/ 	.byte	0x04, 0x12
        /*00f2*/ 	.short	(.L_59 - .L_58)
	.align		4
.L_58:
        /*00f4*/ 	.word	index@(_ZN7cutlass13device_kernelIN5flash11enable_sm90INS1_16FlashAttnFwdSm90INS1_25CollectiveMainloopFwdSm90ILi2EN4cute5tupleIJNS5_1CILi1EEES8_S8_EEENS6_IJNS7_ILi128EEENS7_ILi96EEENS7_ILi192EEEEEELi192ENS_10bfloat16_tEfNS_4arch4Sm90ELb0ELb0ELb1ELb1ELb1ELb0ELb0ELb1ELb1ELb1ELb1ELb0EEENS1_21CollectiveEpilogueFwdINS6_IJSA_SC_SB_EEES9_SE_SG_Li256ELb1ELb1ELb1ELb0EEENS1_36VarlenDynamicPersistentTileSchedulerILi128ELi96ELi256ELi128ELb1ELb1ELb1ELb0ELb1ELb1EEEEEEEEEvNT_6ParamsE)
        /*00f8*/ 	.word	0x00000030


	//----- nvinfo : EIATTR_MIN_STACK_SIZE
	.align		4
.L_59:
        /*00fc*/ 	.byte	0x04, 0x12
        /*00fe*/ 	.short	(.L_61 - .L_60)
	.align		4
.L_60:
        /*0100*/ 	.word	index@(_ZN7cutlass13device_kernelIN5flash11enable_sm90INS1_16FlashAttnFwdSm90INS1_25CollectiveMainloopFwdSm90ILi2EN4cute5tupleIJNS5_1CILi1EEES8_S8_EEENS6_IJNS7_ILi128EEENS7_ILi96EEENS7_ILi192EEEEEELi192ENS_10bfloat16_tEfNS_4arch4Sm90ELb0ELb0ELb1ELb1ELb1ELb1ELb0ELb1ELb1ELb1ELb1ELb0EEENS1_21CollectiveEpilogueFwdINS6_IJSA_SC_SB_EEES9_SE_SG_Li256ELb1ELb1ELb1ELb0EEENS1_36VarlenDynamicPersistentTileSchedulerILi128ELi96ELi256ELi128ELb1ELb1ELb1ELb0ELb1ELb1EEEEEEEEEvNT_6ParamsE)
        /*0104*/ 	.word	0x00000130


	//----- nvinfo : EIATTR_MIN_STACK_SIZE
	.align		4
.L_61:
        /*0108*/ 	.byte	0x04, 0x12
        /*010a*/ 	.short	(.L_63 - .L_62)
	.align		4
.L_62:
        /*010c*/ 	.word	index@(_ZN7cutlass13device_kernelIN5flash11enable_sm90INS1_16FlashAttnFwdSm90INS1_25CollectiveMainloopFwdSm90ILi2EN4cute5tupleIJNS5_1CILi1EEES8_S8_EEENS6_IJNS7_ILi128EEENS7_ILi96EEENS7_ILi192EEEEEELi192ENS_10bfloat16_tEfNS_4arch4Sm90ELb0ELb1ELb1ELb0ELb1ELb0ELb0ELb1ELb1ELb1ELb1ELb0EEENS1_21CollectiveEpilogueFwdINS6_IJSA_SC_SB_EEES9_SE_SG_Li256ELb0ELb1ELb1ELb0EEENS1_19SingleTileSchedulerILb0ELb1ELb1ELi128EEEEEEEEEvNT_6ParamsE)
        /*0110*/ 	.word	0x00000008


	//----- nvinfo : EIATTR_MIN_STACK_SIZE
	.align		4
.L_63:
        /*0114*/ 	.byte	0x04, 0x12
        /*0116*/ 	.short	(.L_65 - .L_64)
	.align		4
.L_64:
        /*0118*/ 	.word	index@(_ZN7cutlass13device_kernelIN5flash11enable_sm90INS1_16FlashAttnFwdSm90INS1_25CollectiveMainloopFwdSm90ILi2EN4cute5tupleIJNS5_1CILi1EEES8_S8_EEENS6_IJNS7_ILi128EEENS7_ILi96EEENS7_ILi192EEEEEELi192ENS_10bfloat16_tEfNS_4arch4Sm90ELb0ELb1ELb1ELb1ELb1ELb0ELb0ELb1ELb1ELb1ELb1ELb0EEENS1_21CollectiveEpilogueFwdINS6_IJSA_SC_SB_EEES9_SE_SG_Li256ELb1ELb1ELb1ELb0EEENS1_36VarlenDynamicPersistentTileSchedulerILi128ELi96ELi256ELi128ELb1ELb1ELb1ELb1ELb0ELb1EEEEEEEEEvNT_6ParamsE)
        /*011c*/ 	.word	0x00000028


	//----- nvinfo : EIATTR_MIN_STACK_SIZE
	.align		4
.L_65:
        /*0120*/ 	.byte	0x04, 0x12
        /*0122*/ 	.short	(.L_67 - .L_66)
	.align		4
.L_66:
        /*0124*/ 	.word	index@(_ZN7cutlass13device_kernelIN5flash11enable_sm90INS1_16FlashAttnFwdSm90INS1_25CollectiveMainloopFwdSm90ILi2EN4cute5tupleIJNS5_1CILi1EEES8_S8_EEENS6_IJNS7_ILi128EEENS7_ILi96EEENS7_ILi192EEEEEELi192ENS_10bfloat16_tEfNS_4arch4Sm90ELb0ELb1ELb1ELb1ELb1ELb1ELb0ELb1ELb1ELb1ELb1ELb0EEENS1_21CollectiveEpilogueFwdINS6_IJSA_SC_SB_EEES9_SE_SG_Li256ELb1ELb1ELb1ELb0EEENS1_36VarlenDynamicPersistentTileSchedulerILi128ELi96ELi256ELi128ELb1ELb1ELb1ELb1ELb0ELb1EEEEEEEEEvNT_6ParamsE)
        /*0128*/ 	.word	0x000002f0


	//----- nvinfo : EIATTR_MIN_STACK_SIZE
	.align		4
.L_67:
        /*012c*/ 	.byte	0x04, 0x12
        /*012e*/ 	.short	(.L_69 - .L_68)
	.align		4
.L_68:
        /*0130*/ 	.word	index@(_ZN7cutlass13device_kernelIN5flash11enable_sm90INS1_16FlashAttnFwdSm90INS1_25CollectiveMainloopFwdSm90ILi2EN4cute5tupleIJNS5_1CILi1EEES8_S8_EEENS6_IJNS7_ILi128EEENS7_ILi96EEENS7_ILi192EEEEEELi192ENS_10bfloat16_tEfNS_4arch4Sm90ELb1ELb0ELb1ELb0ELb1ELb0ELb0ELb1ELb1ELb1ELb1ELb0EEENS1_21CollectiveEpilogueFwdINS6_IJSA_SC_SB_EEES9_SE_SG_Li256ELb0ELb1ELb1ELb0EEENS1_19SingleTileSchedulerILb0ELb1ELb1ELi128EEEEEEEEEvNT_6ParamsE)
        /*0134*/ 	.word	0x00000008


	//----- nvinfo : EIATTR_MIN_STACK_SIZE
	.align		4
.L_69:
        /*0138*/ 	.byte	0x04, 0x12
        /*013a*/ 	.short	(.L_71 - .L_70)
	.align		4
.L_70:
        /*013c*/ 	.word	index@(_ZN7cutlass13device_kernelIN5flash11enable_sm90INS1_16FlashAttnFwdSm90INS1_25CollectiveMainloopFwdSm90ILi2EN4cute5tupleIJNS5_1CILi1EEES8_S8_EEENS6_IJNS7_ILi128EEENS7_ILi96EEENS7_ILi192EEEEEELi192ENS_10bfloat16_tEfNS_4arch4Sm90ELb1ELb0ELb1ELb1ELb1ELb0ELb0ELb1ELb1ELb1ELb1ELb0EEENS1_21CollectiveEpilogueFwdINS6_IJSA_SC_SB_EEES9_SE_SG_Li256ELb1ELb1ELb1ELb0EEENS1_36VarlenDynamicPersistentTileSchedulerILi128ELi96ELi256ELi128ELb1ELb1ELb1ELb1ELb1ELb1EEEEEEEEEvNT_6ParamsE)
        /*0140*/ 	.word	0x00000030


	//----- nvinfo : EIATTR_MIN_STACK_SIZE
	.align		4
.L_71:
        /*0144*/ 	.byte	0x04, 0x12
        /*0146*/ 	.short	(.L_73 - .L_72)
	.align		4
.L_72:
        /*0148*/ 	.word	index@(_ZN7cutlass13device_kernelIN5flash11enable_sm90INS1_16FlashAttnFwdSm90INS1_25CollectiveMainloopFwdSm90ILi2EN4cute5tupleIJNS5_1CILi1EEES8_S8_EEENS6_IJNS7_ILi128EEENS7_ILi96EEENS7_ILi192EEEEEELi192ENS_10bfloat16_tEfNS_4arch4Sm90ELb1ELb0ELb1ELb1ELb1ELb1ELb0ELb1ELb1ELb1ELb1ELb0EEENS1_21CollectiveEpilogueFwdINS6_IJSA_SC_SB_EEES9_SE_SG_Li256ELb1ELb1ELb1ELb0EEENS1_36VarlenDynamicPersistentTileSchedulerILi128ELi96ELi256ELi128ELb1ELb1ELb1ELb1ELb1ELb1EEEEEEEEEvNT_6ParamsE)
        /*014c*/ 	.word	0x00000080
.L_73:


//--------------------- .nv.compat                --------------------------
	.section	.nv.compat,"",@"SHT_CUDA_COMPAT_INFO"
	.align	4
        /*0000*/ 	.byte	0x02, 0x09, 0x01, 0x00, 0x02, 0x02, 0x04, 0x00, 0x02, 0x05, 0x05, 0x00, 0x03, 0x07, 0x01, 0x01
        /*0010*/ 	.byte	0x02, 0x03, 0x01, 0x00, 0x02, 0x06, 0x01, 0x00, 0x04, 0x0b, 0x08, 0x00, 0x00, 0x00, 0x00, 0x00
        /*0020*/ 	.byte	0x00, 0x00, 0x00, 0x00


//--------------------- .nv.info._ZN7cutlass13device_kernelIN5flash11enable_sm90INS1_16FlashAttnFwdSm90INS1_25CollectiveMainloopFwdSm90ILi2EN4cute5tupleIJNS5_1CILi1EEES8_S8_EEENS6_IJNS7_ILi128EEENS7_ILi96EEENS7_ILi192EEEEEELi192ENS_10bfloat16_tEfNS_4arch4Sm90ELb0ELb0ELb1ELb0ELb1ELb0ELb0ELb1ELb1ELb1ELb1ELb0EEENS1_21CollectiveEpilogueFwdINS6_IJSA_SC_SB_EEES9_SE_SG_Li256ELb0ELb1ELb1ELb0EEENS1_19SingleTileSchedulerILb0ELb1ELb1ELi128EEEEEEEEEvNT_6ParamsE --------------------------
	.section	.nv.info._ZN7cutlass13device_kernelIN5flash11enable_sm90INS1_16FlashAttnFwdSm90INS1_25CollectiveMainloopFwdSm90ILi2EN4cute5tupleIJNS5_1CILi1EEES8_S8_EEENS6_IJNS7_ILi128EEENS7_ILi96EEENS7_ILi192EEEEEELi192ENS_10bfloat16_tEfNS_4arch4Sm90ELb0ELb0ELb1ELb0ELb1ELb0ELb0ELb1ELb1ELb1ELb1ELb0EEENS1_21CollectiveEpilogueFwdINS6_IJSA_SC_SB_EEES9_SE_SG_Li256ELb0ELb1ELb1ELb0EEENS1_19SingleTileSchedulerILb0ELb1ELb1ELi128EEEEEEEEEvNT_6ParamsE,"",@"SHT_CUDA_INFO"
	.sectionflags	@""
	.align	4


	//----- nvinfo : EIATTR_CUDA_API_VERSION
	.align		4
        /*0000*/ 	.byte	0x04, 0x37
        /*0002*/ 	.short	(.L_75 - .L_74)
.L_74:
        /*0004*/ 	.word	0x00000082


	//----- nvinfo : EIATTR_KPARAM_INFO
	.align		4
.L_75:
        /*0008*/ 	.byte	0x04, 0x17
        /*000a*/ 	.short	(.L_77 - .L_76)
.L_76:
        /*000c*/ 	.word	0x00000000
        /*0010*/ 	.short	0x0000
        /*0012*/ 	.short	0x0070
        /*0014*/ 	.byte	0x00, 0xf0, 0x01, 0x28


	//----- nvinfo : EIATTR_SPARSE_MMA_MASK
	.align		4
.L_77:
        /*0018*/ 	.byte	0x03, 0x50
        /*001a*/ 	.short	0x0000


	//----- nvinfo : EIATTR_MAXREG_COUNT
	.align		4
        /*001c*/ 	.byte	0x03, 0x1b
        /*001e*/ 	.short	0x00a8


	//----- nvinfo : EIATTR_NUM_BARRIERS
	.align		4
        /*0020*/ 	.byte	0x02, 0x4c
        /*0022*/ 	.byte	0x09
	.zero		1


	//----- nvinfo : EIATTR_EXTERNS
	.align		4
        /*0024*/ 	.byte	0x04, 0x0f
        /*0026*/ 	.short	(.L_79 - .L_78)


	//   ....[0]....
	.align		4
.L_78:
        /*0028*/ 	.word	index@(__assertfail)


	//----- nvinfo : EIATTR_ANNOTATIONS
	.align		4
.L_79:
        /*002c*/ 	.byte	0x04, 0x55
        /*002e*/ 	.short	(.L_81 - .L_80)


	//   ....[0]....
.L_80:
        /*0030*/ 	.word	0x00000001
        /*0034*/ 	.byte	0xb0, 0x08, 0x00, 0x00, 0x01, 0x00, 0x00, 0x00, 0x60, 0x13, 0x00, 0x00, 0x01, 0x00, 0x00, 0x00
        /*0044*/ 	.byte	0x10, 0x9e, 0x00, 0x00, 0x01, 0x00, 0x00, 0x00, 0x70, 0x9e, 0x00, 0x00, 0x01, 0x00, 0x00, 0x00
        /*0054*/ 	.byte	0xc0, 0xb4, 0x00, 0x00, 0x01, 0x00, 0x00, 0x00, 0x10, 0xcc, 0x00, 0x00


	//----- nvinfo : EIATTR_MERCURY_ISA_VERSION
	.align		4
.L_81:
        /*0060*/ 	.byte	0x03, 0x5f
        /*0062*/ 	.short	0x0101


	//----- nvinfo : EIATTR_INT_WARP_WIDE_INSTR_OFFSETS
	.align		4
        /*0064*/ 	.byte	0x04, 0x31
        /*0066*/ 	.short	(.L_83 - .L_82)


	//   ....[0]....
.L_82:
        /*0068*/ 	.word	0x000000c0


	//   ....[1]....
        /*006c*/ 	.word	0x000000d0


	//   ....[2]....
        /*0070*/ 	.word	0x00000170


	//----- nvinfo : EIATTR_COOP_GROUP_MASK_REGIDS
	.align		4
.L_83:
        /*0074*/ 	.byte	0x04, 0x29
        /*0076*/ 	.short	(.L_85 - .L_84)


	//   ....[0]....
.L_84:
        /*0078*/ 	.word	0xffffffff


	//   ....[1]....
        /*007c*/ 	.word	0xffffffff


	//   ....[2]....
        /*0080*/ 	.word	0xffffffff


	//   ....[3]....
        /*0084*/ 	.word	0xffffffff


	//   ....[4]....
        /*0088*/ 	.word	0xffffffff


	//   ....[5]....
        /*008c*/ 	.word	0xffffffff


	//   ....[6]....
        /*0090*/ 	.word	0xffffffff


	//   ....[7]....
        /*0094*/ 	.word	0xffffffff


	//   ....[8]....
        /*0098*/ 	.word	0xffffffff


	//   ....[9]....
        /*009c*/ 	.word	0xffffffff


	//   ....[10]....
        /*00a0*/ 	.word	0xffffffff


	//   ....[11]....
        /*00a4*/ 	.word	0xffffffff


	//   ....[12]....
        /*00a8*/ 	.word	0xffffffff


	//   ....[13]....
        /*00ac*/ 	.word	0xffffffff


	//   ....[14]....
        /*00b0*/ 	.word	0xffffffff


	//   ....[15]....
        /*00b4*/ 	.word	0xffffffff


	//   ....[16]....
        /*00b8*/ 	.word	0xffffffff


	//   ....[17]....
        /*00bc*/ 	.word	0xffffffff


	//   ....[18]....
        /*00c0*/ 	.word	0xffffffff


	//   ....[19]....
        /*00c4*/ 	.word	0xffffffff


	//   ....[20]....
        /*00c8*/ 	.word	0xffffffff


	//   ....[21]....
        /*00cc*/ 	.word	0xffffffff


	//   ....[22]....
        /*00d0*/ 	.word	0xffffffff


	//   ....[23]....
        /*00d4*/ 	.word	0xffffffff


	//   ....[24]....
        /*00d8*/ 	.word	0xffffffff


	//   ....[25]....
        /*00dc*/ 	.word	0xffffffff


	//   ....[26]....
        /*00e0*/ 	.word	0xffffffff


	//   ....[27]....
        /*00e4*/ 	.word	0xffffffff


	//   ....[28]....
        /*00e8*/ 	.word	0xffffffff


	//   ....[29]....
        /*00ec*/ 	.word	0xffffffff


	//   ....[30]....
        /*00f0*/ 	.word	0xffffffff


	//   ....[31]....
        /*00f4*/ 	.word	0xffffffff


	//   ....[32]....
        /*00f8*/ 	.word	0xffffffff


	//   ....[33]....
        /*00fc*/ 	.word	0xffffffff


	//   ....[34]....
        /*0100*/ 	.word	0xffffffff


	//   ....[35]....
        /*0104*/ 	.word	0xffffffff


	//   ....[36]....
        /*0108*/ 	.word	0xffffffff


	//   ....[37]....
        /*010c*/ 	.word	0xffffffff


	//   ....[38]....
        /*0110*/ 	.word	0xffffffff


	//   ....[39]....
        /*0114*/ 	.word	0xffffffff


	//   ....[40]....
        /*0118*/ 	.word	0xffffffff


	//   ....[41]....
        /*011c*/ 	.word	0xffffffff


	//   ....[42]....
        /*0120*/ 	.word	0xffffffff


	//   ....[43]....
        /*0124*/ 	.word	0xffffffff


	//   ....[44]....
        /*0128*/ 	.word	0xffffffff


	//   ....[45]....
        /*012c*/ 	.word	0xffffffff


	//   ....[46]....
        /*0130*/ 	.word	0xffffffff


	//   ....[47]....
        /*0134*/ 	.word	0xffffffff


	//   ....[48]....
        /*0138*/ 	.word	0xffffffff


	//   ....[49]....
        /*013c*/ 	.word	0xffffffff


	//   ....[50]....
        /*0140*/ 	.word	0xffffffff


	//   ....[51]....
        /*0144*/ 	.word	0xffffffff


	//   ....[52]....
        /*0148*/ 	.word	0xffffffff


	//   ....[53]....
        /*014c*/ 	.word	0xffffffff


	//   ....[54]....
        /*0150*/ 	.word	0xffffffff


	//   ....[55]....
        /*0154*/ 	.word	0xffffffff


	//   ....[56]....
        /*0158*/ 	.word	0xffffffff


	//   ....[57]....
        /*015c*/ 	.word	0xffffffff


	//   ....[58]....
        /*0160*/ 	.word	0xffffffff


	//   ....[59]....
        /*0164*/ 	.word	0xffffffff


	//   ....[60]....
        /*0168*/ 	.word	0xffffffff


	//   ....[61]....
        /*016c*/ 	.word	0xffffffff


	//   ....[62]....
        /*0170*/ 	.word	0xffffffff


	//   ....[63]....
        /*0174*/ 	.word	0xffffffff


	//   ....[64]....
        /*0178*/ 	.word	0xffffffff


	//   ....[65]....
        /*017c*/ 	.word	0xffffffff


	//   ....[66]....
        /*0180*/ 	.word	0xffffffff


	//   ....[67]....
        /*0184*/ 	.word	0xffffffff


	//   ....[68]....
        /*0188*/ 	.word	0xffffffff


	//   ....[69]....
        /*018c*/ 	.word	0xffffffff


	//   ....[70]....
        /*0190*/ 	.word	0xffffffff


	//   ....[71]....
        /*0194*/ 	.word	0xffffffff


	//   ....[72]....
        /*0198*/ 	.word	0xffffffff


	//   ....[73]....
        /*019c*/ 	.word	0xffffffff


	//   ....[74]....
        /*01a0*/ 	.word	0xffffffff


	//   ....[75]....
        /*01a4*/ 	.word	0xffffffff


	//   ....[76]....
        /*01a8*/ 	.word	0xffffffff


	//   ....[77]....
        /*01ac*/ 	.word	0xffffffff


	//   ....[78]....
        /*01b0*/ 	.word	0xffffffff


	//   ....[79]....
        /*01b4*/ 	.word	0xffffffff


	//   ....[80]....
        /*01b8*/ 	.word	0xffffffff


	//   ....[81]....
        /*01bc*/ 	.word	0xffffffff


	//   ....[82]....
        /*01c0*/ 	.word	0xffffffff


	//   ....[83]....
        /*01c4*/ 	.word	0xffffffff


	//   ....[84]....
        /*01c8*/ 	.word	0xffffffff


	//   ....[85]....
        /*01cc*/ 	.word	0xffffffff


	//   ....[86]....
        /*01d0*/ 	.word	0xffffffff


	//   ....[87]....
        /*01d4*/ 	.word	0xffffffff


	//   ....[88]....
        /*01d8*/ 	.word	0xffffffff


	//   ....[89]....
        /*01dc*/ 	.word	0xffffffff


	//   ....[90]....
        /*01e0*/ 	.word	0xffffffff


	//   ....[91]....
        /*01e4*/ 	.word	0xffffffff


	//   ....[92]....
        /*01e8*/ 	.word	0xffffffff


	//   ....[93]....
        /*01ec*/ 	.word	0x0500000f


	//   ....[94]....
        /*01f0*/ 	.word	0x0500000f


	//   ....[95]....
        /*01f4*/ 	.word	0x0500000f


	//   ....[96]....
        /*01f8*/ 	.word	0x0500000f


	//   ....[97]....
        /*01fc*/ 	.word	0x0500000f


	//   ....[98]....
        /*0200*/ 	.word	0x0500000f


	//   ....[99]....
        /*0204*/ 	.word	0x0500000f


	//   ....[100]....
        /*0208*/ 	.word	0x0500000f


	//   ....[101]....
        /*020c*/ 	.word	0x0500000f


	//   ....[102]....
        /*0210*/ 	.word	0x0500000f


	//   ....[103]....
        /*0214*/ 	.word	0x0500000f


	//   ....[104]....
        /*0218*/ 	.word	0x0500000f


	//   ....[105]....
        /*021c*/ 	.word	0x0500000f


	//   ....[106]....
        /*0220*/ 	.word	0x0500000f


	//   ....[107]....
        /*0224*/ 	.word	0x0500000f


	//   ....[108]....
        /*0228*/ 	.word	0x0500000f


	//   ....[109]....
        /*022c*/ 	.word	0x0500000f


	//   ....[110]....
        /*0230*/ 	.word	0x0500000f


	//   ....[111]....
        /*0234*/ 	.word	0x0500000f


	//   ....[112]....
        /*0238*/ 	.word	0x0500000f


	//   ....[113]....
        /*023c*/ 	.word	0x0500000f


	//   ....[114]....
        /*0240*/ 	.word	0x0500000f


	//   ....[115]....
        /*0244*/ 	.word	0x0500000f


	//   ....[116]....
        /*0248*/ 	.word	0x0500000f


	//   ....[117]....
        /*024c*/ 	.word	0x0500000f


	//   ....[118]....
        /*0250*/ 	.word	0x0500000f


	//   ....[119]....
        /*0254*/ 	.word	0x0500000f


	//   ....[120]....
        /*0258*/ 	.word	0x0500000f


	//   ....[121]....
        /*025c*/ 	.word	0x0500000f


	//   ....[122]....
        /*0260*/ 	.word	0x0500000f


	//   ....[123]....
        /*0264*/ 	.word	0x0500000f


	//   ....[124]....
        /*0268*/ 	.word	0x0500000f


	//   ....[125]....
        /*026c*/ 	.word	0x0500000f


	//   ....[126]....
        /*0270*/ 	.word	0x0500000f


	//   ....[127]....
        /*0274*/ 	.word	0x0500000f


	//   ....[128]....
        /*0278*/ 	.word	0x0500000f


	//   ....[129]....
        /*027c*/ 	.word	0x0500000f


	//   ....[130]....
        /*0280*/ 	.word	0x0500000f


	//   ....[131]....
        /*0284*/ 	.word	0x0500000f


	//   ....[132]....
        /*0288*/ 	.word	0x0500000f


	//   ....[133]....
        /*028c*/ 	.word	0x0500000f


	//   ....[134]....
        /*0290*/ 	.word	0x0500000f


	//   ....[135]....
        /*0294*/ 	.word	0x0500000f


	//   ....[136]....
        /*0298*/ 	.word	0x0500000f


	//   ....[137]....
        /*029c*/ 	.word	0x0500000f


	//   ....[138]....
        /*02a0*/ 	.word	0x0500000f


	//   ....[139]....
        /*02a4*/ 	.word	0x0500000f


	//   ....[140]....
        /*02a8*/ 	.word	0x0500000f


	//   ....[141]....
        /*02ac*/ 	.word	0x0500000f


	//   ....[142]....
        /*02b0*/ 	.word	0x0500000f


	//   ....[143]....
        /*02b4*/ 	.word	0x0500000f


	//   ....[144]....
        /*02b8*/ 	.word	0x0500000f


	//   ....[145]....
        /*02bc*/ 	.word	0x0500000f


	//   ....[146]....
        /*02c0*/ 	.word	0x0500000f


	//   ....[147]....
        /*02c4*/ 	.word	0x0500000f


	//   ....[148]....
        /*02c8*/ 	.word	0x0500000f


	//   ....[149]....
        /*02cc*/ 	.word	0x0500000f


	//   ....[150]....
        /*02d0*/ 	.word	0x0500000f


	//   ....[151]....
        /*02d4*/ 	.word	0x0500000f


	//   ....[152]....
        /*02d8*/ 	.word	0x0500000f


	//   ....[153]....
        /*02dc*/ 	.word	0x0500000f


	//   ....[154]....
        /*02e0*/ 	.word	0x0500000f


	//   ....[155]....
        /*02e4*/ 	.word	0x0500000f


	//   ....[156]....
        /*02e8*/ 	.word	0x0500000f


	//   ....[157]....
        /*02ec*/ 	.word	0x0500000f


	//   ....[158]....
        /*02f0*/ 	.word	0x0500000f


	//----- nvinfo : EIATTR_COOP_GROUP_INSTR_OFFSETS
	.align		4
.L_85:
        /*02f4*/ 	.byte	0x04, 0x28
        /*02f6*/ 	.short	(.L_87 - .L_86)


	//   ....[0]....
.L_86:
        /*02f8*/ 	.word	0x00000070


	//   ....[1]....
        /*02fc*/ 	.word	0x000000b0


	//   ....[2]....
        /*0300*/ 	.word	0x000002d0


	//   ....[3]....
        /*0304*/ 	.word	0x00000430


	//   ....[4]....
        /*0308*/ 	.word	0x00000550


	//   ....[5]....
        /*030c*/ 	.word	0x000006b0


	//   ....[6]....
        /*0310*/ 	.word	0x00001160


	//   ....[7]....
        /*0314*/ 	.word	0x00002ac0


	//   ....[8]....
        /*0318*/ 	.word	0x00002b40


	//   ....[9]....
        /*031c*/ 	.word	0x00002f60


	//   ....[10]....
        /*0320*/ 	.word	0x00003010


	//   ....[11]....
        /*0324*/ 	.word	0x000055c0


	//   ....[12]....
        /*0328*/ 	.word	0x000055f0


	//   ....[13]....
        /*032c*/ 	.word	0x00005610


	//   ....[14]....
        /*0330*/ 	.word	0x00005640


	//   ....[15]....
        /*0334*/ 	.word	0x00006980


	//   ....[16]....
        /*0338*/ 	.word	0x000069a0


	//   ....[17]....
        /*033c*/ 	.word	0x00006a50


	//   ....[18]....
        /*0340*/ 	.word	0x00006a60


	//   ....[19]....
        /*0344*/ 	.word	0x00007af0


	//   ....[20]....
        /*0348*/ 	.word	0x00007b30


	//   ....[21]....
        /*034c*/ 	.word	0x00007b70


	//   ....[22]....
        /*0350*/ 	.word	0x00007bb0


	//   ....[23]....
        /*0354*/ 	.word	0x00007c00


	//   ....[24]....
        /*0358*/ 	.word	0x00007c20


	//   ....[25]....
        /*035c*/ 	.word	0x00008590


	//   ....[26]....
        /*0360*/ 	.word	0x000085a0


	//   ....[27]....
        /*0364*/ 	.word	0x000092e0


	//   ....[28]....
        /*0368*/ 	.word	0x0000a4d0


	//   ....[29]....
        /*036c*/ 	.word	0x0000a4f0


	//   ....[30]....
        /*0370*/ 	.word	0x0000a500


	//   ....[31]....
        /*0374*/ 	.word	0x0000a510


	//   ....[32]....
        /*0378*/ 	.word	0x0000a520


	//   ....[33]....
        /*037c*/ 	.word	0x0000a530


	//   ....[34]....
        /*0380*/ 	.word	0x0000a540


	//   ....[35]....
        /*0384*/ 	.word	0x0000a5a0


	//   ....[36]....
        /*0388*/ 	.word	0x0000a5e0


	//   ....[37]....
        /*038c*/ 	.word	0x0000a640


	//   ....[38]....
        /*0390*/ 	.word	0x0000a650


	//   ....[39]....
        /*0394*/ 	.word	0x0000a720


	//   ....[40]....
        /*0398*/ 	.word	0x0000ad40


	//   ....[41]....
        /*039c*/ 	.word	0x0000ad70


	//   ....[42]....
        /*03a0*/ 	.word	0x0000ada0


	//   ....[43]....
        /*03a4*/ 	.word	0x0000adc0


	//   ....[44]....
        /*03a8*/ 	.word	0x0000add0


	//   ....[45]....
        /*03ac*/ 	.word	0x0000ae50


	//   ....[46]....
        /*03b0*/ 	.word	0x0000ae90


	//   ....[47]....
        /*03b4*/ 	.word	0x0000aee0


	//   ....[48]....
        /*03b8*/ 	.word	0x0000af10


	//   ....[49]....
        /*03bc*/ 	.word	0x0000af70


	//   ....[50]....
        /*03c0*/ 	.word	0x0000afb0


	//   ....[51]....
        /*03c4*/ 	.word	0x0000b000


	//   ....[52]....
        /*03c8*/ 	.word	0x0000b030


	//   ....[53]....
        /*03cc*/ 	.word	0x0000b080


	//   ....[54]....
        /*03d0*/ 	.word	0x0000b0c0


	//   ....[55]....
        /*03d4*/ 	.word	0x0000b110


	//   ....[56]....
        /*03d8*/ 	.word	0x0000b8d0


	//   ....[57]....
        /*03dc*/ 	.word	0x0000b900


	//   ....[58]....
        /*03e0*/ 	.word	0x0000b920


	//   ....[59]....
        /*03e4*/ 	.word	0x0000b930


	//   ....[60]....
        /*03e8*/ 	.word	0x0000b950


	//   ....[61]....
        /*03ec*/ 	.word	0x0000b9b0


	//   ....[62]....
        /*03f0*/ 	.word	0x0000b9d0


	//   ....[63]....
        /*03f4*/ 	.word	0x0000b9f0


	//   ....[64]....
        /*03f8*/ 	.word	0x0000ba00


	//   ....[65]....
        /*03fc*/ 	.word	0x0000ba60


	//   ....[66]....
        /*0400*/ 	.word	0x0000ba80


	//   ....[67]....
        /*0404*/ 	.word	0x0000bb40


	//   ....[68]....
        /*0408*/ 	.word	0x0000bd80


	//   ....[69]....
        /*040c*/ 	.word	0x0000bda0


	//   ....[70]....
        /*0410*/ 	.word	0x0000bdb0


	//   ....[71]....
        /*0414*/ 	.word	0x0000bdd0


	//   ....[72]....
        /*0418*/ 	.word	0x0000be60


	//   ....[73]....
        /*041c*/ 	.word	0x0000be90


	//   ....[74]....
        /*0420*/ 	.word	0x0000bf00


	//   ....[75]....
        /*0424*/ 	.word	0x0000bf30


	//   ....[76]....
        /*0428*/ 	.word	0x0000bfa0


	//   ....[77]....
        /*042c*/ 	.word	0x0000bfd0


	//   ....[78]....
        /*0430*/ 	.word	0x0000c040


	//   ....[79]....
        /*0434*/ 	.word	0x0000c070


	//   ....[80]....
        /*0438*/ 	.word	0x0000c540


	//   ....[81]....
        /*043c*/ 	.word	0x0000c570


	//   ....[82]....
        /*0440*/ 	.word	0x0000c5a0


	//   ....[83]....
        /*0444*/ 	.word	0x0000c5d0


	//   ....[84]....
        /*0448*/ 	.word	0x0000c600


	//   ....[85]....
        /*044c*/ 	.word	0x0000c610


	//   ....[86]....
        /*0450*/ 	.word	0x0000c6b0


	//   ....[87]....
        /*0454*/ 	.word	0x0000c6d0


	//   ....[88]....
        /*0458*/ 	.word	0x0000c760


	//   ....[89]....
        /*045c*/ 	.word	0x0000c780


	//   ....[90]....
        /*0460*/ 	.word	0x0000c7f0


	//   ....[91]....
        /*0464*/ 	.word	0x0000c820


	//   ....[92]....
        /*0468*/ 	.word	0x0000cba0


	//   ....[93]....
        /*046c*/ 	.word	0x0000d060


	//   ....[94]....
        /*0470*/ 	.word	0x0000d150


	//   ....[95]....
        /*0474*/ 	.word	0x0000d1f0


	//   ....[96]....
        /*0478*/ 	.word	0x0000d250


	//   ....[97]....
        /*047c*/ 	.word	0x0000d320


	//   ....[98]....
        /*0480*/ 	.word	0x0000d390


	//   ....[99]....
        /*0484*/ 	.word	0x0000d460


	//   ....[100]....
        /*0488*/ 	.word	0x0000d4e0


	//   ....[101]....
        /*048c*/ 	.word	0x0000d5b0


	//   ....[102]....
        /*0490*/ 	.word	0x0000d630


	//   ....[103]....
        /*0494*/ 	.word	0x0000d710


	//   ....[104]....
        /*0498*/ 	.word	0x0000d790


	//   ....[105]....
        /*049c*/ 	.word	0x0000d850


	//   ....[106]....
        /*04a0*/ 	.word	0x0000d8e0


	//   ....[107]....
        /*04a4*/ 	.word	0x0000d940


	//   ....[108]....
        /*04a8*/ 	.word	0x0000d9e0


	//   ....[109]....
        /*04ac*/ 	.word	0x0000dab0


	//   ....[110]....
        /*04b0*/ 	.word	0x0000db30


	//   ....[111]....
        /*04b4*/ 	.word	0x0000dc00


	//   ....[112]....
        /*04b8*/ 	.word	0x0000dc80


	//   ....[113]....
        /*04bc*/ 	.word	0x0000dd50


	//   ....[114]....
        /*04c0*/ 	.word	0x0000ddd0


	//   ....[115]....
        /*04c4*/ 	.word	0x0000dea0


	//   ....[116]....
        /*04c8*/ 	.word	0x0000df20


	//   ....[117]....
        /*04cc*/ 	.word	0x0000dff0


	//   ....[118]....
        /*04d0*/ 	.word	0x0000e070


	//   ....[119]....
        /*04d4*/ 	.word	0x0000e140


	//   ....[120]....
        /*04d8*/ 	.word	0x0000e1b0


	//   ....[121]....
        /*04dc*/ 	.word	0x0000e270


	//   ....[122]....
        /*04e0*/ 	.word	0x0000e3b0


	//   ....[123]....
        /*04e4*/ 	.word	0x0000e470


	//   ....[124]....
        /*04e8*/ 	.word	0x0000e4e0


	//   ....[125]....
        /*04ec*/ 	.word	0x0000e5a0


	//   ....[126]....
        /*04f0*/ 	.word	0x0000e600


	//   ....[127]....
        /*04f4*/ 	.word	0x0000e6c0


	//   ....[128]....
        /*04f8*/ 	.word	0x0000e720


	//   ....[129]....
        /*04fc*/ 	.word	0x0000e7f0


	//   ....[130]....
        /*0500*/ 	.word	0x0000e850


	//   ....[131]....
        /*0504*/ 	.word	0x0000e920


	//   ....[132]....
        /*0508*/ 	.word	0x0000e980


	//   ....[133]....
        /*050c*/ 	.word	0x0000ea60


	//   ....[134]....
        /*0510*/ 	.word	0x0000eb40


	//   ....[135]....
        /*0514*/ 	.word	0x0000ebe0


	//   ....[136]....
        /*0518*/ 	.word	0x0000ec40


	//   ....[137]....
        /*051c*/ 	.word	0x0000ed00


	//   ....[138]....
        /*0520*/ 	.word	0x0000edc0


	//   ....[139]....
        /*0524*/ 	.word	0x0000ee80


	//   ....[140]....
        /*0528*/ 	.word	0x0000ef40


	//   ....[141]....
        /*052c*/ 	.word	0x0000f000


	//   ....[142]....
        /*0530*/ 	.word	0x0000f0c0


	//   ....[143]....
        /*0534*/ 	.word	0x0000f180


	//   ....[144]....
        /*0538*/ 	.word	0x0000f240


	//   ....[145]....
        /*053c*/ 	.word	0x0000f300


	//   ....[146]....
        /*0540*/ 	.word	0x0000f440


	//   ....[147]....
        /*0544*/ 	.word	0x0000f4e0


	//   ....[148]....
        /*0548*/ 	.word	0x0000f5b0


	//   ....[149]....
        /*054c*/ 	.word	0x0000f6a0


	//   ....[150]....
        /*0550*/ 	.word	0x0000f710


	//   ....[151]....
        /*0554*/ 	.word	0x0000f800


	//   ....[152]....
        /*0558*/ 	.word	0x0000f870


	//   ....[153]....
        /*055c*/ 	.word	0x0000f970


	//   ....[154]....
        /*0560*/ 	.word	0x0000f9f0


	//   ....[155]....
        /*0564*/ 	.word	0x0000fae0


	//   ....[156]....
        /*0568*/ 	.word	0x0000fb50


	//   ....[157]....
        /*056c*/ 	.word	0x0000fc20


	//   ....[158]....
        /*0570*/ 	.word	0x0000fd30


	//----- nvinfo : EIATTR_REG_RECONFIG
	.align		4
.L_87:
        /*0574*/ 	.byte	0x01, 0x54
	.zero		2


	//----- nvinfo : EIATTR_SYSCALL_OFFSETS
	.align		4
        /*0578*/ 	.byte	0x04, 0x46
        /*057a*/ 	.short	(.L_89 - .L_88)


	//   ....[0]....
.L_88:
        /*057c*/ 	.word	0x00001320


	//   ....[1]....
        /*0580*/ 	.word	0x00009a20


	//   ....[2]....
        /*0584*/ 	.word	0x00009b60


	//   ....[3]....
        /*0588*/ 	.word	0x00009c50


	//   ....[4]....
        /*058c*/ 	.word	0x0000aab0


	//----- nvinfo : EIATTR_MBARRIER_INSTR_OFFSETS
	.align		4
.L_89:
        /*0590*/ 	.byte	0x04, 0x39
        /*0592*/ 	.short	(.L_91 - .L_90)


	//   ....[0]....
.L_90:
        /*0594*/ 	.word	0x00000180
        /*0598*/ 	.word	0x000000ff
        /*059c*/ 	.word	0x00030800
        /*05a0*/ 	.short	0x0100
        /*05a2*/ 	.byte	0x08
	.zero		1


	//   ....[1]....
        /*05a4*/ 	.word	0x00000190
        /*05a8*/ 	.word	0x000000ff
        /*05ac*/ 	.word	0x00030820
        /*05b0*/ 	.short	0x0100
        /*05b2*/ 	.byte	0x08
	.zero		1


	//   ....[2]....
        /*05b4*/ 	.word	0x00000280
        /*05b8*/ 	.word	0x000000ff
        /*05bc*/ 	.word	0x00030830
        /*05c0*/ 	.short	0x0100
        /*05c2*/ 	.byte	0x08
	.zero		1


	//   ....[3]....
        /*05c4*/ 	.word	0x00000290
        /*05c8*/ 	.word	0x000000ff
        /*05cc*/ 	.word	0x00030840
        /*05d0*/ 	.short	0x0100
        /*05d2*/ 	.byte	0x08
	.zero		1


	//   ....[4]....
        /*05d4*/ 	.word	0x000002a0
        /*05d8*/ 	.word	0x000000ff
        /*05dc*/ 	.word	0x00030838
        /*05e0*/ 	.short	0x0100
        /*05e2*/ 	.byte	0x08
	.zero		1


	//   ....[5]....
        /*05e4*/ 	.word	0x000002b0
        /*05e8*/ 	.word	0x000000ff
        /*05ec*/ 	.word	0x00030848
        /*05f0*/ 	.short	0x0100
        /*05f2*/ 	.byte	0x08
	.zero		1


	//   ....[6]....
        /*05f4*/ 	.word	0x000003e0
        /*05f8*/ 	.word	0x000000ff
        /*05fc*/ 	.word	0x00030850
        /*0600*/ 	.short	0x0100
        /*0602*/ 	.byte	0x08
	.zero		1


	//   ....[7]....
        /*0604*/ 	.word	0x000003f0
        /*0608*/ 	.word	0x000000ff
        /*060c*/ 	.word	0x00030860
        /*0610*/ 	.short	0x0100
        /*0612*/ 	.byte	0x08
	.zero		1


	//   ....[8]....
        /*0614*/ 	.word	0x00000400
        /*0618*/ 	.word	0x000000ff
        /*061c*/ 	.word	0x00030858
        /*0620*/ 	.short	0x0100
        /*0622*/ 	.byte	0x08
	.zero		1


	//   ....[9]....
        /*0624*/ 	.word	0x00000410
        /*0628*/ 	.word	0x000000ff
        /*062c*/ 	.word	0x00030868
        /*0630*/ 	.short	0x0100
        /*0632*/ 	.byte	0x08
	.zero		1


	//   ....[10]....
        /*0634*/ 	.word	0x00000500
        /*0638*/ 	.word	0x000000ff
        /*063c*/ 	.word	0x00030870
        /*0640*/ 	.short	0x0100
        /*0642*/ 	.byte	0x06
	.zero		1


	//   ....[11]....
        /*0644*/ 	.word	0x00000510
        /*0648*/ 	.word	0x000000ff
        /*064c*/ 	.word	0x00030880
        /*0650*/ 	.short	0x0100
        /*0652*/ 	.byte	0x06
	.zero		1


	//   ....[12]....
        /*0654*/ 	.word	0x00000520
        /*0658*/ 	.word	0x000000ff
        /*065c*/ 	.word	0x00030878
        /*0660*/ 	.short	0x0100
        /*0662*/ 	.byte	0x06
	.zero		1


	//   ....[13]....
        /*0664*/ 	.word	0x00000530
        /*0668*/ 	.word	0x000000ff
        /*066c*/ 	.word	0x00030888
        /*0670*/ 	.short	0x0100
        /*0672*/ 	.byte	0x06
	.zero		1


	//   ....[14]....
        /*0674*/ 	.word	0x00000660
        /*0678*/ 	.word	0x000000ff
        /*067c*/ 	.word	0x00030890
        /*0680*/ 	.short	0x0100
        /*0682*/ 	.byte	0x08
	.zero		1


	//   ....[15]....
        /*0684*/ 	.word	0x00000670
        /*0688*/ 	.word	0x000000ff
        /*068c*/ 	.word	0x000308a0
        /*0690*/ 	.short	0x0100
        /*0692*/ 	.byte	0x08
	.zero		1


	//   ....[16]....
        /*0694*/ 	.word	0x00000680
        /*0698*/ 	.word	0x000000ff
        /*069c*/ 	.word	0x00030898
        /*06a0*/ 	.short	0x0100
        /*06a2*/ 	.byte	0x08
	.zero		1


	//   ....[17]....
        /*06a4*/ 	.word	0x00000690
        /*06a8*/ 	.word	0x000000ff
        /*06ac*/ 	.word	0x000308a8
        /*06b0*/ 	.short	0x0100
        /*06b2*/ 	.byte	0x08
	.zero		1


	//   ....[18]....
        /*06b4*/ 	.word	0x000007d0
        /*06b8*/ 	.word	0x000000ff
        /*06bc*/ 	.word	0x000308b0
        /*06c0*/ 	.short	0x0100
        /*06c2*/ 	.byte	0x08
	.zero		1


	//   ....[19]....
        /*06c4*/ 	.word	0x000007e0
        /*06c8*/ 	.word	0x000000ff
        /*06cc*/ 	.word	0x000308c0
        /*06d0*/ 	.short	0x0100
        /*06d2*/ 	.byte	0x08
	.zero		1


	//   ....[20]....
        /*06d4*/ 	.word	0x000007f0
        /*06d8*/ 	.word	0x000000ff
        /*06dc*/ 	.word	0x000308b8
        /*06e0*/ 	.short	0x0100
        /*06e2*/ 	.byte	0x08
	.zero		1


	//   ....[21]....
        /*06e4*/ 	.word	0x00000800
        /*06e8*/ 	.word	0x000000ff
        /*06ec*/ 	.word	0x000308c8
        /*06f0*/ 	.short	0x0100
        /*06f2*/ 	.byte	0x08
	.zero		1


	//   ....[22]....
        /*06f4*/ 	.word	0x00001340
        /*06f8*/ 	.word	0x000000ff
        /*06fc*/ 	.word	0x00030800
        /*0700*/ 	.short	0x010a
        /*0702*/ 	.byte	0x26
	.zero		1


	//   ....[23]....
        /*0704*/ 	.word	0x000013d0
        /*0708*/ 	.word	0x000000ff
        /*070c*/ 	.word	0x00030830
        /*0710*/ 	.short	0x010a
        /*0712*/ 	.byte	0x26
	.zero		1


	//   ....[24]....
        /*0714*/ 	.word	0x00001430
        /*0718*/ 	.word	0x000000ff
        /*071c*/ 	.word	0x00030830
        /*0720*/ 	.short	0x010a
        /*0722*/ 	.byte	0x26
	.zero		1


	//   ....[25]....
        /*0724*/ 	.word	0x00002320
        /*0728*/ 	.word	0x000000ff
        /*072c*/ 	.word	0x00000000
        /*0730*/ 	.short	0x0101
        /*0732*/ 	.byte	0x04
	.zero		1


	//   ....[26]....
        /*0734*/ 	.word	0x00003f60
        /*0738*/ 	.word	0x000000ff
        /*073c*/ 	.word	0x00030830
        /*0740*/ 	.short	0x010a
        /*0742*/ 	.byte	0x3d
	.zero		1


	//   ....[27]....
        /*0744*/ 	.word	0x00003fa0
        /*0748*/ 	.word	0x000000ff
        /*074c*/ 	.word	0x00030830
        /*0750*/ 	.short	0x010a
        /*0752*/ 	.byte	0x3d
	.zero		1


	//   ....[28]....
        /*0754*/ 	.word	0x00004a00
        /*0758*/ 	.word	0x000000ff
        /*075c*/ 	.word	0x00030850
        /*0760*/ 	.short	0x010a
        /*0762*/ 	.byte	0x04
	.zero		1


	//   ....[29]....
        /*0764*/ 	.word	0x00004a40
        /*0768*/ 	.word	0x000000ff
        /*076c*/ 	.word	0x00030850
        /*0770*/ 	.short	0x010a
        /*0772*/ 	.byte	0x04
	.zero		1


	//   ....[30]....
        /*0774*/ 	.word	0x00005110
        /*0778*/ 	.word	0x000000ff
        /*077c*/ 	.word	0x00000000
        /*0780*/ 	.short	0x0101
        /*0782*/ 	.byte	0x3d
	.zero		1


	//   ....[31]....
        /*0784*/ 	.word	0x00006180
        /*0788*/ 	.word	0x000000ff
        /*078c*/ 	.word	0x00000000
        /*0790*/ 	.short	0x0101
        /*0792*/ 	.byte	0x04
	.zero		1


	//   ....[32]....
        /*0794*/ 	.word	0x000068d0
        /*0798*/ 	.word	0x000000ff
        /*079c*/ 	.word	0x00030850
        /*07a0*/ 	.short	0x010a
        /*07a2*/ 	.byte	0x05
	.zero		1


	//   ....[33]....
        /*07a4*/ 	.word	0x00006910
        /*07a8*/ 	.word	0x000000ff
        /*07ac*/ 	.word	0x00030850
        /*07b0*/ 	.short	0x010a
        /*07b2*/ 	.byte	0x05
	.zero		1


	//   ....[34]....
        /*07b4*/ 	.word	0x00006f30
        /*07b8*/ 	.word	0x000000ff
        /*07bc*/ 	.word	0x00000000
        /*07c0*/ 	.short	0x0101
        /*07c2*/ 	.byte	0x04
	.zero		1


	//   ....[35]....
        /*07c4*/ 	.word	0x00007c40
        /*07c8*/ 	.word	0x000000ff
        /*07cc*/ 	.word	0x00000000
        /*07d0*/ 	.short	0x0101
        /*07d2*/ 	.byte	0x04
	.zero		1


	//   ....[36]....
        /*07d4*/ 	.word	0x0000a280
        /*07d8*/ 	.word	0x000000ff
        /*07dc*/ 	.word	0x00030840
        /*07e0*/ 	.short	0x010a
        /*07e2*/ 	.byte	0x2c
	.zero		1


	//   ....[37]....
        /*07e4*/ 	.word	0x0000a870
        /*07e8*/ 	.word	0x000000ff
        /*07ec*/ 	.word	0x00030830
        /*07f0*/ 	.short	0x0107
        /*07f2*/ 	.byte	0x2c
	.zero		1


	//   ....[38]....
        /*07f4*/ 	.word	0x0000a8e0
        /*07f8*/ 	.word	0x000000ff
        /*07fc*/ 	.word	0x00030830
        /*0800*/ 	.short	0x0101
        /*0802*/ 	.byte	0x2c
	.zero		1


	//   ....[39]....
        /*0804*/ 	.word	0x0000b260
        /*0808*/ 	.word	0x000000ff
        /*080c*/ 	.word	0x00030800
        /*0810*/ 	.short	0x0107
        /*0812*/ 	.byte	0x2c
	.zero		1


	//   ....[40]....
        /*0814*/ 	.word	0x0000b2c0
        /*0818*/ 	.word	0x000000ff
        /*081c*/ 	.word	0x00030800
        /*0820*/ 	.short	0x0101
        /*0822*/ 	.byte	0x2c
	.zero		1


	//   ....[41]....
        /*0824*/ 	.word	0x0000b2d0
        /*0828*/ 	.word	0x000000ff
        /*082c*/ 	.word	0x00030820
        /*0830*/ 	.short	0x010a
        /*0832*/ 	.byte	0x2c
	.zero		1


	//   ....[42]....
        /*0834*/ 	.word	0x0000b6c0
        /*0838*/ 	.word	0x00000013
        /*083c*/ 	.word	0x00030840
        /*0840*/ 	.short	0x010a
        /*0842*/ 	.byte	0x3f
	.zero		1


	//   ....[43]....
        /*0844*/ 	.word	0x0000bc00
        /*0848*/ 	.word	0x00000013
        /*084c*/ 	.word	0x00030830
        /*0850*/ 	.short	0x0107
        /*0852*/ 	.byte	0x3f
	.zero		1


	//   ....[44]....
        /*0854*/ 	.word	0x0000bcb0
        /*0858*/ 	.word	0x00000013
        /*085c*/ 	.word	0x00030830
        /*0860*/ 	.short	0x0101
        /*0862*/ 	.byte	0x3f
	.zero		1


	//   ....[45]....
        /*0864*/ 	.word	0x0000bd10
        /*0868*/ 	.word	0x00000006
        /*086c*/ 	.word	0x00030860
        /*0870*/ 	.short	0x010a
        /*0872*/ 	.byte	0x3f
	.zero		1


	//   ....[46]....
        /*0874*/ 	.word	0x0000c1c0
        /*0878*/ 	.word	0x00000006
        /*087c*/ 	.word	0x00030850
        /*0880*/ 	.short	0x0107
        /*0882*/ 	.byte	0x3f
	.zero		1


	//   ....[47]....
        /*0884*/ 	.word	0x0000c330
        /*0888*/ 	.word	0x00000006
        /*088c*/ 	.word	0x00030850
        /*0890*/ 	.short	0x0101
        /*0892*/ 	.byte	0x3f
	.zero		1


	//   ....[48]....
        /*0894*/ 	.word	0x0000c4b0
        /*0898*/ 	.word	0x00000000
        /*089c*/ 	.word	0x00030860
        /*08a0*/ 	.short	0x010a
        /*08a2*/ 	.byte	0x3f
	.zero		1


	//   ....[49]....
        /*08a4*/ 	.word	0x0000c9e0
        /*08a8*/ 	.word	0x00000000
        /*08ac*/ 	.word	0x00030850
        /*08b0*/ 	.short	0x0107
        /*08b2*/ 	.byte	0x3f
	.zero		1


	//   ....[50]....
        /*08b4*/ 	.word	0x0000ca90
        /*08b8*/ 	.word	0x00000000
        /*08bc*/ 	.word	0x00030850
        /*08c0*/ 	.short	0x0101
        /*08c2*/ 	.byte	0x3f
	.zero		1


	//   ....[51]....
        /*08c4*/ 	.word	0x0000cb30
        /*08c8*/ 	.word	0x00000007
        /*08cc*/ 	.word	0x00030820
        /*08d0*/ 	.short	0x010a
        /*08d2*/ 	.byte	0x3f
	.zero		1


	//   ....[52]....
        /*08d4*/ 	.word	0x0000ccb0
        /*08d8*/ 	.word	0x00000005
        /*08dc*/ 	.word	0x00030840
        /*08e0*/ 	.short	0x010a
        /*08e2*/ 	.byte	0x3f
	.zero		1


	//   ....[53]....
        /*08e4*/ 	.word	0x0000cd50
        /*08e8*/ 	.word	0x00000007
        /*08ec*/ 	.word	0x00030840
        /*08f0*/ 	.short	0x010a
        /*08f2*/ 	.byte	0x3f
	.zero		1


	//   ....[54]....
        /*08f4*/ 	.word	0x0000cd90
        /*08f8*/ 	.word	0x00000005
        /*08fc*/ 	.word	0x00030860
        /*0900*/ 	.short	0x010a
        /*0902*/ 	.byte	0x3f
	.zero		1


	//   ....[55]....
        /*0904*/ 	.word	0x0000cdd0
        /*0908*/ 	.word	0x00000007
        /*090c*/ 	.word	0x00030860
        /*0910*/ 	.short	0x010a
        /*0912*/ 	.byte	0x3f
	.zero		1


	//   ....[56]....
        /*0914*/ 	.word	0x0000ce40
        /*0918*/ 	.word	0x00000003
        /*091c*/ 	.word	0x00030800
        /*0920*/ 	.short	0x010a
        /*0922*/ 	.byte	0x3f
	.zero		1


	//   ....[57]....
        /*0924*/ 	.word	0x0000cea0
        /*0928*/ 	.word	0x00000003
        /*092c*/ 	.word	0x00030830
        /*0930*/ 	.short	0x010a
        /*0932*/ 	.byte	0x3f
	.zero		1


	//   ....[58]....
        /*0934*/ 	.word	0x0000cf00
        /*0938*/ 	.word	0x00000005
        /*093c*/ 	.word	0x00030830
        /*0940*/ 	.short	0x010a
        /*0942*/ 	.byte	0x3f
	.zero		1


	//   ....[59]....
        /*0944*/ 	.word	0x0000cf60
        /*0948*/ 	.word	0x00000005
        /*094c*/ 	.word	0x00030850
        /*0950*/ 	.short	0x010a
        /*0952*/ 	.byte	0x3f
	.zero		1


	//   ....[60]....
        /*0954*/ 	.word	0x0000cfc0
        /*0958*/ 	.word	0x00000007
        /*095c*/ 	.word	0x00030850
        /*0960*/ 	.short	0x010a
        /*0962*/ 	.byte	0x3f
	.zero		1


	//   ....[61]....
        /*0964*/ 	.word	0x0000d0a0
        /*0968*/ 	.word	0x00000003
        /*096c*/ 	.word	0x00030840
        /*0970*/ 	.short	0x010a
        /*0972*/ 	.byte	0x3f
	.zero		1


	//   ....[62]....
        /*0974*/ 	.word	0x0000e2b0
        /*0978*/ 	.word	0x00000003
        /*097c*/ 	.word	0x00030820
        /*0980*/ 	.short	0x010a
        /*0982*/ 	.byte	0x3f
	.zero		1


	//   ....[63]....
        /*0984*/ 	.word	0x0000e300
        /*0988*/ 	.word	0x00000013
        /*098c*/ 	.word	0x00030840
        /*0990*/ 	.short	0x010a
        /*0992*/ 	.byte	0x3f
	.zero		1


	//   ....[64]....
        /*0994*/ 	.word	0x0000ea90
        /*0998*/ 	.word	0x00000006
        /*099c*/ 	.word	0x00030860
        /*09a0*/ 	.short	0x010a
        /*09a2*/ 	.byte	0x3f
	.zero		1


	//   ....[65]....
        /*09a4*/ 	.word	0x0000f390
        /*09a8*/ 	.word	0x00000000
        /*09ac*/ 	.word	0x00030860
        /*09b0*/ 	.short	0x010a
        /*09b2*/ 	.byte	0x3f
	.zero		1


	//   ....[66]....
        /*09b4*/ 	.word	0x0000fc50
        /*09b8*/ 	.word	0x00000007
        /*09bc*/ 	.word	0x00030820
        /*09c0*/ 	.short	0x010a
        /*09c2*/ 	.byte	0x3f
	.zero		1


	//   ....[67]....
        /*09c4*/ 	.word	0x0000fdf0
        /*09c8*/ 	.word	0x00000005
        /*09cc*/ 	.word	0x00030840
        /*09d0*/ 	.short	0x010a
        /*09d2*/ 	.byte	0x3f
	.zero		1


	//   ....[68]....
        /*09d4*/ 	.word	0x0000fe40
        /*09d8*/ 	.word	0x00000007
        /*09dc*/ 	.word	0x00030840
        /*09e0*/ 	.short	0x010a
        /*09e2*/ 	.byte	0x3f
	.zero		1


	//   ....[69]....
        /*09e4*/ 	.word	0x0000fe90
        /*09e8*/ 	.word	0x00000005
        /*09ec*/ 	.word	0x00030860
        /*09f0*/ 	.short	0x010a
        /*09f2*/ 	.byte	0x3f
	.zero		1


	//----- nvinfo : EIATTR_NUM_MBARRIERS
	.align		4
.L_91:
        /*09f4*/ 	.byte	0x03, 0x38
        /*09f6*/ 	.short	0x0016


	//----- nvinfo : EIATTR_EXIT_INSTR_OFFSETS
	.align		4
        /*09f8*/ 	.byte	0x04, 0x1c
        /*09fa*/ 	.short	(.L_93 - .L_92)


	//   ....[0]....
.L_92:
        /*09fc*/ 	.word	0x0000ce20


	//----- nvinfo : EIATTR_MAX_THREADS
	.align		4
.L_93:
        /*0a00*/ 	.byte	0x04, 0x05
        /*0a02*/ 	.short	(.L_95 - .L_94)
.L_94:
        /*0a04*/ 	.word	0x00000180
        /*0a08*/ 	.word	0x00000001
        /*0a0c*/ 	.word	0x00000001


	//----- nvinfo : EIATTR_CRS_STACK_SIZE
	.align		4
.L_95:
        /*0a10*/ 	.byte	0x04, 0x1e
        /*0a12*/ 	.short	(.L_97 - .L_96)
.L_96:
        /*0a14*/ 	.word	0x00000000


	//----- nvinfo : EIATTR_CBANK_PARAM_SIZE
	.align		4
.L_97:
        /*0a18*/ 	.byte	0x03, 0x19
        /*0a1a*/ 	.short	0x0a70


	//----- nvinfo : EIATTR_PARAM_CBANK
	.align		4
        /*0a1c*/ 	.byte	0x04, 0x0a
        /*0a1e*/ 	.short	(.L_99 - .L_98)
	.align		4
.L_98:
        /*0a20*/ 	.word	index@(.nv.constant0._ZN7cutlass13device_kernelIN5flash11enable_sm90INS1_16FlashAttnFwdSm90INS1_25CollectiveMainloopFwdSm90ILi2EN4cute5tupleIJNS5_1CILi1EEES8_S8_EEENS6_IJNS7_ILi128EEENS7_ILi96EEENS7_ILi192EEEEEELi192ENS_10bfloat16_tEfNS_4arch4Sm90ELb0ELb0ELb1ELb0ELb1ELb0ELb0ELb1ELb1ELb1ELb1ELb0EEENS1_21CollectiveEpilogueFwdINS6_IJSA_SC_SB_EEES9_SE_SG_Li256ELb0ELb1ELb1ELb0EEENS1_19SingleTileSchedulerILb0ELb1ELb1ELi128EEEEEEEEEvNT_6ParamsE)
        /*0a24*/ 	.short	0x0210
        /*0a26*/ 	.short	0x0a70


	//----- nvinfo : EIATTR_SW_WAR
	.align		4
.L_99:
        /*0a28*/ 	.byte	0x04, 0x36
        /*0a2a*/ 	.short	(.L_101 - .L_100)
.L_100:
        /*0a2c*/ 	.word	0x00000008
.L_101:


//--------------------- .nv.info._ZN7cutlass13device_kernelIN5flash11enable_sm90INS1_16FlashAttnFwdSm90INS1_25CollectiveMainloopFwdSm90ILi2EN4cute5tupleIJNS5_1CILi1EEES8_S8_EEENS6_IJNS7_ILi128EEENS7_ILi96EEENS7_ILi192EEEEEELi192ENS_10bfloat16_tEfNS_4arch4Sm90ELb0ELb0ELb1ELb1ELb1ELb0ELb0ELb1ELb1ELb1ELb1ELb0EEENS1_21CollectiveEpilogueFwdINS6_IJSA_SC_SB_EEES9_SE_SG_Li256ELb1ELb1ELb1ELb0EEENS1_36VarlenDynamicPersistentTileSchedulerILi128ELi96ELi256ELi128ELb1ELb1ELb1ELb0ELb1ELb1EEEEEEEEEvNT_6ParamsE --------------------------
	.section	.nv.info._ZN7cutlass13device_kernelIN5flash11enable_sm90INS1_16FlashAttnFwdSm90INS1_25CollectiveMainloopFwdSm90ILi2EN4cute5tupleIJNS5_1CILi1EEES8_S8_EEENS6_IJNS7_ILi128EEENS7_ILi96EEENS7_ILi192EEEEEELi192ENS_10bfloat16_tEfNS_4arch4Sm90ELb0ELb0ELb1ELb1ELb1ELb0ELb0ELb1ELb1ELb1ELb1ELb0EEENS1_21CollectiveEpilogueFwdINS6_IJSA_SC_SB_EEES9_SE_SG_Li256ELb1ELb1ELb1ELb0EEENS1_36VarlenDynamicPersistentTileSchedulerILi128ELi96ELi256ELi128ELb1ELb1ELb1ELb0ELb1ELb1EEEEEEEEEvNT_6ParamsE,"",@"SHT_CUDA_INFO"
	.sectionflags	@""
	.align	4


	//----- nvinfo : EIATTR_CUDA_API_VERSION
	.align		4
        /*0000*/ 	.byte	0x04, 0x37
        /*0002*/ 	.short	(.L_103 - .L_102)
.L_102:
        /*0004*/ 	.word	0x00000082


	//----- nvinfo : EIATTR_KPARAM_INFO
	.align		4
.L_103:
        /*0008*/ 	.byte	0x04, 0x17
        /*000a*/ 	.short	(.L_105 - .L_104)
.L_104:
        /*000c*/ 	.word	0x00000000
        /*0010*/ 	.short	0x0000
        /*0012*/ 	.short	0x0070
        /*0014*/ 	.byte	0x00, 0xf0, 0x01, 0x2a


	//----- nvinfo : EIATTR_SPARSE_MMA_MASK
	.align		4
.L_105:
        /*0018*/ 	.byte	0x03, 0x50
        /*001a*/ 	.short	0x0000


	//----- nvinfo : EIATTR_MAXREG_COUNT
	.align		4
        /*001c*/ 	.byte	0x03, 0x1b
        /*001e*/ 	.short	0x00a8


	//----- nvinfo : EIATTR_NUM_BARRIERS
	.align		4
        /*0020*/ 	.byte	0x02, 0x4c
        /*0022*/ 	.byte	0x09
	.zero		1


	//----- nvinfo : EIATTR_EXTERNS
	.align		4
        /*0024*/ 	.byte	0x04, 0x0f
        /*0026*/ 	.short	(.L_107 - .L_106)


	//   ....[0]....
	.align		4
.L_106:
        /*0028*/ 	.word	index@(__assertfail)


	//----- nvinfo : EIATTR_ANNOTATIONS
	.align		4
.L_107:
        /*002c*/ 	.byte	0x04, 0x55
        /*002e*/ 	.short	(.L_109 - .L_108)


	//   ....[0]....
.L_108:
        /*0030*/ 	.word	0x00000001
        /*0034*/ 	.byte	0xa0, 0x08, 0x00, 0x00, 0x01, 0x00, 0x00, 0x00, 0xa0, 0x09, 0x00, 0x00, 0x01, 0x00, 0x00, 0x00
        /* <DEDUP_REMOVED lines=17> */
        /*0154*/ 	.byte	0xf0, 0x12, 0x01, 0x00, 0x01, 0x00, 0x00, 0x00, 0x90, 0x14, 0x01, 0x00


	//----- nvinfo : EIATTR_MERCURY_ISA_VERSION
	.align		4
.L_109:
        /*0160*/ 	.byte	0x03, 0x5f
        /*0162*/ 	.short	0x0101


	//----- nvinfo : EIATTR_UNUSED_LOAD_BYTE_OFFSET
	.align		4
        /*0164*/ 	.byte	0x04, 0x44
        /*0166*/ 	.short	(.L_111 - .L_110)


	//   ....[0]....
.L_110:
        /*0168*/ 	.word	0x00000950
        /*016c*/ 	.word	0x0000fff0


	//   ....[1]....
        /*0170*/ 	.word	0x00007f70
        /*0174*/ 	.word	0x0000fff0


	//----- nvinfo : EIATTR_INT_WARP_WIDE_INSTR_OFFSETS
	.align		4
.L_111:
        /*0178*/ 	.byte	0x04, 0x31
        /*017a*/ 	.short	(.L_113 - .L_112)


	//   ....[0]....
.L_112:
        /*017c*/ 	.word	0x000000c0


	//   ....[1]....
        /*0180*/ 	.word	0x000000d0


	//   ....[2]....
        /*0184*/ 	.word	0x00000170


	//   ....[3]....
        /*0188*/ 	.word	0x0000d110


	//   ....[4]....
        /*018c*/ 	.word	0x0000d1a0


	//   ....[5]....
        /*0190*/ 	.word	0x0000ff70


	//   ....[6]....
        /*0194*/ 	.word	0x00010000


	//----- nvinfo : EIATTR_COOP_GROUP_MASK_REGIDS
	.align		4
.L_113:
        /*0198*/ 	.byte	0x04, 0x29
        /*019a*/ 	.short	(.L_115 - .L_114)


	//   ....[0]....
.L_114:
        /*019c*/ 	.word	0xffffffff


	//   ....[1]....
        /*01a0*/ 	.word	0xffffffff


	//   ....[2]....
        /*01a4*/ 	.word	0xffffffff


	//   ....[3]....
        /*01a8*/ 	.word	0xffffffff


	//   ....[4]....
        /*01ac*/ 	.word	0xffffffff


	//   ....[5]....
        /*01b0*/ 	.word	0xffffffff


	//   ....[6]....
        /*01b4*/ 	.word	0xffffffff


	//   ....[7]....
        /*01b8*/ 	.word	0xffffffff


	//   ....[8]....
        /*01bc*/ 	.word	0xffffffff


	//   ....[9]....
        /*01c0*/ 	.word	0xffffffff


	//   ....[10]....
        /*01c4*/ 	.word	0xffffffff


	//   ....[11]....
        /*01c8*/ 	.word	0xffffffff


	//   ....[12]....
        /*01cc*/ 	.word	0xffffffff


	//   ....[13]....
        /*01d0*/ 	.word	0xffffffff


	//   ....[14]....
        /*01d4*/ 	.word	0xffffffff


	//   ....[15]....
        /*01d8*/ 	.word	0xffffffff


	//   ....[16]....
        /*01dc*/ 	.word	0xffffffff


	//   ....[17]....
        /*01e0*/ 	.word	0xffffffff


	//   ....[18]....
        /*01e4*/ 	.word	0xffffffff


	//   ....[19]....
        /*01e8*/ 	.word	0xffffffff


	//   ....[20]....
        /*01ec*/ 	.word	0xffffffff


	//   ....[21]....
        /*01f0*/ 	.word	0xffffffff


	//   ....[22]....
        /*01f4*/ 	.word	0xffffffff


	//   ....[23]....
        /*01f8*/ 	.word	0xffffffff


	//   ....[24]....
        /*01fc*/ 	.word	0xffffffff


	//   ....[25]....
        /*0200*/ 	.word	0xffffffff


	//   ....[26]....
        /*0204*/ 	.word	0xffffffff


	//   ....[27]....
        /*0208*/ 	.word	0xffffffff


	//   ....[28]....
        /*020c*/ 	.word	0xffffffff


	//   ....[29]....
        /*0210*/ 	.word	0xffffffff


	//   ....[30]....
        /*0214*/ 	.word	0xffffffff


	//   ....[31]....
        /*0218*/ 	.word	0xffffffff


	//   ....[32]....
        /*021c*/ 	.word	0xffffffff


	//   ....[33]....
        /*0220*/ 	.word	0xffffffff


	//   ....[34]....
        /*0224*/ 	.word	0xffffffff


	//   ....[35]....
        /*0228*/ 	.word	0xffffffff


	//   ....[36]....
        /*022c*/ 	.word	0xffffffff


	//   ....[37]....
        /*0230*/ 	.word	0xffffffff


	//   ....[38]....
        /*0234*/ 	.word	0xffffffff


	//   ....[39]....
        /*0238*/ 	.word	0xffffffff


	//   ....[40]....
        /*023c*/ 	.word	0xffffffff


	//   ....[41]....
        /*0240*/ 	.word	0xffffffff


	//   ....[42]....
        /*0244*/ 	.word	0xffffffff


	//   ....[43]....
        /*0248*/ 	.word	0xffffffff


	//   ....[44]....
        /*024c*/ 	.word	0xffffffff


	//   ....[45]....
        /*0250*/ 	.word	0xffffffff


	//   ....[46]....
        /*0254*/ 	.word	0xffffffff


	//   ....[47]....
        /*0258*/ 	.word	0xffffffff


	//   ....[48]....
        /*025c*/ 	.word	0xffffffff


	//   ....[49]....
        /*0260*/ 	.word	0xffffffff


	//   ....[50]....
        /*0264*/ 	.word	0xffffffff


	//   ....[51]....
        /*0268*/ 	.word	0xffffffff


	//   ....[52]....
        /*026c*/ 	.word	0xffffffff


	//   ....[53]....
        /*0270*/ 	.word	0xffffffff


	//   ....[54]....
        /*0274*/ 	.word	0xffffffff


	//   ....[55]....
        /*0278*/ 	.word	0xffffffff


	//   ....[56]....
        /*027c*/ 	.word	0xffffffff


	//   ....[57]....
        /*0280*/ 	.word	0xffffffff


	//   ....[58]....
        /*0284*/ 	.word	0xffffffff


	//   ....[59]....
        /*0288*/ 	.word	0xffffffff


	//   ....[60]....
        /*028c*/ 	.word	0xffffffff


	//   ....[61]....
        /*0290*/ 	.word	0xffffffff


	//   ....[62]....
        /*0294*/ 	.word	0xffffffff


	//   ....[63]....
        /*0298*/ 	.word	0xffffffff


	//   ....[64]....
        /*029c*/ 	.word	0xffffffff


	//   ....[65]....
        /*02a0*/ 	.word	0xffffffff


	//   ....[66]....
        /*02a4*/ 	.word	0xffffffff


	//   ....[67]....
        /*02a8*/ 	.word	0xffffffff


	//   ....[68]....
        /*02ac*/ 	.word	0xffffffff


	//   ....[69]....
        /*02b0*/ 	.word	0xffffffff


	//   ....[70]....
        /*02b4*/ 	.word	0xffffffff


	//   ....[71]....
        /*02b8*/ 	.word	0xffffffff


	//   ....[72]....
        /*02bc*/ 	.word	0xffffffff


	//   ....[73]....
        /*02c0*/ 	.word	0xffffffff


	//   ....[74]....
        /*02c4*/ 	.word	0xffffffff


	//   ....[75]....
        /*02c8*/ 	.word	0xffffffff


	//   ....[76]....
        /*02cc*/ 	.word	0xffffffff


	//   ....[77]....
        /*02d0*/ 	.word	0xffffffff


	//   ....[78]....
        /*02d4*/ 	.word	0xffffffff


	//   ....[79]....
        /*02d8*/ 	.word	0xffffffff


	//   ....[80]....
        /*02dc*/ 	.word	0xffffffff


	//   ....[81]....
        /*02e0*/ 	.word	0xffffffff


	//   ....[82]....
        /*02e4*/ 	.word	0xffffffff


	//   ....[83]....
        /*02e8*/ 	.word	0xffffffff


	//   ....[84]....
        /*02ec*/ 	.word	0xffffffff


	//   ....[85]....
        /*02f0*/ 	.word	0xffffffff


	//   ....[86]....
        /*02f4*/ 	.word	0xffffffff


	//   ....[87]....
        /*02f8*/ 	.word	0xffffffff


	//   ....[88]....
        /*02fc*/ 	.word	0xffffffff


	//   ....[89]....
        /*0300*/ 	.word	0xffffffff


	//   ....[90]....
        /*0304*/ 	.word	0xffffffff


	//   ....[91]....
        /*0308*/ 	.word	0xffffffff


	//   ....[92]....
        /*030c*/ 	.word	0xffffffff


	//   ....[93]....
        /*0310*/ 	.word	0xffffffff


	//   ....[94]....
        /*0314*/ 	.word	0xffffffff


	//   ....[95]....
        /*0318*/ 	.word	0xffffffff


	//   ....[96]....
        /*031c*/ 	.word	0xffffffff


	//   ....[97]....
        /*0320*/ 	.word	0xffffffff


	//   ....[98]....
        /*0324*/ 	.word	0xffffffff


	//   ....[99]....
        /*0328*/ 	.word	0xffffffff


	//   ....[100]....
        /*032c*/ 	.word	0xffffffff


	//   ....[101]....
        /*0330*/ 	.word	0xffffffff


	//   ....[102]....
        /*0334*/ 	.word	0xffffffff


	//   ....[103]....
        /*0338*/ 	.word	0xffffffff


	//   ....[104]....
        /*033c*/ 	.word	0xffffffff


	//   ....[105]....
        /*0340*/ 	.word	0xffffffff


	//   ....[106]....
        /*0344*/ 	.word	0xffffffff


	//   ....[107]....
        /*0348*/ 	.word	0xffffffff


	//   ....[108]....
        /*034c*/ 	.word	0xffffffff


	//   ....[109]....
        /*0350*/ 	.word	0xffffffff


	//   ....[110]....
        /*0354*/ 	.word	0xffffffff


	//   ....[111]....
        /*0358*/ 	.word	0xffffffff


	//   ....[112]....
        /*035c*/ 	.word	0xffffffff


	//   ....[113]....
        /*0360*/ 	.word	0xffffffff


	//   ....[114]....
        /*0364*/ 	.word	0xffffffff


	//   ....[115]....
        /*0368*/ 	.word	0xffffffff


	//   ....[116]....
        /*036c*/ 	.word	0xffffffff


	//   ....[117]....
        /*0370*/ 	.word	0xffffffff


	//   ....[118]....
        /*0374*/ 	.word	0xffffffff


	//   ....[119]....
        /*0378*/ 	.word	0xffffffff


	//   ....[120]....
        /*037c*/ 	.word	0xffffffff


	//   ....[121]....
        /*0380*/ 	.word	0xffffffff


	//   ....[122]....
        /*0384*/ 	.word	0xffffffff


	//   ....[123]....
        /*0388*/ 	.word	0xffffffff


	//   ....[124]....
        /*038c*/ 	.word	0xffffffff


	//   ....[125]....
        /*0390*/ 	.word	0xffffffff


	//   ....[126]....
        /*0394*/ 	.word	0xffffffff


	//   ....[127]....
        /*0398*/ 	.word	0xffffffff


	//   ....[128]....
        /*039c*/ 	.word	0xffffffff


	//   ....[129]....
        /*03a0*/ 	.word	0xffffffff


	//   ....[130]....
        /*03a4*/ 	.word	0xffffffff


	//   ....[131]....
        /*03a8*/ 	.word	0xffffffff


	//   ....[132]....
        /*03ac*/ 	.word	0xffffffff


	//   ....[133]....
        /*03b0*/ 	.word	0xffffffff


	//   ....[134]....
        /*03b4*/ 	.word	0xffffffff


	//   ....[135]....
        /*03b8*/ 	.word	0xffffffff


	//   ....[136]....
        /*03bc*/ 	.word	0xffffffff


	//   ....[137]....
        /*03c0*/ 	.word	0xffffffff


	//   ....[138]....
        /*03c4*/ 	.word	0xffffffff


	//   ....[139]....
        /*03c8*/ 	.word	0xffffffff


	//   ....[140]....
        /*03cc*/ 	.word	0xffffffff


	//   ....[141]....
        /*03d0*/ 	.word	0xffffffff


	//   ....[142]....
        /*03d4*/ 	.word	0xffffffff


	//   ....[143]....
        /*03d8*/ 	.word	0x0500000f


	//   ....[144]....
        /*03dc*/ 	.word	0x0500000f


	//   ....[145]....
        /*03e0*/ 	.word	0x0500000f


	//   ....[146]....
        /*03e4*/ 	.word	0x0500000f


	//   ....[147]....
        /*03e8*/ 	.word	0x0500000f


	//   ....[148]....
        /*03ec*/ 	.word	0x0500000f


	//   ....[149]....
        /*03f0*/ 	.word	0x0500000f


	//   ....[150]....
        /*03f4*/ 	.word	0x0500000f


	//   ....[151]....
        /*03f8*/ 	.word	0x0500000f


	//   ....[152]....
        /*03fc*/ 	.word	0x0500000f


	//   ....[153]....
        /*0400*/ 	.word	0x0500000f


	//   ....[154]....
        /*0404*/ 	.word	0x0500000f


	//   ....[155]....
        /*0408*/ 	.word	0x0500000f


	//   ....[156]....
        /*040c*/ 	.word	0x0500000f


	//   ....[157]....
        /*0410*/ 	.word	0x0500000f


	//   ....[158]....
        /*0414*/ 	.word	0x0500000f


	//   ....[159]....
        /*0418*/ 	.word	0x0500000f


	//   ....[160]....
        /*041c*/ 	.word	0x0500000f


	//   ....[161]....
        /*0420*/ 	.word	0x0500000f


	//   ....[162]....
        /*0424*/ 	.word	0x0500000f


	//   ....[163]....
        /*0428*/ 	.word	0x0500000f


	//   ....[164]....
        /*042c*/ 	.word	0x0500000f


	//   ....[165]....
        /*0430*/ 	.word	0x0500000f


	//   ....[166]....
        /*0434*/ 	.word	0x0500000f


	//   ....[167]....
        /*0438*/ 	.word	0x0500000f


	//   ....[168]....
        /*043c*/ 	.word	0x0500000f


	//   ....[169]....
        /*0440*/ 	.word	0x0500000f


	//   ....[170]....
        /*0444*/ 	.word	0x0500000f


	//   ....[171]....
        /*0448*/ 	.word	0x0500000f


	//   ....[172]....
        /*044c*/ 	.word	0x0500000f


	//   ....[173]....
        /*0450*/ 	.word	0x0500000f


	//   ....[174]....
        /*0454*/ 	.word	0x0500000f


	//   ....[175]....
        /*0458*/ 	.word	0x0500000f


	//   ....[176]....
        /*045c*/ 	.word	0x0500000f


	//   ....[177]....
        /*0460*/ 	.word	0x0500000f


	//   ....[178]....
        /*0464*/ 	.word	0x0500000f


	//   ....[179]....
        /*0468*/ 	.word	0x0500000f


	//   ....[180]....
        /*046c*/ 	.word	0x0500000f


	//   ....[181]....
        /*0470*/ 	.word	0x0500000f


	//   ....[182]....
        /*0474*/ 	.word	0x0500000f


	//   ....[183]....
        /*0478*/ 	.word	0x0500000f


	//   ....[184]....
        /*047c*/ 	.word	0x0500000f


	//   ....[185]....
        /*0480*/ 	.word	0x0500000f


	//   ....[186]....
        /*0484*/ 	.word	0x0500000f


	//   ....[187]....
        /*0488*/ 	.word	0x0500000f


	//   ....[188]....
        /*048c*/ 	.word	0x0500000f


	//   ....[189]....
        /*0490*/ 	.word	0x0500000f


	//   ....[190]....
        /*0494*/ 	.word	0x0500000f


	//   ....[191]....
        /*0498*/ 	.word	0x0500000f


	//   ....[192]....
        /*049c*/ 	.word	0x0500000f


	//   ....[193]....
        /*04a0*/ 	.word	0x0500000f


	//   ....[194]....
        /*04a4*/ 	.word	0x0500000f


	//   ....[195]....
        /*04a8*/ 	.word	0x0500000f


	//   ....[196]....
        /*04ac*/ 	.word	0x0500000f


	//   ....[197]....
        /*04b0*/ 	.word	0x0500000f


	//   ....[198]....
        /*04b4*/ 	.word	0x0500000f


	//   ....[199]....
        /*04b8*/ 	.word	0x0500000f


	//   ....[200]....
        /*04bc*/ 	.word	0x0500000f


	//   ....[201]....
        /*04c0*/ 	.word	0x0500000f


	//   ....[202]....
        /*04c4*/ 	.word	0x0500000f


	//   ....[203]....
        /*04c8*/ 	.word	0x0500000f


	//   ....[204]....
        /*04cc*/ 	.word	0x0500000f


	//   ....[205]....
        /*04d0*/ 	.word	0x0500000f


	//   ....[206]....
        /*04d4*/ 	.word	0x0500000f


	//   ....[207]....
        /*04d8*/ 	.word	0x0500000f


	//   ....[208]....
        /*04dc*/ 	.word	0x0500000f


	//   ....[209]....
        /*04e0*/ 	.word	0x0500000f


	//   ....[210]....
        /*04e4*/ 	.word	0x0500000f


	//   ....[211]....
        /*04e8*/ 	.word	0x0500000f


	//   ....[212]....
        /*04ec*/ 	.word	0x0500000f


	//   ....[213]....
        /*04f0*/ 	.word	0x0500000f


	//   ....[214]....
        /*04f4*/ 	.word	0x0500000f


	//   ....[215]....
        /*04f8*/ 	.word	0x0500000f


	//   ....[216]....
        /*04fc*/ 	.word	0x0500000f


	//   ....[217]....
        /*0500*/ 	.word	0x0500000f


	//   ....[218]....
        /*0504*/ 	.word	0x0500000f


	//   ....[219]....
        /*0508*/ 	.word	0x0500000f


	//   ....[220]....
        /*050c*/ 	.word	0x0500000f


	//   ....[221]....
        /*0510*/ 	.word	0x0500000f


	//   ....[222]....
        /*0514*/ 	.word	0x0500000f


	//   ....[223]....
        /*0518*/ 	.word	0x0500000f


	//   ....[224]....
        /*051c*/ 	.word	0x0500000f


	//   ....[225]....
        /*0520*/ 	.word	0x0500000f


	//   ....[226]....
        /*0524*/ 	.word	0x0500000f


	//----- nvinfo : EIATTR_COOP_GROUP_INSTR_OFFSETS
	.align		4
.L_115:
        /*0528*/ 	.byte	0x04, 0x28
        /*052a*/ 	.short	(.L_117 - .L_116)


	//   ....[0]....
.L_116:
        /*052c*/ 	.word	0x00000070


	//   ....[1]....
        /*0530*/ 	.word	0x000000b0


	//   ....[2]....
        /*0534*/ 	.word	0x000002d0


	//   ....[3]....
        /*0538*/ 	.word	0x00000430


	//   ....[4]....
        /*053c*/ 	.word	0x00000550


	//   ....[5]....
        /*0540*/ 	.word	0x000006b0


	//   ....[6]....
        /*0544*/ 	.word	0x00001b30


	//   ....[7]....
        /*0548*/ 	.word	0x00003430


	//   ....[8]....
        /*054c*/ 	.word	0x000034c0


	//   ....[9]....
        /*0550*/ 	.word	0x00003970


	//   ....[10]....
        /*0554*/ 	.word	0x000039d0


	//   ....[11]....
        /*0558*/ 	.word	0x00006060


	//   ....[12]....
        /*055c*/ 	.word	0x00006080


	//   ....[13]....
        /*0560*/ 	.word	0x000060a0


	//   ....[14]....
        /*0564*/ 	.word	0x000060c0


	//   ....[15]....
        /*0568*/ 	.word	0x00007450


	//   ....[16]....
        /*056c*/ 	.word	0x00007650


	//   ....[17]....
        /*0570*/ 	.word	0x00007720


	//   ....[18]....
        /*0574*/ 	.word	0x00007750


	//   ....[19]....
        /*0578*/ 	.word	0x00008e40


	//   ....[20]....
        /*057c*/ 	.word	0x00008e60


	//   ....[21]....
        /*0580*/ 	.word	0x00008e70


	//   ....[22]....
        /*0584*/ 	.word	0x00008e90


	//   ....[23]....
        /*0588*/ 	.word	0x000097b0


	//   ....[24]....
        /*058c*/ 	.word	0x000097d0


	//   ....[25]....
        /*0590*/ 	.word	0x00009900


	//   ....[26]....
        /*0594*/ 	.word	0x00009920


	//   ....[27]....
        /*0598*/ 	.word	0x00009a20


	//   ....[28]....
        /*059c*/ 	.word	0x00009a40


	//   ....[29]....
        /*05a0*/ 	.word	0x00009b50


	//   ....[30]....
        /*05a4*/ 	.word	0x00009b70


	//   ....[31]....
        /*05a8*/ 	.word	0x00009fe0


	//   ....[32]....
        /*05ac*/ 	.word	0x00009ff0


	//   ....[33]....
        /*05b0*/ 	.word	0x0000a680


	//   ....[34]....
        /*05b4*/ 	.word	0x0000a690


	//   ....[35]....
        /*05b8*/ 	.word	0x0000b730


	//   ....[36]....
        /*05bc*/ 	.word	0x0000b760


	//   ....[37]....
        /*05c0*/ 	.word	0x0000b870


	//   ....[38]....
        /*05c4*/ 	.word	0x0000b890


	//   ....[39]....
        /*05c8*/ 	.word	0x0000b990


	//   ....[40]....
        /*05cc*/ 	.word	0x0000b9b0


	//   ....[41]....
        /*05d0*/ 	.word	0x0000bac0


	//   ....[42]....
        /*05d4*/ 	.word	0x0000bae0


	//   ....[43]....
        /*05d8*/ 	.word	0x0000bc80


	//   ....[44]....
        /*05dc*/ 	.word	0x0000be70


	//   ....[45]....
        /*05e0*/ 	.word	0x0000bea0


	//   ....[46]....
        /*05e4*/ 	.word	0x0000bed0


	//   ....[47]....
        /*05e8*/ 	.word	0x0000bf00


	//   ....[48]....
        /*05ec*/ 	.word	0x0000bf30


	//   ....[49]....
        /*05f0*/ 	.word	0x0000bf60


	//   ....[50]....
        /*05f4*/ 	.word	0x0000c0d0


	//   ....[51]....
        /*05f8*/ 	.word	0x0000c100


	//   ....[52]....
        /*05fc*/ 	.word	0x0000c130


	//   ....[53]....
        /*0600*/ 	.word	0x0000c160


	//   ....[54]....
        /*0604*/ 	.word	0x0000c190


	//   ....[55]....
        /*0608*/ 	.word	0x0000c1c0


	//   ....[56]....
        /*060c*/ 	.word	0x0000c250


	//   ....[57]....
        /*0610*/ 	.word	0x0000c280


	//   ....[58]....
        /*0614*/ 	.word	0x0000c290


	//   ....[59]....
        /*0618*/ 	.word	0x0000c320


	//   ....[60]....
        /*061c*/ 	.word	0x0000dcb0


	//   ....[61]....
        /*0620*/ 	.word	0x0000dcd0


	//   ....[62]....
        /*0624*/ 	.word	0x0000dd80


	//   ....[63]....
        /*0628*/ 	.word	0x0000dda0


	//   ....[64]....
        /*062c*/ 	.word	0x0000de40


	//   ....[65]....
        /*0630*/ 	.word	0x0000de60


	//   ....[66]....
        /*0634*/ 	.word	0x0000df00


	//   ....[67]....
        /*0638*/ 	.word	0x0000df20


	//   ....[68]....
        /*063c*/ 	.word	0x0000dfc0


	//   ....[69]....
        /*0640*/ 	.word	0x0000dfe0


	//   ....[70]....
        /*0644*/ 	.word	0x0000dff0


	//   ....[71]....
        /*0648*/ 	.word	0x0000e080


	//   ....[72]....
        /*064c*/ 	.word	0x0000e780


	//   ....[73]....
        /*0650*/ 	.word	0x0000e7b0


	//   ....[74]....
        /*0654*/ 	.word	0x0000e810


	//   ....[75]....
        /*0658*/ 	.word	0x0000e860


	//   ....[76]....
        /*065c*/ 	.word	0x0000e8a0


	//   ....[77]....
        /*0660*/ 	.word	0x0000e910


	//   ....[78]....
        /*0664*/ 	.word	0x0000e960


	//   ....[79]....
        /*0668*/ 	.word	0x0000e9c0


	//   ....[80]....
        /*066c*/ 	.word	0x0000ea00


	//   ....[81]....
        /*0670*/ 	.word	0x0000ea70


	//   ....[82]....
        /*0674*/ 	.word	0x0000eac0


	//   ....[83]....
        /*0678*/ 	.word	0x0000eb20


	//   ....[84]....
        /*067c*/ 	.word	0x0000eb70


	//   ....[85]....
        /*0680*/ 	.word	0x0000ebd0


	//   ....[86]....
        /*0684*/ 	.word	0x0000ebf0


	//   ....[87]....
        /*0688*/ 	.word	0x0000ec30


	//   ....[88]....
        /*068c*/ 	.word	0x0000f3e0


	//   ....[89]....
        /*0690*/ 	.word	0x0000f420


	//   ....[90]....
        /*0694*/ 	.word	0x0000f430


	//   ....[91]....
        /*0698*/ 	.word	0x0000f490


	//   ....[92]....
        /*069c*/ 	.word	0x0000f4a0


	//   ....[93]....
        /*06a0*/ 	.word	0x0000f500


	//   ....[94]....
        /*06a4*/ 	.word	0x0000f530


	//   ....[95]....
        /*06a8*/ 	.word	0x0000f570


	//   ....[96]....
        /*06ac*/ 	.word	0x0000f5a0


	//   ....[97]....
        /*06b0*/ 	.word	0x0000f5e0


	//   ....[98]....
        /*06b4*/ 	.word	0x0000f610


	//   ....[99]....
        /*06b8*/ 	.word	0x0000f650


	//   ....[100]....
        /*06bc*/ 	.word	0x0000f8c0


	//   ....[101]....
        /*06c0*/ 	.word	0x0000f8e0


	//   ....[102]....
        /*06c4*/ 	.word	0x0000f8f0


	//   ....[103]....
        /*06c8*/ 	.word	0x0000f980


	//   ....[104]....
        /*06cc*/ 	.word	0x0000f990


	//   ....[105]....
        /*06d0*/ 	.word	0x0000fa20


	//   ....[106]....
        /*06d4*/ 	.word	0x0000fa30


	//   ....[107]....
        /*06d8*/ 	.word	0x0000fac0


	//   ....[108]....
        /*06dc*/ 	.word	0x0000fad0


	//   ....[109]....
        /*06e0*/ 	.word	0x0000fb60


	//   ....[110]....
        /*06e4*/ 	.word	0x0000fb70


	//   ....[111]....
        /*06e8*/ 	.word	0x0000fb80


	//   ....[112]....
        /*06ec*/ 	.word	0x00010140


	//   ....[113]....
        /*06f0*/ 	.word	0x00010180


	//   ....[114]....
        /*06f4*/ 	.word	0x000101c0


	//   ....[115]....
        /*06f8*/ 	.word	0x000101f0


	//   ....[116]....
        /*06fc*/ 	.word	0x00010280


	//   ....[117]....
        /*0700*/ 	.word	0x000102b0


	//   ....[118]....
        /*0704*/ 	.word	0x00010320


	//   ....[119]....
        /*0708*/ 	.word	0x00010350


	//   ....[120]....
        /*070c*/ 	.word	0x000103c0


	//   ....[121]....
        /*0710*/ 	.word	0x000103e0


	//   ....[122]....
        /*0714*/ 	.word	0x00010420


	//   ....[123]....
        /*0718*/ 	.word	0x00010470


	//   ....[124]....
        /*071c*/ 	.word	0x000108b0


	//   ....[125]....
        /*0720*/ 	.word	0x000108c0


	//   ....[126]....
        /*0724*/ 	.word	0x00010900


	//   ....[127]....
        /*0728*/ 	.word	0x00010940


	//   ....[128]....
        /*072c*/ 	.word	0x00010970


	//   ....[129]....
        /*0730*/ 	.word	0x000109a0


	//   ....[130]....
        /*0734*/ 	.word	0x000109d0


	//   ....[131]....
        /*0738*/ 	.word	0x00010a00


	//   ....[132]....
        /*073c*/ 	.word	0x00010bb0


	//   ....[133]....
        /*0740*/ 	.word	0x00010be0


	//   ....[134]....
        /*0744*/ 	.word	0x00010c10


	//   ....[135]....
        /*0748*/ 	.word	0x00010c40


	//   ....[136]....
        /*074c*/ 	.word	0x00010c70


	//   ....[137]....
        /*0750*/ 	.word	0x00010ca0


	//   ....[138]....
        /*0754*/ 	.word	0x00010d60


	//   ....[139]....
        /*0758*/ 	.word	0x00010d80


	//   ....[140]....
        /*075c*/ 	.word	0x00010d90


	//   ....[141]....
        /*0760*/ 	.word	0x00010df0


	//   ....[142]....
        /*0764*/ 	.word	0x00011410


	//   ....[143]....
        /*0768*/ 	.word	0x000118f0


	//   ....[144]....
        /*076c*/ 	.word	0x000119e0


	//   ....[145]....
        /*0770*/ 	.word	0x00011a80


	//   ....[146]....
        /*0774*/ 	.word	0x00011ae0


	//   ....[147]....
        /*0778*/ 	.word	0x00011bf0


	//   ....[148]....
        /*077c*/ 	.word	0x00011c60


	//   ....[149]....
        /*0780*/ 	.word	0x00011d70


	//   ....[150]....
        /*0784*/ 	.word	0x00011de0


	//   ....[151]....
        /*0788*/ 	.word	0x00011ef0


	//   ....[152]....
        /*078c*/ 	.word	0x00011f60


	//   ....[153]....
        /*0790*/ 	.word	0x00012070


	//   ....[154]....
        /*0794*/ 	.word	0x000120e0


	//   ....[155]....
        /*0798*/ 	.word	0x00012180


	//   ....[156]....
        /*079c*/ 	.word	0x00012290


	//   ....[157]....
        /*07a0*/ 	.word	0x00012300


	//   ....[158]....
        /*07a4*/ 	.word	0x00012380


	//   ....[159]....
        /*07a8*/ 	.word	0x00012440


	//   ....[160]....
        /*07ac*/ 	.word	0x000124c0


	//   ....[161]....
        /*07b0*/ 	.word	0x000125a0


	//   ....[162]....
        /*07b4*/ 	.word	0x00012620


	//   ....[163]....
        /*07b8*/ 	.word	0x00012700


	//   ....[164]....
        /*07bc*/ 	.word	0x00012780


	//   ....[165]....
        /*07c0*/ 	.word	0x00012860


	//   ....[166]....
        /*07c4*/ 	.word	0x000128e0


	//   ....[167]....
        /*07c8*/ 	.word	0x000129c0


	//   ....[168]....
        /*07cc*/ 	.word	0x00012a40


	//   ....[169]....
        /*07d0*/ 	.word	0x00012b20


	//   ....[170]....
        /*07d4*/ 	.word	0x00012ba0


	//   ....[171]....
        /*07d8*/ 	.word	0x00012c60


	//   ....[172]....
        /*07dc*/ 	.word	0x00012d90


	//   ....[173]....
        /*07e0*/ 	.word	0x00012e50


	//   ....[174]....
        /*07e4*/ 	.word	0x00012ed0


	//   ....[175]....
        /*07e8*/ 	.word	0x00012fa0


	//   ....[176]....
        /*07ec*/ 	.word	0x00013000


	//   ....[177]....
        /*07f0*/ 	.word	0x000130d0


	//   ....[178]....
        /*07f4*/ 	.word	0x00013130


	//   ....[179]....
        /*07f8*/ 	.word	0x00013200


	//   ....[180]....
        /*07fc*/ 	.word	0x00013260


	//   ....[181]....
        /*0800*/ 	.word	0x00013330


	//   ....[182]....
        /*0804*/ 	.word	0x00013390


	//   ....[183]....
        /*0808*/ 	.word	0x00013470


	//   ....[184]....
        /*080c*/ 	.word	0x00013560


	//   ....[185]....
        /*0810*/ 	.word	0x00013600


	//   ....[186]....
        /*0814*/ 	.word	0x00013660


	//   ....[187]....
        /*0818*/ 	.word	0x00013760


	//   ....[188]....
        /*081c*/ 	.word	0x000137c0


	//   ....[189]....
        /*0820*/ 	.word	0x000138c0


	//   ....[190]....
        /*0824*/ 	.word	0x00013920


	//   ....[191]....
        /*0828*/ 	.word	0x00013a20


	//   ....[192]....
        /*082c*/ 	.word	0x00013a80


	//   ....[193]....
        /*0830*/ 	.word	0x00013b80


	//   ....[194]....
        /*0834*/ 	.word	0x00013be0


	//   ....[195]....
        /*0838*/ 	.word	0x00013cb0


	//   ....[196]....
        /*083c*/ 	.word	0x00013df0


	//   ....[197]....
        /*0840*/ 	.word	0x00013e90


	//   ....[198]....
        /*0844*/ 	.word	0x00013f70


	//   ....[199]....
        /*0848*/ 	.word	0x00014040


	//   ....[200]....
        /*084c*/ 	.word	0x000140a0


	//   ....[201]....
        /*0850*/ 	.word	0x00014190


	//   ....[202]....
        /*0854*/ 	.word	0x000141f0


	//   ....[203]....
        /*0858*/ 	.word	0x000142e0


	//   ....[204]....
        /*085c*/ 	.word	0x00014340


	//   ....[205]....
        /*0860*/ 	.word	0x00014430


	//   ....[206]....
        /*0864*/ 	.word	0x00014490


	//   ....[207]....
        /*0868*/ 	.word	0x00014570


	//   ....[208]....
        /*086c*/ 	.word	0x00014600


	//   ....[209]....
        /*0870*/ 	.word	0x000146a0


	//   ....[210]....
        /*0874*/ 	.word	0x00014800


	//   ....[211]....
        /*0878*/ 	.word	0x00014870


	//   ....[212]....
        /*087c*/ 	.word	0x000148f0


	//   ....[213]....
        /*0880*/ 	.word	0x00014960


	//   ....[214]....
        /*0884*/ 	.word	0x000149d0


	//   ....[215]....
        /*0888*/ 	.word	0x00014a50


	//   ....[216]....
        /*088c*/ 	.word	0x00014ad0


	//   ....[217]....
        /*0890*/ 	.word	0x00014b60


	//   ....[218]....
        /*0894*/ 	.word	0x00014bd0


	//   ....[219]....
        /*0898*/ 	.word	0x00014c40


	//   ....[220]....
        /*089c*/ 	.word	0x00014cb0


	//   ....[221]....
        /*08a0*/ 	.word	0x00014d30


	//   ....[222]....
        /*08a4*/ 	.word	0x00014da0


	//   ....[223]....
        /*08a8*/ 	.word	0x00014e40


	//   ....[224]....
        /*08ac*/ 	.word	0x00014e90


	//   ....[225]....
        /*08b0*/ 	.word	0x00014f20


	//   ....[226]....
        /*08b4*/ 	.word	0x00015050


	//----- nvinfo : EIATTR_REG_RECONFIG
	.align		4
.L_117:
        /*08b8*/ 	.byte	0x01, 0x54
	.zero		2


	//----- nvinfo : EIATTR_SYSCALL_OFFSETS
	.align		4
        /*08bc*/ 	.byte	0x04, 0x46
        /*08be*/ 	.short	(.L_119 - .L_118)


	//   ....[0]....
.L_118:
        /*08c0*/ 	.word	0x00001cb0


	//   ....[1]....
        /*08c4*/ 	.word	0x0000d300


	//   ....[2]....
        /*08c8*/ 	.word	0x0000d450


	//   ....[3]....
        /*08cc*/ 	.word	0x0000d540


	//   ....[4]....
        /*08d0*/ 	.word	0x0000e410


	//----- nvinfo : EIATTR_MBARRIER_INSTR_OFFSETS
	.align		4
.L_119:
        /*08d4*/ 	.byte	0x04, 0x39
        /*08d6*/ 	.short	(.L_121 - .L_120)


	//   ....[0]....
.L_120:
        /*08d8*/ 	.word	0x00000180
        /*08dc*/ 	.word	0x000000ff
        /*08e0*/ 	.word	0x00030800
        /*08e4*/ 	.short	0x0100
        /*08e6*/ 	.byte	0x08
	.zero		1


	//   ....[1]....
        /*08e8*/ 	.word	0x00000190
        /*08ec*/ 	.word	0x000000ff
        /*08f0*/ 	.word	0x00030820
        /*08f4*/ 	.short	0x0100
        /*08f6*/ 	.byte	0x08
	.zero		1


	//   ....[2]....
        /*08f8*/ 	.word	0x00000280
        /*08fc*/ 	.word	0x000000ff
        /*0900*/ 	.word	0x00030830
        /*0904*/ 	.short	0x0100
        /*0906*/ 	.byte	0x08
	.zero		1


	//   ....[3]....
        /*0908*/ 	.word	0x00000290
        /*090c*/ 	.word	0x000000ff
        /*0910*/ 	.word	0x00030840
        /*0914*/ 	.short	0x0100
        /*0916*/ 	.byte	0x08
	.zero		1


	//   ....[4]....
        /*0918*/ 	.word	0x000002a0
        /*091c*/ 	.word	0x000000ff
        /*0920*/ 	.word	0x00030838
        /*0924*/ 	.short	0x0100
        /*0926*/ 	.byte	0x08
	.zero		1


	//   ....[5]....
        /*0928*/ 	.word	0x000002b0
        /*092c*/ 	.word	0x000000ff
        /*0930*/ 	.word	0x00030848
        /*0934*/ 	.short	0x0100
        /*0936*/ 	.byte	0x08
	.zero		1


	//   ....[6]....
        /*0938*/ 	.word	0x000003e0
        /*093c*/ 	.word	0x000000ff
        /*0940*/ 	.word	0x00030850
        /*0944*/ 	.short	0x0100
        /*0946*/ 	.byte	0x08
	.zero		1


	//   ....[7]....
        /*0948*/ 	.word	0x000003f0
        /*094c*/ 	.word	0x000000ff
        /*0950*/ 	.word	0x00030860
        /*0954*/ 	.short	0x0100
        /*0956*/ 	.byte	0x08
	.zero		1


	//   ....[8]....
        /*0958*/ 	.word	0x00000400
        /*095c*/ 	.word	0x000000ff
        /*0960*/ 	.word	0x00030858
        /*0964*/ 	.short	0x0100
        /*0966*/ 	.byte	0x08
	.zero		1


	//   ....[9]....
        /*0968*/ 	.word	0x00000410
        /*096c*/ 	.word	0x000000ff
        /*0970*/ 	.word	0x00030868
        /*0974*/ 	.short	0x0100
        /*0976*/ 	.byte	0x08
	.zero		1


	//   ....[10]....
        /*0978*/ 	.word	0x00000500
        /*097c*/ 	.word	0x000000ff
        /*0980*/ 	.word	0x00030870
        /*0984*/ 	.short	0x0100
        /*0986*/ 	.byte	0x06
	.zero		1


	//   ....[11]....
        /*0988*/ 	.word	0x00000510
        /*098c*/ 	.word	0x000000ff
        /*0990*/ 	.word	0x00030880
        /*0994*/ 	.short	0x0100
        /*0996*/ 	.byte	0x06
	.zero		1


	//   ....[12]....
        /*0998*/ 	.word	0x00000520
        /*099c*/ 	.word	0x000000ff
        /*09a0*/ 	.word	0x00030878
        /*09a4*/ 	.short	0x0100
        /*09a6*/ 	.byte	0x06
	.zero		1


	//   ....[13]....
        /*09a8*/ 	.word	0x00000530
        /*09ac*/ 	.word	0x000000ff
        /*09b0*/ 	.word	0x00030888
        /*09b4*/ 	.short	0x0100
        /*09b6*/ 	.byte	0x06
	.zero		1


	//   ....[14]....
        /*09b8*/ 	.word	0x00000660
        /*09bc*/ 	.word	0x000000ff
        /*09c0*/ 	.word	0x00030890
        /*09c4*/ 	.short	0x0100
        /*09c6*/ 	.byte	0x08
	.zero		1


	//   ....[15]....
        /*09c8*/ 	.word	0x00000670
        /*09cc*/ 	.word	0x000000ff
        /*09d0*/ 	.word	0x000308a0
        /*09d4*/ 	.short	0x0100
        /*09d6*/ 	.byte	0x08
	.zero		1


	//   ....[16]....
        /*09d8*/ 	.word	0x00000680
        /*09dc*/ 	.word	0x000000ff
        /*09e0*/ 	.word	0x00030898
        /*09e4*/ 	.short	0x0100
        /*09e6*/ 	.byte	0x08
	.zero		1


	//   ....[17]....
        /*09e8*/ 	.word	0x00000690
        /*09ec*/ 	.word	0x000000ff
        /*09f0*/ 	.word	0x000308a8
        /*09f4*/ 	.short	0x0100
        /*09f6*/ 	.byte	0x08
	.zero		1


	//   ....[18]....
        /*09f8*/ 	.word	0x000007d0
        /*09fc*/ 	.word	0x000000ff
        /*0a00*/ 	.word	0x000308b0
        /*0a04*/ 	.short	0x0100
        /*0a06*/ 	.byte	0x08
	.zero		1


	//   ....[19]....
        /*0a08*/ 	.word	0x000007e0
        /*0a0c*/ 	.word	0x000000ff
        /*0a10*/ 	.word	0x000308c0
        /*0a14*/ 	.short	0x0100
        /*0a16*/ 	.byte	0x08
	.zero		1


	//   ....[20]....
        /*0a18*/ 	.word	0x000007f0
        /*0a1c*/ 	.word	0x000000ff
        /*0a20*/ 	.word	0x000308b8
        /*0a24*/ 	.short	0x0100
        /*0a26*/ 	.byte	0x08
	.zero		1


	//   ....[21]....
        /*0a28*/ 	.word	0x00000800
        /*0a2c*/ 	.word	0x000000ff
        /*0a30*/ 	.word	0x000308c8
        /*0a34*/ 	.short	0x0100
        /*0a36*/ 	.byte	0x08
	.zero		1


	//   ....[22]....
        /*0a38*/ 	.word	0x00001d80
        /*0a3c*/ 	.word	0x00000002
        /*0a40*/ 	.word	0x00030800
        /*0a44*/ 	.short	0x010a
        /*0a46*/ 	.byte	0x3f
	.zero		1


	//   ....[23]....
        /*0a48*/ 	.word	0x00001e20
        /*0a4c*/ 	.word	0x00000000
        /*0a50*/ 	.word	0x00030830
        /*0a54*/ 	.short	0x010a
        /*0a56*/ 	.byte	0x3f
	.zero		1


	//   ....[24]....
        /*0a58*/ 	.word	0x00001e70
        /*0a5c*/ 	.word	0x00000000
        /*0a60*/ 	.word	0x00030830
        /*0a64*/ 	.short	0x010a
        /*0a66*/ 	.byte	0x3f
	.zero		1


	//   ....[25]....
        /*0a68*/ 	.word	0x00002a10
        /*0a6c*/ 	.word	0x00000000
        /*0a70*/ 	.word	0x00000000
        /*0a74*/ 	.short	0x0101
        /*0a76*/ 	.byte	0x3f
	.zero		1


	//   ....[26]....
        /*0a78*/ 	.word	0x00004900
        /*0a7c*/ 	.word	0x000000ff
        /*0a80*/ 	.word	0x00030830
        /*0a84*/ 	.short	0x010a
        /*0a86*/ 	.byte	0x09
	.zero		1


	//   ....[27]....
        /*0a88*/ 	.word	0x00004940
        /*0a8c*/ 	.word	0x000000ff
        /*0a90*/ 	.word	0x00030830
        /*0a94*/ 	.short	0x010a
        /*0a96*/ 	.byte	0x09
	.zero		1


	//   ....[28]....
        /*0a98*/ 	.word	0x00005470
        /*0a9c*/ 	.word	0x000000ff
        /*0aa0*/ 	.word	0x00030850
        /*0aa4*/ 	.short	0x010a
        /*0aa6*/ 	.byte	0x0a
	.zero		1


	//   ....[29]....
        /*0aa8*/ 	.word	0x000054b0
        /*0aac*/ 	.word	0x000000ff
        /*0ab0*/ 	.word	0x00030850
        /*0ab4*/ 	.short	0x010a
        /*0ab6*/ 	.byte	0x0a
	.zero		1


	//   ....[30]....
        /*0ab8*/ 	.word	0x00005af0
        /*0abc*/ 	.word	0x000000ff
        /*0ac0*/ 	.word	0x00000000
        /*0ac4*/ 	.short	0x0101
        /*0ac6*/ 	.byte	0x09
	.zero		1


	//   ....[31]....
        /*0ac8*/ 	.word	0x00006bc0
        /*0acc*/ 	.word	0x000000ff
        /*0ad0*/ 	.word	0x00000000
        /*0ad4*/ 	.short	0x0101
        /*0ad6*/ 	.byte	0x0a
	.zero		1


	//   ....[32]....
        /*0ad8*/ 	.word	0x00007340
        /*0adc*/ 	.word	0x0000000d
        /*0ae0*/ 	.word	0x00030850
        /*0ae4*/ 	.short	0x010a
        /*0ae6*/ 	.byte	0x3f
	.zero		1


	//   ....[33]....
        /*0ae8*/ 	.word	0x000073d0
        /*0aec*/ 	.word	0x0000000d
        /*0af0*/ 	.word	0x00030850
        /*0af4*/ 	.short	0x010a
        /*0af6*/ 	.byte	0x3f
	.zero		1


	//   ....[34]....
        /*0af8*/ 	.word	0x000078f0
        /*0afc*/ 	.word	0x00000004
        /*0b00*/ 	.word	0x00000000
        /*0b04*/ 	.short	0x0101
        /*0b06*/ 	.byte	0x3f
	.zero		1


	//   ....[35]....
        /*0b08*/ 	.word	0x000097a0
        /*0b0c*/ 	.word	0x000000ff
        /*0b10*/ 	.word	0x00000000
        /*0b14*/ 	.short	0x0101
        /*0b16*/ 	.byte	0x08
	.zero		1


	//   ....[36]....
        /*0b18*/ 	.word	0x00009e40
        /*0b1c*/ 	.word	0x000000ff
        /*0b20*/ 	.word	0x00000000
        /*0b24*/ 	.short	0x0101
        /*0b26*/ 	.byte	0x08
	.zero		1


	//   ....[37]....
        /*0b28*/ 	.word	0x0000dac0
        /*0b2c*/ 	.word	0x00000007
        /*0b30*/ 	.word	0x00030840
        /*0b34*/ 	.short	0x010a
        /*0b36*/ 	.byte	0x3f
	.zero		1


	//   ....[38]....
        /*0b38*/ 	.word	0x0000e140
        /*0b3c*/ 	.word	0x00000007
        /*0b40*/ 	.word	0x00030830
        /*0b44*/ 	.short	0x0107
        /*0b46*/ 	.byte	0x3f
	.zero		1


	//   ....[39]....
        /*0b48*/ 	.word	0x0000e210
        /*0b4c*/ 	.word	0x00000007
        /*0b50*/ 	.word	0x00030830
        /*0b54*/ 	.short	0x0101
        /*0b56*/ 	.byte	0x3f
	.zero		1


	//   ....[40]....
        /*0b58*/ 	.word	0x0000ed40
        /*0b5c*/ 	.word	0x00000016
        /*0b60*/ 	.word	0x00030800
        /*0b64*/ 	.short	0x0107
        /*0b66*/ 	.byte	0x3f
	.zero		1


	//   ....[41]....
        /*0b68*/ 	.word	0x0000ee60
        /*0b6c*/ 	.word	0x00000016
        /*0b70*/ 	.word	0x00030800
        /*0b74*/ 	.short	0x0101
        /*0b76*/ 	.byte	0x3f
	.zero		1


	//   ....[42]....
        /*0b78*/ 	.word	0x0000ee80
        /*0b7c*/ 	.word	0x00000016
        /*0b80*/ 	.word	0x00030820
        /*0b84*/ 	.short	0x010a
        /*0b86*/ 	.byte	0x3f
	.zero		1


	//   ....[43]....
        /*0b88*/ 	.word	0x0000f240
        /*0b8c*/ 	.word	0x00000006
        /*0b90*/ 	.word	0x00030840
        /*0b94*/ 	.short	0x010a
        /*0b96*/ 	.byte	0x3f
	.zero		1


	//   ....[44]....
        /*0b98*/ 	.word	0x0000f700
        /*0b9c*/ 	.word	0x00000006
        /*0ba0*/ 	.word	0x00030830
        /*0ba4*/ 	.short	0x0107
        /*0ba6*/ 	.byte	0x3f
	.zero		1


	//   ....[45]....
        /*0ba8*/ 	.word	0x0000f7b0
        /*0bac*/ 	.word	0x00000006
        /*0bb0*/ 	.word	0x00030830
        /*0bb4*/ 	.short	0x0101
        /*0bb6*/ 	.byte	0x3f
	.zero		1


	//   ....[46]....
        /*0bb8*/ 	.word	0x0000f820
        /*0bbc*/ 	.word	0x00000006
        /*0bc0*/ 	.word	0x00030860
        /*0bc4*/ 	.short	0x010a
        /*0bc6*/ 	.byte	0x3f
	.zero		1


	//   ....[47]....
        /*0bc8*/ 	.word	0x0000fd70
        /*0bcc*/ 	.word	0x00000006
        /*0bd0*/ 	.word	0x00030850
        /*0bd4*/ 	.short	0x0107
        /*0bd6*/ 	.byte	0x3f
	.zero		1


	//   ....[48]....
        /*0bd8*/ 	.word	0x0000fe90
        /*0bdc*/ 	.word	0x00000006
        /*0be0*/ 	.word	0x00030850
        /*0be4*/ 	.short	0x0101
        /*0be6*/ 	.byte	0x3f
	.zero		1


	//   ....[49]....
        /*0be8*/ 	.word	0x000100a0
        /*0bec*/ 	.word	0x00000000
        /*0bf0*/ 	.word	0x00030860
        /*0bf4*/ 	.short	0x010a
        /*0bf6*/ 	.byte	0x3f
	.zero		1


	//   ....[50]....
        /*0bf8*/ 	.word	0x000105a0
        /*0bfc*/ 	.word	0x00000000
        /*0c00*/ 	.word	0x00030850
        /*0c04*/ 	.short	0x0107
        /*0c06*/ 	.byte	0x3f
	.zero		1


	//   ....[51]....
        /*0c08*/ 	.word	0x00010650
        /*0c0c*/ 	.word	0x00000000
        /*0c10*/ 	.word	0x00030850
        /*0c14*/ 	.short	0x0101
        /*0c16*/ 	.byte	0x3f
	.zero		1


	//   ....[52]....
        /*0c18*/ 	.word	0x00011390
        /*0c1c*/ 	.word	0x00000004
        /*0c20*/ 	.word	0x00030820
        /*0c24*/ 	.short	0x010a
        /*0c26*/ 	.byte	0x3f
	.zero		1


	//   ....[53]....
        /*0c28*/ 	.word	0x00011530
        /*0c2c*/ 	.word	0x00000005
        /*0c30*/ 	.word	0x00030840
        /*0c34*/ 	.short	0x010a
        /*0c36*/ 	.byte	0x3f
	.zero		1


	//   ....[54]....
        /*0c38*/ 	.word	0x000115d0
        /*0c3c*/ 	.word	0x0000001b
        /*0c40*/ 	.word	0x00030840
        /*0c44*/ 	.short	0x010a
        /*0c46*/ 	.byte	0x3f
	.zero		1


	//   ....[55]....
        /*0c48*/ 	.word	0x00011610
        /*0c4c*/ 	.word	0x00000005
        /*0c50*/ 	.word	0x00030860
        /*0c54*/ 	.short	0x010a
        /*0c56*/ 	.byte	0x3f
	.zero		1


	//   ....[56]....
        /*0c58*/ 	.word	0x00011650
        /*0c5c*/ 	.word	0x0000001b
        /*0c60*/ 	.word	0x00030860
        /*0c64*/ 	.short	0x010a
        /*0c66*/ 	.byte	0x3f
	.zero		1


	//   ....[57]....
        /*0c68*/ 	.word	0x000116b0
        /*0c6c*/ 	.word	0x00000002
        /*0c70*/ 	.word	0x00030800
        /*0c74*/ 	.short	0x010a
        /*0c76*/ 	.byte	0x3f
	.zero		1


	//   ....[58]....
        /*0c78*/ 	.word	0x00011700
        /*0c7c*/ 	.word	0x00000000
        /*0c80*/ 	.word	0x00030830
        /*0c84*/ 	.short	0x010a
        /*0c86*/ 	.byte	0x3f
	.zero		1


	//   ....[59]....
        /*0c88*/ 	.word	0x00011760
        /*0c8c*/ 	.word	0x0000000b
        /*0c90*/ 	.word	0x00030830
        /*0c94*/ 	.short	0x010a
        /*0c96*/ 	.byte	0x3f
	.zero		1


	//   ....[60]....
        /*0c98*/ 	.word	0x000117c0
        /*0c9c*/ 	.word	0x00000004
        /*0ca0*/ 	.word	0x00030850
        /*0ca4*/ 	.short	0x010a
        /*0ca6*/ 	.byte	0x3f
	.zero		1


	//   ....[61]....
        /*0ca8*/ 	.word	0x00011810
        /*0cac*/ 	.word	0x0000000d
        /*0cb0*/ 	.word	0x00030850
        /*0cb4*/ 	.short	0x010a
        /*0cb6*/ 	.byte	0x3f
	.zero		1


	//   ....[62]....
        /*0cb8*/ 	.word	0x00011930
        /*0cbc*/ 	.word	0x00000007
        /*0cc0*/ 	.word	0x00030840
        /*0cc4*/ 	.short	0x010a
        /*0cc6*/ 	.byte	0x3f
	.zero		1


	//   ....[63]....
        /*0cc8*/ 	.word	0x00012c90
        /*0ccc*/ 	.word	0x00000016
        /*0cd0*/ 	.word	0x00030820
        /*0cd4*/ 	.short	0x010a
        /*0cd6*/ 	.byte	0x3f
	.zero		1


	//   ....[64]....
        /*0cd8*/ 	.word	0x00012ce0
        /*0cdc*/ 	.word	0x00000006
        /*0ce0*/ 	.word	0x00030840
        /*0ce4*/ 	.short	0x010a
        /*0ce6*/ 	.byte	0x3f
	.zero		1


	//   ....[65]....
        /*0ce8*/ 	.word	0x000134b0
        /*0cec*/ 	.word	0x00000006
        /*0cf0*/ 	.word	0x00030860
        /*0cf4*/ 	.short	0x010a
        /*0cf6*/ 	.byte	0x3f
	.zero		1


	//   ....[66]....
        /*0cf8*/ 	.word	0x00013d40
        /*0cfc*/ 	.word	0x00000000
        /*0d00*/ 	.word	0x00030860
        /*0d04*/ 	.short	0x010a
        /*0d06*/ 	.byte	0x3f
	.zero		1


	//   ....[67]....
        /*0d08*/ 	.word	0x00014f70
        /*0d0c*/ 	.word	0x00000004
        /*0d10*/ 	.word	0x00030820
        /*0d14*/ 	.short	0x010a
        /*0d16*/ 	.byte	0x3f
	.zero		1


	//   ....[68]....
        /*0d18*/ 	.word	0x00015110
        /*0d1c*/ 	.word	0x00000005
        /*0d20*/ 	.word	0x00030840
        /*0d24*/ 	.short	0x010a
        /*0d26*/ 	.byte	0x3f
	.zero		1


	//   ....[69]....
        /*0d28*/ 	.word	0x00015160
        /*0d2c*/ 	.word	0x0000001b
        /*0d30*/ 	.word	0x00030840
        /*0d34*/ 	.short	0x010a
        /*0d36*/ 	.byte	0x3f
	.zero		1


	//   ....[70]....
        /*0d38*/ 	.word	0x000151b0
        /*0d3c*/ 	.word	0x00000005
        /*0d40*/ 	.word	0x00030860
        /*0d44*/ 	.short	0x010a
        /*0d46*/ 	.byte	0x3f
	.zero		1


	//----- nvinfo : EIATTR_NUM_MBARRIERS
	.align		4
.L_121:
        /*0d48*/ 	.byte	0x03, 0x38
        /*0d4a*/ 	.short	0x0016


	//----- nvinfo : EIATTR_EXIT_INSTR_OFFSETS
	.align		4
        /*0d4c*/ 	.byte	0x04, 0x1c
        /*0d4e*/ 	.short	(.L_123 - .L_122)


	//   ....[0]....
.L_122:
        /*0d50*/ 	.word	0x00000990


	//   ....[1]....
        /*0d54*/ 	.word	0x0000bc20


	//   ....[2]....
        /*0d58*/ 	.word	0x000116a0


	//----- nvinfo : EIATTR_MAX_THREADS
	.align		4
.L_123:
        /*0d5c*/ 	.byte	0x04, 0x05
        /*0d5e*/ 	.short	(.L_125 - .L_124)
.L_124:
        /*0d60*/ 	.word	0x00000180
        /*0d64*/ 	.word	0x00000001
        /*0d68*/ 	.word	0x00000001


	//----- nvinfo : EIATTR_CRS_STACK_SIZE
	.align		4
.L_125:
        /*0d6c*/ 	.byte	0x04, 0x1e
        /*0d6e*/ 	.short	(.L_127 - .L_126)
.L_126:
        /*0d70*/ 	.word	0x00000000


	//----- nvinfo : EIATTR_CBANK_PARAM_SIZE
	.align		4
.L_127:
        /*0d74*/ 	.byte	0x03, 0x19
        /*0d76*/ 	.short	0x0af0


	//----- nvinfo : EIATTR_PARAM_CBANK
	.align		4
        /*0d78*/ 	.byte	0x04, 0x0a
        /*0d7a*/ 	.short	(.L_129 - .L_128)
	.align		4
.L_128:
        /*0d7c*/ 	.word	index@(.nv.constant0._ZN7cutlass13device_kernelIN5flash11enable_sm90INS1_16FlashAttnFwdSm90INS1_25CollectiveMainloopFwdSm90ILi2EN4cute5tupleIJNS5_1CILi1EEES8_S8_EEENS6_IJNS7_ILi128EEENS7_ILi96EEENS7_ILi192EEEEEELi192ENS_10bfloat16_tEfNS_4arch4Sm90ELb0ELb0ELb1ELb1ELb1ELb0ELb0ELb1ELb1ELb1ELb1ELb0EEENS1_21CollectiveEpilogueFwdINS6_IJSA_SC_SB_EEES9_SE_SG_Li256ELb1ELb1ELb1ELb0EEENS1_36VarlenDynamicPersistentTileSchedulerILi128ELi96ELi256ELi128ELb1ELb1ELb1ELb0ELb1ELb1EEEEEEEEEvNT_6ParamsE)
        /*0d80*/ 	.short	0x0210
        /*0d82*/ 	.short	0x0af0


	//----- nvinfo : EIATTR_SW_WAR
	.align		4
.L_129:
        /*0d84*/ 	.byte	0x04, 0x36
        /*0d86*/ 	.short	(.L_131 - .L_130)
.L_130:
        /*0d88*/ 	.word	0x00000008
.L_131:


//--------------------- .nv.info._ZN7cutlass13device_kernelIN5flash11enable_sm90INS1_16FlashAttnFwdSm90INS1_25CollectiveMainloopFwdSm90ILi2EN4cute5tupleIJNS5_1CILi1EEES8_S8_EEENS6_IJNS7_ILi128EEENS7_ILi96EEENS7_ILi192EEEEEELi192ENS_10bfloat16_tEfNS_4arch4Sm90ELb0ELb0ELb1ELb1ELb1ELb1ELb0ELb1ELb1ELb1ELb1ELb0EEENS1_21CollectiveEpilogueFwdINS6_IJSA_SC_SB_EEES9_SE_SG_Li256ELb1ELb1ELb1ELb0EEENS1_36VarlenDynamicPersistentTileSchedulerILi128ELi96ELi256ELi128ELb1ELb1ELb1ELb0ELb1ELb1EEEEEEEEEvNT_6ParamsE --------------------------
	.section	.nv.info._ZN7cutlass13device_kernelIN5flash11enable_sm90INS1_16FlashAttnFwdSm90INS1_25CollectiveMainloopFwdSm90ILi2EN4cute5tupleIJNS5_1CILi1EEES8_S8_EEENS6_IJNS7_ILi128EEENS7_ILi96EEENS7_ILi192EEEEEELi192ENS_10bfloat16_tEfNS_4arch4Sm90ELb0ELb0ELb1ELb1ELb1ELb1ELb0ELb1ELb1ELb1ELb1ELb0EEENS1_21CollectiveEpilogueFwdINS6_IJSA_SC_SB_EEES9_SE_SG_Li256ELb1ELb1ELb1ELb0EEENS1_36VarlenDynamicPersistentTileSchedulerILi128ELi96ELi256ELi128ELb1ELb1ELb1ELb0ELb1ELb1EEEEEEEEEvNT_6ParamsE,"",@"SHT_CUDA_INFO"
	.sectionflags	@""
	.align	4


	//----- nvinfo : EIATTR_CUDA_API_VERSION
	.align		4
        /*0000*/ 	.byte	0x04, 0x37
        /*0002*/ 	.short	(.L_133 - .L_132)
.L_132:
        /*0004*/ 	.word	0x00000082


	//----- nvinfo : EIATTR_KPARAM_INFO
	.align		4
.L_133:
        /*0008*/ 	.byte	0x04, 0x17
        /*000a*/ 	.short	(.L_135 - .L_134)
.L_134:
        /*000c*/ 	.word	0x00000000
        /*0010*/ 	.short	0x0000
        /*0012*/ 	.short	0x0070
        /*0014*/ 	.byte	0x00, 0xf0, 0x01, 0x2a


	//----- nvinfo : EIATTR_SPARSE_MMA_MASK
	.align		4
.L_135:
        /*0018*/ 	.byte	0x03, 0x50
        /*001a*/ 	.short	0x0000


	//----- nvinfo : EIATTR_MAXREG_COUNT
	.align		4
        /*001c*/ 	.byte	0x03, 0x1b
        /*001e*/ 	.short	0x00a8


	//----- nvinfo : EIATTR_NUM_BARRIERS
	.align		4
        /*0020*/ 	.byte	0x02, 0x4c
        /*0022*/ 	.byte	0x10
	.zero		1


	//----- nvinfo : EIATTR_EXTERNS
	.align		4
        /*0024*/ 	.byte	0x04, 0x0f
        /*0026*/ 	.short	(.L_137 - .L_136)


	//   ....[0]....
	.align		4
.L_136:
        /*0028*/ 	.word	index@(__assertfail)


	//----- nvinfo : EIATTR_ANNOTATIONS
	.align		4
.L_137:
        /*002c*/ 	.byte	0x04, 0x55
        /*002e*/ 	.short	(.L_139 - .L_138)


	//   ....[0]....
.L_138:
        /* <DEDUP_REMOVED lines=102> */
        /*0684*/ 	.byte	0x80, 0x5f, 0x02, 0x00


	//----- nvinfo : EIATTR_MERCURY_ISA_VERSION
	.align		4
.L_139:
        /*0688*/ 	.byte	0x03, 0x5f
        /*068a*/ 	.short	0x0101


	//----- nvinfo : EIATTR_UNUSED_LOAD_BYTE_OFFSET
	.align		4
        /*068c*/ 	.byte	0x04, 0x44
        /*068e*/ 	.short	(.L_141 - .L_140)


	//   ....[0]....
.L_140:
        /*0690*/ 	.word	0x00000a20
        /*0694*/ 	.word	0x0000fff0


	//   ....[1]....
        /*0698*/ 	.word	0x000182e0
        /*069c*/ 	.word	0x0000fff0


	//----- nvinfo : EIATTR_INT_WARP_WIDE_INSTR_OFFSETS
	.align		4
.L_141:
        /*06a0*/ 	.byte	0x04, 0x31
        /*06a2*/ 	.short	(.L_143 - .L_142)


	//   ....[0]....
.L_142:
        /*06a4*/ 	.word	0x00000120


	//   ....[1]....
        /*06a8*/ 	.word	0x00000160


	//   ....[2]....
        /*06ac*/ 	.word	0x00000220


	//   ....[3]....
        /*06b0*/ 	.word	0x0001ec50


	//   ....[4]....
        /*06b4*/ 	.word	0x0001ece0


	//   ....[5]....
        /*06b8*/ 	.word	0x00021b60


	//   ....[6]....
        /*06bc*/ 	.word	0x00021bf0


	//----- nvinfo : EIATTR_COOP_GROUP_MASK_REGIDS
	.align		4
.L_143:
        /*06c0*/ 	.byte	0x04, 0x29
        /*06c2*/ 	.short	(.L_145 - .L_144)


	//   ....[0]....
.L_144:
        /*06c4*/ 	.word	0xffffffff


	//   ....[1]....
        /*06c8*/ 	.word	0xffffffff


	//   ....[2]....
        /*06cc*/ 	.word	0xffffffff


	//   ....[3]....
        /*06d0*/ 	.word	0xffffffff


	//   ....[4]....
        /*06d4*/ 	.word	0xffffffff


	//   ....[5]....
        /*06d8*/ 	.word	0xffffffff


	//   ....[6]....
        /*06dc*/ 	.word	0xffffffff


	//   ....[7]....
        /*06e0*/ 	.word	0xffffffff


	//   ....[8]....
        /*06e4*/ 	.word	0xffffffff


	//   ....[9]....
        /*06e8*/ 	.word	0xffffffff


	//   ....[10]....
        /*06ec*/ 	.word	0xffffffff


	//   ....[11]....
        /*06f0*/ 	.word	0xffffffff


	//   ....[12]....
        /*06f4*/ 	.word	0xffffffff


	//   ....[13]....
        /*06f8*/ 	.word	0xffffffff


	//   ....[14]....
        /*06fc*/ 	.word	0xffffffff


	//   ....[15]....
        /*0700*/ 	.word	0xffffffff


	//   ....[16]....
        /*0704*/ 	.word	0xffffffff


	//   ....[17]....
        /*0708*/ 	.word	0xffffffff


	//   ....[18]....
        /*070c*/ 	.word	0xffffffff


	//   ....[19]....
        /*0710*/ 	.word	0xffffffff


	//   ....[20]....
        /*0714*/ 	.word	0xffffffff


	//   ....[21]....
        /*0718*/ 	.word	0xffffffff


	//   ....[22]....
        /*071c*/ 	.word	0xffffffff


	//   ....[23]....
        /*0720*/ 	.word	0xffffffff


	//   ....[24]....
        /*0724*/ 	.word	0xffffffff


	//   ....[25]....
        /*0728*/ 	.word	0xffffffff


	//   ....[26]....
        /*072c*/ 	.word	0xffffffff


	//   ....[27]....
        /*0730*/ 	.word	0xffffffff


	//   ....[28]....
        /*0734*/ 	.word	0xffffffff


	//   ....[29]....
        /*0738*/ 	.word	0xffffffff


	//   ....[30]....
        /*073c*/ 	.word	0xffffffff


	//   ....[31]....
        /*0740*/ 	.word	0xffffffff


	//   ....[32]....
        /*0744*/ 	.word	0xffffffff


	//   ....[33]....
        /*0748*/ 	.word	0xffffffff


	//   ....[34]....
        /*074c*/ 	.word	0xffffffff


	//   ....[35]....
        /*0750*/ 	.word	0xffffffff


	//   ....[36]....
        /*0754*/ 	.word	0xffffffff


	//   ....[37]....
        /*0758*/ 	.word	0xffffffff


	//   ....[38]....
        /*075c*/ 	.word	0xffffffff


	//   ....[39]....
        /*0760*/ 	.word	0xffffffff


	//   ....[40]....
        /*0764*/ 	.word	0xffffffff


	//   ....[41]....
        /*0768*/ 	.word	0xffffffff


	//   ....[42]....
        /*076c*/ 	.word	0xffffffff


	//   ....[43]....
        /*0770*/ 	.word	0xffffffff


	//   ....[44]....
        /*0774*/ 	.word	0xffffffff


	//   ....[45]....
        /*0778*/ 	.word	0xffffffff


	//   ....[46]....
        /*077c*/ 	.word	0xffffffff


	//   ....[47]....
        /*0780*/ 	.word	0xffffffff


	//   ....[48]....
        /*0784*/ 	.word	0xffffffff


	//   ....[49]....
        /*0788*/ 	.word	0xffffffff


	//   ....[50]....
        /*078c*/ 	.word	0xffffffff


	//   ....[51]....
        /*0790*/ 	.word	0xffffffff


	//   ....[52]....
        /*0794*/ 	.word	0xffffffff


	//   ....[53]....
        /*0798*/ 	.word	0xffffffff


	//   ....[54]....
        /*079c*/ 	.word	0xffffffff


	//   ....[55]....
        /*07a0*/ 	.word	0xffffffff


	//   ....[56]....
        /*07a4*/ 	.word	0xffffffff


	//   ....[57]....
        /*07a8*/ 	.word	0xffffffff


	//   ....[58]....
        /*07ac*/ 	.word	0xffffffff


	//   ....[59]....
        /*07b0*/ 	.word	0xffffffff


	//   ....[60]....
        /*07b4*/ 	.word	0xffffffff


	//   ....[61]....
        /*07b8*/ 	.word	0xffffffff


	//   ....[62]....
        /*07bc*/ 	.word	0xffffffff


	//   ....[63]....
        /*07c0*/ 	.word	0xffffffff


	//   ....[64]....
        /*07c4*/ 	.word	0xffffffff


	//   ....[65]....
        /*07c8*/ 	.word	0xffffffff


	//   ....[66]....
        /*07cc*/ 	.word	0xffffffff


	//   ....[67]....
        /*07d0*/ 	.word	0xffffffff


	//   ....[68]....
        /*07d4*/ 	.word	0xffffffff


	//   ....[69]....
        /*07d8*/ 	.word	0xffffffff


	//   ....[70]....
        /*07dc*/ 	.word	0xffffffff


	//   ....[71]....
        /*07e0*/ 	.word	0xffffffff


	//   ....[72]....
        /*07e4*/ 	.word	0xffffffff


	//   ....[73]....
        /*07e8*/ 	.word	0xffffffff


	//   ....[74]....
        /*07ec*/ 	.word	0xffffffff


	//   ....[75]....
        /*07f0*/ 	.word	0xffffffff


	//   ....[76]....
        /*07f4*/ 	.word	0xffffffff


	//   ....[77]....
        /*07f8*/ 	.word	0xffffffff


	//   ....[78]....
        /*07fc*/ 	.word	0xffffffff


	//   ....[79]....
        /*0800*/ 	.word	0xffffffff


	//   ....[80]....
        /*0804*/ 	.word	0xffffffff


	//   ....[81]....
        /*0808*/ 	.word	0xffffffff


	//   ....[82]....
        /*080c*/ 	.word	0xffffffff


	//   ....[83]....
        /*0810*/ 	.word	0xffffffff


	//   ....[84]....
        /*0814*/ 	.word	0xffffffff


	//   ....[85]....
        /*0818*/ 	.word	0xffffffff


	//   ....[86]....
        /*081c*/ 	.word	0xffffffff


	//   ....[87]....
        /*0820*/ 	.word	0xffffffff


	//   ....[88]....
        /*0824*/ 	.word	0xffffffff


	//   ....[89]....
        /*0828*/ 	.word	0xffffffff


	//   ....[90]....
        /*082c*/ 	.word	0xffffffff


	//   ....[91]....
        /*0830*/ 	.word	0xffffffff


	//   ....[92]....
        /*0834*/ 	.word	0xffffffff


	//   ....[93]....
        /*0838*/ 	.word	0xffffffff


	//   ....[94]....
        /*083c*/ 	.word	0xffffffff


	//   ....[95]....
        /*0840*/ 	.word	0xffffffff


	//   ....[96]....
        /*0844*/ 	.word	0xffffffff


	//   ....[97]....
        /*0848*/ 	.word	0xffffffff


	//   ....[98]....
        /*084c*/ 	.word	0xffffffff


	//   ....[99]....
        /*0850*/ 	.word	0xffffffff


	//   ....[100]....
        /*0854*/ 	.word	0xffffffff


	//   ....[101]....
        /*0858*/ 	.word	0xffffffff


	//   ....[102]....
        /*085c*/ 	.word	0xffffffff


	//   ....[103]....
        /*0860*/ 	.word	0xffffffff


	//   ....[104]....
        /*0864*/ 	.word	0xffffffff


	//   ....[105]....
        /*0868*/ 	.word	0xffffffff


	//   ....[106]....
        /*086c*/ 	.word	0xffffffff


	//   ....[107]....
        /*0870*/ 	.word	0xffffffff


	//   ....[108]....
        /*0874*/ 	.word	0xffffffff


	//   ....[109]....
        /*0878*/ 	.word	0xffffffff


	//   ....[110]....
        /*087c*/ 	.word	0xffffffff


	//   ....[111]....
        /*0880*/ 	.word	0xffffffff


	//   ....[112]....
        /*0884*/ 	.word	0xffffffff


	//   ....[113]....
        /*0888*/ 	.word	0xffffffff


	//   ....[114]....
        /*088c*/ 	.word	0xffffffff


	//   ....[115]....
        /*0890*/ 	.word	0xffffffff


	//   ....[116]....
        /*0894*/ 	.word	0xffffffff


	//   ....[117]....
        /*0898*/ 	.word	0xffffffff


	//   ....[118]....
        /*089c*/ 	.word	0xffffffff


	//   ....[119]....
        /*08a0*/ 	.word	0xffffffff


	//   ....[120]....
        /*08a4*/ 	.word	0xffffffff


	//   ....[121]....
        /*08a8*/ 	.word	0xffffffff


	//   ....[122]....
        /*08ac*/ 	.word	0xffffffff


	//   ....[123]....
        /*08b0*/ 	.word	0xffffffff


	//   ....[124]....
        /*08b4*/ 	.word	0xffffffff


	//   ....[125]....
        /*08b8*/ 	.word	0xffffffff


	//   ....[126]....
        /*08bc*/ 	.word	0xffffffff


	//   ....[127]....
        /*08c0*/ 	.word	0xffffffff


	//   ....[128]....
        /*08c4*/ 	.word	0xffffffff


	//   ....[129]....
        /*08c8*/ 	.word	0xffffffff


	//   ....[130]....
        /*08cc*/ 	.word	0xffffffff


	//   ....[131]....
        /*08d0*/ 	.word	0xffffffff


	//   ....[132]....
        /*08d4*/ 	.word	0xffffffff


	//   ....[133]....
        /*08d8*/ 	.word	0xffffffff


	//   ....[134]....
        /*08dc*/ 	.word	0xffffffff


	//   ....[135]....
        /*08e0*/ 	.word	0xffffffff


	//   ....[136]....
        /*08e4*/ 	.word	0xffffffff


	//   ....[137]....
        /*08e8*/ 	.word	0xffffffff


	//   ....[138]....
        /*08ec*/ 	.word	0xffffffff


	//   ....[139]....
        /*08f0*/ 	.word	0xffffffff


	//   ....[140]....
        /*08f4*/ 	.word	0xffffffff


	//   ....[141]....
        /*08f8*/ 	.word	0xffffffff


	//   ....[142]....
        /*08fc*/ 	.word	0xffffffff


	//   ....[143]....
        /*0900*/ 	.word	0xffffffff


	//   ....[144]....
        /*0904*/ 	.word	0xffffffff


	//   ....[145]....
        /*0908*/ 	.word	0xffffffff


	//   ....[146]....
        /*090c*/ 	.word	0xffffffff


	//   ....[147]....
        /*0910*/ 	.word	0xffffffff


	//   ....[148]....
        /*0914*/ 	.word	0xffffffff


	//   ....[149]....
        /*0918*/ 	.word	0xffffffff


	//   ....[150]....
        /*091c*/ 	.word	0xffffffff


	//   ....[151]....
        /*0920*/ 	.word	0xffffffff


	//   ....[152]....
        /*0924*/ 	.word	0xffffffff


	//   ....[153]....
        /*0928*/ 	.word	0xffffffff


	//   ....[154]....
        /*092c*/ 	.word	0xffffffff


	//   ....[155]....
        /*0930*/ 	.word	0xffffffff


	//   ....[156]....
        /*0934*/ 	.word	0xffffffff


	//   ....[157]....
        /*0938*/ 	.word	0xffffffff


	//   ....[158]....
        /*093c*/ 	.word	0xffffffff


	//   ....[159]....
        /*0940*/ 	.word	0xffffffff


	//   ....[160]....
        /*0944*/ 	.word	0xffffffff


	//   ....[161]....
        /*0948*/ 	.word	0xffffffff


	//   ....[162]....
        /*094c*/ 	.word	0xffffffff


	//   ....[163]....
        /*0950*/ 	.word	0xffffffff


	//   ....[164]....
        /*0954*/ 	.word	0xffffffff


	//   ....[165]....
        /*0958*/ 	.word	0xffffffff


	//   ....[166]....
        /*095c*/ 	.word	0xffffffff


	//   ....[167]....
        /*0960*/ 	.word	0xffffffff


	//   ....[168]....
        /*0964*/ 	.word	0xffffffff


	//   ....[169]....
        /*0968*/ 	.word	0x0500000f


	//   ....[170]....
        /*096c*/ 	.word	0x0500000f


	//   ....[171]....
        /*0970*/ 	.word	0x0500000f


	//   ....[172]....
        /*0974*/ 	.word	0x0500000f


	//   ....[173]....
        /*0978*/ 	.word	0x0500000f


	//   ....[174]....
        /*097c*/ 	.word	0x0500000f


	//   ....[175]....
        /*0980*/ 	.word	0x0500000f


	//   ....[176]....
        /*0984*/ 	.word	0x0500000f


	//   ....[177]....
        /*0988*/ 	.word	0x0500000f


	//   ....[178]....
        /*098c*/ 	.word	0x0500000f


	//   ....[179]....
        /*0990*/ 	.word	0x0500000f


	//   ....[180]....
        /*0994*/ 	.word	0x0500000f


	//   ....[181]....
        /*0998*/ 	.word	0x0500000f


	//   ....[182]....
        /*099c*/ 	.word	0x0500000f


	//   ....[183]....
        /*09a0*/ 	.word	0x0500000f


	//   ....[184]....
        /*09a4*/ 	.word	0x0500000f


	//   ....[185]....
        /*09a8*/ 	.word	0x0500000f


	//   ....[186]....
        /*09ac*/ 	.word	0x0500000f


	//   ....[187]....
        /*09b0*/ 	.word	0x0500000f


	//   ....[188]....
        /*09b4*/ 	.word	0x0500000f


	//   ....[189]....
        /*09b8*/ 	.word	0x0500000f


	//   ....[190]....
        /*09bc*/ 	.word	0x0500000f


	//   ....[191]....
        /*09c0*/ 	.word	0x0500000f


	//   ....[192]....
        /*09c4*/ 	.word	0x0500000f


	//   ....[193]....
        /*09c8*/ 	.word	0x0500000f


	//   ....[194]....
        /*09cc*/ 	.word	0x0500000f


	//   ....[195]....
        /*09d0*/ 	.word	0x0500000f


	//   ....[196]....
        /*09d4*/ 	.word	0x0500000f


	//   ....[197]....
        /*09d8*/ 	.word	0x0500000f


	//   ....[198]....
        /*09dc*/ 	.word	0x0500000f


	//   ....[199]....
        /*09e0*/ 	.word	0x0500000f


	//   ....[200]....
        /*09e4*/ 	.word	0x0500000f


	//   ....[201]....
        /*09e8*/ 	.word	0x0500000f


	//   ....[202]....
        /*09ec*/ 	.word	0x0500000f


	//   ....[203]....
        /*09f0*/ 	.word	0x0500000f


	//   ....[204]....
        /*09f4*/ 	.word	0x0500000f


	//   ....[205]....
        /*09f8*/ 	.word	0x0500000f


	//   ....[206]....
        /*09fc*/ 	.word	0x0500000f


	//   ....[207]....
        /*0a00*/ 	.word	0x0500000f


	//   ....[208]....
        /*0a04*/ 	.word	0x0500000f


	//   ....[209]....
        /*0a08*/ 	.word	0x0500000f


	//   ....[210]....
        /*0a0c*/ 	.word	0x0500000f


	//   ....[211]....
        /*0a10*/ 	.word	0x0500000f


	//   ....[212]....
        /*0a14*/ 	.word	0x0500000f


	//   ....[213]....
        /*0a18*/ 	.word	0x0500000f


	//   ....[214]....
        /*0a1c*/ 	.word	0x0500000f


	//   ....[215]....
        /*0a20*/ 	.word	0x0500000f


	//   ....[216]....
        /*0a24*/ 	.word	0x0500000f


	//   ....[217]....
        /*0a28*/ 	.word	0x0500000f


	//   ....[218]....
        /*0a2c*/ 	.word	0x0500000f


	//   ....[219]....
        /*0a30*/ 	.word	0x0500000f


	//   ....[220]....
        /*0a34*/ 	.word	0x0500000f


	//   ....[221]....
        /*0a38*/ 	.word	0x0500000f


	//   ....[222]....
        /*0a3c*/ 	.word	0x0500000f


	//   ....[223]....
        /*0a40*/ 	.word	0x0500000f


	//   ....[224]....
        /*0a44*/ 	.word	0x0500000f


	//   ....[225]....
        /*0a48*/ 	.word	0x0500000f


	//   ....[226]....
        /*0a4c*/ 	.word	0x0500000f


	//   ....[227]....
        /*0a50*/ 	.word	0x0500000f


	//   ....[228]....
        /*0a54*/ 	.word	0x0500000f


	//   ....[229]....
        /*0a58*/ 	.word	0x0500000f


	//   ....[230]....
        /*0a5c*/ 	.word	0x0500000f


	//   ....[231]....
        /*0a60*/ 	.word	0x0500000f


	//   ....[232]....
        /*0a64*/ 	.word	0x0500000f


	//   ....[233]....
        /*0a68*/ 	.word	0x0500000f


	//   ....[234]....
        /*0a6c*/ 	.word	0x0500000f


	//   ....[235]....
        /*0a70*/ 	.word	0x0500000f


	//   ....[236]....
        /*0a74*/ 	.word	0x0500000f


	//   ....[237]....
        /*0a78*/ 	.word	0x0500000f


	//   ....[238]....
        /*0a7c*/ 	.word	0x0500000f


	//   ....[239]....
        /*0a80*/ 	.word	0x0500000f


	//   ....[240]....
        /*0a84*/ 	.word	0x0500000f


	//   ....[241]....
        /*0a88*/ 	.word	0x0500000f


	//   ....[242]....
        /*0a8c*/ 	.word	0x0500000f


	//   ....[243]....
        /*0a90*/ 	.word	0x0500000f


	//   ....[244]....
        /*0a94*/ 	.word	0x0500000f


	//   ....[245]....
        /*0a98*/ 	.word	0x0500000f


	//   ....[246]....
        /*0a9c*/ 	.word	0x0500000f


	//   ....[247]....
        /*0aa0*/ 	.word	0x0500000f


	//   ....[248]....
        /*0aa4*/ 	.word	0x0500000f


	//   ....[249]....
        /*0aa8*/ 	.word	0x0500000f


	//   ....[250]....
        /*0aac*/ 	.word	0x0500000f


	//   ....[251]....
        /*0ab0*/ 	.word	0x0500000f


	//   ....[252]....
        /*0ab4*/ 	.word	0x0500000f


	//   ....[253]....
        /*0ab8*/ 	.word	0x0500000f


	//   ....[254]....
        /*0abc*/ 	.word	0x0500000f


	//   ....[255]....
        /*0ac0*/ 	.word	0x0500000f


	//   ....[0]....
        /*0ac4*/ 	.word	0x0500000f


	//   ....[1]....
        /*0ac8*/ 	.word	0x0500000f


	//   ....[2]....
        /*0acc*/ 	.word	0x0500000f


	//   ....[3]....
        /*0ad0*/ 	.word	0x0500000f


	//   ....[4]....
        /*0ad4*/ 	.word	0x0500000f


	//   ....[5]....
        /*0ad8*/ 	.word	0x0500000f


	//   ....[6]....
        /*0adc*/ 	.word	0x0500000f


	//   ....[7]....
        /*0ae0*/ 	.word	0x0500000f


	//   ....[8]....
        /*0ae4*/ 	.word	0x0500000f


	//   ....[9]....
        /*0ae8*/ 	.word	0x0500000f


	//   ....[10]....
        /*0aec*/ 	.word	0x0500000f


	//   ....[11]....
        /*0af0*/ 	.word	0x0500000f


	//   ....[12]....
        /*0af4*/ 	.word	0x0500000f


	//   ....[13]....
        /*0af8*/ 	.word	0x0500000f


	//   ....[14]....
        /*0afc*/ 	.word	0x0500000f


	//   ....[15]....
        /*0b00*/ 	.word	0x0500000f


	//   ....[16]....
        /*0b04*/ 	.word	0x0500000f


	//   ....[17]....
        /*0b08*/ 	.word	0x0500000f


	//----- nvinfo : EIATTR_COOP_GROUP_INSTR_OFFSETS
	.align		4
.L_145:
        /*0b0c*/ 	.byte	0x04, 0x28
        /*0b0e*/ 	.short	(.L_147 - .L_146)


	//   ....[0]....
.L_146:
        /*0b10*/ 	.word	0x00000060


	//   ....[1]....
        /*0b14*/ 	.word	0x00000130


	//   ....[2]....
        /*0b18*/ 	.word	0x00000230


	//   ....[3]....
        /*0b1c*/ 	.word	0x000003a0


	//   ....[4]....
        /*0b20*/ 	.word	0x00000500


	//   ....[5]....
        /*0b24*/ 	.word	0x00000620


	//   ....[6]....
        /*0b28*/ 	.word	0x00000780


	//   ....[7]....
        /*0b2c*/ 	.word	0x00003cf0


	//   ....[8]....
        /*0b30*/ 	.word	0x00003d00


	//   ....[9]....
        /*0b34*/ 	.word	0x000053a0


	//   ....[10]....
        /*0b38*/ 	.word	0x000053b0


	//   ....[11]....
        /*0b3c*/ 	.word	0x000074d0


	//   ....[12]....
        /*0b40*/ 	.word	0x000074e0


	//   ....[13]....
        /*0b44*/ 	.word	0x00008ce0


	//   ....[14]....
        /*0b48*/ 	.word	0x00008cf0


	//   ....[15]....
        /*0b4c*/ 	.word	0x0000a6e0


	//   ....[16]....
        /*0b50*/ 	.word	0x0000a6f0


	//   ....[17]....
        /*0b54*/ 	.word	0x0000a980


	//   ....[18]....
        /*0b58*/ 	.word	0x0000a990


	//   ....[19]....
        /*0b5c*/ 	.word	0x0000ae90


	//   ....[20]....
        /*0b60*/ 	.word	0x0000aeb0


	//   ....[21]....
        /*0b64*/ 	.word	0x0000b0f0


	//   ....[22]....
        /*0b68*/ 	.word	0x0000b110


	//   ....[23]....
        /*0b6c*/ 	.word	0x0000bad0


	//   ....[24]....
        /*0b70*/ 	.word	0x0000c030


	//   ....[25]....
        /*0b74*/ 	.word	0x0000c040


	//   ....[26]....
        /*0b78*/ 	.word	0x0000c050


	//   ....[27]....
        /*0b7c*/ 	.word	0x0000c060


	//   ....[28]....
        /*0b80*/ 	.word	0x0000ec00


	//   ....[29]....
        /*0b84*/ 	.word	0x0000ec10


	//   ....[30]....
        /*0b88*/ 	.word	0x0000ec20


	//   ....[31]....
        /*0b8c*/ 	.word	0x0000ec30


	//   ....[32]....
        /*0b90*/ 	.word	0x000133c0


	//   ....[33]....
        /*0b94*/ 	.word	0x000133f0


	//   ....[34]....
        /*0b98*/ 	.word	0x00013810


	//   ....[35]....
        /*0b9c*/ 	.word	0x000138f0


	//   ....[36]....
        /*0ba0*/ 	.word	0x00016140


	//   ....[37]....
        /*0ba4*/ 	.word	0x000161a0


	//   ....[38]....
        /*0ba8*/ 	.word	0x00016470


	//   ....[39]....
        /*0bac*/ 	.word	0x00016490


	//   ....[40]....
        /*0bb0*/ 	.word	0x00017a20


	//   ....[41]....
        /*0bb4*/ 	.word	0x00017a30


	//   ....[42]....
        /*0bb8*/ 	.word	0x00017a60


	//   ....[43]....
        /*0bbc*/ 	.word	0x00017a70


	//   ....[44]....
        /*0bc0*/ 	.word	0x00019080


	//   ....[45]....
        /*0bc4*/ 	.word	0x00019090


	//   ....[46]....
        /*0bc8*/ 	.word	0x000190a0


	//   ....[47]....
        /*0bcc*/ 	.word	0x000190b0


	//   ....[48]....
        /*0bd0*/ 	.word	0x000199a0


	//   ....[49]....
        /*0bd4*/ 	.word	0x000199f0


	//   ....[50]....
        /*0bd8*/ 	.word	0x00019b20


	//   ....[51]....
        /*0bdc*/ 	.word	0x00019b50


	//   ....[52]....
        /*0be0*/ 	.word	0x00019c70


	//   ....[53]....
        /*0be4*/ 	.word	0x00019c90


	//   ....[54]....
        /*0be8*/ 	.word	0x00019da0


	//   ....[55]....
        /*0bec*/ 	.word	0x00019dc0


	//   ....[56]....
        /*0bf0*/ 	.word	0x0001a460


	//   ....[57]....
        /*0bf4*/ 	.word	0x0001a490


	//   ....[58]....
        /*0bf8*/ 	.word	0x0001aad0


	//   ....[59]....
        /*0bfc*/ 	.word	0x0001aae0


	//   ....[60]....
        /*0c00*/ 	.word	0x0001ba00


	//   ....[61]....
        /*0c04*/ 	.word	0x0001ba30


	//   ....[62]....
        /*0c08*/ 	.word	0x0001bb50


	//   ....[63]....
        /*0c0c*/ 	.word	0x0001bb70


	//   ....[64]....
        /*0c10*/ 	.word	0x0001bc70


	//   ....[65]....
        /*0c14*/ 	.word	0x0001bc90


	//   ....[66]....
        /*0c18*/ 	.word	0x0001bda0


	//   ....[67]....
        /*0c1c*/ 	.word	0x0001bdc0


	//   ....[68]....
        /*0c20*/ 	.word	0x0001bf50


	//   ....[69]....
        /*0c24*/ 	.word	0x0001c160


	//   ....[70]....
        /*0c28*/ 	.word	0x0001c190


	//   ....[71]....
        /*0c2c*/ 	.word	0x0001c1c0


	//   ....[72]....
        /*0c30*/ 	.word	0x0001c1f0


	//   ....[73]....
        /*0c34*/ 	.word	0x0001c220


	//   ....[74]....
        /*0c38*/ 	.word	0x0001c250


	//   ....[75]....
        /*0c3c*/ 	.word	0x0001c3e0


	//   ....[76]....
        /*0c40*/ 	.word	0x0001c410


	//   ....[77]....
        /*0c44*/ 	.word	0x0001c440


	//   ....[78]....
        /*0c48*/ 	.word	0x0001c470


	//   ....[79]....
        /*0c4c*/ 	.word	0x0001c4a0


	//   ....[80]....
        /*0c50*/ 	.word	0x0001c4d0


	//   ....[81]....
        /*0c54*/ 	.word	0x0001c560


	//   ....[82]....
        /*0c58*/ 	.word	0x0001c590


	//   ....[83]....
        /*0c5c*/ 	.word	0x0001c5a0


	//   ....[84]....
        /*0c60*/ 	.word	0x0001c630


	//   ....[85]....
        /*0c64*/ 	.word	0x0001d5c0


	//   ....[86]....
        /*0c68*/ 	.word	0x0001f810


	//   ....[87]....
        /*0c6c*/ 	.word	0x0001f830


	//   ....[88]....
        /*0c70*/ 	.word	0x0001f8e0


	//   ....[89]....
        /*0c74*/ 	.word	0x0001f900


	//   ....[90]....
        /*0c78*/ 	.word	0x0001f9a0


	//   ....[91]....
        /*0c7c*/ 	.word	0x0001f9c0


	//   ....[92]....
        /*0c80*/ 	.word	0x0001fa60


	//   ....[93]....
        /*0c84*/ 	.word	0x0001fa80


	//   ....[94]....
        /*0c88*/ 	.word	0x0001fb20


	//   ....[95]....
        /*0c8c*/ 	.word	0x0001fb40


	//   ....[96]....
        /*0c90*/ 	.word	0x0001fb50


	//   ....[97]....
        /*0c94*/ 	.word	0x0001fbe0


	//   ....[98]....
        /*0c98*/ 	.word	0x00020310


	//   ....[99]....
        /*0c9c*/ 	.word	0x00020340


	//   ....[100]....
        /*0ca0*/ 	.word	0x00020360


	//   ....[101]....
        /*0ca4*/ 	.word	0x000203f0


	//   ....[102]....
        /*0ca8*/ 	.word	0x00020400


	//   ....[103]....
        /*0cac*/ 	.word	0x000204a0


	//   ....[104]....
        /*0cb0*/ 	.word	0x000204b0


	//   ....[105]....
        /*0cb4*/ 	.word	0x00020550


	//   ....[106]....
        /*0cb8*/ 	.word	0x00020560


	//   ....[107]....
        /*0cbc*/ 	.word	0x00020600


	//   ....[108]....
        /*0cc0*/ 	.word	0x00020610


	//   ....[109]....
        /*0cc4*/ 	.word	0x000206b0


	//   ....[110]....
        /*0cc8*/ 	.word	0x000206c0


	//   ....[111]....
        /*0ccc*/ 	.word	0x00020760


	//   ....[112]....
        /*0cd0*/ 	.word	0x00020770


	//   ....[113]....
        /*0cd4*/ 	.word	0x00020780


	//   ....[114]....
        /*0cd8*/ 	.word	0x00020fa0


	//   ....[115]....
        /*0cdc*/ 	.word	0x00020fb0


	//   ....[116]....
        /*0ce0*/ 	.word	0x00020fe0


	//   ....[117]....
        /*0ce4*/ 	.word	0x00021030


	//   ....[118]....
        /*0ce8*/ 	.word	0x00021040


	//   ....[119]....
        /*0cec*/ 	.word	0x000210a0


	//   ....[120]....
        /*0cf0*/ 	.word	0x000210d0


	//   ....[121]....
        /*0cf4*/ 	.word	0x00021110


	//   ....[122]....
        /*0cf8*/ 	.word	0x00021140


	//   ....[123]....
        /*0cfc*/ 	.word	0x00021180


	//   ....[124]....
        /*0d00*/ 	.word	0x000211b0


	//   ....[125]....
        /*0d04*/ 	.word	0x000211f0


	//   ....[126]....
        /*0d08*/ 	.word	0x00021490


	//   ....[127]....
        /*0d0c*/ 	.word	0x000214b0


	//   ....[128]....
        /*0d10*/ 	.word	0x00021550


	//   ....[129]....
        /*0d14*/ 	.word	0x00021560


	//   ....[130]....
        /*0d18*/ 	.word	0x000215f0


	//   ....[131]....
        /*0d1c*/ 	.word	0x00021600


	//   ....[132]....
        /*0d20*/ 	.word	0x00021690


	//   ....[133]....
        /*0d24*/ 	.word	0x000216a0


	//   ....[134]....
        /*0d28*/ 	.word	0x00021730


	//   ....[135]....
        /*0d2c*/ 	.word	0x00021740


	//   ....[136]....
        /*0d30*/ 	.word	0x00021750


	//   ....[137]....
        /*0d34*/ 	.word	0x000217e0


	//   ....[138]....
        /*0d38*/ 	.word	0x00021d50


	//   ....[139]....
        /*0d3c*/ 	.word	0x00021d90


	//   ....[140]....
        /*0d40*/ 	.word	0x00021dd0


	//   ....[141]....
        /*0d44*/ 	.word	0x00021e00


	//   ....[142]....
        /*0d48*/ 	.word	0x00021e90


	//   ....[143]....
        /*0d4c*/ 	.word	0x00021ec0


	//   ....[144]....
        /*0d50*/ 	.word	0x00021f30


	//   ....[145]....
        /*0d54*/ 	.word	0x00021f60


	//   ....[146]....
        /*0d58*/ 	.word	0x00021fd0


	//   ....[147]....
        /*0d5c*/ 	.word	0x00022000


	//   ....[148]....
        /*0d60*/ 	.word	0x00022030


	//   ....[149]....
        /*0d64*/ 	.word	0x00022080


	//   ....[150]....
        /*0d68*/ 	.word	0x000224c0


	//   ....[151]....
        /*0d6c*/ 	.word	0x000224f0


	//   ....[152]....
        /*0d70*/ 	.word	0x00022550


	//   ....[153]....
        /*0d74*/ 	.word	0x00022580


	//   ....[154]....
        /*0d78*/ 	.word	0x000225b0


	//   ....[155]....
        /*0d7c*/ 	.word	0x000225e0


	//   ....[156]....
        /*0d80*/ 	.word	0x00022610


	//   ....[157]....
        /*0d84*/ 	.word	0x00022640


	//   ....[158]....
        /*0d88*/ 	.word	0x000227e0


	//   ....[159]....
        /*0d8c*/ 	.word	0x00022810


	//   ....[160]....
        /*0d90*/ 	.word	0x00022840


	//   ....[161]....
        /*0d94*/ 	.word	0x00022870


	//   ....[162]....
        /*0d98*/ 	.word	0x000228a0


	//   ....[163]....
        /*0d9c*/ 	.word	0x000228d0


	//   ....[164]....
        /*0da0*/ 	.word	0x00022990


	//   ....[165]....
        /*0da4*/ 	.word	0x000229b0


	//   ....[166]....
        /*0da8*/ 	.word	0x000229c0


	//   ....[167]....
        /*0dac*/ 	.word	0x00022a20


	//   ....[168]....
        /*0db0*/ 	.word	0x00023040


	//   ....[169]....
        /*0db4*/ 	.word	0x00023360


	//   ....[170]....
        /*0db8*/ 	.word	0x000233f0


	//   ....[171]....
        /*0dbc*/ 	.word	0x00023490


	//   ....[172]....
        /*0dc0*/ 	.word	0x00023520


	//   ....[173]....
        /*0dc4*/ 	.word	0x00023610


	//   ....[174]....
        /*0dc8*/ 	.word	0x000236a0


	//   ....[175]....
        /*0dcc*/ 	.word	0x00023740


	//   ....[176]....
        /*0dd0*/ 	.word	0x000237d0


	//   ....[177]....
        /*0dd4*/ 	.word	0x000238c0


	//   ....[178]....
        /*0dd8*/ 	.word	0x00023950


	//   ....[179]....
        /*0ddc*/ 	.word	0x000239f0


	//   ....[180]....
        /*0de0*/ 	.word	0x00023a80


	//   ....[181]....
        /*0de4*/ 	.word	0x00023b70


	//   ....[182]....
        /*0de8*/ 	.word	0x00023c00


	//   ....[183]....
        /*0dec*/ 	.word	0x00023c50


	//   ....[184]....
        /*0df0*/ 	.word	0x00023ca0


	//   ....[185]....
        /*0df4*/ 	.word	0x00023d90


	//   ....[186]....
        /*0df8*/ 	.word	0x00023e20


	//   ....[187]....
        /*0dfc*/ 	.word	0x00023e70


	//   ....[188]....
        /*0e00*/ 	.word	0x00023ec0


	//   ....[189]....
        /*0e04*/ 	.word	0x00024120


	//   ....[190]....
        /*0e08*/ 	.word	0x00024400


	//   ....[191]....
        /*0e0c*/ 	.word	0x000244f0


	//   ....[192]....
        /*0e10*/ 	.word	0x00024590


	//   ....[193]....
        /*0e14*/ 	.word	0x000245f0


	//   ....[194]....
        /*0e18*/ 	.word	0x00024710


	//   ....[195]....
        /*0e1c*/ 	.word	0x00024770


	//   ....[196]....
        /*0e20*/ 	.word	0x00024880


	//   ....[197]....
        /*0e24*/ 	.word	0x000248f0


	//   ....[198]....
        /*0e28*/ 	.word	0x00024a00


	//   ....[199]....
        /*0e2c*/ 	.word	0x00024a70


	//   ....[200]....
        /*0e30*/ 	.word	0x00024b80


	//   ....[201]....
        /*0e34*/ 	.word	0x00024bf0


	//   ....[202]....
        /*0e38*/ 	.word	0x00024c90


	//   ....[203]....
        /*0e3c*/ 	.word	0x00024da0


	//   ....[204]....
        /*0e40*/ 	.word	0x00024e00


	//   ....[205]....
        /*0e44*/ 	.word	0x00024e60


	//   ....[206]....
        /*0e48*/ 	.word	0x00024f60


	//   ....[207]....
        /*0e4c*/ 	.word	0x00024fc0


	//   ....[208]....
        /*0e50*/ 	.word	0x000250d0


	//   ....[209]....
        /*0e54*/ 	.word	0x00025130


	//   ....[210]....
        /*0e58*/ 	.word	0x00025240


	//   ....[211]....
        /*0e5c*/ 	.word	0x000252a0


	//   ....[212]....
        /*0e60*/ 	.word	0x000253b0


	//   ....[213]....
        /*0e64*/ 	.word	0x00025410


	//   ....[214]....
        /*0e68*/ 	.word	0x00025520


	//   ....[215]....
        /*0e6c*/ 	.word	0x00025580


	//   ....[216]....
        /*0e70*/ 	.word	0x00025690


	//   ....[217]....
        /*0e74*/ 	.word	0x000256f0


	//   ....[218]....
        /*0e78*/ 	.word	0x000257e0


	//   ....[219]....
        /*0e7c*/ 	.word	0x00025910


	//   ....[220]....
        /*0e80*/ 	.word	0x000259d0


	//   ....[221]....
        /*0e84*/ 	.word	0x00025a40


	//   ....[222]....
        /*0e88*/ 	.word	0x00025b50


	//   ....[223]....
        /*0e8c*/ 	.word	0x00025bb0


	//   ....[224]....
        /*0e90*/ 	.word	0x00025c80


	//   ....[225]....
        /*0e94*/ 	.word	0x00025ce0


	//   ....[226]....
        /*0e98*/ 	.word	0x00025db0


	//   ....[227]....
        /*0e9c*/ 	.word	0x00025e10


	//   ....[228]....
        /*0ea0*/ 	.word	0x00025ee0


	//   ....[229]....
        /*0ea4*/ 	.word	0x00025fd0


	//   ....[230]....
        /*0ea8*/ 	.word	0x00026060


	//   ....[231]....
        /*0eac*/ 	.word	0x00026150


	//   ....[232]....
        /*0eb0*/ 	.word	0x000261f0


	//   ....[233]....
        /*0eb4*/ 	.word	0x00026250


	//   ....[234]....
        /*0eb8*/ 	.word	0x00026350


	//   ....[235]....
        /*0ebc*/ 	.word	0x000263b0


	//   ....[236]....
        /*0ec0*/ 	.word	0x000264b0


	//   ....[237]....
        /*0ec4*/ 	.word	0x00026510


	//   ....[238]....
        /*0ec8*/ 	.word	0x00026610


	//   ....[239]....
        /*0ecc*/ 	.word	0x00026670


	//   ....[240]....
        /*0ed0*/ 	.word	0x00026770


	//   ....[241]....
        /*0ed4*/ 	.word	0x000267d0


	//   ....[242]....
        /*0ed8*/ 	.word	0x000268a0


	//   ....[243]....
        /*0edc*/ 	.word	0x000269f0


	//   ....[244]....
        /*0ee0*/ 	.word	0x00026a90


	//   ....[245]....
        /*0ee4*/ 	.word	0x00026b70


	//   ....[246]....
        /*0ee8*/ 	.word	0x00026c40


	//   ....[247]....
        /*0eec*/ 	.word	0x00026ca0


	//   ....[248]....
        /*0ef0*/ 	.word	0x00026d90


	//   ....[249]....
        /*0ef4*/ 	.word	0x00026df0


	//   ....[250]....
        /*0ef8*/ 	.word	0x00026ee0


	//   ....[251]....
        /*0efc*/ 	.word	0x00026f40


	//   ....[252]....
        /*0f00*/ 	.word	0x00027030


	//   ....[253]....
        /*0f04*/ 	.word	0x00027090


	//   ....[254]....
        /*0f08*/ 	.word	0x00027170


	//   ....[255]....
        /*0f0c*/ 	.word	0x00027200


	//   ....[0]....
        /*0f10*/ 	.word	0x000272a0


	//   ....[1]....
        /*0f14*/ 	.word	0x00027410


	//   ....[2]....
        /*0f18*/ 	.word	0x00027480


	//   ....[3]....
        /*0f1c*/ 	.word	0x000274f0


	//   ....[4]....
        /*0f20*/ 	.word	0x00027560


	//   ....[5]....
        /*0f24*/ 	.word	0x000275d0


	//   ....[6]....
        /*0f28*/ 	.word	0x00027650


	//   ....[7]....
        /*0f2c*/ 	.word	0x000276d0


	//   ....[8]....
        /*0f30*/ 	.word	0x00027760


	//   ....[9]....
        /*0f34*/ 	.word	0x000277d0


	//   ....[10]....
        /*0f38*/ 	.word	0x00027840


	//   ....[11]....
        /*0f3c*/ 	.word	0x000278b0


	//   ....[12]....
        /*0f40*/ 	.word	0x00027930


	//   ....[13]....
        /*0f44*/ 	.word	0x000279a0


	//   ....[14]....
        /*0f48*/ 	.word	0x00027a40


	//   ....[15]....
        /*0f4c*/ 	.word	0x00027a90


	//   ....[16]....
        /*0f50*/ 	.word	0x00027b20


	//   ....[17]....
        /*0f54*/ 	.word	0x00027c50


	//----- nvinfo : EIATTR_REG_RECONFIG
	.align		4
.L_147:
        /*0f58*/ 	.byte	0x01, 0x54
	.zero		2


	//----- nvinfo : EIATTR_SYSCALL_OFFSETS
	.align		4
        /*0f5c*/ 	.byte	0x04, 0x46
        /*0f5e*/ 	.short	(.L_149 - .L_148)


	//   ....[0]....
.L_148:
        /*0f60*/ 	.word	0x00002060


	//   ....[1]....
        /*0f64*/ 	.word	0x000021b0


	//   ....[2]....
        /*0f68*/ 	.word	0x0000bc50


	//   ....[3]....
        /*0f6c*/ 	.word	0x0000bfb0


	//   ....[4]....
        /*0f70*/ 	.word	0x0001ee40


	//   ....[5]....
        /*0f74*/ 	.word	0x0001ef90


	//   ....[6]....
        /*0f78*/ 	.word	0x0001f080


	//   ....[7]....
        /*0f7c*/ 	.word	0x0001ffa0


	//----- nvinfo : EIATTR_MBARRIER_INSTR_OFFSETS
	.align		4
.L_149:
        /*0f80*/ 	.byte	0x04, 0x39
        /*0f82*/ 	.short	(.L_151 - .L_150)


	//   ....[0]....
.L_150:
        /*0f84*/ 	.word	0x00000250
        /*0f88*/ 	.word	0x000000ff
        /*0f8c*/ 	.word	0x00030800
        /*0f90*/ 	.short	0x0100
        /*0f92*/ 	.byte	0x08
	.zero		1


	//   ....[1]....
        /*0f94*/ 	.word	0x00000260
        /*0f98*/ 	.word	0x000000ff
        /*0f9c*/ 	.word	0x00030820
        /*0fa0*/ 	.short	0x0100
        /*0fa2*/ 	.byte	0x08
	.zero		1


	//   ....[2]....
        /*0fa4*/ 	.word	0x00000350
        /*0fa8*/ 	.word	0x000000ff
        /*0fac*/ 	.word	0x00030830
        /*0fb0*/ 	.short	0x0100
        /*0fb2*/ 	.byte	0x08
	.zero		1


	//   ....[3]....
        /*0fb4*/ 	.word	0x00000360
        /*0fb8*/ 	.word	0x000000ff
        /*0fbc*/ 	.word	0x00030840
        /*0fc0*/ 	.short	0x0100
        /*0fc2*/ 	.byte	0x08
	.zero		1


	//   ....[4]....
        /*0fc4*/ 	.word	0x00000370
        /*0fc8*/ 	.word	0x000000ff
        /*0fcc*/ 	.word	0x00030838
        /*0fd0*/ 	.short	0x0100
        /*0fd2*/ 	.byte	0x08
	.zero		1


	//   ....[5]....
        /*0fd4*/ 	.word	0x00000380
        /*0fd8*/ 	.word	0x000000ff
        /*0fdc*/ 	.word	0x00030848
        /*0fe0*/ 	.short	0x0100
        /*0fe2*/ 	.byte	0x08
	.zero		1


	//   ....[6]....
        /*0fe4*/ 	.word	0x000004b0
        /*0fe8*/ 	.word	0x000000ff
        /*0fec*/ 	.word	0x00030850
        /*0ff0*/ 	.short	0x0100
        /*0ff2*/ 	.byte	0x08
	.zero		1


	//   ....[7]....
        /*0ff4*/ 	.word	0x000004c0
        /*0ff8*/ 	.word	0x000000ff
        /*0ffc*/ 	.word	0x00030860
        /*1000*/ 	.short	0x0100
        /*1002*/ 	.byte	0x08
	.zero		1


	//   ....[8]....
        /*1004*/ 	.word	0x000004d0
        /*1008*/ 	.word	0x000000ff
        /*100c*/ 	.word	0x00030858
        /*1010*/ 	.short	0x0100
        /*1012*/ 	.byte	0x08
	.zero		1


	//   ....[9]....
        /*1014*/ 	.word	0x000004e0
        /*1018*/ 	.word	0x000000ff
        /*101c*/ 	.word	0x00030868
        /*1020*/ 	.short	0x0100
        /*1022*/ 	.byte	0x08
	.zero		1


	//   ....[10]....
        /*1024*/ 	.word	0x000005d0
        /*1028*/ 	.word	0x000000ff
        /*102c*/ 	.word	0x00030870
        /*1030*/ 	.short	0x0100
        /*1032*/ 	.byte	0x06
	.zero		1


	//   ....[11]....
        /*1034*/ 	.word	0x000005e0
        /*1038*/ 	.word	0x000000ff
        /*103c*/ 	.word	0x00030880
        /*1040*/ 	.short	0x0100
        /*1042*/ 	.byte	0x06
	.zero		1


	//   ....[12]....
        /*1044*/ 	.word	0x000005f0
        /*1048*/ 	.word	0x000000ff
        /*104c*/ 	.word	0x00030878
        /*1050*/ 	.short	0x0100
        /*1052*/ 	.byte	0x06
	.zero		1


	//   ....[13]....
        /*1054*/ 	.word	0x00000600
        /*1058*/ 	.word	0x000000ff
        /*105c*/ 	.word	0x00030888
        /*1060*/ 	.short	0x0100
        /*1062*/ 	.byte	0x06
	.zero		1


	//   ....[14]....
        /*1064*/ 	.word	0x00000730
        /*1068*/ 	.word	0x000000ff
        /*106c*/ 	.word	0x00030890
        /*1070*/ 	.short	0x0100
        /*1072*/ 	.byte	0x08
	.zero		1


	//   ....[15]....
        /*1074*/ 	.word	0x00000740
        /*1078*/ 	.word	0x000000ff
        /*107c*/ 	.word	0x000308a0
        /*1080*/ 	.short	0x0100
        /*1082*/ 	.byte	0x08
	.zero		1


	//   ....[16]....
        /*1084*/ 	.word	0x00000750
        /*1088*/ 	.word	0x000000ff
        /*108c*/ 	.word	0x00030898
        /*1090*/ 	.short	0x0100
        /*1092*/ 	.byte	0x08
	.zero		1


	//   ....[17]....
        /*1094*/ 	.word	0x00000760
        /*1098*/ 	.word	0x000000ff
        /*109c*/ 	.word	0x000308a8
        /*10a0*/ 	.short	0x0100
        /*10a2*/ 	.byte	0x08
	.zero		1


	//   ....[18]....
        /*10a4*/ 	.word	0x00000890
        /*10a8*/ 	.word	0x000000ff
        /*10ac*/ 	.word	0x000308b0
        /*10b0*/ 	.short	0x0100
        /*10b2*/ 	.byte	0x08
	.zero		1


	//   ....[19]....
        /*10b4*/ 	.word	0x000008a0
        /*10b8*/ 	.word	0x000000ff
        /*10bc*/ 	.word	0x000308c0
        /*10c0*/ 	.short	0x0100
        /*10c2*/ 	.byte	0x08
	.zero		1


	//   ....[20]....
        /*10c4*/ 	.word	0x000008b0
        /*10c8*/ 	.word	0x000000ff
        /*10cc*/ 	.word	0x000308b8
        /*10d0*/ 	.short	0x0100
        /*10d2*/ 	.byte	0x08
	.zero		1


	//   ....[21]....
        /*10d4*/ 	.word	0x000008c0
        /*10d8*/ 	.word	0x000000ff
        /*10dc*/ 	.word	0x000308c8
        /*10e0*/ 	.short	0x0100
        /*10e2*/ 	.byte	0x08
	.zero		1


	//   ....[22]....
        /*10e4*/ 	.word	0x00003ca0
        /*10e8*/ 	.word	0x00000054
        /*10ec*/ 	.word	0x00030890
        /*10f0*/ 	.short	0x010a
        /*10f2*/ 	.byte	0x3f
	.zero		1


	//   ....[23]....
        /*10f4*/ 	.word	0x00007460
        /*10f8*/ 	.word	0x00000054
        /*10fc*/ 	.word	0x00030890
        /*1100*/ 	.short	0x010a
        /*1102*/ 	.byte	0x3f
	.zero		1


	//   ....[24]....
        /*1104*/ 	.word	0x0000a540
        /*1108*/ 	.word	0x00000054
        /*110c*/ 	.word	0x00030890
        /*1110*/ 	.short	0x010a
        /*1112*/ 	.byte	0x3f
	.zero		1


	//   ....[25]....
        /*1114*/ 	.word	0x0000ace0
        /*1118*/ 	.word	0x0000000b
        /*111c*/ 	.word	0x00000000
        /*1120*/ 	.short	0x0101
        /*1122*/ 	.byte	0x3f
	.zero		1


	//   ....[26]....
        /*1124*/ 	.word	0x0000ad20
        /*1128*/ 	.word	0x00000054
        /*112c*/ 	.word	0x000308b0
        /*1130*/ 	.short	0x010a
        /*1132*/ 	.byte	0x3f
	.zero		1


	//   ....[27]....
        /*1134*/ 	.word	0x0000b440
        /*1138*/ 	.word	0x00000054
        /*113c*/ 	.word	0x00000000
        /*1140*/ 	.short	0x0101
        /*1142*/ 	.byte	0x3f
	.zero		1


	//   ....[28]....
        /*1144*/ 	.word	0x0000bcd0
        /*1148*/ 	.word	0x00000002
        /*114c*/ 	.word	0x00030800
        /*1150*/ 	.short	0x010a
        /*1152*/ 	.byte	0x3f
	.zero		1


	//   ....[29]....
        /*1154*/ 	.word	0x0000bd20
        /*1158*/ 	.word	0x00000002
        /*115c*/ 	.word	0x00030800
        /*1160*/ 	.short	0x010a
        /*1162*/ 	.byte	0x3f
	.zero		1


	//   ....[30]....
        /*1164*/ 	.word	0x0000c790
        /*1168*/ 	.word	0x00000002
        /*116c*/ 	.word	0x00030800
        /*1170*/ 	.short	0x010a
        /*1172*/ 	.byte	0x3f
	.zero		1


	//   ....[31]....
        /*1174*/ 	.word	0x0000f0d0
        /*1178*/ 	.word	0x00000002
        /*117c*/ 	.word	0x00030800
        /*1180*/ 	.short	0x010a
        /*1182*/ 	.byte	0x3f
	.zero		1


	//   ....[32]....
        /*1184*/ 	.word	0x00011b20
        /*1188*/ 	.word	0x00000003
        /*118c*/ 	.word	0x00030830
        /*1190*/ 	.short	0x010a
        /*1192*/ 	.byte	0x3f
	.zero		1


	//   ....[33]....
        /*1194*/ 	.word	0x00011b70
        /*1198*/ 	.word	0x00000003
        /*119c*/ 	.word	0x00030830
        /*11a0*/ 	.short	0x010a
        /*11a2*/ 	.byte	0x3f
	.zero		1


	//   ....[34]....
        /*11a4*/ 	.word	0x000128d0
        /*11a8*/ 	.word	0x00000003
        /*11ac*/ 	.word	0x00000000
        /*11b0*/ 	.short	0x0101
        /*11b2*/ 	.byte	0x3f
	.zero		1


	//   ....[35]....
        /*11b4*/ 	.word	0x00014840
        /*11b8*/ 	.word	0x00000000
        /*11bc*/ 	.word	0x00030830
        /*11c0*/ 	.short	0x010a
        /*11c2*/ 	.byte	0x3f
	.zero		1


	//   ....[36]....
        /*11c4*/ 	.word	0x000148c0
        /*11c8*/ 	.word	0x00000000
        /*11cc*/ 	.word	0x00030830
        /*11d0*/ 	.short	0x010a
        /*11d2*/ 	.byte	0x3f
	.zero		1


	//   ....[37]....
        /*11d4*/ 	.word	0x00015770
        /*11d8*/ 	.word	0x0000000b
        /*11dc*/ 	.word	0x00030850
        /*11e0*/ 	.short	0x010a
        /*11e2*/ 	.byte	0x3f
	.zero		1


	//   ....[38]....
        /*11e4*/ 	.word	0x000157c0
        /*11e8*/ 	.word	0x0000000b
        /*11ec*/ 	.word	0x00030850
        /*11f0*/ 	.short	0x010a
        /*11f2*/ 	.byte	0x3f
	.zero		1


	//   ....[39]....
        /*11f4*/ 	.word	0x00015bc0
        /*11f8*/ 	.word	0x00000000
        /*11fc*/ 	.word	0x00000000
        /*1200*/ 	.short	0x0101
        /*1202*/ 	.byte	0x3f
	.zero		1


	//   ....[40]....
        /*1204*/ 	.word	0x00016ee0
        /*1208*/ 	.word	0x0000000b
        /*120c*/ 	.word	0x00000000
        /*1210*/ 	.short	0x0101
        /*1212*/ 	.byte	0x3f
	.zero		1


	//   ....[41]....
        /*1214*/ 	.word	0x000176d0
        /*1218*/ 	.word	0x00000006
        /*121c*/ 	.word	0x00030850
        /*1220*/ 	.short	0x010a
        /*1222*/ 	.byte	0x3f
	.zero		1


	//   ....[42]....
        /*1224*/ 	.word	0x00017770
        /*1228*/ 	.word	0x00000006
        /*122c*/ 	.word	0x00030850
        /*1230*/ 	.short	0x010a
        /*1232*/ 	.byte	0x3f
	.zero		1


	//   ....[43]....
        /*1234*/ 	.word	0x00017c70
        /*1238*/ 	.word	0x000000e0
        /*123c*/ 	.word	0x00000000
        /*1240*/ 	.short	0x0101
        /*1242*/ 	.byte	0x3f
	.zero		1


	//   ....[44]....
        /*1244*/ 	.word	0x000199b0
        /*1248*/ 	.word	0x00000000
        /*124c*/ 	.word	0x00000000
        /*1250*/ 	.short	0x0101
        /*1252*/ 	.byte	0x3f
	.zero		1


	//   ....[45]....
        /*1254*/ 	.word	0x0001a480
        /*1258*/ 	.word	0x0000003a
        /*125c*/ 	.word	0x00000000
        /*1260*/ 	.short	0x0101
        /*1262*/ 	.byte	0x3f
	.zero		1


	//   ....[46]....
        /*1264*/ 	.word	0x0001d6a0
        /*1268*/ 	.word	0x00000016
        /*126c*/ 	.word	0x00030820
        /*1270*/ 	.short	0x010a
        /*1272*/ 	.byte	0x3f
	.zero		1


	//   ....[47]....
        /*1274*/ 	.word	0x0001d730
        /*1278*/ 	.word	0x0000000c
        /*127c*/ 	.word	0x000308a0
        /*1280*/ 	.short	0x010a
        /*1282*/ 	.byte	0x3f
	.zero		1


	//   ....[48]....
        /*1284*/ 	.word	0x0001db80
        /*1288*/ 	.word	0x0000000c
        /*128c*/ 	.word	0x000308c0
        /*1290*/ 	.short	0x010a
        /*1292*/ 	.byte	0x3f
	.zero		1


	//   ....[49]....
        /*1294*/ 	.word	0x0001e090
        /*1298*/ 	.word	0x0000000b
        /*129c*/ 	.word	0x000308a0
        /*12a0*/ 	.short	0x010a
        /*12a2*/ 	.byte	0x3f
	.zero		1


	//   ....[50]....
        /*12a4*/ 	.word	0x0001e4d0
        /*12a8*/ 	.word	0x0000000b
        /*12ac*/ 	.word	0x000308c0
        /*12b0*/ 	.short	0x010a
        /*12b2*/ 	.byte	0x3f
	.zero		1


	//   ....[51]....
        /*12b4*/ 	.word	0x0001f600
        /*12b8*/ 	.word	0x00000007
        /*12bc*/ 	.word	0x00030840
        /*12c0*/ 	.short	0x010a
        /*12c2*/ 	.byte	0x3f
	.zero		1


	//   ....[52]....
        /*12c4*/ 	.word	0x0001fca0
        /*12c8*/ 	.word	0x00000007
        /*12cc*/ 	.word	0x00030830
        /*12d0*/ 	.short	0x0107
        /*12d2*/ 	.byte	0x3f
	.zero		1


	//   ....[53]....
        /*12d4*/ 	.word	0x0001fd70
        /*12d8*/ 	.word	0x00000007
        /*12dc*/ 	.word	0x00030830
        /*12e0*/ 	.short	0x0101
        /*12e2*/ 	.byte	0x3f
	.zero		1


	//   ....[54]....
        /*12e4*/ 	.word	0x000208d0
        /*12e8*/ 	.word	0x00000016
        /*12ec*/ 	.word	0x00030800
        /*12f0*/ 	.short	0x0107
        /*12f2*/ 	.byte	0x3f
	.zero		1


	//   ....[55]....
        /*12f4*/ 	.word	0x000209e0
        /*12f8*/ 	.word	0x00000016
        /*12fc*/ 	.word	0x00030800
        /*1300*/ 	.short	0x0101
        /*1302*/ 	.byte	0x3f
	.zero		1


	//   ....[56]....
        /*1304*/ 	.word	0x00020a00
        /*1308*/ 	.word	0x00000016
        /*130c*/ 	.word	0x00030820
        /*1310*/ 	.short	0x010a
        /*1312*/ 	.byte	0x3f
	.zero		1


	//   ....[57]....
        /*1314*/ 	.word	0x00020dc0
        /*1318*/ 	.word	0x00000007
        /*131c*/ 	.word	0x00030840
        /*1320*/ 	.short	0x010a
        /*1322*/ 	.byte	0x3f
	.zero		1


	//   ....[58]....
        /*1324*/ 	.word	0x000212b0
        /*1328*/ 	.word	0x00000007
        /*132c*/ 	.word	0x00030830
        /*1330*/ 	.short	0x0107
        /*1332*/ 	.byte	0x3f
	.zero		1


	//   ....[59]....
        /*1334*/ 	.word	0x00021370
        /*1338*/ 	.word	0x00000007
        /*133c*/ 	.word	0x00030830
        /*1340*/ 	.short	0x0101
        /*1342*/ 	.byte	0x3f
	.zero		1


	//   ....[60]....
        /*1344*/ 	.word	0x000213d0
        /*1348*/ 	.word	0x00000006
        /*134c*/ 	.word	0x00030860
        /*1350*/ 	.short	0x010a
        /*1352*/ 	.byte	0x3f
	.zero		1


	//   ....[61]....
        /*1354*/ 	.word	0x00021950
        /*1358*/ 	.word	0x00000006
        /*135c*/ 	.word	0x00030850
        /*1360*/ 	.short	0x0107
        /*1362*/ 	.byte	0x3f
	.zero		1


	//   ....[62]....
        /*1364*/ 	.word	0x00021a80
        /*1368*/ 	.word	0x00000006
        /*136c*/ 	.word	0x00030850
        /*1370*/ 	.short	0x0101
        /*1372*/ 	.byte	0x3f
	.zero		1


	//   ....[63]....
        /*1374*/ 	.word	0x00021ca0
        /*1378*/ 	.word	0x00000000
        /*137c*/ 	.word	0x00030860
        /*1380*/ 	.short	0x010a
        /*1382*/ 	.byte	0x3f
	.zero		1


	//   ....[64]....
        /*1384*/ 	.word	0x000221b0
        /*1388*/ 	.word	0x00000000
        /*138c*/ 	.word	0x00030850
        /*1390*/ 	.short	0x0107
        /*1392*/ 	.byte	0x3f
	.zero		1


	//   ....[65]....
        /*1394*/ 	.word	0x00022270
        /*1398*/ 	.word	0x00000000
        /*139c*/ 	.word	0x00030850
        /*13a0*/ 	.short	0x0101
        /*13a2*/ 	.byte	0x3f
	.zero		1


	//   ....[66]....
        /*13a4*/ 	.word	0x00022fc0
        /*13a8*/ 	.word	0x00000007
        /*13ac*/ 	.word	0x00030820
        /*13b0*/ 	.short	0x010a
        /*13b2*/ 	.byte	0x3f
	.zero		1


	//   ....[67]....
        /*13b4*/ 	.word	0x00023130
        /*13b8*/ 	.word	0x00000005
        /*13bc*/ 	.word	0x00030840
        /*13c0*/ 	.short	0x010a
        /*13c2*/ 	.byte	0x3f
	.zero		1


	//   ....[68]....
        /*13c4*/ 	.word	0x000231d0
        /*13c8*/ 	.word	0x00000003
        /*13cc*/ 	.word	0x00030840
        /*13d0*/ 	.short	0x010a
        /*13d2*/ 	.byte	0x3f
	.zero		1


	//   ....[69]....
        /*13d4*/ 	.word	0x00023210
        /*13d8*/ 	.word	0x00000005
        /*13dc*/ 	.word	0x00030860
        /*13e0*/ 	.short	0x010a
        /*13e2*/ 	.byte	0x3f
	.zero		1


	//   ....[70]....
        /*13e4*/ 	.word	0x00023250
        /*13e8*/ 	.word	0x00000003
        /*13ec*/ 	.word	0x00030860
        /*13f0*/ 	.short	0x010a
        /*13f2*/ 	.byte	0x3f
	.zero		1


	//   ....[71]....
        /*13f4*/ 	.word	0x000232b0
        /*13f8*/ 	.word	0x00000054
        /*13fc*/ 	.word	0x00030890
        /*1400*/ 	.short	0x010a
        /*1402*/ 	.byte	0x3f
	.zero		1


	//   ....[72]....
        /*1404*/ 	.word	0x00023560
        /*1408*/ 	.word	0x00000054
        /*140c*/ 	.word	0x00030890
        /*1410*/ 	.short	0x010a
        /*1412*/ 	.byte	0x3f
	.zero		1


	//   ....[73]....
        /*1414*/ 	.word	0x00023810
        /*1418*/ 	.word	0x00000054
        /*141c*/ 	.word	0x00030890
        /*1420*/ 	.short	0x010a
        /*1422*/ 	.byte	0x3f
	.zero		1


	//   ....[74]....
        /*1424*/ 	.word	0x00023ac0
        /*1428*/ 	.word	0x00000054
        /*142c*/ 	.word	0x000308b0
        /*1430*/ 	.short	0x010a
        /*1432*/ 	.byte	0x3f
	.zero		1


	//   ....[75]....
        /*1434*/ 	.word	0x00023ce0
        /*1438*/ 	.word	0x00000002
        /*143c*/ 	.word	0x00030800
        /*1440*/ 	.short	0x010a
        /*1442*/ 	.byte	0x3f
	.zero		1


	//   ....[76]....
        /*1444*/ 	.word	0x00023f00
        /*1448*/ 	.word	0x00000002
        /*144c*/ 	.word	0x00030800
        /*1450*/ 	.short	0x010a
        /*1452*/ 	.byte	0x3f
	.zero		1


	//   ....[77]....
        /*1454*/ 	.word	0x00023f50
        /*1458*/ 	.word	0x00000003
        /*145c*/ 	.word	0x00030830
        /*1460*/ 	.short	0x010a
        /*1462*/ 	.byte	0x3f
	.zero		1


	//   ....[78]....
        /*1464*/ 	.word	0x00023fa0
        /*1468*/ 	.word	0x00000000
        /*146c*/ 	.word	0x00030830
        /*1470*/ 	.short	0x010a
        /*1472*/ 	.byte	0x3f
	.zero		1


	//   ....[79]....
        /*1474*/ 	.word	0x00023ff0
        /*1478*/ 	.word	0x0000000b
        /*147c*/ 	.word	0x00030850
        /*1480*/ 	.short	0x010a
        /*1482*/ 	.byte	0x3f
	.zero		1


	//   ....[80]....
        /*1484*/ 	.word	0x00024040
        /*1488*/ 	.word	0x00000006
        /*148c*/ 	.word	0x00030850
        /*1490*/ 	.short	0x010a
        /*1492*/ 	.byte	0x3f
	.zero		1


	//   ....[81]....
        /*1494*/ 	.word	0x000241e0
        /*1498*/ 	.word	0x00000016
        /*149c*/ 	.word	0x00030820
        /*14a0*/ 	.short	0x010a
        /*14a2*/ 	.byte	0x3f
	.zero		1


	//   ....[82]....
        /*14a4*/ 	.word	0x00024230
        /*14a8*/ 	.word	0x0000000c
        /*14ac*/ 	.word	0x000308a0
        /*14b0*/ 	.short	0x010a
        /*14b2*/ 	.byte	0x3f
	.zero		1


	//   ....[83]....
        /*14b4*/ 	.word	0x00024280
        /*14b8*/ 	.word	0x0000000c
        /*14bc*/ 	.word	0x000308c0
        /*14c0*/ 	.short	0x010a
        /*14c2*/ 	.byte	0x3f
	.zero		1


	//   ....[84]....
        /*14c4*/ 	.word	0x000242d0
        /*14c8*/ 	.word	0x0000000b
        /*14cc*/ 	.word	0x000308a0
        /*14d0*/ 	.short	0x010a
        /*14d2*/ 	.byte	0x3f
	.zero		1


	//   ....[85]....
        /*14d4*/ 	.word	0x00024320
        /*14d8*/ 	.word	0x0000000b
        /*14dc*/ 	.word	0x000308c0
        /*14e0*/ 	.short	0x010a
        /*14e2*/ 	.byte	0x3f
	.zero		1


	//   ....[86]....
        /*14e4*/ 	.word	0x00024440
        /*14e8*/ 	.word	0x00000007
        /*14ec*/ 	.word	0x00030840
        /*14f0*/ 	.short	0x010a
        /*14f2*/ 	.byte	0x3f
	.zero		1


	//   ....[87]....
        /*14f4*/ 	.word	0x00025810
        /*14f8*/ 	.word	0x00000016
        /*14fc*/ 	.word	0x00030820
        /*1500*/ 	.short	0x010a
        /*1502*/ 	.byte	0x3f
	.zero		1


	//   ....[88]....
        /*1504*/ 	.word	0x00025860
        /*1508*/ 	.word	0x00000007
        /*150c*/ 	.word	0x00030840
        /*1510*/ 	.short	0x010a
        /*1512*/ 	.byte	0x3f
	.zero		1


	//   ....[89]....
        /*1514*/ 	.word	0x000260a0
        /*1518*/ 	.word	0x00000006
        /*151c*/ 	.word	0x00030860
        /*1520*/ 	.short	0x010a
        /*1522*/ 	.byte	0x3f
	.zero		1


	//   ....[90]....
        /*1524*/ 	.word	0x00026940
        /*1528*/ 	.word	0x00000000
        /*152c*/ 	.word	0x00030860
        /*1530*/ 	.short	0x010a
        /*1532*/ 	.byte	0x3f
	.zero		1


	//   ....[91]....
        /*1534*/ 	.word	0x00027b70
        /*1538*/ 	.word	0x00000007
        /*153c*/ 	.word	0x00030820
        /*1540*/ 	.short	0x010a
        /*1542*/ 	.byte	0x3f
	.zero		1


	//   ....[92]....
        /*1544*/ 	.word	0x00027d10
        /*1548*/ 	.word	0x00000005
        /*154c*/ 	.word	0x00030840
        /*1550*/ 	.short	0x010a
        /*1552*/ 	.byte	0x3f
	.zero		1


	//   ....[93]....
        /*1554*/ 	.word	0x00027d60
        /*1558*/ 	.word	0x00000003
        /*155c*/ 	.word	0x00030840
        /*1560*/ 	.short	0x010a
        /*1562*/ 	.byte	0x3f
	.zero		1


	//   ....[94]....
        /*1564*/ 	.word	0x00027db0
        /*1568*/ 	.word	0x00000005
        /*156c*/ 	.word	0x00030860
        /*1570*/ 	.short	0x010a
        /*1572*/ 	.byte	0x3f
	.zero		1


	//----- nvinfo : EIATTR_NUM_MBARRIERS
	.align		4
.L_151:
        /*1574*/ 	.byte	0x03, 0x38
        /*1576*/ 	.short	0x0016


	//----- nvinfo : EIATTR_EXIT_INSTR_OFFSETS
	.align		4
        /*1578*/ 	.byte	0x04, 0x1c
        /*157a*/ 	.short	(.L_153 - .L_152)


	//   ....[0]....
.L_152:
        /*157c*/ 	.word	0x000232a0


	//----- nvinfo : EIATTR_MAX_THREADS
	.align		4
.L_153:
        /*1580*/ 	.byte	0x04, 0x05
        /*1582*/ 	.short	(.L_155 - .L_154)
.L_154:
        /*1584*/ 	.word	0x00000180
        /*1588*/ 	.word	0x00000001
        /*158c*/ 	.word	0x00000001


	//----- nvinfo : EIATTR_CRS_STACK_SIZE
	.align		4
.L_155:
        /*1590*/ 	.byte	0x04, 0x1e
        /*1592*/ 	.short	(.L_157 - .L_156)
.L_156:
        /*1594*/ 	.word	0x00000000


	//----- nvinfo : EIATTR_CBANK_PARAM_SIZE
	.align		4
.L_157:
        /*1598*/ 	.byte	0x03, 0x19
        /*159a*/ 	.short	0x0af0


	//----- nvinfo : EIATTR_PARAM_CBANK
	.align		4
        /*159c*/ 	.byte	0x04, 0x0a
        /*159e*/ 	.short	(.L_159 - .L_158)
	.align		4
.L_158:
        /*15a0*/ 	.word	index@(.nv.constant0._ZN7cutlass13device_kernelIN5flash11enable_sm90INS1_16FlashAttnFwdSm90INS1_25CollectiveMainloopFwdSm90ILi2EN4cute5tupleIJNS5_1CILi1EEES8_S8_EEENS6_IJNS7_ILi128EEENS7_ILi96EEENS7_ILi192EEEEEELi192ENS_10bfloat16_tEfNS_4arch4Sm90ELb0ELb0ELb1ELb1ELb1ELb1ELb0ELb1ELb1ELb1ELb1ELb0EEENS1_21CollectiveEpilogueFwdINS6_IJSA_SC_SB_EEES9_SE_SG_Li256ELb1ELb1ELb1ELb0EEENS1_36VarlenDynamicPersistentTileSchedulerILi128ELi96ELi256ELi128ELb1ELb1ELb1ELb0ELb1ELb1EEEEEEEEEvNT_6ParamsE)
        /*15a4*/ 	.short	0x0210
        /*15a6*/ 	.short	0x0af0


	//----- nvinfo : EIATTR_SW_WAR
	.align		4
.L_159:
        /*15a8*/ 	.byte	0x04, 0x36
        /*15aa*/ 	.short	(.L_161 - .L_160)
.L_160:
        /*15ac*/ 	.word	0x00000008
.L_161:


//--------------------- .nv.info._ZN7cutlass13device_kernelIN5flash11enable_sm90INS1_16FlashAttnFwdSm90INS1_25CollectiveMainloopFwdSm90ILi2EN4cute5tupleIJNS5_1CILi1EEES8_S8_EEENS6_IJNS7_ILi128EEENS7_ILi96EEENS7_ILi192EEEEEELi192ENS_10bfloat16_tEfNS_4arch4Sm90ELb0ELb1ELb1ELb0ELb1ELb0ELb0ELb1ELb1ELb1ELb1ELb0EEENS1_21CollectiveEpilogueFwdINS6_IJSA_SC_SB_EEES9_SE_SG_Li256ELb0ELb1ELb1ELb0EEENS1_19SingleTileSchedulerILb0ELb1ELb1ELi128EEEEEEEEEvNT_6ParamsE --------------------------
	.section	.nv.info._ZN7cutlass13device_kernelIN5flash11enable_sm90INS1_16FlashAttnFwdSm90INS1_25CollectiveMainloopFwdSm90ILi2EN4cute5tupleIJNS5_1CILi1EEES8_S8_EEENS6_IJNS7_ILi128EEENS7_ILi96EEENS7_ILi192EEEEEELi192ENS_10bfloat16_tEfNS_4arch4Sm90ELb0ELb1ELb1ELb0ELb1ELb0ELb0ELb1ELb1ELb1ELb1ELb0EEENS1_21CollectiveEpilogueFwdINS6_IJSA_SC_SB_EEES9_SE_SG_Li256ELb0ELb1ELb1ELb0EEENS1_19SingleTileSchedulerILb0ELb1ELb1ELi128EEEEEEEEEvNT_6ParamsE,"",@"SHT_CUDA_INFO"
	.sectionflags	@""
	.align	4


	//----- nvinfo : EIATTR_CUDA_API_VERSION
	.align		4
        /*0000*/ 	.byte	0x04, 0x37
        /*0002*/ 	.short	(.L_163 - .L_162)
.L_162:
        /*0004*/ 	.word	0x00000082


	//----- nvinfo : EIATTR_KPARAM_INFO
	.align		4
.L_163:
        /*0008*/ 	.byte	0x04, 0x17
        /*000a*/ 	.short	(.L_165 - .L_164)
.L_164:
        /*000c*/ 	.word	0x00000000
        /*0010*/ 	.short	0x0000
        /*0012*/ 	.short	0x0070
        /*0014*/ 	.byte	0x00, 0xf0, 0x01, 0x28


	//----- nvinfo : EIATTR_SPARSE_MMA_MASK
	.align		4
.L_165:
        /*0018*/ 	.byte	0x03, 0x50
        /*001a*/ 	.short	0x0000


	//----- nvinfo : EIATTR_MAXREG_COUNT
	.align		4
        /*001c*/ 	.byte	0x03, 0x1b
        /*001e*/ 	.short	0x00a8


	//----- nvinfo : EIATTR_NUM_BARRIERS
	.align		4
        /*0020*/ 	.byte	0x02, 0x4c
        /*0022*/ 	.byte	0x09
	.zero		1


	//----- nvinfo : EIATTR_EXTERNS
	.align		4
        /*0024*/ 	.byte	0x04, 0x0f
        /*0026*/ 	.short	(.L_167 - .L_166)


	//   ....[0]....
	.align		4
.L_166:
        /*0028*/ 	.word	index@(__assertfail)


	//----- nvinfo : EIATTR_ANNOTATIONS
	.align		4
.L_167:
        /*002c*/ 	.byte	0x04, 0x55
        /*002e*/ 	.short	(.L_169 - .L_168)


	//   ....[0]....
.L_168:
        /*0030*/ 	.word	0x00000001
        /*0034*/ 	.byte	0xb0, 0x08, 0x00, 0x00, 0x01, 0x00, 0x00, 0x00, 0xe0, 0x09, 0x00, 0x00, 0x01, 0x00, 0x00, 0x00
        /*0044*/ 	.byte	0x80, 0x18, 0x00, 0x00, 0x01, 0x00, 0x00, 0x00, 0x30, 0xf6, 0x00, 0x00, 0x01, 0x00, 0x00, 0x00
        /*0054*/ 	.byte	0x40, 0x12, 0x01, 0x00, 0x01, 0x00, 0x00, 0x00, 0x00, 0x26, 0x01, 0x00, 0x01, 0x00, 0x00, 0x00
        /*0064*/ 	.byte	0x30, 0x27, 0x01, 0x00, 0x01, 0x00, 0x00, 0x00, 0x20, 0x3c, 0x01, 0x00, 0x01, 0x00, 0x00, 0x00
        /*0074*/ 	.byte	0x70, 0x53, 0x01, 0x00


	//----- nvinfo : EIATTR_MERCURY_ISA_VERSION
	.align		4
.L_169:
        /*0078*/ 	.byte	0x03, 0x5f
        /*007a*/ 	.short	0x0101


	//----- nvinfo : EIATTR_INT_WARP_WIDE_INSTR_OFFSETS
	.align		4
        /*007c*/ 	.byte	0x04, 0x31
        /*007e*/ 	.short	(.L_171 - .L_170)


	//   ....[0]....
.L_170:
        /*0080*/ 	.word	0x000000c0


	//   ....[1]....
        /*0084*/ 	.word	0x000000d0


	//   ....[2]....
        /*0088*/ 	.word	0x00000170


	//----- nvinfo : EIATTR_COOP_GROUP_MASK_REGIDS
	.align		4
.L_171:
        /*008c*/ 	.byte	0x04, 0x29
        /*008e*/ 	.short	(.L_173 - .L_172)


	//   ....[0]....
.L_172:
        /*0090*/ 	.word	0xffffffff


	//   ....[1]....
        /*0094*/ 	.word	0xffffffff


	//   ....[2]....
        /*0098*/ 	.word	0xffffffff


	//   ....[3]....
        /*009c*/ 	.word	0xffffffff


	//   ....[4]....
        /*00a0*/ 	.word	0xffffffff


	//   ....[5]....
        /*00a4*/ 	.word	0xffffffff


	//   ....[6]....
        /*00a8*/ 	.word	0xffffffff


	//   ....[7]....
        /*00ac*/ 	.word	0xffffffff


	//   ....[8]....
        /*00b0*/ 	.word	0xffffffff


	//   ....[9]....
        /*00b4*/ 	.word	0xffffffff


	//   ....[10]....
        /*00b8*/ 	.word	0xffffffff


	//   ....[11]....
        /*00bc*/ 	.word	0xffffffff


	//   ....[12]....
        /*00c0*/ 	.word	0xffffffff


	//   ....[13]....
        /*00c4*/ 	.word	0xffffffff


	//   ....[14]....
        /*00c8*/ 	.word	0xffffffff


	//   ....[15]....
        /*00cc*/ 	.word	0xffffffff


	//   ....[16]....
        /*00d0*/ 	.word	0xffffffff


	//   ....[17]....
        /*00d4*/ 	.word	0xffffffff


	//   ....[18]....
        /*00d8*/ 	.word	0xffffffff


	//   ....[19]....
        /*00dc*/ 	.word	0xffffffff


	//   ....[20]....
        /*00e0*/ 	.word	0xffffffff


	//   ....[21]....
        /*00e4*/ 	.word	0xffffffff


	//   ....[22]....
        /*00e8*/ 	.word	0xffffffff


	//   ....[23]....
        /*00ec*/ 	.word	0xffffffff


	//   ....[24]....
        /*00f0*/ 	.word	0xffffffff


	//   ....[25]....
        /*00f4*/ 	.word	0xffffffff


	//   ....[26]....
        /*00f8*/ 	.word	0xffffffff


	//   ....[27]....
        /*00fc*/ 	.word	0xffffffff


	//   ....[28]....
        /*0100*/ 	.word	0xffffffff


	//   ....[29]....
        /*0104*/ 	.word	0xffffffff


	//   ....[30]....
        /*0108*/ 	.word	0xffffffff


	//   ....[31]....
        /*010c*/ 	.word	0xffffffff


	//   ....[32]....
        /*0110*/ 	.word	0xffffffff


	//   ....[33]....
        /*0114*/ 	.word	0xffffffff


	//   ....[34]....
        /*0118*/ 	.word	0xffffffff


	//   ....[35]....
        /*011c*/ 	.word	0xffffffff


	//   ....[36]....
        /*0120*/ 	.word	0xffffffff


	//   ....[37]....
        /*0124*/ 	.word	0xffffffff


	//   ....[38]....
        /*0128*/ 	.word	0xffffffff


	//   ....[39]....
        /*012c*/ 	.word	0xffffffff


	//   ....[40]....
        /*0130*/ 	.word	0xffffffff


	//   ....[41]....
        /*0134*/ 	.word	0xffffffff


	//   ....[42]....
        /*0138*/ 	.word	0xffffffff


	//   ....[43]....
        /*013c*/ 	.word	0xffffffff


	//   ....[44]....
        /*0140*/ 	.word	0xffffffff


	//   ....[45]....
        /*0144*/ 	.word	0xffffffff


	//   ....[46]....
        /*0148*/ 	.word	0xffffffff


	//   ....[47]....
        /*014c*/ 	.word	0xffffffff


	//   ....[48]....
        /*0150*/ 	.word	0xffffffff


	//   ....[49]....
        /*0154*/ 	.word	0xffffffff


	//   ....[50]....
        /*0158*/ 	.word	0xffffffff


	//   ....[51]....
        /*015c*/ 	.word	0xffffffff


	//   ....[52]....
        /*0160*/ 	.word	0xffffffff


	//   ....[53]....
        /*0164*/ 	.word	0xffffffff


	//   ....[54]....
        /*0168*/ 	.word	0xffffffff


	//   ....[55]....
        /*016c*/ 	.word	0xffffffff


	//   ....[56]....
        /*0170*/ 	.word	0xffffffff


	//   ....[57]....
        /*0174*/ 	.word	0xffffffff


	//   ....[58]....
        /*0178*/ 	.word	0xffffffff


	//   ....[59]....
        /*017c*/ 	.word	0xffffffff


	//   ....[60]....
        /*0180*/ 	.word	0xffffffff


	//   ....[61]....
        /*0184*/ 	.word	0xffffffff


	//   ....[62]....
        /*0188*/ 	.word	0xffffffff


	//   ....[63]....
        /*018c*/ 	.word	0xffffffff


	//   ....[64]....
        /*0190*/ 	.word	0xffffffff


	//   ....[65]....
        /*0194*/ 	.word	0xffffffff


	//   ....[66]....
        /*0198*/ 	.word	0xffffffff


	//   ....[67]....
        /*019c*/ 	.word	0xffffffff


	//   ....[68]....
        /*01a0*/ 	.word	0xffffffff


	//   ....[69]....
        /*01a4*/ 	.word	0xffffffff


	//   ....[70]....
        /*01a8*/ 	.word	0xffffffff


	//   ....[71]....
        /*01ac*/ 	.word	0xffffffff


	//   ....[72]....
        /*01b0*/ 	.word	0xffffffff


	//   ....[73]....
        /*01b4*/ 	.word	0xffffffff


	//   ....[74]....
        /*01b8*/ 	.word	0xffffffff


	//   ....[75]....
        /*01bc*/ 	.word	0xffffffff


	//   ....[76]....
        /*01c0*/ 	.word	0xffffffff


	//   ....[77]....
        /*01c4*/ 	.word	0xffffffff


	//   ....[78]....
        /*01c8*/ 	.word	0xffffffff


	//   ....[79]....
        /*01cc*/ 	.word	0xffffffff


	//   ....[80]....
        /*01d0*/ 	.word	0xffffffff


	//   ....[81]....
        /*01d4*/ 	.word	0xffffffff


	//   ....[82]....
        /*01d8*/ 	.word	0xffffffff


	//   ....[83]....
        /*01dc*/ 	.word	0xffffffff


	//   ....[84]....
        /*01e0*/ 	.word	0xffffffff


	//   ....[85]....
        /*01e4*/ 	.word	0xffffffff


	//   ....[86]....
        /*01e8*/ 	.word	0xffffffff


	//   ....[87]....
        /*01ec*/ 	.word	0xffffffff


	//   ....[88]....
        /*01f0*/ 	.word	0xffffffff


	//   ....[89]....
        /*01f4*/ 	.word	0xffffffff


	//   ....[90]....
        /*01f8*/ 	.word	0xffffffff


	//   ....[91]....
        /*01fc*/ 	.word	0xffffffff


	//   ....[92]....
        /*0200*/ 	.word	0xffffffff


	//   ....[93]....
        /*0204*/ 	.word	0xffffffff


	//   ....[94]....
        /*0208*/ 	.word	0xffffffff


	//   ....[95]....
        /*020c*/ 	.word	0xffffffff


	//   ....[96]....
        /*0210*/ 	.word	0xffffffff


	//   ....[97]....
        /*0214*/ 	.word	0xffffffff


	//   ....[98]....
        /*0218*/ 	.word	0xffffffff


	//   ....[99]....
        /*021c*/ 	.word	0xffffffff


	//   ....[100]....
        /*0220*/ 	.word	0xffffffff


	//   ....[101]....
        /*0224*/ 	.word	0xffffffff


	//   ....[102]....
        /*0228*/ 	.word	0xffffffff


	//   ....[103]....
        /*022c*/ 	.word	0xffffffff


	//   ....[104]....
        /*0230*/ 	.word	0xffffffff


	//   ....[105]....
        /*0234*/ 	.word	0xffffffff


	//   ....[106]....
        /*0238*/ 	.word	0xffffffff


	//   ....[107]....
        /*023c*/ 	.word	0x0500000f


	//   ....[108]....
        /*0240*/ 	.word	0x0500000f


	//   ....[109]....
        /*0244*/ 	.word	0x0500000f


	//   ....[110]....
        /*0248*/ 	.word	0x0500000f


	//   ....[111]....
        /*024c*/ 	.word	0x0500000f


	//   ....[112]....
        /*0250*/ 	.word	0x0500000f


	//   ....[113]....
        /*0254*/ 	.word	0x0500000f


	//   ....[114]....
        /*0258*/ 	.word	0x0500000f


	//   ....[115]....
        /*025c*/ 	.word	0x0500000f


	//   ....[116]....
        /*0260*/ 	.word	0x0500000f


	//   ....[117]....
        /*0264*/ 	.word	0x0500000f


	//   ....[118]....
        /*0268*/ 	.word	0x0500000f


	//   ....[119]....
        /*026c*/ 	.word	0x0500000f


	//   ....[120]....
        /*0270*/ 	.word	0x0500000f


	//   ....[121]....
        /*0274*/ 	.word	0x0500000f


	//   ....[122]....
        /*0278*/ 	.word	0x0500000f


	//   ....[123]....
        /*027c*/ 	.word	0x0500000f


	//   ....[124]....
        /*0280*/ 	.word	0x0500000f


	//   ....[125]....
        /*0284*/ 	.word	0x0500000f


	//   ....[126]....
        /*0288*/ 	.word	0x0500000f


	//   ....[127]....
        /*028c*/ 	.word	0x0500000f


	//   ....[128]....
        /*0290*/ 	.word	0x0500000f


	//   ....[129]....
        /*0294*/ 	.word	0x0500000f


	//   ....[130]....
        /*0298*/ 	.word	0x0500000f


	//   ....[131]....
        /*029c*/ 	.word	0x0500000f


	//   ....[132]....
        /*02a0*/ 	.word	0x0500000f


	//   ....[133]....
        /*02a4*/ 	.word	0x0500000f


	//   ....[134]....
        /*02a8*/ 	.word	0x0500000f


	//   ....[135]....
        /*02ac*/ 	.word	0x0500000f


	//   ....[136]....
        /*02b0*/ 	.word	0x0500000f


	//   ....[137]....
        /*02b4*/ 	.word	0x0500000f


	//   ....[138]....
        /*02b8*/ 	.word	0x0500000f


	//   ....[139]....
        /*02bc*/ 	.word	0x0500000f


	//   ....[140]....
        /*02c0*/ 	.word	0x0500000f


	//   ....[141]....
        /*02c4*/ 	.word	0x0500000f


	//   ....[142]....
        /*02c8*/ 	.word	0x0500000f


	//   ....[143]....
        /*02cc*/ 	.word	0x0500000f


	//   ....[144]....
        /*02d0*/ 	.word	0x0500000f


	//   ....[145]....
        /*02d4*/ 	.word	0x0500000f


	//   ....[146]....
        /*02d8*/ 	.word	0x0500000f


	//   ....[147]....
        /*02dc*/ 	.word	0x0500000f


	//   ....[148]....
        /*02e0*/ 	.word	0x0500000f


	//   ....[149]....
        /*02e4*/ 	.word	0x0500000f


	//   ....[150]....
        /*02e8*/ 	.word	0x0500000f


	//   ....[151]....
        /*02ec*/ 	.word	0x0500000f


	//   ....[152]....
        /*02f0*/ 	.word	0x0500000f


	//   ....[153]....
        /*02f4*/ 	.word	0x0500000f


	//   ....[154]....
        /*02f8*/ 	.word	0x0500000f


	//   ....[155]....
        /*02fc*/ 	.word	0x0500000f


	//   ....[156]....
        /*0300*/ 	.word	0x0500000f


	//   ....[157]....
        /*0304*/ 	.word	0x0500000f


	//   ....[158]....
        /*0308*/ 	.word	0x0500000f


	//   ....[159]....
        /*030c*/ 	.word	0x0500000f


	//   ....[160]....
        /*0310*/ 	.word	0x0500000f


	//   ....[161]....
        /*0314*/ 	.word	0x0500000f


	//   ....[162]....
        /*0318*/ 	.word	0x0500000f


	//   ....[163]....
        /*031c*/ 	.word	0x0500000f


	//   ....[164]....
        /*0320*/ 	.word	0x0500000f


	//   ....[165]....
        /*0324*/ 	.word	0x0500000f


	//   ....[166]....
        /*0328*/ 	.word	0x0500000f


	//   ....[167]....
        /*032c*/ 	.word	0x0500000f


	//   ....[168]....
        /*0330*/ 	.word	0x0500000f


	//   ....[169]....
        /*0334*/ 	.word	0x0500000f


	//   ....[170]....
        /*0338*/ 	.word	0x0500000f


	//   ....[171]....
        /*033c*/ 	.word	0x0500000f


	//   ....[172]....
        /*0340*/ 	.word	0x0500000f


	//----- nvinfo : EIATTR_COOP_GROUP_INSTR_OFFSETS
	.align		4
.L_173:
        /*0344*/ 	.byte	0x04, 0x28
        /*0346*/ 	.short	(.L_175 - .L_174)


	//   ....[0]....
.L_174:
        /*0348*/ 	.word	0x00000070


	//   ....[1]....
        /*034c*/ 	.word	0x000000b0


	//   ....[2]....
        /*0350*/ 	.word	0x000002d0


	//   ....[3]....
        /*0354*/ 	.word	0x00000430


	//   ....[4]....
        /*0358*/ 	.word	0x00000550


	//   ....[5]....
        /*035c*/ 	.word	0x000006b0


	//   ....[6]....
        /*0360*/ 	.word	0x00001680


	//   ....[7]....
        /*0364*/ 	.word	0x00002450


	//   ....[8]....
        /*0368*/ 	.word	0x00002b90


	//   ....[9]....
        /*036c*/ 	.word	0x00003900


	//   ....[10]....
        /*0370*/ 	.word	0x00003a40


	//   ....[11]....
        /*0374*/ 	.word	0x00004040


	//   ....[12]....
        /*0378*/ 	.word	0x000040c0


	//   ....[13]....
        /*037c*/ 	.word	0x00005f70


	//   ....[14]....
        /*0380*/ 	.word	0x00006ea0


	//   ....[15]....
        /*0384*/ 	.word	0x00007520


	//   ....[16]....
        /*0388*/ 	.word	0x00007640


	//   ....[17]....
        /*038c*/ 	.word	0x00007c00


	//   ....[18]....
        /*0390*/ 	.word	0x00007c90


	//   ....[19]....
        /*0394*/ 	.word	0x0000a0b0


	//   ....[20]....
        /*0398*/ 	.word	0x0000a0e0


	//   ....[21]....
        /*039c*/ 	.word	0x0000a110


	//   ....[22]....
        /*03a0*/ 	.word	0x0000a130


	//   ....[23]....
        /*03a4*/ 	.word	0x0000be60


	//   ....[24]....
        /*03a8*/ 	.word	0x0000cd80


	//   ....[25]....
        /*03ac*/ 	.word	0x0000d410


	//   ....[26]....
        /*03b0*/ 	.word	0x0000d530


	//   ....[27]....
        /*03b4*/ 	.word	0x0000daf0


	//   ....[28]....
        /*03b8*/ 	.word	0x0000db80


	//   ....[29]....
        /*03bc*/ 	.word	0x0000ec20


	//   ....[30]....
        /*03c0*/ 	.word	0x0000ec40


	//   ....[31]....
        /*03c4*/ 	.word	0x0000ed00


	//   ....[32]....
        /*03c8*/ 	.word	0x0000ed10


	//   ....[33]....
        /*03cc*/ 	.word	0x0000fdc0


	//   ....[34]....
        /*03d0*/ 	.word	0x0000fe10


	//   ....[35]....
        /*03d4*/ 	.word	0x0000fe50


	//   ....[36]....
        /*03d8*/ 	.word	0x0000fe90


	//   ....[37]....
        /*03dc*/ 	.word	0x0000fee0


	//   ....[38]....
        /*03e0*/ 	.word	0x0000ff00


	//   ....[39]....
        /*03e4*/ 	.word	0x00010850


	//   ....[40]....
        /*03e8*/ 	.word	0x00010860


	//   ....[41]....
        /*03ec*/ 	.word	0x000115b0


	//   ....[42]....
        /*03f0*/ 	.word	0x00012c00


	//   ....[43]....
        /*03f4*/ 	.word	0x00012c20


	//   ....[44]....
        /*03f8*/ 	.word	0x00012c30


	//   ....[45]....
        /*03fc*/ 	.word	0x00012c40


	//   ....[46]....
        /*0400*/ 	.word	0x00012c50


	//   ....[47]....
        /*0404*/ 	.word	0x00012c60


	//   ....[48]....
        /*0408*/ 	.word	0x00012c70


	//   ....[49]....
        /*040c*/ 	.word	0x00012cd0


	//   ....[50]....
        /*0410*/ 	.word	0x00012d10


	//   ....[51]....
        /*0414*/ 	.word	0x00012d70


	//   ....[52]....
        /*0418*/ 	.word	0x00012d80


	//   ....[53]....
        /*041c*/ 	.word	0x00012e40


	//   ....[54]....
        /*0420*/ 	.word	0x00013490


	//   ....[55]....
        /*0424*/ 	.word	0x000134c0


	//   ....[56]....
        /*0428*/ 	.word	0x000134f0


	//   ....[57]....
        /*042c*/ 	.word	0x00013510


	//   ....[58]....
        /*0430*/ 	.word	0x00013520


	//   ....[59]....
        /*0434*/ 	.word	0x000135a0


	//   ....[60]....
        /*0438*/ 	.word	0x000135e0


	//   ....[61]....
        /*043c*/ 	.word	0x00013630


	//   ....[62]....
        /*0440*/ 	.word	0x00013660


	//   ....[63]....
        /*0444*/ 	.word	0x000136c0


	//   ....[64]....
        /*0448*/ 	.word	0x00013700


	//   ....[65]....
        /*044c*/ 	.word	0x00013750


	//   ....[66]....
        /*0450*/ 	.word	0x00013780


	//   ....[67]....
        /*0454*/ 	.word	0x000137d0


	//   ....[68]....
        /*0458*/ 	.word	0x00013810


	//   ....[69]....
        /*045c*/ 	.word	0x00013860


	//   ....[70]....
        /*0460*/ 	.word	0x00014030


	//   ....[71]....
        /*0464*/ 	.word	0x00014060


	//   ....[72]....
        /*0468*/ 	.word	0x00014080


	//   ....[73]....
        /*046c*/ 	.word	0x00014090


	//   ....[74]....
        /*0470*/ 	.word	0x000140b0


	//   ....[75]....
        /*0474*/ 	.word	0x00014110


	//   ....[76]....
        /*0478*/ 	.word	0x00014130


	//   ....[77]....
        /*047c*/ 	.word	0x00014150


	//   ....[78]....
        /*0480*/ 	.word	0x00014160


	//   ....[79]....
        /*0484*/ 	.word	0x000141c0


	//   ....[80]....
        /*0488*/ 	.word	0x000141f0


	//   ....[81]....
        /*048c*/ 	.word	0x00014270


	//   ....[82]....
        /*0490*/ 	.word	0x000144e0


	//   ....[83]....
        /*0494*/ 	.word	0x00014500


	//   ....[84]....
        /*0498*/ 	.word	0x00014510


	//   ....[85]....
        /*049c*/ 	.word	0x00014530


	//   ....[86]....
        /*04a0*/ 	.word	0x000145c0


	//   ....[87]....
        /*04a4*/ 	.word	0x000145f0


	//   ....[88]....
        /*04a8*/ 	.word	0x00014660


	//   ....[89]....
        /*04ac*/ 	.word	0x00014690


	//   ....[90]....
        /*04b0*/ 	.word	0x00014700


	//   ....[91]....
        /*04b4*/ 	.word	0x00014730


	//   ....[92]....
        /*04b8*/ 	.word	0x000147a0


	//   ....[93]....
        /*04bc*/ 	.word	0x000147d0


	//   ....[94]....
        /*04c0*/ 	.word	0x00014ca0


	//   ....[95]....
        /*04c4*/ 	.word	0x00014cd0


	//   ....[96]....
        /*04c8*/ 	.word	0x00014d00


	//   ....[97]....
        /*04cc*/ 	.word	0x00014d30


	//   ....[98]....
        /*04d0*/ 	.word	0x00014d60


	//   ....[99]....
        /*04d4*/ 	.word	0x00014d70


	//   ....[100]....
        /*04d8*/ 	.word	0x00014e10


	//   ....[101]....
        /*04dc*/ 	.word	0x00014e30


	//   ....[102]....
        /*04e0*/ 	.word	0x00014ec0


	//   ....[103]....
        /*04e4*/ 	.word	0x00014ee0


	//   ....[104]....
        /*04e8*/ 	.word	0x00014f50


	//   ....[105]....
        /*04ec*/ 	.word	0x00014f80


	//   ....[106]....
        /*04f0*/ 	.word	0x00015300


	//   ....[107]....
        /*04f4*/ 	.word	0x00015940


	//   ....[108]....
        /*04f8*/ 	.word	0x00015a30


	//   ....[109]....
        /*04fc*/ 	.word	0x00015ad0


	//   ....[110]....
        /*0500*/ 	.word	0x00015b30


	//   ....[111]....
        /*0504*/ 	.word	0x00015c00


	//   ....[112]....
        /*0508*/ 	.word	0x00015c70


	//   ....[113]....
        /*050c*/ 	.word	0x00015d40


	//   ....[114]....
        /*0510*/ 	.word	0x00015dc0


	//   ....[115]....
        /*0514*/ 	.word	0x00015e90


	//   ....[116]....
        /*0518*/ 	.word	0x00015f10


	//   ....[117]....
        /*051c*/ 	.word	0x00015ff0


	//   ....[118]....
        /*0520*/ 	.word	0x00016070


	//   ....[119]....
        /*0524*/ 	.word	0x00016130


	//   ....[120]....
        /*0528*/ 	.word	0x000161c0


	//   ....[121]....
        /*052c*/ 	.word	0x00016220


	//   ....[122]....
        /*0530*/ 	.word	0x000162c0


	//   ....[123]....
        /*0534*/ 	.word	0x00016390


	//   ....[124]....
        /*0538*/ 	.word	0x00016410


	//   ....[125]....
        /*053c*/ 	.word	0x000164e0


	//   ....[126]....
        /*0540*/ 	.word	0x00016560


	//   ....[127]....
        /*0544*/ 	.word	0x00016630


	//   ....[128]....
        /*0548*/ 	.word	0x000166b0


	//   ....[129]....
        /*054c*/ 	.word	0x00016780


	//   ....[130]....
        /*0550*/ 	.word	0x00016800


	//   ....[131]....
        /*0554*/ 	.word	0x000168d0


	//   ....[132]....
        /*0558*/ 	.word	0x00016950


	//   ....[133]....
        /*055c*/ 	.word	0x00016a20


	//   ....[134]....
        /*0560*/ 	.word	0x00016a90


	//   ....[135]....
        /*0564*/ 	.word	0x00016b50


	//   ....[136]....
        /*0568*/ 	.word	0x00016c90


	//   ....[137]....
        /*056c*/ 	.word	0x00016d60


	//   ....[138]....
        /*0570*/ 	.word	0x00016dc0


	//   ....[139]....
        /*0574*/ 	.word	0x00016e80


	//   ....[140]....
        /*0578*/ 	.word	0x00016ee0


	//   ....[141]....
        /*057c*/ 	.word	0x00016fa0


	//   ....[142]....
        /*0580*/ 	.word	0x00017000


	//   ....[143]....
        /*0584*/ 	.word	0x000170d0


	//   ....[144]....
        /*0588*/ 	.word	0x00017130


	//   ....[145]....
        /*058c*/ 	.word	0x00017200


	//   ....[146]....
        /*0590*/ 	.word	0x00017260


	//   ....[147]....
        /*0594*/ 	.word	0x00017340


	//   ....[148]....
        /*0598*/ 	.word	0x00017420


	//   ....[149]....
        /*059c*/ 	.word	0x000174c0


	//   ....[150]....
        /*05a0*/ 	.word	0x00017520


	//   ....[151]....
        /*05a4*/ 	.word	0x000175e0


	//   ....[152]....
        /*05a8*/ 	.word	0x000176a0


	//   ....[153]....
        /*05ac*/ 	.word	0x00017760


	//   ....[154]....
        /*05b0*/ 	.word	0x00017820


	//   ....[155]....
        /*05b4*/ 	.word	0x000178e0


	//   ....[156]....
        /*05b8*/ 	.word	0x000179a0


	//   ....[157]....
        /*05bc*/ 	.word	0x00017a60


	//   ....[158]....
        /*05c0*/ 	.word	0x00017b20


	//   ....[159]....
        /*05c4*/ 	.word	0x00017be0


	//   ....[160]....
        /*05c8*/ 	.word	0x00017d20


	//   ....[161]....
        /*05cc*/ 	.word	0x00017dc0


	//   ....[162]....
        /*05d0*/ 	.word	0x00017e90


	//   ....[163]....
        /*05d4*/ 	.word	0x00017f80


	//   ....[164]....
        /*05d8*/ 	.word	0x00017ff0


	//   ....[165]....
        /*05dc*/ 	.word	0x000180e0


	//   ....[166]....
        /*05e0*/ 	.word	0x00018150


	//   ....[167]....
        /*05e4*/ 	.word	0x00018250


	//   ....[168]....
        /*05e8*/ 	.word	0x000182d0


	//   ....[169]....
        /*05ec*/ 	.word	0x000183c0


	//   ....[170]....
        /*05f0*/ 	.word	0x00018430


	//   ....[171]....
        /*05f4*/ 	.word	0x00018500


	//   ....[172]....
        /*05f8*/ 	.word	0x00018610


	//----- nvinfo : EIATTR_REG_RECONFIG
	.align		4
.L_175:
        /*05fc*/ 	.byte	0x01, 0x54
	.zero		2


	//----- nvinfo : EIATTR_SYSCALL_OFFSETS
	.align		4
        /*0600*/ 	.byte	0x04, 0x46
        /*0602*/ 	.short	(.L_177 - .L_176)


	//   ....[0]....
.L_176:
        /*0604*/ 	.word	0x00001840


	//   ....[1]....
        /*0608*/ 	.word	0x00012170


	//   ....[2]....
        /*060c*/ 	.word	0x000122b0


	//   ....[3]....
        /*0610*/ 	.word	0x000123a0


	//   ....[4]....
        /*0614*/ 	.word	0x000131e0


	//----- nvinfo : EIATTR_MBARRIER_INSTR_OFFSETS
	.align		4
.L_177:
        /*0618*/ 	.byte	0x04, 0x39
        /*061a*/ 	.short	(.L_179 - .L_178)


	//   ....[0]....
.L_178:
        /*061c*/ 	.word	0x00000180
        /*0620*/ 	.word	0x000000ff
        /*0624*/ 	.word	0x00030800
        /*0628*/ 	.short	0x0100
        /*062a*/ 	.byte	0x08
	.zero		1


	//   ....[1]....
        /*062c*/ 	.word	0x00000190
        /*0630*/ 	.word	0x000000ff
        /*0634*/ 	.word	0x00030820
        /*0638*/ 	.short	0x0100
        /*063a*/ 	.byte	0x08
	.zero		1


	//   ....[2]....
        /*063c*/ 	.word	0x00000280
        /*0640*/ 	.word	0x000000ff
        /*0644*/ 	.word	0x00030830
        /*0648*/ 	.short	0x0100
        /*064a*/ 	.byte	0x08
	.zero		1


	//   ....[3]....
        /*064c*/ 	.word	0x00000290
        /*0650*/ 	.word	0x000000ff
        /*0654*/ 	.word	0x00030840
        /*0658*/ 	.short	0x0100
        /*065a*/ 	.byte	0x08
	.zero		1


	//   ....[4]....
        /*065c*/ 	.word	0x000002a0
        /*0660*/ 	.word	0x000000ff
        /*0664*/ 	.word	0x00030838
        /*0668*/ 	.short	0x0100
        /*066a*/ 	.byte	0x08
	.zero		1


	//   ....[5]....
        /*066c*/ 	.word	0x000002b0
        /*0670*/ 	.word	0x000000ff
        /*0674*/ 	.word	0x00030848
        /*0678*/ 	.short	0x0100
        /*067a*/ 	.byte	0x08
	.zero		1


	//   ....[6]....
        /*067c*/ 	.word	0x000003e0
        /*0680*/ 	.word	0x000000ff
        /*0684*/ 	.word	0x00030850
        /*0688*/ 	.short	0x0100
        /*068a*/ 	.byte	0x08
	.zero		1


	//   ....[7]....
        /*068c*/ 	.word	0x000003f0
        /*0690*/ 	.word	0x000000ff
        /*0694*/ 	.word	0x00030860
        /*0698*/ 	.short	0x0100
        /*069a*/ 	.byte	0x08
	.zero		1


	//   ....[8]....
        /*069c*/ 	.word	0x00000400
        /*06a0*/ 	.word	0x000000ff
        /*06a4*/ 	.word	0x00030858
        /*06a8*/ 	.short	0x0100
        /*06aa*/ 	.byte	0x08
	.zero		1


	//   ....[9]....
        /*06ac*/ 	.word	0x00000410
        /*06b0*/ 	.word	0x000000ff
        /*06b4*/ 	.word	0x00030868
        /*06b8*/ 	.short	0x0100
        /*06ba*/ 	.byte	0x08
	.zero		1


	//   ....[10]....
        /*06bc*/ 	.word	0x00000500
        /*06c0*/ 	.word	0x000000ff
        /*06c4*/ 	.word	0x00030870
        /*06c8*/ 	.short	0x0100
        /*06ca*/ 	.byte	0x06
	.zero		1


	//   ....[11]....
        /*06cc*/ 	.word	0x00000510
        /*06d0*/ 	.word	0x000000ff
        /*06d4*/ 	.word	0x00030880
        /*06d8*/ 	.short	0x0100
        /*06da*/ 	.byte	0x06
	.zero		1


	//   ....[12]....
        /*06dc*/ 	.word	0x00000520
        /*06e0*/ 	.word	0x000000ff
        /*06e4*/ 	.word	0x00030878
        /*06e8*/ 	.short	0x0100
        /*06ea*/ 	.byte	0x06
	.zero		1


	//   ....[13]....
        /*06ec*/ 	.word	0x00000530
        /*06f0*/ 	.word	0x000000ff
        /*06f4*/ 	.word	0x00030888
        /*06f8*/ 	.short	0x0100
        /*06fa*/ 	.byte	0x06
	.zero		1


	//   ....[14]....
        /*06fc*/ 	.word	0x00000660
        /*0700*/ 	.word	0x000000ff
        /*0704*/ 	.word	0x00030890
        /*0708*/ 	.short	0x0100
        /*070a*/ 	.byte	0x08
	.zero		1


	//   ....[15]....
        /*070c*/ 	.word	0x00000670
        /*0710*/ 	.word	0x000000ff
        /*0714*/ 	.word	0x000308a0
        /*0718*/ 	.short	0x0100
        /*071a*/ 	.byte	0x08
	.zero		1


	//   ....[16]....
        /*071c*/ 	.word	0x00000680
        /*0720*/ 	.word	0x000000ff
        /*0724*/ 	.word	0x00030898
        /*0728*/ 	.short	0x0100
        /*072a*/ 	.byte	0x08
	.zero		1


	//   ....[17]....
        /*072c*/ 	.word	0x00000690
        /*0730*/ 	.word	0x000000ff
        /*0734*/ 	.word	0x000308a8
        /*0738*/ 	.short	0x0100
        /*073a*/ 	.byte	0x08
	.zero		1


	//   ....[18]....
        /*073c*/ 	.word	0x000007d0
        /*0740*/ 	.word	0x000000ff
        /*0744*/ 	.word	0x000308b0
        /*0748*/ 	.short	0x0100
        /*074a*/ 	.byte	0x08
	.zero		1


	//   ....[19]....
        /*074c*/ 	.word	0x000007e0
        /*0750*/ 	.word	0x000000ff
        /*0754*/ 	.word	0x000308c0
        /*0758*/ 	.short	0x0100
        /*075a*/ 	.byte	0x08
	.zero		1


	//   ....[20]....
        /*075c*/ 	.word	0x000007f0
        /*0760*/ 	.word	0x000000ff
        /*0764*/ 	.word	0x000308b8
        /*0768*/ 	.short	0x0100
        /*076a*/ 	.byte	0x08
	.zero		1


	//   ....[21]....
        /*076c*/ 	.word	0x00000800
        /*0770*/ 	.word	0x000000ff
        /*0774*/ 	.word	0x000308c8
        /*0778*/ 	.short	0x0100
        /*077a*/ 	.byte	0x08
	.zero		1


	//   ....[22]....
        /*077c*/ 	.word	0x00001860
        /*0780*/ 	.word	0x000000ff
        /*0784*/ 	.word	0x00030800
        /*0788*/ 	.short	0x010a
        /*078a*/ 	.byte	0x27
	.zero		1


	//   ....[23]....
        /*078c*/ 	.word	0x000018f0
        /*0790*/ 	.word	0x000000ff
        /*0794*/ 	.word	0x00030830
        /*0798*/ 	.short	0x010a
        /*079a*/ 	.byte	0x27
	.zero		1


	//   ....[24]....
        /*079c*/ 	.word	0x00001950
        /*07a0*/ 	.word	0x000000ff
        /*07a4*/ 	.word	0x00030830
        /*07a8*/ 	.short	0x010a
        /*07aa*/ 	.byte	0x27
	.zero		1


	//   ....[25]....
        /*07ac*/ 	.word	0x00002660
        /*07b0*/ 	.word	0x000000ff
        /*07b4*/ 	.word	0x00000000
        /*07b8*/ 	.short	0x0101
        /*07ba*/ 	.byte	0x04
	.zero		1


	//   ....[26]....
        /*07bc*/ 	.word	0x00004f70
        /*07c0*/ 	.word	0x000000ff
        /*07c4*/ 	.word	0x00030830
        /*07c8*/ 	.short	0x010a
        /*07ca*/ 	.byte	0x3c
	.zero		1


	//   ....[27]....
        /*07cc*/ 	.word	0x00004fb0
        /*07d0*/ 	.word	0x000000ff
        /*07d4*/ 	.word	0x00030830
        /*07d8*/ 	.short	0x010a
        /*07da*/ 	.byte	0x3c
	.zero		1


	//   ....[28]....
        /*07dc*/ 	.word	0x00005a20
        /*07e0*/ 	.word	0x000000ff
        /*07e4*/ 	.word	0x00030850
        /*07e8*/ 	.short	0x010a
        /*07ea*/ 	.byte	0x0e
	.zero		1


	//   ....[29]....
        /*07ec*/ 	.word	0x00005a60
        /*07f0*/ 	.word	0x000000ff
        /*07f4*/ 	.word	0x00030850
        /*07f8*/ 	.short	0x010a
        /*07fa*/ 	.byte	0x0e
	.zero		1


	//   ....[30]....
        /*07fc*/ 	.word	0x00006190
        /*0800*/ 	.word	0x000000ff
        /*0804*/ 	.word	0x00000000
        /*0808*/ 	.short	0x0101
        /*080a*/ 	.byte	0x3c
	.zero		1


	//   ....[31]....
        /*080c*/ 	.word	0x00008570
        /*0810*/ 	.word	0x000000ff
        /*0814*/ 	.word	0x00000000
        /*0818*/ 	.short	0x0101
        /*081a*/ 	.byte	0x0e
	.zero		1


	//   ....[32]....
        /*081c*/ 	.word	0x00008a20
        /*0820*/ 	.word	0x000000ff
        /*0824*/ 	.word	0x00030830
        /*0828*/ 	.short	0x010a
        /*082a*/ 	.byte	0x05
	.zero		1


	//   ....[33]....
        /*082c*/ 	.word	0x00008a60
        /*0830*/ 	.word	0x000000ff
        /*0834*/ 	.word	0x00030830
        /*0838*/ 	.short	0x010a
        /*083a*/ 	.byte	0x05
	.zero		1


	//   ....[34]....
        /*083c*/ 	.word	0x000094d0
        /*0840*/ 	.word	0x000000ff
        /*0844*/ 	.word	0x00030850
        /*0848*/ 	.short	0x010a
        /*084a*/ 	.byte	0x05
	.zero		1


	//   ....[35]....
        /*084c*/ 	.word	0x00009510
        /*0850*/ 	.word	0x000000ff
        /*0854*/ 	.word	0x00030850
        /*0858*/ 	.short	0x010a
        /*085a*/ 	.byte	0x05
	.zero		1


	//   ....[36]....
        /*085c*/ 	.word	0x00009c00
        /*0860*/ 	.word	0x000000ff
        /*0864*/ 	.word	0x00000000
        /*0868*/ 	.short	0x0101
        /*086a*/ 	.byte	0x0a
	.zero		1


	//   ....[37]....
        /*086c*/ 	.word	0x0000ac70
        /*0870*/ 	.word	0x000000ff
        /*0874*/ 	.word	0x00000000
        /*0878*/ 	.short	0x0101
        /*087a*/ 	.byte	0x05
	.zero		1


	//   ....[38]....
        /*087c*/ 	.word	0x0000ae60
        /*0880*/ 	.word	0x000000ff
        /*0884*/ 	.word	0x00030830
        /*0888*/ 	.short	0x010a
        /*088a*/ 	.byte	0x3c
	.zero		1


	//   ....[39]....
        /*088c*/ 	.word	0x0000aea0
        /*0890*/ 	.word	0x000000ff
        /*0894*/ 	.word	0x00030830
        /*0898*/ 	.short	0x010a
        /*089a*/ 	.byte	0x3c
	.zero		1


	//   ....[40]....
        /*089c*/ 	.word	0x0000b910
        /*08a0*/ 	.word	0x000000ff
        /*08a4*/ 	.word	0x00030850
        /*08a8*/ 	.short	0x010a
        /*08aa*/ 	.byte	0x05
	.zero		1


	//   ....[41]....
        /*08ac*/ 	.word	0x0000b950
        /*08b0*/ 	.word	0x000000ff
        /*08b4*/ 	.word	0x00030850
        /*08b8*/ 	.short	0x010a
        /*08ba*/ 	.byte	0x05
	.zero		1


	//   ....[42]....
        /*08bc*/ 	.word	0x0000c080
        /*08c0*/ 	.word	0x000000ff
        /*08c4*/ 	.word	0x00000000
        /*08c8*/ 	.short	0x0101
        /*08ca*/ 	.byte	0x3c
	.zero		1


	//   ....[43]....
        /*08cc*/ 	.word	0x0000e460
        /*08d0*/ 	.word	0x000000ff
        /*08d4*/ 	.word	0x00000000
        /*08d8*/ 	.short	0x0101
        /*08da*/ 	.byte	0x05
	.zero		1


	//   ....[44]....
        /*08dc*/ 	.word	0x0000eb90
        /*08e0*/ 	.word	0x000000ff
        /*08e4*/ 	.word	0x00030850
        /*08e8*/ 	.short	0x010a
        /*08ea*/ 	.byte	0x05
	.zero		1


	//   ....[45]....
        /*08ec*/ 	.word	0x0000ebd0
        /*08f0*/ 	.word	0x000000ff
        /*08f4*/ 	.word	0x00030850
        /*08f8*/ 	.short	0x010a
        /*08fa*/ 	.byte	0x05
	.zero		1


	//   ....[46]....
        /*08fc*/ 	.word	0x0000f1e0
        /*0900*/ 	.word	0x000000ff
        /*0904*/ 	.word	0x00000000
        /*0908*/ 	.short	0x0101
        /*090a*/ 	.byte	0x04
	.zero		1


	//   ....[47]....
        /*090c*/ 	.word	0x0000ff10
        /*0910*/ 	.word	0x000000ff
        /*0914*/ 	.word	0x00000000
        /*0918*/ 	.short	0x0101
        /*091a*/ 	.byte	0x04
	.zero		1


	//   ....[48]....
        /*091c*/ 	.word	0x000129b0
        /*0920*/ 	.word	0x000000ff
        /*0924*/ 	.word	0x00030840
        /*0928*/ 	.short	0x010a
        /*092a*/ 	.byte	0x30
	.zero		1


	//   ....[49]....
        /*092c*/ 	.word	0x00012fa0
        /*0930*/ 	.word	0x000000ff
        /*0934*/ 	.word	0x00030830
        /*0938*/ 	.short	0x0107
        /*093a*/ 	.byte	0x30
	.zero		1


	//   ....[50]....
        /*093c*/ 	.word	0x00013010
        /*0940*/ 	.word	0x000000ff
        /*0944*/ 	.word	0x00030830
        /*0948*/ 	.short	0x0101
        /*094a*/ 	.byte	0x30
	.zero		1


	//   ....[51]....
        /*094c*/ 	.word	0x000139b0
        /*0950*/ 	.word	0x000000ff
        /*0954*/ 	.word	0x00030800
        /*0958*/ 	.short	0x0107
        /*095a*/ 	.byte	0x30
	.zero		1


	//   ....[52]....
        /*095c*/ 	.word	0x00013a10
        /*0960*/ 	.word	0x000000ff
        /*0964*/ 	.word	0x00030800
        /*0968*/ 	.short	0x0101
        /*096a*/ 	.byte	0x30
	.zero		1


	//   ....[53]....
        /*096c*/ 	.word	0x00013a30
        /*0970*/ 	.word	0x000000ff
        /*0974*/ 	.word	0x00030820
        /*0978*/ 	.short	0x010a
        /*097a*/ 	.byte	0x30
	.zero		1


	//   ....[54]....
        /*097c*/ 	.word	0x00013e20
        /*0980*/ 	.word	0x00000013
        /*0984*/ 	.word	0x00030840
        /*0988*/ 	.short	0x010a
        /*098a*/ 	.byte	0x3f
	.zero		1


	//   ....[55]....
        /*098c*/ 	.word	0x00014360
        /*0990*/ 	.word	0x00000013
        /*0994*/ 	.word	0x00030830
        /*0998*/ 	.short	0x0107
        /*099a*/ 	.byte	0x3f
	.zero		1


	//   ....[56]....
        /*099c*/ 	.word	0x00014410
        /*09a0*/ 	.word	0x00000013
        /*09a4*/ 	.word	0x00030830
        /*09a8*/ 	.short	0x0101
        /*09aa*/ 	.byte	0x3f
	.zero		1


	//   ....[57]....
        /*09ac*/ 	.word	0x00014470
        /*09b0*/ 	.word	0x00000006
        /*09b4*/ 	.word	0x00030860
        /*09b8*/ 	.short	0x010a
        /*09ba*/ 	.byte	0x3f
	.zero		1


	//   ....[58]....
        /*09bc*/ 	.word	0x00014920
        /*09c0*/ 	.word	0x00000006
        /*09c4*/ 	.word	0x00030850
        /*09c8*/ 	.short	0x0107
        /*09ca*/ 	.byte	0x3f
	.zero		1


	//   ....[59]....
        /*09cc*/ 	.word	0x00014a90
        /*09d0*/ 	.word	0x00000006
        /*09d4*/ 	.word	0x00030850
        /*09d8*/ 	.short	0x0101
        /*09da*/ 	.byte	0x3f
	.zero		1


	//   ....[60]....
        /*09dc*/ 	.word	0x00014c10
        /*09e0*/ 	.word	0x00000000
        /*09e4*/ 	.word	0x00030860
        /*09e8*/ 	.short	0x010a
        /*09ea*/ 	.byte	0x3f
	.zero		1


	//   ....[61]....
        /*09ec*/ 	.word	0x00015140
        /*09f0*/ 	.word	0x00000000
        /*09f4*/ 	.word	0x00030850
        /*09f8*/ 	.short	0x0107
        /*09fa*/ 	.byte	0x3f
	.zero		1


	//   ....[62]....
        /*09fc*/ 	.word	0x000151f0
        /*0a00*/ 	.word	0x00000000
        /*0a04*/ 	.word	0x00030850
        /*0a08*/ 	.short	0x0101
        /*0a0a*/ 	.byte	0x3f
	.zero		1


	//   ....[63]....
        /*0a0c*/ 	.word	0x00015290
        /*0a10*/ 	.word	0x00000007
        /*0a14*/ 	.word	0x00030820
        /*0a18*/ 	.short	0x010a
        /*0a1a*/ 	.byte	0x3f
	.zero		1


	//   ....[64]....
        /*0a1c*/ 	.word	0x00015410
        /*0a20*/ 	.word	0x00000005
        /*0a24*/ 	.word	0x00030840
        /*0a28*/ 	.short	0x010a
        /*0a2a*/ 	.byte	0x3f
	.zero		1


	//   ....[65]....
        /*0a2c*/ 	.word	0x000154b0
        /*0a30*/ 	.word	0x00000007
        /*0a34*/ 	.word	0x00030840
        /*0a38*/ 	.short	0x010a
        /*0a3a*/ 	.byte	0x3f
	.zero		1


	//   ....[66]....
        /*0a3c*/ 	.word	0x000154f0
        /*0a40*/ 	.word	0x00000005
        /*0a44*/ 	.word	0x00030860
        /*0a48*/ 	.short	0x010a
        /*0a4a*/ 	.byte	0x3f
	.zero		1


	//   ....[67]....
        /*0a4c*/ 	.word	0x00015530
        /*0a50*/ 	.word	0x00000007
        /*0a54*/ 	.word	0x00030860
        /*0a58*/ 	.short	0x010a
        /*0a5a*/ 	.byte	0x3f
	.zero		1


	//   ....[68]....
        /*0a5c*/ 	.word	0x000155a0
        /*0a60*/ 	.word	0x00000003
        /*0a64*/ 	.word	0x00030800
        /*0a68*/ 	.short	0x010a
        /*0a6a*/ 	.byte	0x3f
	.zero		1


	//   ....[69]....
        /*0a6c*/ 	.word	0x00015600
        /*0a70*/ 	.word	0x00000003
        /*0a74*/ 	.word	0x00030830
        /*0a78*/ 	.short	0x010a
        /*0a7a*/ 	.byte	0x3f
	.zero		1


	//   ....[70]....
        /*0a7c*/ 	.word	0x00015660
        /*0a80*/ 	.word	0x00000009
        /*0a84*/ 	.word	0x00030830
        /*0a88*/ 	.short	0x010a
        /*0a8a*/ 	.byte	0x3f
	.zero		1


	//   ....[71]....
        /*0a8c*/ 	.word	0x000156c0
        /*0a90*/ 	.word	0x00000009
        /*0a94*/ 	.word	0x00030850
        /*0a98*/ 	.short	0x010a
        /*0a9a*/ 	.byte	0x3f
	.zero		1


	//   ....[72]....
        /*0a9c*/ 	.word	0x00015720
        /*0aa0*/ 	.word	0x00000009
        /*0aa4*/ 	.word	0x00030830
        /*0aa8*/ 	.short	0x010a
        /*0aaa*/ 	.byte	0x3f
	.zero		1


	//   ....[73]....
        /*0aac*/ 	.word	0x00015780
        /*0ab0*/ 	.word	0x00000009
        /*0ab4*/ 	.word	0x00030850
        /*0ab8*/ 	.short	0x010a
        /*0aba*/ 	.byte	0x3f
	.zero		1


	//   ....[74]....
        /*0abc*/ 	.word	0x000157e0
        /*0ac0*/ 	.word	0x00000009
        /*0ac4*/ 	.word	0x00030830
        /*0ac8*/ 	.short	0x010a
        /*0aca*/ 	.byte	0x3f
	.zero		1


	//   ....[75]....
        /*0acc*/ 	.word	0x00015840
        /*0ad0*/ 	.word	0x00000009
        /*0ad4*/ 	.word	0x00030850
        /*0ad8*/ 	.short	0x010a
        /*0ada*/ 	.byte	0x3f
	.zero		1


	//   ....[76]....
        /*0adc*/ 	.word	0x000158a0
        /*0ae0*/ 	.word	0x00000005
        /*0ae4*/ 	.word	0x00030850
        /*0ae8*/ 	.short	0x010a
        /*0aea*/ 	.byte	0x3f
	.zero		1


	//   ....[77]....
        /*0aec*/ 	.word	0x00015980
        /*0af0*/ 	.word	0x00000003
        /*0af4*/ 	.word	0x00030840
        /*0af8*/ 	.short	0x010a
        /*0afa*/ 	.byte	0x3f
	.zero		1


	//   ....[78]....
        /*0afc*/ 	.word	0x00016b90
        /*0b00*/ 	.word	0x00000003
        /*0b04*/ 	.word	0x00030820
        /*0b08*/ 	.short	0x010a
        /*0b0a*/ 	.byte	0x3f
	.zero		1


	//   ....[79]....
        /*0b0c*/ 	.word	0x00016be0
        /*0b10*/ 	.word	0x00000013
        /*0b14*/ 	.word	0x00030840
        /*0b18*/ 	.short	0x010a
        /*0b1a*/ 	.byte	0x3f
	.zero		1


	//   ....[80]....
        /*0b1c*/ 	.word	0x00017370
        /*0b20*/ 	.word	0x00000006
        /*0b24*/ 	.word	0x00030860
        /*0b28*/ 	.short	0x010a
        /*0b2a*/ 	.byte	0x3f
	.zero		1


	//   ....[81]....
        /*0b2c*/ 	.word	0x00017c70
        /*0b30*/ 	.word	0x00000000
        /*0b34*/ 	.word	0x00030860
        /*0b38*/ 	.short	0x010a
        /*0b3a*/ 	.byte	0x3f
	.zero		1


	//   ....[82]....
        /*0b3c*/ 	.word	0x00018530
        /*0b40*/ 	.word	0x00000007
        /*0b44*/ 	.word	0x00030820
        /*0b48*/ 	.short	0x010a
        /*0b4a*/ 	.byte	0x3f
	.zero		1


	//   ....[83]....
        /*0b4c*/ 	.word	0x000186d0
        /*0b50*/ 	.word	0x00000005
        /*0b54*/ 	.word	0x00030840
        /*0b58*/ 	.short	0x010a
        /*0b5a*/ 	.byte	0x3f
	.zero		1


	//   ....[84]....
        /*0b5c*/ 	.word	0x00018720
        /*0b60*/ 	.word	0x00000007
        /*0b64*/ 	.word	0x00030840
        /*0b68*/ 	.short	0x010a
        /*0b6a*/ 	.byte	0x3f
	.zero		1


	//   ....[85]....
        /*0b6c*/ 	.word	0x00018770
        /*0b70*/ 	.word	0x00000005
        /*0b74*/ 	.word	0x00030860
        /*0b78*/ 	.short	0x010a
        /*0b7a*/ 	.byte	0x3f
	.zero		1


	//----- nvinfo : EIATTR_NUM_MBARRIERS
	.align		4
.L_179:
        /*0b7c*/ 	.byte	0x03, 0x38
        /*0b7e*/ 	.short	0x0016


	//----- nvinfo : EIATTR_EXIT_INSTR_OFFSETS
	.align		4
        /*0b80*/ 	.byte	0x04, 0x1c
        /*0b82*/ 	.short	(.L_181 - .L_180)


	//   ....[0]....
.L_180:
        /*0b84*/ 	.word	0x00015580


	//----- nvinfo : EIATTR_MAX_THREADS
	.align		4
.L_181:
        /*0b88*/ 	.byte	0x04, 0x05
        /*0b8a*/ 	.short	(.L_183 - .L_182)
.L_182:
        /*0b8c*/ 	.word	0x00000180
        /*0b90*/ 	.word	0x00000001
        /*0b94*/ 	.word	0x00000001


	//----- nvinfo : EIATTR_CRS_STACK_SIZE
	.align		4
.L_183:
        /*0b98*/ 	.byte	0x04, 0x1e
        /*0b9a*/ 	.short	(.L_185 - .L_184)
.L_184:
        /*0b9c*/ 	.word	0x00000000


	//----- nvinfo : EIATTR_CBANK_PARAM_SIZE
	.align		4
.L_185:
        /*0ba0*/ 	.byte	0x03, 0x19
        /*0ba2*/ 	.short	0x0a70


	//----- nvinfo : EIATTR_PARAM_CBANK
	.align		4
        /*0ba4*/ 	.byte	0x04, 0x0a
        /*0ba6*/ 	.short	(.L_187 - .L_186)
	.align		4
.L_186:
        /*0ba8*/ 	.word	index@(.nv.constant0._ZN7cutlass13device_kernelIN5flash11enable_sm90INS1_16FlashAttnFwdSm90INS1_25CollectiveMainloopFwdSm90ILi2EN4cute5tupleIJNS5_1CILi1EEES8_S8_EEENS6_IJNS7_ILi128EEENS7_ILi96EEENS7_ILi192EEEEEELi192ENS_10bfloat16_tEfNS_4arch4Sm90ELb0ELb1ELb1ELb0ELb1ELb0ELb0ELb1ELb1ELb1ELb1ELb0EEENS1_21CollectiveEpilogueFwdINS6_IJSA_SC_SB_EEES9_SE_SG_Li256ELb0ELb1ELb1ELb0EEENS1_19SingleTileSchedulerILb0ELb1ELb1ELi128EEEEEEEEEvNT_6ParamsE)
        /*0bac*/ 	.short	0x0210
        /*0bae*/ 	.short	0x0a70


	//----- nvinfo : EIATTR_SW_WAR
	.align		4
.L_187:
        /*0bb0*/ 	.byte	0x04, 0x36
        /*0bb2*/ 	.short	(.L_189 - .L_188)
.L_188:
        /*0bb4*/ 	.word	0x00000008
.L_189:


//--------------------- .nv.info._ZN7cutlass13device_kernelIN5flash11enable_sm90INS1_16FlashAttnFwdSm90INS1_25CollectiveMainloopFwdSm90ILi2EN4cute5tupleIJNS5_1CILi1EEES8_S8_EEENS6_IJNS7_ILi128EEENS7_ILi96EEENS7_ILi192EEEEEELi192ENS_10bfloat16_tEfNS_4arch4Sm90ELb0ELb1ELb1ELb1ELb1ELb0ELb0ELb1ELb1ELb1ELb1ELb0EEENS1_21CollectiveEpilogueFwdINS6_IJSA_SC_SB_EEES9_SE_SG_Li256ELb1ELb1ELb1ELb0EEENS1_36VarlenDynamicPersistentTileSchedulerILi128ELi96ELi256ELi128ELb1ELb1ELb1ELb1ELb0ELb1EEEEEEEEEvNT_6ParamsE --------------------------
	.section	.nv.info._ZN7cutlass13device_kernelIN5flash11enable_sm90INS1_16FlashAttnFwdSm90INS1_25CollectiveMainloopFwdSm90ILi2EN4cute5tupleIJNS5_1CILi1EEES8_S8_EEENS6_IJNS7_ILi128EEENS7_ILi96EEENS7_ILi192EEEEEELi192ENS_10bfloat16_tEfNS_4arch4Sm90ELb0ELb1ELb1ELb1ELb1ELb0ELb0ELb1ELb1ELb1ELb1ELb0EEENS1_21CollectiveEpilogueFwdINS6_IJSA_SC_SB_EEES9_SE_SG_Li256ELb1ELb1ELb1ELb0EEENS1_36VarlenDynamicPersistentTileSchedulerILi128ELi96ELi256ELi128ELb1ELb1ELb1ELb1ELb0ELb1EEEEEEEEEvNT_6ParamsE,"",@"SHT_CUDA_INFO"
	.sectionflags	@""
	.align	4


	//----- nvinfo : EIATTR_CUDA_API_VERSION
	.align		4
        /*0000*/ 	.byte	0x04, 0x37
        /*0002*/ 	.short	(.L_191 - .L_190)
.L_190:
        /*0004*/ 	.word	0x00000082


	//----- nvinfo : EIATTR_KPARAM_INFO
	.align		4
.L_191:
        /*0008*/ 	.byte	0x04, 0x17
        /*000a*/ 	.short	(.L_193 - .L_192)
.L_192:
        /*000c*/ 	.word	0x00000000
        /*0010*/ 	.short	0x0000
        /*0012*/ 	.short	0x0070
        /*0014*/ 	.byte	0x00, 0xf0, 0x01, 0x2a


	//----- nvinfo : EIATTR_SPARSE_MMA_MASK
	.align		4
.L_193:
        /*0018*/ 	.byte	0x03, 0x50
        /*001a*/ 	.short	0x0000


	//----- nvinfo : EIATTR_MAXREG_COUNT
	.align		4
        /*001c*/ 	.byte	0x03, 0x1b
        /*001e*/ 	.short	0x00a8


	//----- nvinfo : EIATTR_NUM_BARRIERS
	.align		4
        /*0020*/ 	.byte	0x02, 0x4c
        /*0022*/ 	.byte	0x09
	.zero		1


	//----- nvinfo : EIATTR_EXTERNS
	.align		4
        /*0024*/ 	.byte	0x04, 0x0f
        /*0026*/ 	.short	(.L_195 - .L_194)


	//   ....[0]....
	.align		4
.L_194:
        /*0028*/ 	.word	index@(__assertfail)


	//----- nvinfo : EIATTR_ANNOTATIONS
	.align		4
.L_195:
        /*002c*/ 	.byte	0x04, 0x55
        /*002e*/ 	.short	(.L_197 - .L_196)


	//   ....[0]....
.L_196:
        /* <DEDUP_REMOVED lines=14> */


	//----- nvinfo : EIATTR_MERCURY_ISA_VERSION
	.align		4
.L_197:
        /*0100*/ 	.byte	0x03, 0x5f
        /*0102*/ 	.short	0x0101


	//----- nvinfo : EIATTR_UNUSED_LOAD_BYTE_OFFSET
	.align		4
        /*0104*/ 	.byte	0x04, 0x44
        /*0106*/ 	.short	(.L_199 - .L_198)


	//   ....[0]....
.L_198:
        /*0108*/ 	.word	0x00000950
        /*010c*/ 	.word	0x0000fff0


	//   ....[1]....
        /*0110*/ 	.word	0x0000fe10
        /*0114*/ 	.word	0x0000fff0


	//----- nvinfo : EIATTR_INT_WARP_WIDE_INSTR_OFFSETS
	.align		4
.L_199:
        /*0118*/ 	.byte	0x04, 0x31
        /*011a*/ 	.short	(.L_201 - .L_200)


	//   ....[0]....
.L_200:
        /*011c*/ 	.word	0x000000c0


	//   ....[1]....
        /*0120*/ 	.word	0x000000d0


	//   ....[2]....
        /*0124*/ 	.word	0x00000170


	//   ....[3]....
        /*0128*/ 	.word	0x00015880


	//   ....[4]....
        /*012c*/ 	.word	0x00015910


	//   ....[5]....
        /*0130*/ 	.word	0x000186b0


	//   ....[6]....
        /*0134*/ 	.word	0x00018740


	//----- nvinfo : EIATTR_COOP_GROUP_MASK_REGIDS
	.align		4
.L_201:
        /*0138*/ 	.byte	0x04, 0x29
        /*013a*/ 	.short	(.L_203 - .L_202)


	//   ....[0]....
.L_202:
        /*013c*/ 	.word	0xffffffff


	//   ....[1]....
        /*0140*/ 	.word	0xffffffff


	//   ....[2]....
        /*0144*/ 	.word	0xffffffff


	//   ....[3]....
        /*0148*/ 	.word	0xffffffff


	//   ....[4]....
        /*014c*/ 	.word	0xffffffff


	//   ....[5]....
        /*0150*/ 	.word	0xffffffff


	//   ....[6]....
        /*0154*/ 	.word	0xffffffff


	//   ....[7]....
        /*0158*/ 	.word	0xffffffff


	//   ....[8]....
        /*015c*/ 	.word	0xffffffff


	//   ....[9]....
        /*0160*/ 	.word	0xffffffff


	//   ....[10]....
        /*0164*/ 	.word	0xffffffff


	//   ....[11]....
        /*0168*/ 	.word	0xffffffff


	//   ....[12]....
        /*016c*/ 	.word	0xffffffff


	//   ....[13]....
        /*0170*/ 	.word	0xffffffff


	//   ....[14]....
        /*0174*/ 	.word	0xffffffff


	//   ....[15]....
        /*0178*/ 	.word	0xffffffff


	//   ....[16]....
        /*017c*/ 	.word	0xffffffff


	//   ....[17]....
        /*0180*/ 	.word	0xffffffff


	//   ....[18]....
        /*0184*/ 	.word	0xffffffff


	//   ....[19]....
        /*0188*/ 	.word	0xffffffff


	//   ....[20]....
        /*018c*/ 	.word	0xffffffff


	//   ....[21]....
        /*0190*/ 	.word	0xffffffff


	//   ....[22]....
        /*0194*/ 	.word	0xffffffff


	//   ....[23]....
        /*0198*/ 	.word	0xffffffff


	//   ....[24]....
        /*019c*/ 	.word	0xffffffff


	//   ....[25]....
        /*01a0*/ 	.word	0xffffffff


	//   ....[26]....
        /*01a4*/ 	.word	0xffffffff


	//   ....[27]....
        /*01a8*/ 	.word	0xffffffff


	//   ....[28]....
        /*01ac*/ 	.word	0xffffffff


	//   ....[29]....
        /*01b0*/ 	.word	0xffffffff


	//   ....[30]....
        /*01b4*/ 	.word	0xffffffff


	//   ....[31]....
        /*01b8*/ 	.word	0xffffffff


	//   ....[32]....
        /*01bc*/ 	.word	0xffffffff


	//   ....[33]....
        /*01c0*/ 	.word	0xffffffff


	//   ....[34]....
        /*01c4*/ 	.word	0xffffffff


	//   ....[35]....
        /*01c8*/ 	.word	0xffffffff


	//   ....[36]....
        /*01cc*/ 	.word	0xffffffff


	//   ....[37]....
        /*01d0*/ 	.word	0xffffffff


	//   ....[38]....
        /*01d4*/ 	.word	0xffffffff


	//   ....[39]....
        /*01d8*/ 	.word	0xffffffff


	//   ....[40]....
        /*01dc*/ 	.word	0xffffffff


	//   ....[41]....
        /*01e0*/ 	.word	0xffffffff


	//   ....[42]....
        /*01e4*/ 	.word	0xffffffff


	//   ....[43]....
        /*01e8*/ 	.word	0xffffffff


	//   ....[44]....
        /*01ec*/ 	.word	0xffffffff


	//   ....[45]....
        /*01f0*/ 	.word	0xffffffff


	//   ....[46]....
        /*01f4*/ 	.word	0xffffffff


	//   ....[47]....
        /*01f8*/ 	.word	0xffffffff


	//   ....[48]....
        /*01fc*/ 	.word	0xffffffff


	//   ....[49]....
        /*0200*/ 	.word	0xffffffff


	//   ....[50]....
        /*0204*/ 	.word	0xffffffff


	//   ....[51]....
        /*0208*/ 	.word	0xffffffff


	//   ....[52]....
        /*020c*/ 	.word	0xffffffff


	//   ....[53]....
        /*0210*/ 	.word	0xffffffff


	//   ....[54]....
        /*0214*/ 	.word	0xffffffff


	//   ....[55]....
        /*0218*/ 	.word	0xffffffff


	//   ....[56]....
        /*021c*/ 	.word	0xffffffff


	//   ....[57]....
        /*0220*/ 	.word	0xffffffff


	//   ....[58]....
        /*0224*/ 	.word	0xffffffff


	//   ....[59]....
        /*0228*/ 	.word	0xffffffff


	//   ....[60]....
        /*022c*/ 	.word	0xffffffff


	//   ....[61]....
        /*0230*/ 	.word	0xffffffff


	//   ....[62]....
        /*0234*/ 	.word	0xffffffff


	//   ....[63]....
        /*0238*/ 	.word	0xffffffff


	//   ....[64]....
        /*023c*/ 	.word	0xffffffff


	//   ....[65]....
        /*0240*/ 	.word	0xffffffff


	//   ....[66]....
        /*0244*/ 	.word	0xffffffff


	//   ....[67]....
        /*0248*/ 	.word	0xffffffff


	//   ....[68]....
        /*024c*/ 	.word	0xffffffff


	//   ....[69]....
        /*0250*/ 	.word	0xffffffff


	//   ....[70]....
        /*0254*/ 	.word	0xffffffff


	//   ....[71]....
        /*0258*/ 	.word	0xffffffff


	//   ....[72]....
        /*025c*/ 	.word	0xffffffff


	//   ....[73]....
        /*0260*/ 	.word	0xffffffff


	//   ....[74]....
        /*0264*/ 	.word	0xffffffff


	//   ....[75]....
        /*0268*/ 	.word	0xffffffff


	//   ....[76]....
        /*026c*/ 	.word	0xffffffff


	//   ....[77]....
        /*0270*/ 	.word	0xffffffff


	//   ....[78]....
        /*0274*/ 	.word	0xffffffff


	//   ....[79]....
        /*0278*/ 	.word	0xffffffff


	//   ....[80]....
        /*027c*/ 	.word	0xffffffff


	//   ....[81]....
        /*0280*/ 	.word	0xffffffff


	//   ....[82]....
        /*0284*/ 	.word	0xffffffff


	//   ....[83]....
        /*0288*/ 	.word	0xffffffff


	//   ....[84]....
        /*028c*/ 	.word	0xffffffff


	//   ....[85]....
        /*0290*/ 	.word	0xffffffff


	//   ....[86]....
        /*0294*/ 	.word	0xffffffff


	//   ....[87]....
        /*0298*/ 	.word	0xffffffff


	//   ....[88]....
        /*029c*/ 	.word	0xffffffff


	//   ....[89]....
        /*02a0*/ 	.word	0xffffffff


	//   ....[90]....
        /*02a4*/ 	.word	0xffffffff


	//   ....[91]....
        /*02a8*/ 	.word	0xffffffff


	//   ....[92]....
        /*02ac*/ 	.word	0xffffffff


	//   ....[93]....
        /*02b0*/ 	.word	0xffffffff


	//   ....[94]....
        /*02b4*/ 	.word	0xffffffff


	//   ....[95]....
        /*02b8*/ 	.word	0xffffffff


	//   ....[96]....
        /*02bc*/ 	.word	0xffffffff


	//   ....[97]....
        /*02c0*/ 	.word	0xffffffff


	//   ....[98]....
        /*02c4*/ 	.word	0xffffffff


	//   ....[99]....
        /*02c8*/ 	.word	0xffffffff


	//   ....[100]....
        /*02cc*/ 	.word	0xffffffff


	//   ....[101]....
        /*02d0*/ 	.word	0xffffffff


	//   ....[102]....
        /*02d4*/ 	.word	0xffffffff


	//   ....[103]....
        /*02d8*/ 	.word	0xffffffff


	//   ....[104]....
        /*02dc*/ 	.word	0xffffffff


	//   ....[105]....
        /*02e0*/ 	.word	0xffffffff


	//   ....[106]....
        /*02e4*/ 	.word	0xffffffff


	//   ....[107]....
        /*02e8*/ 	.word	0xffffffff


	//   ....[108]....
        /*02ec*/ 	.word	0xffffffff


	//   ....[109]....
        /*02f0*/ 	.word	0xffffffff


	//   ....[110]....
        /*02f4*/ 	.word	0xffffffff


	//   ....[111]....
        /*02f8*/ 	.word	0xffffffff


	//   ....[112]....
        /*02fc*/ 	.word	0xffffffff


	//   ....[113]....
        /*0300*/ 	.word	0xffffffff


	//   ....[114]....
        /*0304*/ 	.word	0xffffffff


	//   ....[115]....
        /*0308*/ 	.word	0xffffffff


	//   ....[116]....
        /*030c*/ 	.word	0xffffffff


	//   ....[117]....
        /*0310*/ 	.word	0xffffffff


	//   ....[118]....
        /*0314*/ 	.word	0xffffffff


	//   ....[119]....
        /*0318*/ 	.word	0xffffffff


	//   ....[120]....
        /*031c*/ 	.word	0xffffffff


	//   ....[121]....
        /*0320*/ 	.word	0xffffffff


	//   ....[122]....
        /*0324*/ 	.word	0xffffffff


	//   ....[123]....
        /*0328*/ 	.word	0xffffffff


	//   ....[124]....
        /*032c*/ 	.word	0xffffffff


	//   ....[125]....
        /*0330*/ 	.word	0xffffffff


	//   ....[126]....
        /*0334*/ 	.word	0xffffffff


	//   ....[127]....
        /*0338*/ 	.word	0xffffffff


	//   ....[128]....
        /*033c*/ 	.word	0xffffffff


	//   ....[129]....
        /*0340*/ 	.word	0xffffffff


	//   ....[130]....
        /*0344*/ 	.word	0xffffffff


	//   ....[131]....
        /*0348*/ 	.word	0xffffffff


	//   ....[132]....
        /*034c*/ 	.word	0xffffffff


	//   ....[133]....
        /*0350*/ 	.word	0xffffffff


	//   ....[134]....
        /*0354*/ 	.word	0xffffffff


	//   ....[135]....
        /*0358*/ 	.word	0xffffffff


	//   ....[136]....
        /*035c*/ 	.word	0xffffffff


	//   ....[137]....
        /*0360*/ 	.word	0xffffffff


	//   ....[138]....
        /*0364*/ 	.word	0xffffffff


	//   ....[139]....
        /*0368*/ 	.word	0xffffffff


	//   ....[140]....
        /*036c*/ 	.word	0xffffffff


	//   ....[141]....
        /*0370*/ 	.word	0xffffffff


	//   ....[142]....
        /*0374*/ 	.word	0xffffffff


	//   ....[143]....
        /*0378*/ 	.word	0xffffffff


	//   ....[144]....
        /*037c*/ 	.word	0xffffffff


	//   ....[145]....
        /*0380*/ 	.word	0xffffffff


	//   ....[146]....
        /*0384*/ 	.word	0xffffffff


	//   ....[147]....
        /*0388*/ 	.word	0xffffffff


	//   ....[148]....
        /*038c*/ 	.word	0xffffffff


	//   ....[149]....
        /*0390*/ 	.word	0xffffffff


	//   ....[150]....
        /*0394*/ 	.word	0xffffffff


	//   ....[151]....
        /*0398*/ 	.word	0xffffffff


	//   ....[152]....
        /*039c*/ 	.word	0xffffffff


	//   ....[153]....
        /*03a0*/ 	.word	0xffffffff


	//   ....[154]....
        /*03a4*/ 	.word	0xffffffff


	//   ....[155]....
        /*03a8*/ 	.word	0xffffffff


	//   ....[156]....
        /*03ac*/ 	.word	0xffffffff


	//   ....[157]....
        /*03b0*/ 	.word	0x0500000f


	//   ....[158]....
        /*03b4*/ 	.word	0x0500000f


	//   ....[159]....
        /*03b8*/ 	.word	0x0500000f


	//   ....[160]....
        /*03bc*/ 	.word	0x0500000f


	//   ....[161]....
        /*03c0*/ 	.word	0x0500000f


	//   ....[162]....
        /*03c4*/ 	.word	0x0500000f


	//   ....[163]....
        /*03c8*/ 	.word	0x0500000f


	//   ....[164]....
        /*03cc*/ 	.word	0x0500000f


	//   ....[165]....
        /*03d0*/ 	.word	0x0500000f


	//   ....[166]....
        /*03d4*/ 	.word	0x0500000f


	//   ....[167]....
        /*03d8*/ 	.word	0x0500000f


	//   ....[168]....
        /*03dc*/ 	.word	0x0500000f


	//   ....[169]....
        /*03e0*/ 	.word	0x0500000f


	//   ....[170]....
        /*03e4*/ 	.word	0x0500000f


	//   ....[171]....
        /*03e8*/ 	.word	0x0500000f


	//   ....[172]....
        /*03ec*/ 	.word	0x0500000f


	//   ....[173]....
        /*03f0*/ 	.word	0x0500000f


	//   ....[174]....
        /*03f4*/ 	.word	0x0500000f


	//   ....[175]....
        /*03f8*/ 	.word	0x0500000f


	//   ....[176]....
        /*03fc*/ 	.word	0x0500000f


	//   ....[177]....
        /*0400*/ 	.word	0x0500000f


	//   ....[178]....
        /*0404*/ 	.word	0x0500000f


	//   ....[179]....
        /*0408*/ 	.word	0x0500000f


	//   ....[180]....
        /*040c*/ 	.word	0x0500000f


	//   ....[181]....
        /*0410*/ 	.word	0x0500000f


	//   ....[182]....
        /*0414*/ 	.word	0x0500000f


	//   ....[183]....
        /*0418*/ 	.word	0x0500000f


	//   ....[184]....
        /*041c*/ 	.word	0x0500000f


	//   ....[185]....
        /*0420*/ 	.word	0x0500000f


	//   ....[186]....
        /*0424*/ 	.word	0x0500000f


	//   ....[187]....
        /*0428*/ 	.word	0x0500000f


	//   ....[188]....
        /*042c*/ 	.word	0x0500000f


	//   ....[189]....
        /*0430*/ 	.word	0x0500000f


	//   ....[190]....
        /*0434*/ 	.word	0x0500000f


	//   ....[191]....
        /*0438*/ 	.word	0x0500000f


	//   ....[192]....
        /*043c*/ 	.word	0x0500000f


	//   ....[193]....
        /*0440*/ 	.word	0x0500000f


	//   ....[194]....
        /*0444*/ 	.word	0x0500000f


	//   ....[195]....
        /*0448*/ 	.word	0x0500000f


	//   ....[196]....
        /*044c*/ 	.word	0x0500000f


	//   ....[197]....
        /*0450*/ 	.word	0x0500000f


	//   ....[198]....
        /*0454*/ 	.word	0x0500000f


	//   ....[199]....
        /*0458*/ 	.word	0x0500000f


	//   ....[200]....
        /*045c*/ 	.word	0x0500000f


	//   ....[201]....
        /*0460*/ 	.word	0x0500000f


	//   ....[202]....
        /*0464*/ 	.word	0x0500000f


	//   ....[203]....
        /*0468*/ 	.word	0x0500000f


	//   ....[204]....
        /*046c*/ 	.word	0x0500000f


	//   ....[205]....
        /*0470*/ 	.word	0x0500000f


	//   ....[206]....
        /*0474*/ 	.word	0x0500000f


	//   ....[207]....
        /*0478*/ 	.word	0x0500000f


	//   ....[208]....
        /*047c*/ 	.word	0x0500000f


	//   ....[209]....
        /*0480*/ 	.word	0x0500000f


	//   ....[210]....
        /*0484*/ 	.word	0x0500000f


	//   ....[211]....
        /*0488*/ 	.word	0x0500000f


	//   ....[212]....
        /*048c*/ 	.word	0x0500000f


	//   ....[213]....
        /*0490*/ 	.word	0x0500000f


	//   ....[214]....
        /*0494*/ 	.word	0x0500000f


	//   ....[215]....
        /*0498*/ 	.word	0x0500000f


	//   ....[216]....
        /*049c*/ 	.word	0x0500000f


	//   ....[217]....
        /*04a0*/ 	.word	0x0500000f


	//   ....[218]....
        /*04a4*/ 	.word	0x0500000f


	//   ....[219]....
        /*04a8*/ 	.word	0x0500000f


	//   ....[220]....
        /*04ac*/ 	.word	0x0500000f


	//   ....[221]....
        /*04b0*/ 	.word	0x0500000f


	//   ....[222]....
        /*04b4*/ 	.word	0x0500000f


	//   ....[223]....
        /*04b8*/ 	.word	0x0500000f


	//   ....[224]....
        /*04bc*/ 	.word	0x0500000f


	//   ....[225]....
        /*04c0*/ 	.word	0x0500000f


	//   ....[226]....
        /*04c4*/ 	.word	0x0500000f


	//   ....[227]....
        /*04c8*/ 	.word	0x0500000f


	//   ....[228]....
        /*04cc*/ 	.word	0x0500000f


	//   ....[229]....
        /*04d0*/ 	.word	0x0500000f


	//   ....[230]....
        /*04d4*/ 	.word	0x0500000f


	//   ....[231]....
        /*04d8*/ 	.word	0x0500000f


	//   ....[232]....
        /*04dc*/ 	.word	0x0500000f


	//   ....[233]....
        /*04e0*/ 	.word	0x0500000f


	//   ....[234]....
        /*04e4*/ 	.word	0x0500000f


	//   ....[235]....
        /*04e8*/ 	.word	0x0500000f


	//   ....[236]....
        /*04ec*/ 	.word	0x0500000f


	//   ....[237]....
        /*04f0*/ 	.word	0x0500000f


	//   ....[238]....
        /*04f4*/ 	.word	0x0500000f


	//   ....[239]....
        /*04f8*/ 	.word	0x0500000f


	//   ....[240]....
        /*04fc*/ 	.word	0x0500000f


	//----- nvinfo : EIATTR_COOP_GROUP_INSTR_OFFSETS
	.align		4
.L_203:
        /*0500*/ 	.byte	0x04, 0x28
        /*0502*/ 	.short	(.L_205 - .L_204)


	//   ....[0]....
.L_204:
        /*0504*/ 	.word	0x00000070


	//   ....[1]....
        /*0508*/ 	.word	0x000000b0


	//   ....[2]....
        /*050c*/ 	.word	0x000002d0


	//   ....[3]....
        /*0510*/ 	.word	0x00000430


	//   ....[4]....
        /*0514*/ 	.word	0x00000550


	//   ....[5]....
        /*0518*/ 	.word	0x000006b0


	//   ....[6]....
        /*051c*/ 	.word	0x00001fe0


	//   ....[7]....
        /*0520*/ 	.word	0x00002b90


	//   ....[8]....
        /*0524*/ 	.word	0x000032b0


	//   ....[9]....
        /*0528*/ 	.word	0x000042d0


	//   ....[10]....
        /*052c*/ 	.word	0x000042f0


	//   ....[11]....
        /*0530*/ 	.word	0x000047c0


	//   ....[12]....
        /*0534*/ 	.word	0x00004840


	//   ....[13]....
        /*0538*/ 	.word	0x00006710


	//   ....[14]....
        /*053c*/ 	.word	0x000075b0


	//   ....[15]....
        /*0540*/ 	.word	0x00007c00


	//   ....[16]....
        /*0544*/ 	.word	0x00007d10


	//   ....[17]....
        /*0548*/ 	.word	0x000082f0


	//   ....[18]....
        /*054c*/ 	.word	0x00008340


	//   ....[19]....
        /*0550*/ 	.word	0x0000a7f0


	//   ....[20]....
        /*0554*/ 	.word	0x0000a810


	//   ....[21]....
        /*0558*/ 	.word	0x0000a830


	//   ....[22]....
        /*055c*/ 	.word	0x0000a850


	//   ....[23]....
        /*0560*/ 	.word	0x0000c640


	//   ....[24]....
        /*0564*/ 	.word	0x0000ccb0


	//   ....[25]....
        /*0568*/ 	.word	0x0000db20


	//   ....[26]....
        /*056c*/ 	.word	0x0000dc30


	//   ....[27]....
        /*0570*/ 	.word	0x0000e210


	//   ....[28]....
        /*0574*/ 	.word	0x0000e260


	//   ....[29]....
        /*0578*/ 	.word	0x0000f320


	//   ....[30]....
        /*057c*/ 	.word	0x0000f350


	//   ....[31]....
        /*0580*/ 	.word	0x0000f410


	//   ....[32]....
        /*0584*/ 	.word	0x0000f420


	//   ....[33]....
        /*0588*/ 	.word	0x00010cc0


	//   ....[34]....
        /*058c*/ 	.word	0x00010ce0


	//   ....[35]....
        /*0590*/ 	.word	0x00010cf0


	//   ....[36]....
        /*0594*/ 	.word	0x00010d00


	//   ....[37]....
        /*0598*/ 	.word	0x00011610


	//   ....[38]....
        /*059c*/ 	.word	0x00011630


	//   ....[39]....
        /*05a0*/ 	.word	0x00011760


	//   ....[40]....
        /*05a4*/ 	.word	0x00011780


	//   ....[41]....
        /*05a8*/ 	.word	0x00011880


	//   ....[42]....
        /*05ac*/ 	.word	0x000118a0


	//   ....[43]....
        /*05b0*/ 	.word	0x000119b0


	//   ....[44]....
        /*05b4*/ 	.word	0x000119d0


	//   ....[45]....
        /*05b8*/ 	.word	0x00011e00


	//   ....[46]....
        /*05bc*/ 	.word	0x00011e10


	//   ....[47]....
        /*05c0*/ 	.word	0x00012540


	//   ....[48]....
        /*05c4*/ 	.word	0x00012550


	//   ....[49]....
        /*05c8*/ 	.word	0x000136f0


	//   ....[50]....
        /*05cc*/ 	.word	0x00013720


	//   ....[51]....
        /*05d0*/ 	.word	0x00013840


	//   ....[52]....
        /*05d4*/ 	.word	0x00013860


	//   ....[53]....
        /*05d8*/ 	.word	0x00013960


	//   ....[54]....
        /*05dc*/ 	.word	0x00013980


	//   ....[55]....
        /*05e0*/ 	.word	0x00013a90


	//   ....[56]....
        /*05e4*/ 	.word	0x00013ab0


	//   ....[57]....
        /*05e8*/ 	.word	0x00013c50


	//   ....[58]....
        /*05ec*/ 	.word	0x00013e40


	//   ....[59]....
        /*05f0*/ 	.word	0x00013e70


	//   ....[60]....
        /*05f4*/ 	.word	0x00013ea0


	//   ....[61]....
        /*05f8*/ 	.word	0x00013ed0


	//   ....[62]....
        /*05fc*/ 	.word	0x00013f00


	//   ....[63]....
        /*0600*/ 	.word	0x00013f30


	//   ....[64]....
        /*0604*/ 	.word	0x000140a0


	//   ....[65]....
        /*0608*/ 	.word	0x000140d0


	//   ....[66]....
        /*060c*/ 	.word	0x00014100


	//   ....[67]....
        /*0610*/ 	.word	0x00014130


	//   ....[68]....
        /*0614*/ 	.word	0x00014160


	//   ....[69]....
        /*0618*/ 	.word	0x00014190


	//   ....[70]....
        /*061c*/ 	.word	0x00014220


	//   ....[71]....
        /*0620*/ 	.word	0x00014250


	//   ....[72]....
        /*0624*/ 	.word	0x00014260


	//   ....[73]....
        /*0628*/ 	.word	0x000142a0


	//   ....[74]....
        /*062c*/ 	.word	0x00016410


	//   ....[75]....
        /*0630*/ 	.word	0x00016430


	//   ....[76]....
        /*0634*/ 	.word	0x000164e0


	//   ....[77]....
        /*0638*/ 	.word	0x00016500


	//   ....[78]....
        /*063c*/ 	.word	0x000165a0


	//   ....[79]....
        /*0640*/ 	.word	0x000165c0


	//   ....[80]....
        /*0644*/ 	.word	0x00016660


	//   ....[81]....
        /*0648*/ 	.word	0x00016680


	//   ....[82]....
        /*064c*/ 	.word	0x00016720


	//   ....[83]....
        /*0650*/ 	.word	0x00016740


	//   ....[84]....
        /*0654*/ 	.word	0x00016750


	//   ....[85]....
        /*0658*/ 	.word	0x000167e0


	//   ....[86]....
        /*065c*/ 	.word	0x00016ec0


	//   ....[87]....
        /*0660*/ 	.word	0x00016ef0


	//   ....[88]....
        /*0664*/ 	.word	0x00016f50


	//   ....[89]....
        /*0668*/ 	.word	0x00016fb0


	//   ....[90]....
        /*066c*/ 	.word	0x00017000


	//   ....[91]....
        /*0670*/ 	.word	0x00017060


	//   ....[92]....
        /*0674*/ 	.word	0x000170b0


	//   ....[93]....
        /*0678*/ 	.word	0x00017110


	//   ....[94]....
        /*067c*/ 	.word	0x00017160


	//   ....[95]....
        /*0680*/ 	.word	0x000171c0


	//   ....[96]....
        /*0684*/ 	.word	0x00017210


	//   ....[97]....
        /*0688*/ 	.word	0x00017270


	//   ....[98]....
        /*068c*/ 	.word	0x000172c0


	//   ....[99]....
        /*0690*/ 	.word	0x00017310


	//   ....[100]....
        /*0694*/ 	.word	0x00017330


	//   ....[101]....
        /*0698*/ 	.word	0x00017370


	//   ....[102]....
        /*069c*/ 	.word	0x00017b20


	//   ....[103]....
        /*06a0*/ 	.word	0x00017b60


	//   ....[104]....
        /*06a4*/ 	.word	0x00017b70


	//   ....[105]....
        /*06a8*/ 	.word	0x00017bd0


	//   ....[106]....
        /*06ac*/ 	.word	0x00017be0


	//   ....[107]....
        /*06b0*/ 	.word	0x00017c40


	//   ....[108]....
        /*06b4*/ 	.word	0x00017c70


	//   ....[109]....
        /*06b8*/ 	.word	0x00017cb0


	//   ....[110]....
        /*06bc*/ 	.word	0x00017ce0


	//   ....[111]....
        /*06c0*/ 	.word	0x00017d20


	//   ....[112]....
        /*06c4*/ 	.word	0x00017d50


	//   ....[113]....
        /*06c8*/ 	.word	0x00017d90


	//   ....[114]....
        /*06cc*/ 	.word	0x00018000


	//   ....[115]....
        /*06d0*/ 	.word	0x00018020


	//   ....[116]....
        /*06d4*/ 	.word	0x00018030


	//   ....[117]....
        /*06d8*/ 	.word	0x000180c0


	//   ....[118]....
        /*06dc*/ 	.word	0x000180d0


	//   ....[119]....
        /*06e0*/ 	.word	0x00018160


	//   ....[120]....
        /*06e4*/ 	.word	0x00018170


	//   ....[121]....
        /*06e8*/ 	.word	0x00018200


	//   ....[122]....
        /*06ec*/ 	.word	0x00018210


	//   ....[123]....
        /*06f0*/ 	.word	0x000182a0


	//   ....[124]....
        /*06f4*/ 	.word	0x000182b0


	//   ....[125]....
        /*06f8*/ 	.word	0x000182c0


	//   ....[126]....
        /*06fc*/ 	.word	0x00018880


	//   ....[127]....
        /*0700*/ 	.word	0x000188c0


	//   ....[128]....
        /*0704*/ 	.word	0x00018900


	//   ....[129]....
        /*0708*/ 	.word	0x00018930


	//   ....[130]....
        /*070c*/ 	.word	0x000189c0


	//   ....[131]....
        /*0710*/ 	.word	0x000189f0


	//   ....[132]....
        /*0714*/ 	.word	0x00018a60


	//   ....[133]....
        /*0718*/ 	.word	0x00018a90


	//   ....[134]....
        /*071c*/ 	.word	0x00018b00


	//   ....[135]....
        /*0720*/ 	.word	0x00018b30


	//   ....[136]....
        /*0724*/ 	.word	0x00018b60


	//   ....[137]....
        /*0728*/ 	.word	0x00018bb0


	//   ....[138]....
        /*072c*/ 	.word	0x00018ff0


	//   ....[139]....
        /*0730*/ 	.word	0x00019000


	//   ....[140]....
        /*0734*/ 	.word	0x00019040


	//   ....[141]....
        /*0738*/ 	.word	0x00019080


	//   ....[142]....
        /*073c*/ 	.word	0x000190b0


	//   ....[143]....
        /*0740*/ 	.word	0x000190e0


	//   ....[144]....
        /*0744*/ 	.word	0x00019110


	//   ....[145]....
        /*0748*/ 	.word	0x00019140


	//   ....[146]....
        /*074c*/ 	.word	0x000192f0


	//   ....[147]....
        /*0750*/ 	.word	0x00019320


	//   ....[148]....
        /*0754*/ 	.word	0x00019350


	//   ....[149]....
        /*0758*/ 	.word	0x00019380


	//   ....[150]....
        /*075c*/ 	.word	0x000193b0


	//   ....[151]....
        /*0760*/ 	.word	0x000193e0


	//   ....[152]....
        /*0764*/ 	.word	0x000194a0


	//   ....[153]....
        /*0768*/ 	.word	0x000194c0


	//   ....[154]....
        /*076c*/ 	.word	0x000194e0


	//   ....[155]....
        /*0770*/ 	.word	0x00019540


	//   ....[156]....
        /*0774*/ 	.word	0x00019f60


	//   ....[157]....
        /*0778*/ 	.word	0x0001a5e0


	//   ....[158]....
        /*077c*/ 	.word	0x0001a6d0


	//   ....[159]....
        /*0780*/ 	.word	0x0001a770


	//   ....[160]....
        /*0784*/ 	.word	0x0001a7d0


	//   ....[161]....
        /*0788*/ 	.word	0x0001a8e0


	//   ....[162]....
        /*078c*/ 	.word	0x0001a950


	//   ....[163]....
        /*0790*/ 	.word	0x0001aa60


	//   ....[164]....
        /*0794*/ 	.word	0x0001aad0


	//   ....[165]....
        /*0798*/ 	.word	0x0001abe0


	//   ....[166]....
        /*079c*/ 	.word	0x0001ac50


	//   ....[167]....
        /*07a0*/ 	.word	0x0001ad60


	//   ....[168]....
        /*07a4*/ 	.word	0x0001add0


	//   ....[169]....
        /*07a8*/ 	.word	0x0001ae70


	//   ....[170]....
        /*07ac*/ 	.word	0x0001af80


	//   ....[171]....
        /*07b0*/ 	.word	0x0001aff0


	//   ....[172]....
        /*07b4*/ 	.word	0x0001b070


	//   ....[173]....
        /*07b8*/ 	.word	0x0001b140


	//   ....[174]....
        /*07bc*/ 	.word	0x0001b1c0


	//   ....[175]....
        /*07c0*/ 	.word	0x0001b2a0


	//   ....[176]....
        /*07c4*/ 	.word	0x0001b320


	//   ....[177]....
        /*07c8*/ 	.word	0x0001b400


	//   ....[178]....
        /*07cc*/ 	.word	0x0001b480


	//   ....[179]....
        /*07d0*/ 	.word	0x0001b560


	//   ....[180]....
        /*07d4*/ 	.word	0x0001b5e0


	//   ....[181]....
        /*07d8*/ 	.word	0x0001b6c0


	//   ....[182]....
        /*07dc*/ 	.word	0x0001b740


	//   ....[183]....
        /*07e0*/ 	.word	0x0001b810


	//   ....[184]....
        /*07e4*/ 	.word	0x0001b890


	//   ....[185]....
        /*07e8*/ 	.word	0x0001b950


	//   ....[186]....
        /*07ec*/ 	.word	0x0001ba80


	//   ....[187]....
        /*07f0*/ 	.word	0x0001bb50


	//   ....[188]....
        /*07f4*/ 	.word	0x0001bbc0


	//   ....[189]....
        /*07f8*/ 	.word	0x0001bc90


	//   ....[190]....
        /*07fc*/ 	.word	0x0001bcf0


	//   ....[191]....
        /*0800*/ 	.word	0x0001bdc0


	//   ....[192]....
        /*0804*/ 	.word	0x0001be20


	//   ....[193]....
        /*0808*/ 	.word	0x0001bef0


	//   ....[194]....
        /*080c*/ 	.word	0x0001bf50


	//   ....[195]....
        /*0810*/ 	.word	0x0001c020


	//   ....[196]....
        /*0814*/ 	.word	0x0001c080


	//   ....[197]....
        /*0818*/ 	.word	0x0001c160


	//   ....[198]....
        /*081c*/ 	.word	0x0001c250


	//   ....[199]....
        /*0820*/ 	.word	0x0001c2f0


	//   ....[200]....
        /*0824*/ 	.word	0x0001c350


	//   ....[201]....
        /*0828*/ 	.word	0x0001c450


	//   ....[202]....
        /*082c*/ 	.word	0x0001c4b0


	//   ....[203]....
        /*0830*/ 	.word	0x0001c5b0


	//   ....[204]....
        /*0834*/ 	.word	0x0001c610


	//   ....[205]....
        /*0838*/ 	.word	0x0001c710


	//   ....[206]....
        /*083c*/ 	.word	0x0001c770


	//   ....[207]....
        /*0840*/ 	.word	0x0001c870


	//   ....[208]....
        /*0844*/ 	.word	0x0001c8d0


	//   ....[209]....
        /*0848*/ 	.word	0x0001c9a0


	//   ....[210]....
        /*084c*/ 	.word	0x0001cae0


	//   ....[211]....
        /*0850*/ 	.word	0x0001cb80


	//   ....[212]....
        /*0854*/ 	.word	0x0001cc60


	//   ....[213]....
        /*0858*/ 	.word	0x0001cd30


	//   ....[214]....
        /*085c*/ 	.word	0x0001cd90


	//   ....[215]....
        /*0860*/ 	.word	0x0001ce80


	//   ....[216]....
        /*0864*/ 	.word	0x0001cee0


	//   ....[217]....
        /*0868*/ 	.word	0x0001cfd0


	//   ....[218]....
        /*086c*/ 	.word	0x0001d030


	//   ....[219]....
        /*0870*/ 	.word	0x0001d120


	//   ....[220]....
        /*0874*/ 	.word	0x0001d180


	//   ....[221]....
        /*0878*/ 	.word	0x0001d260


	//   ....[222]....
        /*087c*/ 	.word	0x0001d2f0


	//   ....[223]....
        /*0880*/ 	.word	0x0001d390


	//   ....[224]....
        /*0884*/ 	.word	0x0001d500


	//   ....[225]....
        /*0888*/ 	.word	0x0001d570


	//   ....[226]....
        /*088c*/ 	.word	0x0001d5f0


	//   ....[227]....
        /*0890*/ 	.word	0x0001d660


	//   ....[228]....
        /*0894*/ 	.word	0x0001d6d0


	//   ....[229]....
        /*0898*/ 	.word	0x0001d750


	//   ....[230]....
        /*089c*/ 	.word	0x0001d7d0


	//   ....[231]....
        /*08a0*/ 	.word	0x0001d860


	//   ....[232]....
        /*08a4*/ 	.word	0x0001d8d0


	//   ....[233]....
        /*08a8*/ 	.word	0x0001d940


	//   ....[234]....
        /*08ac*/ 	.word	0x0001d9b0


	//   ....[235]....
        /*08b0*/ 	.word	0x0001da30


	//   ....[236]....
        /*08b4*/ 	.word	0x0001daa0


	//   ....[237]....
        /*08b8*/ 	.word	0x0001db30


	//   ....[238]....
        /*08bc*/ 	.word	0x0001db90


	//   ....[239]....
        /*08c0*/ 	.word	0x0001dc20


	//   ....[240]....
        /*08c4*/ 	.word	0x0001dd50


	//----- nvinfo : EIATTR_REG_RECONFIG
	.align		4
.L_205:
        /*08c8*/ 	.byte	0x01, 0x54
	.zero		2


	//----- nvinfo : EIATTR_SYSCALL_OFFSETS
	.align		4
        /*08cc*/ 	.byte	0x04, 0x46
        /*08ce*/ 	.short	(.L_207 - .L_206)


	//   ....[0]....
.L_206:
        /*08d0*/ 	.word	0x00002160


	//   ....[1]....
        /*08d4*/ 	.word	0x00015a70


	//   ....[2]....
        /*08d8*/ 	.word	0x00015bc0


	//   ....[3]....
        /*08dc*/ 	.word	0x00015cb0


	//   ....[4]....
        /*08e0*/ 	.word	0x00016b20


	//----- nvinfo : EIATTR_MBARRIER_INSTR_OFFSETS
	.align		4
.L_207:
        /*08e4*/ 	.byte	0x04, 0x39
        /*08e6*/ 	.short	(.L_209 - .L_208)


	//   ....[0]....
.L_208:
        /*08e8*/ 	.word	0x00000180
        /*08ec*/ 	.word	0x000000ff
        /*08f0*/ 	.word	0x00030800
        /*08f4*/ 	.short	0x0100
        /*08f6*/ 	.byte	0x08
	.zero		1


	//   ....[1]....
        /*08f8*/ 	.word	0x00000190
        /*08fc*/ 	.word	0x000000ff
        /*0900*/ 	.word	0x00030820
        /*0904*/ 	.short	0x0100
        /*0906*/ 	.byte	0x08
	.zero		1


	//   ....[2]....
        /*0908*/ 	.word	0x00000280
        /*090c*/ 	.word	0x000000ff
        /*0910*/ 	.word	0x00030830
        /*0914*/ 	.short	0x0100
        /*0916*/ 	.byte	0x08
	.zero		1


	//   ....[3]....
        /*0918*/ 	.word	0x00000290
        /*091c*/ 	.word	0x000000ff
        /*0920*/ 	.word	0x00030840
        /*0924*/ 	.short	0x0100
        /*0926*/ 	.byte	0x08
	.zero		1


	//   ....[4]....
        /*0928*/ 	.word	0x000002a0
        /*092c*/ 	.word	0x000000ff
        /*0930*/ 	.word	0x00030838
        /*0934*/ 	.short	0x0100
        /*0936*/ 	.byte	0x08
	.zero		1


	//   ....[5]....
        /*0938*/ 	.word	0x000002b0
        /*093c*/ 	.word	0x000000ff
        /*0940*/ 	.word	0x00030848
        /*0944*/ 	.short	0x0100
        /*0946*/ 	.byte	0x08
	.zero		1


	//   ....[6]....
        /*0948*/ 	.word	0x000003e0
        /*094c*/ 	.word	0x000000ff
        /*0950*/ 	.word	0x00030850
        /*0954*/ 	.short	0x0100
        /*0956*/ 	.byte	0x08
	.zero		1


	//   ....[7]....
        /*0958*/ 	.word	0x000003f0
        /*095c*/ 	.word	0x000000ff
        /*0960*/ 	.word	0x00030860
        /*0964*/ 	.short	0x0100
        /*0966*/ 	.byte	0x08
	.zero		1


	//   ....[8]....
        /*0968*/ 	.word	0x00000400
        /*096c*/ 	.word	0x000000ff
        /*0970*/ 	.word	0x00030858
        /*0974*/ 	.short	0x0100
        /*0976*/ 	.byte	0x08
	.zero		1


	//   ....[9]....
        /*0978*/ 	.word	0x00000410
        /*097c*/ 	.word	0x000000ff
        /*0980*/ 	.word	0x00030868
        /*0984*/ 	.short	0x0100
        /*0986*/ 	.byte	0x08
	.zero		1


	//   ....[10]....
        /*0988*/ 	.word	0x00000500
        /*098c*/ 	.word	0x000000ff
        /*0990*/ 	.word	0x00030870
        /*0994*/ 	.short	0x0100
        /*0996*/ 	.byte	0x06
	.zero		1


	//   ....[11]....
        /*0998*/ 	.word	0x00000510
        /*099c*/ 	.word	0x000000ff
        /*09a0*/ 	.word	0x00030880
        /*09a4*/ 	.short	0x0100
        /*09a6*/ 	.byte	0x06
	.zero		1


	//   ....[12]....
        /*09a8*/ 	.word	0x00000520
        /*09ac*/ 	.word	0x000000ff
        /*09b0*/ 	.word	0x00030878
        /*09b4*/ 	.short	0x0100
        /*09b6*/ 	.byte	0x06
	.zero		1


	//   ....[13]....
        /*09b8*/ 	.word	0x00000530
        /*09bc*/ 	.word	0x000000ff
        /*09c0*/ 	.word	0x00030888
        /*09c4*/ 	.short	0x0100
        /*09c6*/ 	.byte	0x06
	.zero		1


	//   ....[14]....
        /*09c8*/ 	.word	0x00000660
        /*09cc*/ 	.word	0x000000ff
        /*09d0*/ 	.word	0x00030890
        /*09d4*/ 	.short	0x0100
        /*09d6*/ 	.byte	0x08
	.zero		1


	//   ....[15]....
        /*09d8*/ 	.word	0x00000670
        /*09dc*/ 	.word	0x000000ff
        /*09e0*/ 	.word	0x000308a0
        /*09e4*/ 	.short	0x0100
        /*09e6*/ 	.byte	0x08
	.zero		1


	//   ....[16]....
        /*09e8*/ 	.word	0x00000680
        /*09ec*/ 	.word	0x000000ff
        /*09f0*/ 	.word	0x00030898
        /*09f4*/ 	.short	0x0100
        /*09f6*/ 	.byte	0x08
	.zero		1


	//   ....[17]....
        /*09f8*/ 	.word	0x00000690
        /*09fc*/ 	.word	0x000000ff
        /*0a00*/ 	.word	0x000308a8
        /*0a04*/ 	.short	0x0100
        /*0a06*/ 	.byte	0x08
	.zero		1


	//   ....[18]....
        /*0a08*/ 	.word	0x000007d0
        /*0a0c*/ 	.word	0x000000ff
        /*0a10*/ 	.word	0x000308b0
        /*0a14*/ 	.short	0x0100
        /*0a16*/ 	.byte	0x08
	.zero		1


	//   ....[19]....
        /*0a18*/ 	.word	0x000007e0
        /*0a1c*/ 	.word	0x000000ff
        /*0a20*/ 	.word	0x000308c0
        /*0a24*/ 	.short	0x0100
        /*0a26*/ 	.byte	0x08
	.zero		1


	//   ....[20]....
        /*0a28*/ 	.word	0x000007f0
        /*0a2c*/ 	.word	0x000000ff
        /*0a30*/ 	.word	0x000308b8
        /*0a34*/ 	.short	0x0100
        /*0a36*/ 	.byte	0x08
	.zero		1


	//   ....[21]....
        /*0a38*/ 	.word	0x00000800
        /*0a3c*/ 	.word	0x000000ff
        /*0a40*/ 	.word	0x000308c8
        /*0a44*/ 	.short	0x0100
        /*0a46*/ 	.byte	0x08
	.zero		1


	//   ....[22]....
        /*0a48*/ 	.word	0x000021e0
        /*0a4c*/ 	.word	0x000000ff
        /*0a50*/ 	.word	0x00030800
        /*0a54*/ 	.short	0x010a
        /*0a56*/ 	.byte	0x3c
	.zero		1


	//   ....[23]....
        /*0a58*/ 	.word	0x00002290
        /*0a5c*/ 	.word	0x00000003
        /*0a60*/ 	.word	0x00030830
        /*0a64*/ 	.short	0x010a
        /*0a66*/ 	.byte	0x3f
	.zero		1


	//   ....[24]....
        /*0a68*/ 	.word	0x000022d0
        /*0a6c*/ 	.word	0x00000003
        /*0a70*/ 	.word	0x00030830
        /*0a74*/ 	.short	0x010a
        /*0a76*/ 	.byte	0x3f
	.zero		1


	//   ....[25]....
        /*0a78*/ 	.word	0x00002dd0
        /*0a7c*/ 	.word	0x000000ff
        /*0a80*/ 	.word	0x00000000
        /*0a84*/ 	.short	0x0101
        /*0a86*/ 	.byte	0x04
	.zero		1


	//   ....[26]....
        /*0a88*/ 	.word	0x00005690
        /*0a8c*/ 	.word	0x000000ff
        /*0a90*/ 	.word	0x00030830
        /*0a94*/ 	.short	0x010a
        /*0a96*/ 	.byte	0x06
	.zero		1


	//   ....[27]....
        /*0a98*/ 	.word	0x000056d0
        /*0a9c*/ 	.word	0x000000ff
        /*0aa0*/ 	.word	0x00030830
        /*0aa4*/ 	.short	0x010a
        /*0aa6*/ 	.byte	0x06
	.zero		1


	//   ....[28]....
        /*0aa8*/ 	.word	0x000061c0
        /*0aac*/ 	.word	0x000000ff
        /*0ab0*/ 	.word	0x00030850
        /*0ab4*/ 	.short	0x010a
        /*0ab6*/ 	.byte	0x07
	.zero		1


	//   ....[29]....
        /*0ab8*/ 	.word	0x00006200
        /*0abc*/ 	.word	0x000000ff
        /*0ac0*/ 	.word	0x00030850
        /*0ac4*/ 	.short	0x010a
        /*0ac6*/ 	.byte	0x07
	.zero		1


	//   ....[30]....
        /*0ac8*/ 	.word	0x00006900
        /*0acc*/ 	.word	0x000000ff
        /*0ad0*/ 	.word	0x00000000
        /*0ad4*/ 	.short	0x0101
        /*0ad6*/ 	.byte	0x06
	.zero		1


	//   ....[31]....
        /*0ad8*/ 	.word	0x00008c40
        /*0adc*/ 	.word	0x000000ff
        /*0ae0*/ 	.word	0x00000000
        /*0ae4*/ 	.short	0x0101
        /*0ae6*/ 	.byte	0x07
	.zero		1


	//   ....[32]....
        /*0ae8*/ 	.word	0x000090d0
        /*0aec*/ 	.word	0x000000ff
        /*0af0*/ 	.word	0x00030830
        /*0af4*/ 	.short	0x010a
        /*0af6*/ 	.byte	0x06
	.zero		1


	//   ....[33]....
        /*0af8*/ 	.word	0x00009110
        /*0afc*/ 	.word	0x000000ff
        /*0b00*/ 	.word	0x00030830
        /*0b04*/ 	.short	0x010a
        /*0b06*/ 	.byte	0x06
	.zero		1


	//   ....[34]....
        /*0b08*/ 	.word	0x00009c00
        /*0b0c*/ 	.word	0x000000ff
        /*0b10*/ 	.word	0x00030850
        /*0b14*/ 	.short	0x010a
        /*0b16*/ 	.byte	0x07
	.zero		1


	//   ....[35]....
        /*0b18*/ 	.word	0x00009c40
        /*0b1c*/ 	.word	0x000000ff
        /*0b20*/ 	.word	0x00030850
        /*0b24*/ 	.short	0x010a
        /*0b26*/ 	.byte	0x07
	.zero		1


	//   ....[36]....
        /*0b28*/ 	.word	0x0000a2f0
        /*0b2c*/ 	.word	0x000000ff
        /*0b30*/ 	.word	0x00000000
        /*0b34*/ 	.short	0x0101
        /*0b36*/ 	.byte	0x06
	.zero		1


	//   ....[37]....
        /*0b38*/ 	.word	0x0000b390
        /*0b3c*/ 	.word	0x000000ff
        /*0b40*/ 	.word	0x00000000
        /*0b44*/ 	.short	0x0101
        /*0b46*/ 	.byte	0x07
	.zero		1


	//   ....[38]....
        /*0b48*/ 	.word	0x0000b5c0
        /*0b4c*/ 	.word	0x000000ff
        /*0b50*/ 	.word	0x00030830
        /*0b54*/ 	.short	0x010a
        /*0b56*/ 	.byte	0x06
	.zero		1


	//   ....[39]....
        /*0b58*/ 	.word	0x0000b600
        /*0b5c*/ 	.word	0x000000ff
        /*0b60*/ 	.word	0x00030830
        /*0b64*/ 	.short	0x010a
        /*0b66*/ 	.byte	0x06
	.zero		1


	//   ....[40]....
        /*0b68*/ 	.word	0x0000c0f0
        /*0b6c*/ 	.word	0x000000ff
        /*0b70*/ 	.word	0x00030850
        /*0b74*/ 	.short	0x010a
        /*0b76*/ 	.byte	0x07
	.zero		1


	//   ....[41]....
        /*0b78*/ 	.word	0x0000c130
        /*0b7c*/ 	.word	0x000000ff
        /*0b80*/ 	.word	0x00030850
        /*0b84*/ 	.short	0x010a
        /*0b86*/ 	.byte	0x07
	.zero		1


	//   ....[42]....
        /*0b88*/ 	.word	0x0000c820
        /*0b8c*/ 	.word	0x000000ff
        /*0b90*/ 	.word	0x00000000
        /*0b94*/ 	.short	0x0101
        /*0b96*/ 	.byte	0x06
	.zero		1


	//   ....[43]....
        /*0b98*/ 	.word	0x0000eb70
        /*0b9c*/ 	.word	0x000000ff
        /*0ba0*/ 	.word	0x00000000
        /*0ba4*/ 	.short	0x0101
        /*0ba6*/ 	.byte	0x07
	.zero		1


	//   ....[44]....
        /*0ba8*/ 	.word	0x0000f290
        /*0bac*/ 	.word	0x000000ff
        /*0bb0*/ 	.word	0x00030850
        /*0bb4*/ 	.short	0x010a
        /*0bb6*/ 	.byte	0x05
	.zero		1


	//   ....[45]....
        /*0bb8*/ 	.word	0x0000f2d0
        /*0bbc*/ 	.word	0x000000ff
        /*0bc0*/ 	.word	0x00030850
        /*0bc4*/ 	.short	0x010a
        /*0bc6*/ 	.byte	0x05
	.zero		1


	//   ....[46]....
        /*0bc8*/ 	.word	0x0000fa80
        /*0bcc*/ 	.word	0x000000ff
        /*0bd0*/ 	.word	0x00000000
        /*0bd4*/ 	.short	0x0101
        /*0bd6*/ 	.byte	0x04
	.zero		1


	//   ....[47]....
        /*0bd8*/ 	.word	0x00011600
        /*0bdc*/ 	.word	0x000000ff
        /*0be0*/ 	.word	0x00000000
        /*0be4*/ 	.short	0x0101
        /*0be6*/ 	.byte	0x08
	.zero		1


	//   ....[48]....
        /*0be8*/ 	.word	0x00011c60
        /*0bec*/ 	.word	0x000000ff
        /*0bf0*/ 	.word	0x00000000
        /*0bf4*/ 	.short	0x0101
        /*0bf6*/ 	.byte	0x08
	.zero		1


	//   ....[49]....
        /*0bf8*/ 	.word	0x00016220
        /*0bfc*/ 	.word	0x00000007
        /*0c00*/ 	.word	0x00030840
        /*0c04*/ 	.short	0x010a
        /*0c06*/ 	.byte	0x3f
	.zero		1


	//   ....[50]....
        /*0c08*/ 	.word	0x000168a0
        /*0c0c*/ 	.word	0x00000007
        /*0c10*/ 	.word	0x00030830
        /*0c14*/ 	.short	0x0107
        /*0c16*/ 	.byte	0x3f
	.zero		1


	//   ....[51]....
        /*0c18*/ 	.word	0x00016950
        /*0c1c*/ 	.word	0x00000007
        /*0c20*/ 	.word	0x00030830
        /*0c24*/ 	.short	0x0101
        /*0c26*/ 	.byte	0x3f
	.zero		1


	//   ....[52]....
        /*0c28*/ 	.word	0x00017480
        /*0c2c*/ 	.word	0x00000011
        /*0c30*/ 	.word	0x00030800
        /*0c34*/ 	.short	0x0107
        /*0c36*/ 	.byte	0x3f
	.zero		1


	//   ....[53]....
        /*0c38*/ 	.word	0x000175a0
        /*0c3c*/ 	.word	0x00000011
        /*0c40*/ 	.word	0x00030800
        /*0c44*/ 	.short	0x0101
        /*0c46*/ 	.byte	0x3f
	.zero		1


	//   ....[54]....
        /*0c48*/ 	.word	0x000175c0
        /*0c4c*/ 	.word	0x00000011
        /*0c50*/ 	.word	0x00030820
        /*0c54*/ 	.short	0x010a
        /*0c56*/ 	.byte	0x3f
	.zero		1


	//   ....[55]....
        /*0c58*/ 	.word	0x00017980
        /*0c5c*/ 	.word	0x00000006
        /*0c60*/ 	.word	0x00030840
        /*0c64*/ 	.short	0x010a
        /*0c66*/ 	.byte	0x3f
	.zero		1


	//   ....[56]....
        /*0c68*/ 	.word	0x00017e40
        /*0c6c*/ 	.word	0x00000006
        /*0c70*/ 	.word	0x00030830
        /*0c74*/ 	.short	0x0107
        /*0c76*/ 	.byte	0x3f
	.zero		1


	//   ....[57]....
        /*0c78*/ 	.word	0x00017ef0
        /*0c7c*/ 	.word	0x00000006
        /*0c80*/ 	.word	0x00030830
        /*0c84*/ 	.short	0x0101
        /*0c86*/ 	.byte	0x3f
	.zero		1


	//   ....[58]....
        /*0c88*/ 	.word	0x00017f60
        /*0c8c*/ 	.word	0x00000006
        /*0c90*/ 	.word	0x00030860
        /*0c94*/ 	.short	0x010a
        /*0c96*/ 	.byte	0x3f
	.zero		1


	//   ....[59]....
        /*0c98*/ 	.word	0x000184b0
        /*0c9c*/ 	.word	0x00000006
        /*0ca0*/ 	.word	0x00030850
        /*0ca4*/ 	.short	0x0107
        /*0ca6*/ 	.byte	0x3f
	.zero		1


	//   ....[60]....
        /*0ca8*/ 	.word	0x000185d0
        /*0cac*/ 	.word	0x00000006
        /*0cb0*/ 	.word	0x00030850
        /*0cb4*/ 	.short	0x0101
        /*0cb6*/ 	.byte	0x3f
	.zero		1


	//   ....[61]....
        /*0cb8*/ 	.word	0x000187e0
        /*0cbc*/ 	.word	0x00000000
        /*0cc0*/ 	.word	0x00030860
        /*0cc4*/ 	.short	0x010a
        /*0cc6*/ 	.byte	0x3f
	.zero		1


	//   ....[62]....
        /*0cc8*/ 	.word	0x00018ce0
        /*0ccc*/ 	.word	0x00000000
        /*0cd0*/ 	.word	0x00030850
        /*0cd4*/ 	.short	0x0107
        /*0cd6*/ 	.byte	0x3f
	.zero		1


	//   ....[63]....
        /*0cd8*/ 	.word	0x00018d90
        /*0cdc*/ 	.word	0x00000000
        /*0ce0*/ 	.word	0x00030850
        /*0ce4*/ 	.short	0x0101
        /*0ce6*/ 	.byte	0x3f
	.zero		1


	//   ....[64]....
        /*0ce8*/ 	.word	0x00019ee0
        /*0cec*/ 	.word	0x00000004
        /*0cf0*/ 	.word	0x00030820
        /*0cf4*/ 	.short	0x010a
        /*0cf6*/ 	.byte	0x3f
	.zero		1


	//   ....[65]....
        /*0cf8*/ 	.word	0x0001a080
        /*0cfc*/ 	.word	0x00000005
        /*0d00*/ 	.word	0x00030840
        /*0d04*/ 	.short	0x010a
        /*0d06*/ 	.byte	0x3f
	.zero		1


	//   ....[66]....
        /*0d08*/ 	.word	0x0001a120
        /*0d0c*/ 	.word	0x00000017
        /*0d10*/ 	.word	0x00030840
        /*0d14*/ 	.short	0x010a
        /*0d16*/ 	.byte	0x3f
	.zero		1


	//   ....[67]....
        /*0d18*/ 	.word	0x0001a160
        /*0d1c*/ 	.word	0x00000005
        /*0d20*/ 	.word	0x00030860
        /*0d24*/ 	.short	0x010a
        /*0d26*/ 	.byte	0x3f
	.zero		1


	//   ....[68]....
        /*0d28*/ 	.word	0x0001a1a0
        /*0d2c*/ 	.word	0x00000017
        /*0d30*/ 	.word	0x00030860
        /*0d34*/ 	.short	0x010a
        /*0d36*/ 	.byte	0x3f
	.zero		1


	//   ....[69]....
        /*0d38*/ 	.word	0x0001a210
        /*0d3c*/ 	.word	0x00000003
        /*0d40*/ 	.word	0x00030800
        /*0d44*/ 	.short	0x010a
        /*0d46*/ 	.byte	0x3f
	.zero		1


	//   ....[70]....
        /*0d48*/ 	.word	0x0001a260
        /*0d4c*/ 	.word	0x00000003
        /*0d50*/ 	.word	0x00030830
        /*0d54*/ 	.short	0x010a
        /*0d56*/ 	.byte	0x3f
	.zero		1


	//   ....[71]....
        /*0d58*/ 	.word	0x0001a2c0
        /*0d5c*/ 	.word	0x00000009
        /*0d60*/ 	.word	0x00030830
        /*0d64*/ 	.short	0x010a
        /*0d66*/ 	.byte	0x3f
	.zero		1


	//   ....[72]....
        /*0d68*/ 	.word	0x0001a320
        /*0d6c*/ 	.word	0x00000002
        /*0d70*/ 	.word	0x00030850
        /*0d74*/ 	.short	0x010a
        /*0d76*/ 	.byte	0x3f
	.zero		1


	//   ....[73]....
        /*0d78*/ 	.word	0x0001a380
        /*0d7c*/ 	.word	0x00000009
        /*0d80*/ 	.word	0x00030830
        /*0d84*/ 	.short	0x010a
        /*0d86*/ 	.byte	0x3f
	.zero		1


	//   ....[74]....
        /*0d88*/ 	.word	0x0001a3e0
        /*0d8c*/ 	.word	0x00000002
        /*0d90*/ 	.word	0x00030850
        /*0d94*/ 	.short	0x010a
        /*0d96*/ 	.byte	0x3f
	.zero		1


	//   ....[75]....
        /*0d98*/ 	.word	0x0001a440
        /*0d9c*/ 	.word	0x00000009
        /*0da0*/ 	.word	0x00030830
        /*0da4*/ 	.short	0x010a
        /*0da6*/ 	.byte	0x3f
	.zero		1


	//   ....[76]....
        /*0da8*/ 	.word	0x0001a4a0
        /*0dac*/ 	.word	0x00000002
        /*0db0*/ 	.word	0x00030850
        /*0db4*/ 	.short	0x010a
        /*0db6*/ 	.byte	0x3f
	.zero		1


	//   ....[77]....
        /*0db8*/ 	.word	0x0001a500
        /*0dbc*/ 	.word	0x00000005
        /*0dc0*/ 	.word	0x00030850
        /*0dc4*/ 	.short	0x010a
        /*0dc6*/ 	.byte	0x3f
	.zero		1


	//   ....[78]....
        /*0dc8*/ 	.word	0x0001a620
        /*0dcc*/ 	.word	0x00000007
        /*0dd0*/ 	.word	0x00030840
        /*0dd4*/ 	.short	0x010a
        /*0dd6*/ 	.byte	0x3f
	.zero		1


	//   ....[79]....
        /*0dd8*/ 	.word	0x0001b980
        /*0ddc*/ 	.word	0x00000011
        /*0de0*/ 	.word	0x00030820
        /*0de4*/ 	.short	0x010a
        /*0de6*/ 	.byte	0x3f
	.zero		1


	//   ....[80]....
        /*0de8*/ 	.word	0x0001b9d0
        /*0dec*/ 	.word	0x00000006
        /*0df0*/ 	.word	0x00030840
        /*0df4*/ 	.short	0x010a
        /*0df6*/ 	.byte	0x3f
	.zero		1


	//   ....[81]....
        /*0df8*/ 	.word	0x0001c1a0
        /*0dfc*/ 	.word	0x00000006
        /*0e00*/ 	.word	0x00030860
        /*0e04*/ 	.short	0x010a
        /*0e06*/ 	.byte	0x3f
	.zero		1


	//   ....[82]....
        /*0e08*/ 	.word	0x0001ca30
        /*0e0c*/ 	.word	0x00000000
        /*0e10*/ 	.word	0x00030860
        /*0e14*/ 	.short	0x010a
        /*0e16*/ 	.byte	0x3f
	.zero		1


	//   ....[83]....
        /*0e18*/ 	.word	0x0001dc70
        /*0e1c*/ 	.word	0x00000004
        /*0e20*/ 	.word	0x00030820
        /*0e24*/ 	.short	0x010a
        /*0e26*/ 	.byte	0x3f
	.zero		1


	//   ....[84]....
        /*0e28*/ 	.word	0x0001de10
        /*0e2c*/ 	.word	0x00000005
        /*0e30*/ 	.word	0x00030840
        /*0e34*/ 	.short	0x010a
        /*0e36*/ 	.byte	0x3f
	.zero		1


	//   ....[85]....
        /*0e38*/ 	.word	0x0001de60
        /*0e3c*/ 	.word	0x00000017
        /*0e40*/ 	.word	0x00030840
        /*0e44*/ 	.short	0x010a
        /*0e46*/ 	.byte	0x3f
	.zero		1


	//   ....[86]....
        /*0e48*/ 	.word	0x0001deb0
        /*0e4c*/ 	.word	0x00000005
        /*0e50*/ 	.word	0x00030860
        /*0e54*/ 	.short	0x010a
        /*0e56*/ 	.byte	0x3f
	.zero		1


	//----- nvinfo : EIATTR_NUM_MBARRIERS
	.align		4
.L_209:
        /*0e58*/ 	.byte	0x03, 0x38
        /*0e5a*/ 	.short	0x0016


	//----- nvinfo : EIATTR_EXIT_INSTR_OFFSETS
	.align		4
        /*0e5c*/ 	.byte	0x04, 0x1c
        /*0e5e*/ 	.short	(.L_211 - .L_210)


	//   ....[0]....
.L_210:
        /*0e60*/ 	.word	0x00000990


	//   ....[1]....
        /*0e64*/ 	.word	0x00013bf0


	//   ....[2]....
        /*0e68*/ 	.word	0x0001a1f0


	//----- nvinfo : EIATTR_MAX_THREADS
	.align		4
.L_211:
        /*0e6c*/ 	.byte	0x04, 0x05
        /*0e6e*/ 	.short	(.L_213 - .L_212)
.L_212:
        /*0e70*/ 	.word	0x00000180
        /*0e74*/ 	.word	0x00000001
        /*0e78*/ 	.word	0x00000001


	//----- nvinfo : EIATTR_CRS_STACK_SIZE
	.align		4
.L_213:
        /*0e7c*/ 	.byte	0x04, 0x1e
        /*0e7e*/ 	.short	(.L_215 - .L_214)
.L_214:
        /*0e80*/ 	.word	0x00000000


	//----- nvinfo : EIATTR_CBANK_PARAM_SIZE
	.align		4
.L_215:
        /*0e84*/ 	.byte	0x03, 0x19
        /*0e86*/ 	.short	0x0af0


	//----- nvinfo : EIATTR_PARAM_CBANK
	.align		4
        /*0e88*/ 	.byte	0x04, 0x0a
        /*0e8a*/ 	.short	(.L_217 - .L_216)
	.align		4
.L_216:
        /*0e8c*/ 	.word	index@(.nv.constant0._ZN7cutlass13device_kernelIN5flash11enable_sm90INS1_16FlashAttnFwdSm90INS1_25CollectiveMainloopFwdSm90ILi2EN4cute5tupleIJNS5_1CILi1EEES8_S8_EEENS6_IJNS7_ILi128EEENS7_ILi96EEENS7_ILi192EEEEEELi192ENS_10bfloat16_tEfNS_4arch4Sm90ELb0ELb1ELb1ELb1ELb1ELb0ELb0ELb1ELb1ELb1ELb1ELb0EEENS1_21CollectiveEpilogueFwdINS6_IJSA_SC_SB_EEES9_SE_SG_Li256ELb1ELb1ELb1ELb0EEENS1_36VarlenDynamicPersistentTileSchedulerILi128ELi96ELi256ELi128ELb1ELb1ELb1ELb1ELb0ELb1EEEEEEEEEvNT_6ParamsE)
        /*0e90*/ 	.short	0x0210
        /*0e92*/ 	.short	0x0af0


	//----- nvinfo : EIATTR_SW_WAR
	.align		4
.L_217:
        /*0e94*/ 	.byte	0x04, 0x36
        /*0e96*/ 	.short	(.L_219 - .L_218)
.L_218:
        /*0e98*/ 	.word	0x00000008
.L_219:


//--------------------- .nv.info._ZN7cutlass13device_kernelIN5flash11enable_sm90INS1_16FlashAttnFwdSm90INS1_25CollectiveMainloopFwdSm90ILi2EN4cute5tupleIJNS5_1CILi1EEES8_S8_EEENS6_IJNS7_ILi128EEENS7_ILi96EEENS7_ILi192EEEEEELi192ENS_10bfloat16_tEfNS_4arch4Sm90ELb0ELb1ELb1ELb1ELb1ELb1ELb0ELb1ELb1ELb1ELb1ELb0EEENS1_21CollectiveEpilogueFwdINS6_IJSA_SC_SB_EEES9_SE_SG_Li256ELb1ELb1ELb1ELb0EEENS1_36VarlenDynamicPersistentTileSchedulerILi128ELi96ELi256ELi128ELb1ELb1ELb1ELb1ELb0ELb1EEEEEEEEEvNT_6ParamsE --------------------------
	.section	.nv.info._ZN7cutlass13device_kernelIN5flash11enable_sm90INS1_16FlashAttnFwdSm90INS1_25CollectiveMainloopFwdSm90ILi2EN4cute5tupleIJNS5_1CILi1EEES8_S8_EEENS6_IJNS7_ILi128EEENS7_ILi96EEENS7_ILi192EEEEEELi192ENS_10bfloat16_tEfNS_4arch4Sm90ELb0ELb1ELb1ELb1ELb1ELb1ELb0ELb1ELb1ELb1ELb1ELb0EEENS1_21CollectiveEpilogueFwdINS6_IJSA_SC_SB_EEES9_SE_SG_Li256ELb1ELb1ELb1ELb0EEENS1_36VarlenDynamicPersistentTileSchedulerILi128ELi96ELi256ELi128ELb1ELb1ELb1ELb1ELb0ELb1EEEEEEEEEvNT_6ParamsE,"",@"SHT_CUDA_INFO"
	.sectionflags	@""
	.align	4


	//----- nvinfo : EIATTR_CUDA_API_VERSION
	.align		4
        /*0000*/ 	.byte	0x04, 0x37
        /*0002*/ 	.short	(.L_221 - .L_220)
.L_220:
        /*0004*/ 	.word	0x00000082


	//----- nvinfo : EIATTR_KPARAM_INFO
	.align		4
.L_221:
        /*0008*/ 	.byte	0x04, 0x17
        /*000a*/ 	.short	(.L_223 - .L_222)
.L_222:
        /*000c*/ 	.word	0x00000000
        /*0010*/ 	.short	0x0000
        /*0012*/ 	.short	0x0070
        /*0014*/ 	.byte	0x00, 0xf0, 0x01, 0x2a


	//----- nvinfo : EIATTR_SPARSE_MMA_MASK
	.align		4
.L_223:
        /*0018*/ 	.byte	0x03, 0x50
        /*001a*/ 	.short	0x0000


	//----- nvinfo : EIATTR_MAXREG_COUNT
	.align		4
        /*001c*/ 	.byte	0x03, 0x1b
        /*001e*/ 	.short	0x00a8


	//----- nvinfo : EIATTR_NUM_BARRIERS
	.align		4
        /*0020*/ 	.byte	0x02, 0x4c
        /*0022*/ 	.byte	0x10
	.zero		1


	//----- nvinfo : EIATTR_EXTERNS
	.align		4
        /*0024*/ 	.byte	0x04, 0x0f
        /*0026*/ 	.short	(.L_225 - .L_224)


	//   ....[0]....
	.align		4
.L_224:
        /*0028*/ 	.word	index@(__assertfail)


	//----- nvinfo : EIATTR_ANNOTATIONS
	.align		4
.L_225:
        /*002c*/ 	.byte	0x04, 0x55
        /*002e*/ 	.short	(.L_227 - .L_226)


	//   ....[0]....
.L_226:
        /* <DEDUP_REMOVED lines=47> */


	//----- nvinfo : EIATTR_MERCURY_ISA_VERSION
	.align		4
.L_227:
        /*0308*/ 	.byte	0x03, 0x5f
        /*030a*/ 	.short	0x0101


	//----- nvinfo : EIATTR_UNUSED_LOAD_BYTE_OFFSET
	.align		4
        /*030c*/ 	.byte	0x04, 0x44
        /*030e*/ 	.short	(.L_229 - .L_228)


	//   ....[0]....
.L_228:
        /*0310*/ 	.word	0x00000af0
        /*0314*/ 	.word	0x0000fff0


	//   ....[1]....
        /*0318*/ 	.word	0x0001ac20
        /*031c*/ 	.word	0x0000fff0


	//----- nvinfo : EIATTR_INT_WARP_WIDE_INSTR_OFFSETS
	.align		4
.L_229:
        /*0320*/ 	.byte	0x04, 0x31
        /*0322*/ 	.short	(.L_231 - .L_230)


	//   ....[0]....
.L_230:
        /*0324*/ 	.word	0x000001c0


	//   ....[1]....
        /*0328*/ 	.word	0x00000200


	//   ....[2]....
        /*032c*/ 	.word	0x00000270


	//   ....[3]....
        /*0330*/ 	.word	0x00021f70


	//   ....[4]....
        /*0334*/ 	.word	0x00022000


	//   ....[5]....
        /*0338*/ 	.word	0x00024dd0


	//   ....[6]....
        /*033c*/ 	.word	0x00024e60


	//----- nvinfo : EIATTR_COOP_GROUP_MASK_REGIDS
	.align		4
.L_231:
        /*0340*/ 	.byte	0x04, 0x29
        /*0342*/ 	.short	(.L_233 - .L_232)


	//   ....[0]....
.L_232:
        /*0344*/ 	.word	0xffffffff


	//   ....[1]....
        /*0348*/ 	.word	0xffffffff


	//   ....[2]....
        /*034c*/ 	.word	0xffffffff


	//   ....[3]....
        /*0350*/ 	.word	0xffffffff


	//   ....[4]....
        /*0354*/ 	.word	0xffffffff


	//   ....[5]....
        /*0358*/ 	.word	0xffffffff


	//   ....[6]....
        /*035c*/ 	.word	0xffffffff


	//   ....[7]....
        /*0360*/ 	.word	0xffffffff


	//   ....[8]....
        /*0364*/ 	.word	0xffffffff


	//   ....[9]....
        /*0368*/ 	.word	0xffffffff


	//   ....[10]....
        /*036c*/ 	.word	0xffffffff


	//   ....[11]....
        /*0370*/ 	.word	0xffffffff


	//   ....[12]....
        /*0374*/ 	.word	0xffffffff


	//   ....[13]....
        /*0378*/ 	.word	0xffffffff


	//   ....[14]....
        /*037c*/ 	.word	0xffffffff


	//   ....[15]....
        /*0380*/ 	.word	0xffffffff


	//   ....[16]....
        /*0384*/ 	.word	0xffffffff


	//   ....[17]....
        /*0388*/ 	.word	0xffffffff


	//   ....[18]....
        /*038c*/ 	.word	0xffffffff


	//   ....[19]....
        /*0390*/ 	.word	0xffffffff


	//   ....[20]....
        /*0394*/ 	.word	0xffffffff


	//   ....[21]....
        /*0398*/ 	.word	0xffffffff


	//   ....[22]....
        /*039c*/ 	.word	0xffffffff


	//   ....[23]....
        /*03a0*/ 	.word	0xffffffff


	//   ....[24]....
        /*03a4*/ 	.word	0xffffffff


	//   ....[25]....
        /*03a8*/ 	.word	0xffffffff


	//   ....[26]....
        /*03ac*/ 	.word	0xffffffff


	//   ....[27]....
        /*03b0*/ 	.word	0xffffffff


	//   ....[28]....
        /*03b4*/ 	.word	0xffffffff


	//   ....[29]....
        /*03b8*/ 	.word	0xffffffff


	//   ....[30]....
        /*03bc*/ 	.word	0xffffffff


	//   ....[31]....
        /*03c0*/ 	.word	0xffffffff


	//   ....[32]....
        /*03c4*/ 	.word	0xffffffff


	//   ....[33]....
        /*03c8*/ 	.word	0xffffffff


	//   ....[34]....
        /*03cc*/ 	.word	0xffffffff


	//   ....[35]....
        /*03d0*/ 	.word	0xffffffff


	//   ....[36]....
        /*03d4*/ 	.word	0xffffffff


	//   ....[37]....
        /*03d8*/ 	.word	0xffffffff


	//   ....[38]....
        /*03dc*/ 	.word	0xffffffff


	//   ....[39]....
        /*03e0*/ 	.word	0xffffffff


	//   ....[40]....
        /*03e4*/ 	.word	0xffffffff


	//   ....[41]....
        /*03e8*/ 	.word	0xffffffff


	//   ....[42]....
        /*03ec*/ 	.word	0xffffffff


	//   ....[43]....
        /*03f0*/ 	.word	0xffffffff


	//   ....[44]....
        /*03f4*/ 	.word	0xffffffff


	//   ....[45]....
        /*03f8*/ 	.word	0xffffffff


	//   ....[46]....
        /*03fc*/ 	.word	0xffffffff


	//   ....[47]....
        /*0400*/ 	.word	0xffffffff


	//   ....[48]....
        /*0404*/ 	.word	0xffffffff


	//   ....[49]....
        /*0408*/ 	.word	0xffffffff


	//   ....[50]....
        /*040c*/ 	.word	0xffffffff


	//   ....[51]....
        /*0410*/ 	.word	0xffffffff


	//   ....[52]....
        /*0414*/ 	.word	0xffffffff


	//   ....[53]....
        /*0418*/ 	.word	0xffffffff


	//   ....[54]....
        /*041c*/ 	.word	0xffffffff


	//   ....[55]....
        /*0420*/ 	.word	0xffffffff


	//   ....[56]....
        /*0424*/ 	.word	0xffffffff


	//   ....[57]....
        /*0428*/ 	.word	0xffffffff


	//   ....[58]....
        /*042c*/ 	.word	0xffffffff


	//   ....[59]....
        /*0430*/ 	.word	0xffffffff


	//   ....[60]....
        /*0434*/ 	.word	0xffffffff


	//   ....[61]....
        /*0438*/ 	.word	0xffffffff


	//   ....[62]....
        /*043c*/ 	.word	0xffffffff


	//   ....[63]....
        /*0440*/ 	.word	0xffffffff


	//   ....[64]....
        /*0444*/ 	.word	0xffffffff


	//   ....[65]....
        /*0448*/ 	.word	0xffffffff


	//   ....[66]....
        /*044c*/ 	.word	0xffffffff


	//   ....[67]....
        /*0450*/ 	.word	0xffffffff


	//   ....[68]....
        /*0454*/ 	.word	0xffffffff


	//   ....[69]....
        /*0458*/ 	.word	0xffffffff


	//   ....[70]....
        /*045c*/ 	.word	0xffffffff


	//   ....[71]....
        /*0460*/ 	.word	0xffffffff


	//   ....[72]....
        /*0464*/ 	.word	0xffffffff


	//   ....[73]....
        /*0468*/ 	.word	0xffffffff


	//   ....[74]....
        /*046c*/ 	.word	0xffffffff


	//   ....[75]....
        /*0470*/ 	.word	0xffffffff


	//   ....[76]....
        /*0474*/ 	.word	0xffffffff


	//   ....[77]....
        /*0478*/ 	.word	0xffffffff


	//   ....[78]....
        /*047c*/ 	.word	0xffffffff


	//   ....[79]....
        /*0480*/ 	.word	0xffffffff


	//   ....[80]....
        /*0484*/ 	.word	0xffffffff


	//   ....[81]....
        /*0488*/ 	.word	0xffffffff


	//   ....[82]....
        /*048c*/ 	.word	0xffffffff


	//   ....[83]....
        /*0490*/ 	.word	0xffffffff


	//   ....[84]....
        /*0494*/ 	.word	0xffffffff


	//   ....[85]....
        /*0498*/ 	.word	0xffffffff


	//   ....[86]....
        /*049c*/ 	.word	0xffffffff


	//   ....[87]....
        /*04a0*/ 	.word	0xffffffff


	//   ....[88]....
        /*04a4*/ 	.word	0xffffffff


	//   ....[89]....
        /*04a8*/ 	.word	0xffffffff


	//   ....[90]....
        /*04ac*/ 	.word	0xffffffff


	//   ....[91]....
        /*04b0*/ 	.word	0xffffffff


	//   ....[92]....
        /*04b4*/ 	.word	0xffffffff


	//   ....[93]....
        /*04b8*/ 	.word	0xffffffff


	//   ....[94]....
        /*04bc*/ 	.word	0xffffffff


	//   ....[95]....
        /*04c0*/ 	.word	0xffffffff


	//   ....[96]....
        /*04c4*/ 	.word	0xffffffff


	//   ....[97]....
        /*04c8*/ 	.word	0xffffffff


	//   ....[98]....
        /*04cc*/ 	.word	0xffffffff


	//   ....[99]....
        /*04d0*/ 	.word	0xffffffff


	//   ....[100]....
        /*04d4*/ 	.word	0xffffffff


	//   ....[101]....
        /*04d8*/ 	.word	0xffffffff


	//   ....[102]....
        /*04dc*/ 	.word	0xffffffff


	//   ....[103]....
        /*04e0*/ 	.word	0xffffffff


	//   ....[104]....
        /*04e4*/ 	.word	0xffffffff


	//   ....[105]....
        /*04e8*/ 	.word	0xffffffff


	//   ....[106]....
        /*04ec*/ 	.word	0xffffffff


	//   ....[107]....
        /*04f0*/ 	.word	0xffffffff


	//   ....[108]....
        /*04f4*/ 	.word	0xffffffff


	//   ....[109]....
        /*04f8*/ 	.word	0xffffffff


	//   ....[110]....
        /*04fc*/ 	.word	0xffffffff


	//   ....[111]....
        /*0500*/ 	.word	0xffffffff


	//   ....[112]....
        /*0504*/ 	.word	0xffffffff


	//   ....[113]....
        /*0508*/ 	.word	0xffffffff


	//   ....[114]....
        /*050c*/ 	.word	0xffffffff


	//   ....[115]....
        /*0510*/ 	.word	0xffffffff


	//   ....[116]....
        /*0514*/ 	.word	0xffffffff


	//   ....[117]....
        /*0518*/ 	.word	0xffffffff


	//   ....[118]....
        /*051c*/ 	.word	0xffffffff


	//   ....[119]....
        /*0520*/ 	.word	0xffffffff


	//   ....[120]....
        /*0524*/ 	.word	0xffffffff


	//   ....[121]....
        /*0528*/ 	.word	0xffffffff


	//   ....[122]....
        /*052c*/ 	.word	0xffffffff


	//   ....[123]....
        /*0530*/ 	.word	0xffffffff


	//   ....[124]....
        /*0534*/ 	.word	0xffffffff


	//   ....[125]....
        /*0538*/ 	.word	0xffffffff


	//   ....[126]....
        /*053c*/ 	.word	0xffffffff


	//   ....[127]....
        /*0540*/ 	.word	0xffffffff


	//   ....[128]....
        /*0544*/ 	.word	0xffffffff


	//   ....[129]....
        /*0548*/ 	.word	0xffffffff


	//   ....[130]....
        /*054c*/ 	.word	0xffffffff


	//   ....[131]....
        /*0550*/ 	.word	0xffffffff


	//   ....[132]....
        /*0554*/ 	.word	0xffffffff


	//   ....[133]....
        /*0558*/ 	.word	0xffffffff


	//   ....[134]....
        /*055c*/ 	.word	0xffffffff


	//   ....[135]....
        /*0560*/ 	.word	0xffffffff


	//   ....[136]....
        /*0564*/ 	.word	0xffffffff


	//   ....[137]....
        /*0568*/ 	.word	0xffffffff


	//   ....[138]....
        /*056c*/ 	.word	0xffffffff


	//   ....[139]....
        /*0570*/ 	.word	0xffffffff


	//   ....[140]....
        /*0574*/ 	.word	0xffffffff


	//   ....[141]....
        /*0578*/ 	.word	0xffffffff


	//   ....[142]....
        /*057c*/ 	.word	0xffffffff


	//   ....[143]....
        /*0580*/ 	.word	0xffffffff


	//   ....[144]....
        /*0584*/ 	.word	0xffffffff


	//   ....[145]....
        /*0588*/ 	.word	0xffffffff


	//   ....[146]....
        /*058c*/ 	.word	0xffffffff


	//   ....[147]....
        /*0590*/ 	.word	0xffffffff


	//   ....[148]....
        /*0594*/ 	.word	0xffffffff


	//   ....[149]....
        /*0598*/ 	.word	0xffffffff


	//   ....[150]....
        /*059c*/ 	.word	0xffffffff


	//   ....[151]....
        /*05a0*/ 	.word	0xffffffff


	//   ....[152]....
        /*05a4*/ 	.word	0xffffffff


	//   ....[153]....
        /*05a8*/ 	.word	0xffffffff


	//   ....[154]....
        /*05ac*/ 	.word	0xffffffff


	//   ....[155]....
        /*05b0*/ 	.word	0xffffffff


	//   ....[156]....
        /*05b4*/ 	.word	0xffffffff


	//   ....[157]....
        /*05b8*/ 	.word	0xffffffff


	//   ....[158]....
        /*05bc*/ 	.word	0xffffffff


	//   ....[159]....
        /*05c0*/ 	.word	0xffffffff


	//   ....[160]....
        /*05c4*/ 	.word	0xffffffff


	//   ....[161]....
        /*05c8*/ 	.word	0xffffffff


	//   ....[162]....
        /*05cc*/ 	.word	0xffffffff


	//   ....[163]....
        /*05d0*/ 	.word	0xffffffff


	//   ....[164]....
        /*05d4*/ 	.word	0xffffffff


	//   ....[165]....
        /*05d8*/ 	.word	0xffffffff


	//   ....[166]....
        /*05dc*/ 	.word	0xffffffff


	//   ....[167]....
        /*05e0*/ 	.word	0xffffffff


	//   ....[168]....
        /*05e4*/ 	.word	0xffffffff


	//   ....[169]....
        /*05e8*/ 	.word	0xffffffff


	//   ....[170]....
        /*05ec*/ 	.word	0xffffffff


	//   ....[171]....
        /*05f0*/ 	.word	0xffffffff


	//   ....[172]....
        /*05f4*/ 	.word	0xffffffff


	//   ....[173]....
        /*05f8*/ 	.word	0xffffffff


	//   ....[174]....
        /*05fc*/ 	.word	0xffffffff


	//   ....[175]....
        /*0600*/ 	.word	0xffffffff


	//   ....[176]....
        /*0604*/ 	.word	0xffffffff


	//   ....[177]....
        /*0608*/ 	.word	0xffffffff


	//   ....[178]....
        /*060c*/ 	.word	0xffffffff


	//   ....[179]....
        /*0610*/ 	.word	0x0500000f


	//   ....[180]....
        /*0614*/ 	.word	0x0500000f


	//   ....[181]....
        /*0618*/ 	.word	0x0500000f


	//   ....[182]....
        /*061c*/ 	.word	0x0500000f


	//   ....[183]....
        /*0620*/ 	.word	0x0500000f


	//   ....[184]....
        /*0624*/ 	.word	0x0500000f


	//   ....[185]....
        /*0628*/ 	.word	0x0500000f


	//   ....[186]....
        /*062c*/ 	.word	0x0500000f


	//   ....[187]....
        /*0630*/ 	.word	0x0500000f


	//   ....[188]....
        /*0634*/ 	.word	0x0500000f


	//   ....[189]....
        /*0638*/ 	.word	0x0500000f


	//   ....[190]....
        /*063c*/ 	.word	0x0500000f


	//   ....[191]....
        /*0640*/ 	.word	0x0500000f


	//   ....[192]....
        /*0644*/ 	.word	0x0500000f


	//   ....[193]....
        /*0648*/ 	.word	0x0500000f


	//   ....[194]....
        /*064c*/ 	.word	0x0500000f


	//   ....[195]....
        /*0650*/ 	.word	0x0500000f


	//   ....[196]....
        /*0654*/ 	.word	0x0500000f


	//   ....[197]....
        /*0658*/ 	.word	0x0500000f


	//   ....[198]....
        /*065c*/ 	.word	0x0500000f


	//   ....[199]....
        /*0660*/ 	.word	0x0500000f


	//   ....[200]....
        /*0664*/ 	.word	0x0500000f


	//   ....[201]....
        /*0668*/ 	.word	0x0500000f


	//   ....[202]....
        /*066c*/ 	.word	0x0500000f


	//   ....[203]....
        /*0670*/ 	.word	0x0500000f


	//   ....[204]....
        /*0674*/ 	.word	0x0500000f


	//   ....[205]....
        /*0678*/ 	.word	0x0500000f


	//   ....[206]....
        /*067c*/ 	.word	0x0500000f


	//   ....[207]....
        /*0680*/ 	.word	0x0500000f


	//   ....[208]....
        /*0684*/ 	.word	0x0500000f


	//   ....[209]....
        /*0688*/ 	.word	0x0500000f


	//   ....[210]....
        /*068c*/ 	.word	0x0500000f


	//   ....[211]....
        /*0690*/ 	.word	0x0500000f


	//   ....[212]....
        /*0694*/ 	.word	0x0500000f


	//   ....[213]....
        /*0698*/ 	.word	0x0500000f


	//   ....[214]....
        /*069c*/ 	.word	0x0500000f


	//   ....[215]....
        /*06a0*/ 	.word	0x0500000f


	//   ....[216]....
        /*06a4*/ 	.word	0x0500000f


	//   ....[217]....
        /*06a8*/ 	.word	0x0500000f


	//   ....[218]....
        /*06ac*/ 	.word	0x0500000f


	//   ....[219]....
        /*06b0*/ 	.word	0x0500000f


	//   ....[220]....
        /*06b4*/ 	.word	0x0500000f


	//   ....[221]....
        /*06b8*/ 	.word	0x0500000f


	//   ....[222]....
        /*06bc*/ 	.word	0x0500000f


	//   ....[223]....
        /*06c0*/ 	.word	0x0500000f


	//   ....[224]....
        /*06c4*/ 	.word	0x0500000f


	//   ....[225]....
        /*06c8*/ 	.word	0x0500000f


	//   ....[226]....
        /*06cc*/ 	.word	0x0500000f


	//   ....[227]....
        /*06d0*/ 	.word	0x0500000f


	//   ....[228]....
        /*06d4*/ 	.word	0x0500000f


	//   ....[229]....
        /*06d8*/ 	.word	0x0500000f


	//   ....[230]....
        /*06dc*/ 	.word	0x0500000f


	//   ....[231]....
        /*06e0*/ 	.word	0x0500000f


	//   ....[232]....
        /*06e4*/ 	.word	0x0500000f


	//   ....[233]....
        /*06e8*/ 	.word	0x0500000f


	//   ....[234]....
        /*06ec*/ 	.word	0x0500000f


	//   ....[235]....
        /*06f0*/ 	.word	0x0500000f


	//   ....[236]....
        /*06f4*/ 	.word	0x0500000f


	//   ....[237]....
        /*06f8*/ 	.word	0x0500000f


	//   ....[238]....
        /*06fc*/ 	.word	0x0500000f


	//   ....[239]....
        /*0700*/ 	.word	0x0500000f


	//   ....[240]....
        /*0704*/ 	.word	0x0500000f


	//   ....[241]....
        /*0708*/ 	.word	0x0500000f


	//   ....[242]....
        /*070c*/ 	.word	0x0500000f


	//   ....[243]....
        /*0710*/ 	.word	0x0500000f


	//   ....[244]....
        /*0714*/ 	.word	0x0500000f


	//   ....[245]....
        /*0718*/ 	.word	0x0500000f


	//   ....[246]....
        /*071c*/ 	.word	0x0500000f


	//   ....[247]....
        /*0720*/ 	.word	0x0500000f


	//   ....[248]....
        /*0724*/ 	.word	0x0500000f


	//   ....[249]....
        /*0728*/ 	.word	0x0500000f


	//   ....[250]....
        /*072c*/ 	.word	0x0500000f


	//   ....[251]....
        /*0730*/ 	.word	0x0500000f


	//   ....[252]....
        /*0734*/ 	.word	0x0500000f


	//   ....[253]....
        /*0738*/ 	.word	0x0500000f


	//   ....[254]....
        /*073c*/ 	.word	0x0500000f


	//   ....[255]....
        /*0740*/ 	.word	0x0500000f


	//   ....[0]....
        /*0744*/ 	.word	0x0500000f


	//   ....[1]....
        /*0748*/ 	.word	0x0500000f


	//   ....[2]....
        /*074c*/ 	.word	0x0500000f


	//   ....[3]....
        /*0750*/ 	.word	0x0500000f


	//   ....[4]....
        /*0754*/ 	.word	0x0500000f


	//   ....[5]....
        /*0758*/ 	.word	0x0500000f


	//   ....[6]....
        /*075c*/ 	.word	0x0500000f


	//   ....[7]....
        /*0760*/ 	.word	0x0500000f


	//   ....[8]....
        /*0764*/ 	.word	0x0500000f


	//   ....[9]....
        /*0768*/ 	.word	0x0500000f


	//   ....[10]....
        /*076c*/ 	.word	0x0500000f


	//   ....[11]....
        /*0770*/ 	.word	0x0500000f


	//   ....[12]....
        /*0774*/ 	.word	0x0500000f


	//   ....[13]....
        /*0778*/ 	.word	0x0500000f


	//   ....[14]....
        /*077c*/ 	.word	0x0500000f


	//   ....[15]....
        /*0780*/ 	.word	0x0500000f


	//   ....[16]....
        /*0784*/ 	.word	0x0500000f


	//   ....[17]....
        /*0788*/ 	.word	0x0500000f


	//   ....[18]....
        /*078c*/ 	.word	0x0500000f


	//   ....[19]....
        /*0790*/ 	.word	0x0500000f


	//   ....[20]....
        /*0794*/ 	.word	0x0500000f


	//   ....[21]....
        /*0798*/ 	.word	0x0500000f


	//   ....[22]....
        /*079c*/ 	.word	0x0500000f


	//   ....[23]....
        /*07a0*/ 	.word	0x0500000f


	//   ....[24]....
        /*07a4*/ 	.word	0x0500000f


	//   ....[25]....
        /*07a8*/ 	.word	0x0500000f


	//   ....[26]....
        /*07ac*/ 	.word	0x0500000f


	//   ....[27]....
        /*07b0*/ 	.word	0x0500000f


	//   ....[28]....
        /*07b4*/ 	.word	0xffffffff


	//   ....[29]....
        /*07b8*/ 	.word	0xffffffff


	//   ....[30]....
        /*07bc*/ 	.word	0xffffffff


	//   ....[31]....
        /*07c0*/ 	.word	0xffffffff


	//   ....[32]....
        /*07c4*/ 	.word	0xffffffff


	//   ....[33]....
        /*07c8*/ 	.word	0xffffffff


	//   ....[34]....
        /*07cc*/ 	.word	0xffffffff


	//   ....[35]....
        /*07d0*/ 	.word	0xffffffff


	//   ....[36]....
        /*07d4*/ 	.word	0xffffffff


	//   ....[37]....
        /*07d8*/ 	.word	0xffffffff


	//   ....[38]....
        /*07dc*/ 	.word	0xffffffff


	//   ....[39]....
        /*07e0*/ 	.word	0xffffffff


	//   ....[40]....
        /*07e4*/ 	.word	0x0500000f


	//   ....[41]....
        /*07e8*/ 	.word	0x0500000f


	//   ....[42]....
        /*07ec*/ 	.word	0x0500000f


	//   ....[43]....
        /*07f0*/ 	.word	0x0500000f


	//   ....[44]....
        /*07f4*/ 	.word	0x0500000f


	//   ....[45]....
        /*07f8*/ 	.word	0x0500000f


	//   ....[46]....
        /*07fc*/ 	.word	0x0500000f


	//   ....[47]....
        /*0800*/ 	.word	0x0500000f


	//   ....[48]....
        /*0804*/ 	.word	0x0500000f


	//   ....[49]....
        /*0808*/ 	.word	0x0500000f


	//   ....[50]....
        /*080c*/ 	.word	0x0500000f


	//   ....[51]....
        /*0810*/ 	.word	0x0500000f


	//----- nvinfo : EIATTR_COOP_GROUP_INSTR_OFFSETS
	.align		4
.L_233:
        /*0814*/ 	.byte	0x04, 0x28
        /*0816*/ 	.short	(.L_235 - .L_234)


	//   ....[0]....
.L_234:
        /*0818*/ 	.word	0x000000d0


	//   ....[1]....
        /*081c*/ 	.word	0x000001d0


	//   ....[2]....
        /*0820*/ 	.word	0x00000220


	//   ....[3]....
        /*0824*/ 	.word	0x00000450


	//   ....[4]....
        /*0828*/ 	.word	0x000005b0


	//   ....[5]....
        /*082c*/ 	.word	0x000006d0


	//   ....[6]....
        /*0830*/ 	.word	0x00000830


	//   ....[7]....
        /*0834*/ 	.word	0x000041b0


	//   ....[8]....
        /*0838*/ 	.word	0x000041c0


	//   ....[9]....
        /*083c*/ 	.word	0x000045b0


	//   ....[10]....
        /*0840*/ 	.word	0x000045c0


	//   ....[11]....
        /*0844*/ 	.word	0x000055b0


	//   ....[12]....
        /*0848*/ 	.word	0x00005da0


	//   ....[13]....
        /*084c*/ 	.word	0x00005db0


	//   ....[14]....
        /*0850*/ 	.word	0x00005dc0


	//   ....[15]....
        /*0854*/ 	.word	0x00005dd0


	//   ....[16]....
        /*0858*/ 	.word	0x00006630


	//   ....[17]....
        /*085c*/ 	.word	0x00006640


	//   ....[18]....
        /*0860*/ 	.word	0x00006650


	//   ....[19]....
        /*0864*/ 	.word	0x00006660


	//   ....[20]....
        /*0868*/ 	.word	0x000097d0


	//   ....[21]....
        /*086c*/ 	.word	0x000097e0


	//   ....[22]....
        /*0870*/ 	.word	0x000097f0


	//   ....[23]....
        /*0874*/ 	.word	0x00009800


	//   ....[24]....
        /*0878*/ 	.word	0x00009e90


	//   ....[25]....
        /*087c*/ 	.word	0x00009ea0


	//   ....[26]....
        /*0880*/ 	.word	0x00009eb0


	//   ....[27]....
        /*0884*/ 	.word	0x00009ec0


	//   ....[28]....
        /*0888*/ 	.word	0x0000de70


	//   ....[29]....
        /*088c*/ 	.word	0x0000e960


	//   ....[30]....
        /*0890*/ 	.word	0x0000f250


	//   ....[31]....
        /*0894*/ 	.word	0x0000f280


	//   ....[32]....
        /*0898*/ 	.word	0x0000f6f0


	//   ....[33]....
        /*089c*/ 	.word	0x0000f770


	//   ....[34]....
        /*08a0*/ 	.word	0x00011500


	//   ....[35]....
        /*08a4*/ 	.word	0x00011c20


	//   ....[36]....
        /*08a8*/ 	.word	0x00012a80


	//   ....[37]....
        /*08ac*/ 	.word	0x00012b90


	//   ....[38]....
        /*08b0*/ 	.word	0x00013120


	//   ....[39]....
        /*08b4*/ 	.word	0x000131a0


	//   ....[40]....
        /*08b8*/ 	.word	0x00015680


	//   ....[41]....
        /*08bc*/ 	.word	0x000156a0


	//   ....[42]....
        /*08c0*/ 	.word	0x000156c0


	//   ....[43]....
        /*08c4*/ 	.word	0x000156e0


	//   ....[44]....
        /*08c8*/ 	.word	0x000173a0


	//   ....[45]....
        /*08cc*/ 	.word	0x00017ac0


	//   ....[46]....
        /*08d0*/ 	.word	0x00018920


	//   ....[47]....
        /*08d4*/ 	.word	0x00018a30


	//   ....[48]....
        /*08d8*/ 	.word	0x00018fc0


	//   ....[49]....
        /*08dc*/ 	.word	0x00019020


	//   ....[50]....
        /*08e0*/ 	.word	0x0001a120


	//   ....[51]....
        /*08e4*/ 	.word	0x0001a150


	//   ....[52]....
        /*08e8*/ 	.word	0x0001a1f0


	//   ....[53]....
        /*08ec*/ 	.word	0x0001a210


	//   ....[54]....
        /*08f0*/ 	.word	0x0001b9e0


	//   ....[55]....
        /*08f4*/ 	.word	0x0001b9f0


	//   ....[56]....
        /*08f8*/ 	.word	0x0001ba00


	//   ....[57]....
        /*08fc*/ 	.word	0x0001ba10


	//   ....[58]....
        /*0900*/ 	.word	0x0001c2c0


	//   ....[59]....
        /*0904*/ 	.word	0x0001c2e0


	//   ....[60]....
        /*0908*/ 	.word	0x0001c420


	//   ....[61]....
        /*090c*/ 	.word	0x0001c440


	//   ....[62]....
        /*0910*/ 	.word	0x0001c540


	//   ....[63]....
        /*0914*/ 	.word	0x0001c560


	//   ....[64]....
        /*0918*/ 	.word	0x0001c670


	//   ....[65]....
        /*091c*/ 	.word	0x0001c690


	//   ....[66]....
        /*0920*/ 	.word	0x0001cba0


	//   ....[67]....
        /*0924*/ 	.word	0x0001cbb0


	//   ....[68]....
        /*0928*/ 	.word	0x0001d240


	//   ....[69]....
        /*092c*/ 	.word	0x0001d250


	//   ....[70]....
        /*0930*/ 	.word	0x0001e140


	//   ....[71]....
        /*0934*/ 	.word	0x0001e170


	//   ....[72]....
        /*0938*/ 	.word	0x0001e290


	//   ....[73]....
        /*093c*/ 	.word	0x0001e2b0


	//   ....[74]....
        /*0940*/ 	.word	0x0001e3b0


	//   ....[75]....
        /*0944*/ 	.word	0x0001e3d0


	//   ....[76]....
        /*0948*/ 	.word	0x0001e4e0


	//   ....[77]....
        /*094c*/ 	.word	0x0001e500


	//   ....[78]....
        /*0950*/ 	.word	0x0001e6a0


	//   ....[79]....
        /*0954*/ 	.word	0x0001e8a0


	//   ....[80]....
        /*0958*/ 	.word	0x0001e8d0


	//   ....[81]....
        /*095c*/ 	.word	0x0001e900


	//   ....[82]....
        /*0960*/ 	.word	0x0001e930


	//   ....[83]....
        /*0964*/ 	.word	0x0001e960


	//   ....[84]....
        /*0968*/ 	.word	0x0001e990


	//   ....[85]....
        /*096c*/ 	.word	0x0001eb10


	//   ....[86]....
        /*0970*/ 	.word	0x0001eb40


	//   ....[87]....
        /*0974*/ 	.word	0x0001eb70


	//   ....[88]....
        /*0978*/ 	.word	0x0001eba0


	//   ....[89]....
        /*097c*/ 	.word	0x0001ebd0


	//   ....[90]....
        /*0980*/ 	.word	0x0001ec00


	//   ....[91]....
        /*0984*/ 	.word	0x0001ec90


	//   ....[92]....
        /*0988*/ 	.word	0x0001ecc0


	//   ....[93]....
        /*098c*/ 	.word	0x0001ecd0


	//   ....[94]....
        /*0990*/ 	.word	0x0001ed10


	//   ....[95]....
        /*0994*/ 	.word	0x000204b0


	//   ....[96]....
        /*0998*/ 	.word	0x00022af0


	//   ....[97]....
        /*099c*/ 	.word	0x00022b10


	//   ....[98]....
        /*09a0*/ 	.word	0x00022bc0


	//   ....[99]....
        /*09a4*/ 	.word	0x00022be0


	//   ....[100]....
        /*09a8*/ 	.word	0x00022c80


	//   ....[101]....
        /*09ac*/ 	.word	0x00022ca0


	//   ....[102]....
        /*09b0*/ 	.word	0x00022d40


	//   ....[103]....
        /*09b4*/ 	.word	0x00022d60


	//   ....[104]....
        /*09b8*/ 	.word	0x00022e00


	//   ....[105]....
        /*09bc*/ 	.word	0x00022e20


	//   ....[106]....
        /*09c0*/ 	.word	0x00022e30


	//   ....[107]....
        /*09c4*/ 	.word	0x00022ec0


	//   ....[108]....
        /*09c8*/ 	.word	0x000235f0


	//   ....[109]....
        /*09cc*/ 	.word	0x00023620


	//   ....[110]....
        /*09d0*/ 	.word	0x00023680


	//   ....[111]....
        /*09d4*/ 	.word	0x000236e0


	//   ....[112]....
        /*09d8*/ 	.word	0x00023730


	//   ....[113]....
        /*09dc*/ 	.word	0x00023790


	//   ....[114]....
        /*09e0*/ 	.word	0x000237e0


	//   ....[115]....
        /*09e4*/ 	.word	0x00023840


	//   ....[116]....
        /*09e8*/ 	.word	0x00023890


	//   ....[117]....
        /*09ec*/ 	.word	0x000238f0


	//   ....[118]....
        /*09f0*/ 	.word	0x00023940


	//   ....[119]....
        /*09f4*/ 	.word	0x000239a0


	//   ....[120]....
        /*09f8*/ 	.word	0x000239f0


	//   ....[121]....
        /*09fc*/ 	.word	0x00023a40


	//   ....[122]....
        /*0a00*/ 	.word	0x00023a60


	//   ....[123]....
        /*0a04*/ 	.word	0x00023aa0


	//   ....[124]....
        /*0a08*/ 	.word	0x00024230


	//   ....[125]....
        /*0a0c*/ 	.word	0x00024270


	//   ....[126]....
        /*0a10*/ 	.word	0x00024280


	//   ....[127]....
        /*0a14*/ 	.word	0x000242e0


	//   ....[128]....
        /*0a18*/ 	.word	0x000242f0


	//   ....[129]....
        /*0a1c*/ 	.word	0x00024350


	//   ....[130]....
        /*0a20*/ 	.word	0x00024380


	//   ....[131]....
        /*0a24*/ 	.word	0x000243c0


	//   ....[132]....
        /*0a28*/ 	.word	0x000243f0


	//   ....[133]....
        /*0a2c*/ 	.word	0x00024430


	//   ....[134]....
        /*0a30*/ 	.word	0x00024460


	//   ....[135]....
        /*0a34*/ 	.word	0x000244a0


	//   ....[136]....
        /*0a38*/ 	.word	0x00024720


	//   ....[137]....
        /*0a3c*/ 	.word	0x00024740


	//   ....[138]....
        /*0a40*/ 	.word	0x00024750


	//   ....[139]....
        /*0a44*/ 	.word	0x000247e0


	//   ....[140]....
        /*0a48*/ 	.word	0x000247f0


	//   ....[141]....
        /*0a4c*/ 	.word	0x00024880


	//   ....[142]....
        /*0a50*/ 	.word	0x00024890


	//   ....[143]....
        /*0a54*/ 	.word	0x00024920


	//   ....[144]....
        /*0a58*/ 	.word	0x00024930


	//   ....[145]....
        /*0a5c*/ 	.word	0x000249c0


	//   ....[146]....
        /*0a60*/ 	.word	0x000249d0


	//   ....[147]....
        /*0a64*/ 	.word	0x000249e0


	//   ....[148]....
        /*0a68*/ 	.word	0x00024fb0


	//   ....[149]....
        /*0a6c*/ 	.word	0x00024ff0


	//   ....[150]....
        /*0a70*/ 	.word	0x00025030


	//   ....[151]....
        /*0a74*/ 	.word	0x00025060


	//   ....[152]....
        /*0a78*/ 	.word	0x000250f0


	//   ....[153]....
        /*0a7c*/ 	.word	0x00025120


	//   ....[154]....
        /*0a80*/ 	.word	0x00025190


	//   ....[155]....
        /*0a84*/ 	.word	0x000251c0


	//   ....[156]....
        /*0a88*/ 	.word	0x00025230


	//   ....[157]....
        /*0a8c*/ 	.word	0x00025260


	//   ....[158]....
        /*0a90*/ 	.word	0x00025290


	//   ....[159]....
        /*0a94*/ 	.word	0x000252e0


	//   ....[160]....
        /*0a98*/ 	.word	0x00025700


	//   ....[161]....
        /*0a9c*/ 	.word	0x00025730


	//   ....[162]....
        /*0aa0*/ 	.word	0x00025790


	//   ....[163]....
        /*0aa4*/ 	.word	0x000257c0


	//   ....[164]....
        /*0aa8*/ 	.word	0x000257f0


	//   ....[165]....
        /*0aac*/ 	.word	0x00025820


	//   ....[166]....
        /*0ab0*/ 	.word	0x00025850


	//   ....[167]....
        /*0ab4*/ 	.word	0x00025880


	//   ....[168]....
        /*0ab8*/ 	.word	0x00025a20


	//   ....[169]....
        /*0abc*/ 	.word	0x00025a50


	//   ....[170]....
        /*0ac0*/ 	.word	0x00025a80


	//   ....[171]....
        /*0ac4*/ 	.word	0x00025ab0


	//   ....[172]....
        /*0ac8*/ 	.word	0x00025ae0


	//   ....[173]....
        /*0acc*/ 	.word	0x00025b10


	//   ....[174]....
        /*0ad0*/ 	.word	0x00025bd0


	//   ....[175]....
        /*0ad4*/ 	.word	0x00025bf0


	//   ....[176]....
        /*0ad8*/ 	.word	0x00025c10


	//   ....[177]....
        /*0adc*/ 	.word	0x00025c70


	//   ....[178]....
        /*0ae0*/ 	.word	0x00026690


	//   ....[179]....
        /*0ae4*/ 	.word	0x000269e0


	//   ....[180]....
        /*0ae8*/ 	.word	0x00026a70


	//   ....[181]....
        /*0aec*/ 	.word	0x00026b00


	//   ....[182]....
        /*0af0*/ 	.word	0x00026b90


	//   ....[183]....
        /*0af4*/ 	.word	0x00026c10


	//   ....[184]....
        /*0af8*/ 	.word	0x00026c60


	//   ....[185]....
        /*0afc*/ 	.word	0x00026cb0


	//   ....[186]....
        /*0b00*/ 	.word	0x00026d00


	//   ....[187]....
        /*0b04*/ 	.word	0x00026d90


	//   ....[188]....
        /*0b08*/ 	.word	0x00026e20


	//   ....[189]....
        /*0b0c*/ 	.word	0x00026e70


	//   ....[190]....
        /*0b10*/ 	.word	0x00026ec0


	//   ....[191]....
        /*0b14*/ 	.word	0x00026fb0


	//   ....[192]....
        /*0b18*/ 	.word	0x00027000


	//   ....[193]....
        /*0b1c*/ 	.word	0x00027050


	//   ....[194]....
        /*0b20*/ 	.word	0x000270a0


	//   ....[195]....
        /*0b24*/ 	.word	0x00027150


	//   ....[196]....
        /*0b28*/ 	.word	0x000271e0


	//   ....[197]....
        /*0b2c*/ 	.word	0x00027240


	//   ....[198]....
        /*0b30*/ 	.word	0x000272a0


	//   ....[199]....
        /*0b34*/ 	.word	0x000276b0


	//   ....[200]....
        /*0b38*/ 	.word	0x00027990


	//   ....[201]....
        /*0b3c*/ 	.word	0x00027a80


	//   ....[202]....
        /*0b40*/ 	.word	0x00027b20


	//   ....[203]....
        /*0b44*/ 	.word	0x00027b80


	//   ....[204]....
        /*0b48*/ 	.word	0x00027c90


	//   ....[205]....
        /*0b4c*/ 	.word	0x00027d00


	//   ....[206]....
        /*0b50*/ 	.word	0x00027e10


	//   ....[207]....
        /*0b54*/ 	.word	0x00027e80


	//   ....[208]....
        /*0b58*/ 	.word	0x00027f90


	//   ....[209]....
        /*0b5c*/ 	.word	0x00028000


	//   ....[210]....
        /*0b60*/ 	.word	0x00028110


	//   ....[211]....
        /*0b64*/ 	.word	0x00028180


	//   ....[212]....
        /*0b68*/ 	.word	0x00028220


	//   ....[213]....
        /*0b6c*/ 	.word	0x00028330


	//   ....[214]....
        /*0b70*/ 	.word	0x000283a0


	//   ....[215]....
        /*0b74*/ 	.word	0x00028420


	//   ....[216]....
        /*0b78*/ 	.word	0x000284f0


	//   ....[217]....
        /*0b7c*/ 	.word	0x00028570


	//   ....[218]....
        /*0b80*/ 	.word	0x00028650


	//   ....[219]....
        /*0b84*/ 	.word	0x000286d0


	//   ....[220]....
        /*0b88*/ 	.word	0x000287b0


	//   ....[221]....
        /*0b8c*/ 	.word	0x00028830


	//   ....[222]....
        /*0b90*/ 	.word	0x00028910


	//   ....[223]....
        /*0b94*/ 	.word	0x00028990


	//   ....[224]....
        /*0b98*/ 	.word	0x00028a70


	//   ....[225]....
        /*0b9c*/ 	.word	0x00028af0


	//   ....[226]....
        /*0ba0*/ 	.word	0x00028bc0


	//   ....[227]....
        /*0ba4*/ 	.word	0x00028c40


	//   ....[228]....
        /*0ba8*/ 	.word	0x00028d00


	//   ....[229]....
        /*0bac*/ 	.word	0x00028e30


	//   ....[230]....
        /*0bb0*/ 	.word	0x00028f00


	//   ....[231]....
        /*0bb4*/ 	.word	0x00028f70


	//   ....[232]....
        /*0bb8*/ 	.word	0x00029040


	//   ....[233]....
        /*0bbc*/ 	.word	0x000290a0


	//   ....[234]....
        /*0bc0*/ 	.word	0x00029170


	//   ....[235]....
        /*0bc4*/ 	.word	0x000291d0


	//   ....[236]....
        /*0bc8*/ 	.word	0x000292a0


	//   ....[237]....
        /*0bcc*/ 	.word	0x00029300


	//   ....[238]....
        /*0bd0*/ 	.word	0x000293d0


	//   ....[239]....
        /*0bd4*/ 	.word	0x00029430


	//   ....[240]....
        /*0bd8*/ 	.word	0x00029510


	//   ....[241]....
        /*0bdc*/ 	.word	0x00029600


	//   ....[242]....
        /*0be0*/ 	.word	0x000296a0


	//   ....[243]....
        /*0be4*/ 	.word	0x00029700


	//   ....[244]....
        /*0be8*/ 	.word	0x00029800


	//   ....[245]....
        /*0bec*/ 	.word	0x00029860


	//   ....[246]....
        /*0bf0*/ 	.word	0x00029960


	//   ....[247]....
        /*0bf4*/ 	.word	0x000299c0


	//   ....[248]....
        /*0bf8*/ 	.word	0x00029ac0


	//   ....[249]....
        /*0bfc*/ 	.word	0x00029b20


	//   ....[250]....
        /*0c00*/ 	.word	0x00029c20


	//   ....[251]....
        /*0c04*/ 	.word	0x00029c80


	//   ....[252]....
        /*0c08*/ 	.word	0x00029d50


	//   ....[253]....
        /*0c0c*/ 	.word	0x00029e90


	//   ....[254]....
        /*0c10*/ 	.word	0x00029f30


	//   ....[255]....
        /*0c14*/ 	.word	0x0002a010


	//   ....[0]....
        /*0c18*/ 	.word	0x0002a0e0


	//   ....[1]....
        /*0c1c*/ 	.word	0x0002a140


	//   ....[2]....
        /*0c20*/ 	.word	0x0002a230


	//   ....[3]....
        /*0c24*/ 	.word	0x0002a290


	//   ....[4]....
        /*0c28*/ 	.word	0x0002a380


	//   ....[5]....
        /*0c2c*/ 	.word	0x0002a3e0


	//   ....[6]....
        /*0c30*/ 	.word	0x0002a4d0


	//   ....[7]....
        /*0c34*/ 	.word	0x0002a530


	//   ....[8]....
        /*0c38*/ 	.word	0x0002a610


	//   ....[9]....
        /*0c3c*/ 	.word	0x0002a6a0


	//   ....[10]....
        /*0c40*/ 	.word	0x0002a740


	//   ....[11]....
        /*0c44*/ 	.word	0x0002a8c0


	//   ....[12]....
        /*0c48*/ 	.word	0x0002a930


	//   ....[13]....
        /*0c4c*/ 	.word	0x0002a9a0


	//   ....[14]....
        /*0c50*/ 	.word	0x0002aa10


	//   ....[15]....
        /*0c54*/ 	.word	0x0002aa80


	//   ....[16]....
        /*0c58*/ 	.word	0x0002ab00


	//   ....[17]....
        /*0c5c*/ 	.word	0x0002ab80


	//   ....[18]....
        /*0c60*/ 	.word	0x0002ac10


	//   ....[19]....
        /*0c64*/ 	.word	0x0002ac80


	//   ....[20]....
        /*0c68*/ 	.word	0x0002acf0


	//   ....[21]....
        /*0c6c*/ 	.word	0x0002ad60


	//   ....[22]....
        /*0c70*/ 	.word	0x0002ade0


	//   ....[23]....
        /*0c74*/ 	.word	0x0002ae50


	//   ....[24]....
        /*0c78*/ 	.word	0x0002aee0


	//   ....[25]....
        /*0c7c*/ 	.word	0x0002af40


	//   ....[26]....
        /*0c80*/ 	.word	0x0002afd0


	//   ....[27]....
        /*0c84*/ 	.word	0x0002b100


	//   ....[28]....
        /*0c88*/ 	.word	0x0002c860


	//   ....[29]....
        /*0c8c*/ 	.word	0x0002c870


	//   ....[30]....
        /*0c90*/ 	.word	0x0002e3d0


	//   ....[31]....
        /*0c94*/ 	.word	0x0002e3e0


	//   ....[32]....
        /*0c98*/ 	.word	0x00031110


	//   ....[33]....
        /*0c9c*/ 	.word	0x00031120


	//   ....[34]....
        /*0ca0*/ 	.word	0x00033010


	//   ....[35]....
        /*0ca4*/ 	.word	0x00033020


	//   ....[36]....
        /*0ca8*/ 	.word	0x00035360


	//   ....[37]....
        /*0cac*/ 	.word	0x00035370


	//   ....[38]....
        /*0cb0*/ 	.word	0x000358e0


	//   ....[39]....
        /*0cb4*/ 	.word	0x000358f0


	//   ....[40]....
        /*0cb8*/ 	.word	0x00036010


	//   ....[41]....
        /*0cbc*/ 	.word	0x000360a0


	//   ....[42]....
        /*0cc0*/ 	.word	0x00036140


	//   ....[43]....
        /*0cc4*/ 	.word	0x000361d0


	//   ....[44]....
        /*0cc8*/ 	.word	0x000362b0


	//   ....[45]....
        /*0ccc*/ 	.word	0x00036340


	//   ....[46]....
        /*0cd0*/ 	.word	0x000363e0


	//   ....[47]....
        /*0cd4*/ 	.word	0x00036470


	//   ....[48]....
        /*0cd8*/ 	.word	0x00036550


	//   ....[49]....
        /*0cdc*/ 	.word	0x000365e0


	//   ....[50]....
        /*0ce0*/ 	.word	0x00036670


	//   ....[51]....
        /*0ce4*/ 	.word	0x00036700


	//----- nvinfo : EIATTR_REG_RECONFIG
	.align		4
.L_235:
        /*0ce8*/ 	.byte	0x01, 0x54
	.zero		2


	//----- nvinfo : EIATTR_SYSCALL_OFFSETS
	.align		4
        /*0cec*/ 	.byte	0x04, 0x46
        /*0cee*/ 	.short	(.L_237 - .L_236)


	//   ....[0]....
.L_236:
        /*0cf0*/ 	.word	0x000023c0


	//   ....[1]....
        /*0cf4*/ 	.word	0x000025f0


	//   ....[2]....
        /*0cf8*/ 	.word	0x00005730


	//   ....[3]....
        /*0cfc*/ 	.word	0x00005a80


	//   ....[4]....
        /*0d00*/ 	.word	0x00022160


	//   ....[5]....
        /*0d04*/ 	.word	0x000222b0


	//   ....[6]....
        /*0d08*/ 	.word	0x000223a0


	//   ....[7]....
        /*0d0c*/ 	.word	0x00023280


	//----- nvinfo : EIATTR_MBARRIER_INSTR_OFFSETS
	.align		4
.L_237:
        /*0d10*/ 	.byte	0x04, 0x39
        /*0d12*/ 	.short	(.L_239 - .L_238)


	//   ....[0]....
.L_238:
        /*0d14*/ 	.word	0x00000300
        /*0d18*/ 	.word	0x000000ff
        /*0d1c*/ 	.word	0x00030800
        /*0d20*/ 	.short	0x0100
        /*0d22*/ 	.byte	0x08
	.zero		1


	//   ....[1]....
        /*0d24*/ 	.word	0x00000310
        /*0d28*/ 	.word	0x000000ff
        /*0d2c*/ 	.word	0x00030820
        /*0d30*/ 	.short	0x0100
        /*0d32*/ 	.byte	0x08
	.zero		1


	//   ....[2]....
        /*0d34*/ 	.word	0x00000400
        /*0d38*/ 	.word	0x000000ff
        /*0d3c*/ 	.word	0x00030830
        /*0d40*/ 	.short	0x0100
        /*0d42*/ 	.byte	0x08
	.zero		1


	//   ....[3]....
        /*0d44*/ 	.word	0x00000410
        /*0d48*/ 	.word	0x000000ff
        /*0d4c*/ 	.word	0x00030840
        /*0d50*/ 	.short	0x0100
        /*0d52*/ 	.byte	0x08
	.zero		1


	//   ....[4]....
        /*0d54*/ 	.word	0x00000420
        /*0d58*/ 	.word	0x000000ff
        /*0d5c*/ 	.word	0x00030838
        /*0d60*/ 	.short	0x0100
        /*0d62*/ 	.byte	0x08
	.zero		1


	//   ....[5]....
        /*0d64*/ 	.word	0x00000430
        /*0d68*/ 	.word	0x000000ff
        /*0d6c*/ 	.word	0x00030848
        /*0d70*/ 	.short	0x0100
        /*0d72*/ 	.byte	0x08
	.zero		1


	//   ....[6]....
        /*0d74*/ 	.word	0x00000560
        /*0d78*/ 	.word	0x000000ff
        /*0d7c*/ 	.word	0x00030850
        /*0d80*/ 	.short	0x0100
        /*0d82*/ 	.byte	0x08
	.zero		1


	//   ....[7]....
        /*0d84*/ 	.word	0x00000570
        /*0d88*/ 	.word	0x000000ff
        /*0d8c*/ 	.word	0x00030860
        /*0d90*/ 	.short	0x0100
        /*0d92*/ 	.byte	0x08
	.zero		1


	//   ....[8]....
        /*0d94*/ 	.word	0x00000580
        /*0d98*/ 	.word	0x000000ff
        /*0d9c*/ 	.word	0x00030858
        /*0da0*/ 	.short	0x0100
        /*0da2*/ 	.byte	0x08
	.zero		1


	//   ....[9]....
        /*0da4*/ 	.word	0x00000590
        /*0da8*/ 	.word	0x000000ff
        /*0dac*/ 	.word	0x00030868
        /*0db0*/ 	.short	0x0100
        /*0db2*/ 	.byte	0x08
	.zero		1


	//   ....[10]....
        /*0db4*/ 	.word	0x00000680
        /*0db8*/ 	.word	0x000000ff
        /*0dbc*/ 	.word	0x00030870
        /*0dc0*/ 	.short	0x0100
        /*0dc2*/ 	.byte	0x06
	.zero		1


	//   ....[11]....
        /*0dc4*/ 	.word	0x00000690
        /*0dc8*/ 	.word	0x000000ff
        /*0dcc*/ 	.word	0x00030880
        /*0dd0*/ 	.short	0x0100
        /*0dd2*/ 	.byte	0x06
	.zero		1


	//   ....[12]....
        /*0dd4*/ 	.word	0x000006a0
        /*0dd8*/ 	.word	0x000000ff
        /*0ddc*/ 	.word	0x00030878
        /*0de0*/ 	.short	0x0100
        /*0de2*/ 	.byte	0x06
	.zero		1


	//   ....[13]....
        /*0de4*/ 	.word	0x000006b0
        /*0de8*/ 	.word	0x000000ff
        /*0dec*/ 	.word	0x00030888
        /*0df0*/ 	.short	0x0100
        /*0df2*/ 	.byte	0x06
	.zero		1


	//   ....[14]....
        /*0df4*/ 	.word	0x000007e0
        /*0df8*/ 	.word	0x000000ff
        /*0dfc*/ 	.word	0x00030890
        /*0e00*/ 	.short	0x0100
        /*0e02*/ 	.byte	0x08
	.zero		1


	//   ....[15]....
        /*0e04*/ 	.word	0x000007f0
        /*0e08*/ 	.word	0x000000ff
        /*0e0c*/ 	.word	0x000308a0
        /*0e10*/ 	.short	0x0100
        /*0e12*/ 	.byte	0x08
	.zero		1


	//   ....[16]....
        /*0e14*/ 	.word	0x00000800
        /*0e18*/ 	.word	0x000000ff
        /*0e1c*/ 	.word	0x00030898
        /*0e20*/ 	.short	0x0100
        /*0e22*/ 	.byte	0x08
	.zero		1


	//   ....[17]....
        /*0e24*/ 	.word	0x00000810
        /*0e28*/ 	.word	0x000000ff
        /*0e2c*/ 	.word	0x000308a8
        /*0e30*/ 	.short	0x0100
        /*0e32*/ 	.byte	0x08
	.zero		1


	//   ....[18]....
        /*0e34*/ 	.word	0x00000940
        /*0e38*/ 	.word	0x000000ff
        /*0e3c*/ 	.word	0x000308b0
        /*0e40*/ 	.short	0x0100
        /*0e42*/ 	.byte	0x08
	.zero		1


	//   ....[19]....
        /*0e44*/ 	.word	0x00000950
        /*0e48*/ 	.word	0x000000ff
        /*0e4c*/ 	.word	0x000308c0
        /*0e50*/ 	.short	0x0100
        /*0e52*/ 	.byte	0x08
	.zero		1


	//   ....[20]....
        /*0e54*/ 	.word	0x00000960
        /*0e58*/ 	.word	0x000000ff
        /*0e5c*/ 	.word	0x000308b8
        /*0e60*/ 	.short	0x0100
        /*0e62*/ 	.byte	0x08
	.zero		1


	//   ....[21]....
        /*0e64*/ 	.word	0x00000970
        /*0e68*/ 	.word	0x000000ff
        /*0e6c*/ 	.word	0x000308c8
        /*0e70*/ 	.short	0x0100
        /*0e72*/ 	.byte	0x08
	.zero		1


	//   ....[22]....
        /*0e74*/ 	.word	0x00003f90
        /*0e78*/ 	.word	0x0000001c
        /*0e7c*/ 	.word	0x000308b0
        /*0e80*/ 	.short	0x010a
        /*0e82*/ 	.byte	0x3f
	.zero		1


	//   ....[23]....
        /*0e84*/ 	.word	0x00004a10
        /*0e88*/ 	.word	0x0000001c
        /*0e8c*/ 	.word	0x00000000
        /*0e90*/ 	.short	0x0101
        /*0e92*/ 	.byte	0x3f
	.zero		1


	//   ....[24]....
        /*0e94*/ 	.word	0x000057e0
        /*0e98*/ 	.word	0x00000003
        /*0e9c*/ 	.word	0x00030800
        /*0ea0*/ 	.short	0x010a
        /*0ea2*/ 	.byte	0x3f
	.zero		1


	//   ....[25]....
        /*0ea4*/ 	.word	0x00005830
        /*0ea8*/ 	.word	0x00000003
        /*0eac*/ 	.word	0x00030800
        /*0eb0*/ 	.short	0x010a
        /*0eb2*/ 	.byte	0x3f
	.zero		1


	//   ....[26]....
        /*0eb4*/ 	.word	0x00006e10
        /*0eb8*/ 	.word	0x000000ff
        /*0ebc*/ 	.word	0x00030800
        /*0ec0*/ 	.short	0x010a
        /*0ec2*/ 	.byte	0x27
	.zero		1


	//   ....[27]....
        /*0ec4*/ 	.word	0x0000a420
        /*0ec8*/ 	.word	0x000000ff
        /*0ecc*/ 	.word	0x00030800
        /*0ed0*/ 	.short	0x010a
        /*0ed2*/ 	.byte	0x27
	.zero		1


	//   ....[28]....
        /*0ed4*/ 	.word	0x0000d290
        /*0ed8*/ 	.word	0x0000000d
        /*0edc*/ 	.word	0x00030830
        /*0ee0*/ 	.short	0x010a
        /*0ee2*/ 	.byte	0x3f
	.zero		1


	//   ....[29]....
        /*0ee4*/ 	.word	0x0000d2d0
        /*0ee8*/ 	.word	0x0000000d
        /*0eec*/ 	.word	0x00030830
        /*0ef0*/ 	.short	0x010a
        /*0ef2*/ 	.byte	0x3f
	.zero		1


	//   ....[30]....
        /*0ef4*/ 	.word	0x0000dcd0
        /*0ef8*/ 	.word	0x000000ff
        /*0efc*/ 	.word	0x00000000
        /*0f00*/ 	.short	0x0101
        /*0f02*/ 	.byte	0x04
	.zero		1


	//   ....[31]....
        /*0f04*/ 	.word	0x000105a0
        /*0f08*/ 	.word	0x000000ff
        /*0f0c*/ 	.word	0x00030830
        /*0f10*/ 	.short	0x010a
        /*0f12*/ 	.byte	0x07
	.zero		1


	//   ....[32]....
        /*0f14*/ 	.word	0x00010600
        /*0f18*/ 	.word	0x000000ff
        /*0f1c*/ 	.word	0x00030830
        /*0f20*/ 	.short	0x010a
        /*0f22*/ 	.byte	0x07
	.zero		1


	//   ....[33]....
        /*0f24*/ 	.word	0x000110a0
        /*0f28*/ 	.word	0x000000ff
        /*0f2c*/ 	.word	0x00030850
        /*0f30*/ 	.short	0x010a
        /*0f32*/ 	.byte	0x06
	.zero		1


	//   ....[34]....
        /*0f34*/ 	.word	0x000110e0
        /*0f38*/ 	.word	0x000000ff
        /*0f3c*/ 	.word	0x00030850
        /*0f40*/ 	.short	0x010a
        /*0f42*/ 	.byte	0x06
	.zero		1


	//   ....[35]....
        /*0f44*/ 	.word	0x00011790
        /*0f48*/ 	.word	0x000000ff
        /*0f4c*/ 	.word	0x00000000
        /*0f50*/ 	.short	0x0101
        /*0f52*/ 	.byte	0x07
	.zero		1


	//   ....[36]....
        /*0f54*/ 	.word	0x00013a60
        /*0f58*/ 	.word	0x000000ff
        /*0f5c*/ 	.word	0x00000000
        /*0f60*/ 	.short	0x0101
        /*0f62*/ 	.byte	0x06
	.zero		1


	//   ....[37]....
        /*0f64*/ 	.word	0x00013f90
        /*0f68*/ 	.word	0x000000ff
        /*0f6c*/ 	.word	0x00030830
        /*0f70*/ 	.short	0x010a
        /*0f72*/ 	.byte	0x07
	.zero		1


	//   ....[38]....
        /*0f74*/ 	.word	0x00013ff0
        /*0f78*/ 	.word	0x000000ff
        /*0f7c*/ 	.word	0x00030830
        /*0f80*/ 	.short	0x010a
        /*0f82*/ 	.byte	0x07
	.zero		1


	//   ....[39]....
        /*0f84*/ 	.word	0x00014a90
        /*0f88*/ 	.word	0x000000ff
        /*0f8c*/ 	.word	0x00030850
        /*0f90*/ 	.short	0x010a
        /*0f92*/ 	.byte	0x06
	.zero		1


	//   ....[40]....
        /*0f94*/ 	.word	0x00014ad0
        /*0f98*/ 	.word	0x000000ff
        /*0f9c*/ 	.word	0x00030850
        /*0fa0*/ 	.short	0x010a
        /*0fa2*/ 	.byte	0x06
	.zero		1


	//   ....[41]....
        /*0fa4*/ 	.word	0x00015160
        /*0fa8*/ 	.word	0x000000ff
        /*0fac*/ 	.word	0x00000000
        /*0fb0*/ 	.short	0x0101
        /*0fb2*/ 	.byte	0x07
	.zero		1


	//   ....[42]....
        /*0fb4*/ 	.word	0x000161d0
        /*0fb8*/ 	.word	0x000000ff
        /*0fbc*/ 	.word	0x00000000
        /*0fc0*/ 	.short	0x0101
        /*0fc2*/ 	.byte	0x06
	.zero		1


	//   ....[43]....
        /*0fc4*/ 	.word	0x00016440
        /*0fc8*/ 	.word	0x000000ff
        /*0fcc*/ 	.word	0x00030830
        /*0fd0*/ 	.short	0x010a
        /*0fd2*/ 	.byte	0x07
	.zero		1


	//   ....[44]....
        /*0fd4*/ 	.word	0x000164a0
        /*0fd8*/ 	.word	0x000000ff
        /*0fdc*/ 	.word	0x00030830
        /*0fe0*/ 	.short	0x010a
        /*0fe2*/ 	.byte	0x07
	.zero		1


	//   ....[45]....
        /*0fe4*/ 	.word	0x00016f40
        /*0fe8*/ 	.word	0x000000ff
        /*0fec*/ 	.word	0x00030850
        /*0ff0*/ 	.short	0x010a
        /*0ff2*/ 	.byte	0x06
	.zero		1


	//   ....[46]....
        /*0ff4*/ 	.word	0x00016f80
        /*0ff8*/ 	.word	0x000000ff
        /*0ffc*/ 	.word	0x00030850
        /*1000*/ 	.short	0x010a
        /*1002*/ 	.byte	0x06
	.zero		1


	//   ....[47]....
        /*1004*/ 	.word	0x00017630
        /*1008*/ 	.word	0x000000ff
        /*100c*/ 	.word	0x00000000
        /*1010*/ 	.short	0x0101
        /*1012*/ 	.byte	0x07
	.zero		1


	//   ....[48]....
        /*1014*/ 	.word	0x00019920
        /*1018*/ 	.word	0x000000ff
        /*101c*/ 	.word	0x00000000
        /*1020*/ 	.short	0x0101
        /*1022*/ 	.byte	0x06
	.zero		1


	//   ....[49]....
        /*1024*/ 	.word	0x0001a090
        /*1028*/ 	.word	0x000000ff
        /*102c*/ 	.word	0x00030850
        /*1030*/ 	.short	0x010a
        /*1032*/ 	.byte	0x05
	.zero		1


	//   ....[50]....
        /*1034*/ 	.word	0x0001a0d0
        /*1038*/ 	.word	0x000000ff
        /*103c*/ 	.word	0x00030850
        /*1040*/ 	.short	0x010a
        /*1042*/ 	.byte	0x05
	.zero		1


	//   ....[51]....
        /*1044*/ 	.word	0x0001a650
        /*1048*/ 	.word	0x000000ff
        /*104c*/ 	.word	0x00000000
        /*1050*/ 	.short	0x0101
        /*1052*/ 	.byte	0x04
	.zero		1


	//   ....[52]....
        /*1054*/ 	.word	0x0001c290
        /*1058*/ 	.word	0x000000ff
        /*105c*/ 	.word	0x00000000
        /*1060*/ 	.short	0x0101
        /*1062*/ 	.byte	0x05
	.zero		1


	//   ....[53]....
        /*1064*/ 	.word	0x0001c9e0
        /*1068*/ 	.word	0x000000ff
        /*106c*/ 	.word	0x00000000
        /*1070*/ 	.short	0x0101
        /*1072*/ 	.byte	0x05
	.zero		1


	//   ....[54]....
        /*1074*/ 	.word	0x00020590
        /*1078*/ 	.word	0x00000011
        /*107c*/ 	.word	0x00030820
        /*1080*/ 	.short	0x010a
        /*1082*/ 	.byte	0x3f
	.zero		1


	//   ....[55]....
        /*1084*/ 	.word	0x00020620
        /*1088*/ 	.word	0x0000000c
        /*108c*/ 	.word	0x000308a0
        /*1090*/ 	.short	0x010a
        /*1092*/ 	.byte	0x3f
	.zero		1


	//   ....[56]....
        /*1094*/ 	.word	0x00020a70
        /*1098*/ 	.word	0x0000000c
        /*109c*/ 	.word	0x000308c0
        /*10a0*/ 	.short	0x010a
        /*10a2*/ 	.byte	0x3f
	.zero		1


	//   ....[57]....
        /*10a4*/ 	.word	0x00020f80
        /*10a8*/ 	.word	0x00000007
        /*10ac*/ 	.word	0x000308a0
        /*10b0*/ 	.short	0x010a
        /*10b2*/ 	.byte	0x3f
	.zero		1


	//   ....[58]....
        /*10b4*/ 	.word	0x000213c0
        /*10b8*/ 	.word	0x00000007
        /*10bc*/ 	.word	0x000308c0
        /*10c0*/ 	.short	0x010a
        /*10c2*/ 	.byte	0x3f
	.zero		1


	//   ....[59]....
        /*10c4*/ 	.word	0x000228f0
        /*10c8*/ 	.word	0x00000007
        /*10cc*/ 	.word	0x00030840
        /*10d0*/ 	.short	0x010a
        /*10d2*/ 	.byte	0x3f
	.zero		1


	//   ....[60]....
        /*10d4*/ 	.word	0x00022f80
        /*10d8*/ 	.word	0x00000007
        /*10dc*/ 	.word	0x00030830
        /*10e0*/ 	.short	0x0107
        /*10e2*/ 	.byte	0x3f
	.zero		1


	//   ....[61]....
        /*10e4*/ 	.word	0x00023030
        /*10e8*/ 	.word	0x00000007
        /*10ec*/ 	.word	0x00030830
        /*10f0*/ 	.short	0x0101
        /*10f2*/ 	.byte	0x3f
	.zero		1


	//   ....[62]....
        /*10f4*/ 	.word	0x00023bb0
        /*10f8*/ 	.word	0x00000011
        /*10fc*/ 	.word	0x00030800
        /*1100*/ 	.short	0x0107
        /*1102*/ 	.byte	0x3f
	.zero		1


	//   ....[63]....
        /*1104*/ 	.word	0x00023cc0
        /*1108*/ 	.word	0x00000011
        /*110c*/ 	.word	0x00030800
        /*1110*/ 	.short	0x0101
        /*1112*/ 	.byte	0x3f
	.zero		1


	//   ....[64]....
        /*1114*/ 	.word	0x00023ce0
        /*1118*/ 	.word	0x00000011
        /*111c*/ 	.word	0x00030820
        /*1120*/ 	.short	0x010a
        /*1122*/ 	.byte	0x3f
	.zero		1


	//   ....[65]....
        /*1124*/ 	.word	0x00024090
        /*1128*/ 	.word	0x00000007
        /*112c*/ 	.word	0x00030840
        /*1130*/ 	.short	0x010a
        /*1132*/ 	.byte	0x3f
	.zero		1


	//   ....[66]....
        /*1134*/ 	.word	0x00024550
        /*1138*/ 	.word	0x00000007
        /*113c*/ 	.word	0x00030830
        /*1140*/ 	.short	0x0107
        /*1142*/ 	.byte	0x3f
	.zero		1


	//   ....[67]....
        /*1144*/ 	.word	0x00024600
        /*1148*/ 	.word	0x00000007
        /*114c*/ 	.word	0x00030830
        /*1150*/ 	.short	0x0101
        /*1152*/ 	.byte	0x3f
	.zero		1


	//   ....[68]....
        /*1154*/ 	.word	0x00024660
        /*1158*/ 	.word	0x00000006
        /*115c*/ 	.word	0x00030860
        /*1160*/ 	.short	0x010a
        /*1162*/ 	.byte	0x3f
	.zero		1


	//   ....[69]....
        /*1164*/ 	.word	0x00024bd0
        /*1168*/ 	.word	0x00000006
        /*116c*/ 	.word	0x00030850
        /*1170*/ 	.short	0x0107
        /*1172*/ 	.byte	0x3f
	.zero		1


	//   ....[70]....
        /*1174*/ 	.word	0x00024cf0
        /*1178*/ 	.word	0x00000006
        /*117c*/ 	.word	0x00030850
        /*1180*/ 	.short	0x0101
        /*1182*/ 	.byte	0x3f
	.zero		1


	//   ....[71]....
        /*1184*/ 	.word	0x00024f00
        /*1188*/ 	.word	0x00000000
        /*118c*/ 	.word	0x00030860
        /*1190*/ 	.short	0x010a
        /*1192*/ 	.byte	0x3f
	.zero		1


	//   ....[72]....
        /*1194*/ 	.word	0x00025410
        /*1198*/ 	.word	0x00000000
        /*119c*/ 	.word	0x00030850
        /*11a0*/ 	.short	0x0107
        /*11a2*/ 	.byte	0x3f
	.zero		1


	//   ....[73]....
        /*11a4*/ 	.word	0x000254d0
        /*11a8*/ 	.word	0x00000000
        /*11ac*/ 	.word	0x00030850
        /*11b0*/ 	.short	0x0101
        /*11b2*/ 	.byte	0x3f
	.zero		1


	//   ....[74]....
        /*11b4*/ 	.word	0x00026610
        /*11b8*/ 	.word	0x00000005
        /*11bc*/ 	.word	0x00030820
        /*11c0*/ 	.short	0x010a
        /*11c2*/ 	.byte	0x3f
	.zero		1


	//   ....[75]....
        /*11c4*/ 	.word	0x000267b0
        /*11c8*/ 	.word	0x00000003
        /*11cc*/ 	.word	0x00030840
        /*11d0*/ 	.short	0x010a
        /*11d2*/ 	.byte	0x3f
	.zero		1


	//   ....[76]....
        /*11d4*/ 	.word	0x00026850
        /*11d8*/ 	.word	0x00000017
        /*11dc*/ 	.word	0x00030840
        /*11e0*/ 	.short	0x010a
        /*11e2*/ 	.byte	0x3f
	.zero		1


	//   ....[77]....
        /*11e4*/ 	.word	0x00026890
        /*11e8*/ 	.word	0x00000003
        /*11ec*/ 	.word	0x00030860
        /*11f0*/ 	.short	0x010a
        /*11f2*/ 	.byte	0x3f
	.zero		1


	//   ....[78]....
        /*11f4*/ 	.word	0x000268d0
        /*11f8*/ 	.word	0x00000017
        /*11fc*/ 	.word	0x00030860
        /*1200*/ 	.short	0x010a
        /*1202*/ 	.byte	0x3f
	.zero		1


	//   ....[79]....
        /*1204*/ 	.word	0x00026930
        /*1208*/ 	.word	0x0000001c
        /*120c*/ 	.word	0x000308b0
        /*1210*/ 	.short	0x010a
        /*1212*/ 	.byte	0x3f
	.zero		1


	//   ....[80]....
        /*1214*/ 	.word	0x00026f10
        /*1218*/ 	.word	0x00000005
        /*121c*/ 	.word	0x00030800
        /*1220*/ 	.short	0x010a
        /*1222*/ 	.byte	0x3f
	.zero		1


	//   ....[81]....
        /*1224*/ 	.word	0x000272e0
        /*1228*/ 	.word	0x0000003d
        /*122c*/ 	.word	0x00030800
        /*1230*/ 	.short	0x010a
        /*1232*/ 	.byte	0x3f
	.zero		1


	//   ....[82]....
        /*1234*/ 	.word	0x00027330
        /*1238*/ 	.word	0x0000000d
        /*123c*/ 	.word	0x00030830
        /*1240*/ 	.short	0x010a
        /*1242*/ 	.byte	0x3f
	.zero		1


	//   ....[83]....
        /*1244*/ 	.word	0x00027390
        /*1248*/ 	.word	0x0000000a
        /*124c*/ 	.word	0x00030830
        /*1250*/ 	.short	0x010a
        /*1252*/ 	.byte	0x3f
	.zero		1


	//   ....[84]....
        /*1254*/ 	.word	0x000273f0
        /*1258*/ 	.word	0x00000009
        /*125c*/ 	.word	0x00030850
        /*1260*/ 	.short	0x010a
        /*1262*/ 	.byte	0x3f
	.zero		1


	//   ....[85]....
        /*1264*/ 	.word	0x00027450
        /*1268*/ 	.word	0x0000000d
        /*126c*/ 	.word	0x00030830
        /*1270*/ 	.short	0x010a
        /*1272*/ 	.byte	0x3f
	.zero		1


	//   ....[86]....
        /*1274*/ 	.word	0x000274b0
        /*1278*/ 	.word	0x00000002
        /*127c*/ 	.word	0x00030850
        /*1280*/ 	.short	0x010a
        /*1282*/ 	.byte	0x3f
	.zero		1


	//   ....[87]....
        /*1284*/ 	.word	0x00027510
        /*1288*/ 	.word	0x0000000d
        /*128c*/ 	.word	0x00030830
        /*1290*/ 	.short	0x010a
        /*1292*/ 	.byte	0x3f
	.zero		1


	//   ....[88]....
        /*1294*/ 	.word	0x00027570
        /*1298*/ 	.word	0x00000002
        /*129c*/ 	.word	0x00030850
        /*12a0*/ 	.short	0x010a
        /*12a2*/ 	.byte	0x3f
	.zero		1


	//   ....[89]....
        /*12a4*/ 	.word	0x000275d0
        /*12a8*/ 	.word	0x00000005
        /*12ac*/ 	.word	0x00030850
        /*12b0*/ 	.short	0x010a
        /*12b2*/ 	.byte	0x3f
	.zero		1


	//   ....[90]....
        /*12b4*/ 	.word	0x00027770
        /*12b8*/ 	.word	0x00000011
        /*12bc*/ 	.word	0x00030820
        /*12c0*/ 	.short	0x010a
        /*12c2*/ 	.byte	0x3f
	.zero		1


	//   ....[91]....
        /*12c4*/ 	.word	0x000277c0
        /*12c8*/ 	.word	0x0000000c
        /*12cc*/ 	.word	0x000308a0
        /*12d0*/ 	.short	0x010a
        /*12d2*/ 	.byte	0x3f
	.zero		1


	//   ....[92]....
        /*12d4*/ 	.word	0x00027810
        /*12d8*/ 	.word	0x0000000c
        /*12dc*/ 	.word	0x000308c0
        /*12e0*/ 	.short	0x010a
        /*12e2*/ 	.byte	0x3f
	.zero		1


	//   ....[93]....
        /*12e4*/ 	.word	0x00027860
        /*12e8*/ 	.word	0x00000007
        /*12ec*/ 	.word	0x000308a0
        /*12f0*/ 	.short	0x010a
        /*12f2*/ 	.byte	0x3f
	.zero		1


	//   ....[94]....
        /*12f4*/ 	.word	0x000278b0
        /*12f8*/ 	.word	0x00000007
        /*12fc*/ 	.word	0x000308c0
        /*1300*/ 	.short	0x010a
        /*1302*/ 	.byte	0x3f
	.zero		1


	//   ....[95]....
        /*1304*/ 	.word	0x000279d0
        /*1308*/ 	.word	0x00000007
        /*130c*/ 	.word	0x00030840
        /*1310*/ 	.short	0x010a
        /*1312*/ 	.byte	0x3f
	.zero		1


	//   ....[96]....
        /*1314*/ 	.word	0x00028d30
        /*1318*/ 	.word	0x00000011
        /*131c*/ 	.word	0x00030820
        /*1320*/ 	.short	0x010a
        /*1322*/ 	.byte	0x3f
	.zero		1


	//   ....[97]....
        /*1324*/ 	.word	0x00028d80
        /*1328*/ 	.word	0x00000007
        /*132c*/ 	.word	0x00030840
        /*1330*/ 	.short	0x010a
        /*1332*/ 	.byte	0x3f
	.zero		1


	//   ....[98]....
        /*1334*/ 	.word	0x00029550
        /*1338*/ 	.word	0x00000006
        /*133c*/ 	.word	0x00030860
        /*1340*/ 	.short	0x010a
        /*1342*/ 	.byte	0x3f
	.zero		1


	//   ....[99]....
        /*1344*/ 	.word	0x00029de0
        /*1348*/ 	.word	0x00000000
        /*134c*/ 	.word	0x00030860
        /*1350*/ 	.short	0x010a
        /*1352*/ 	.byte	0x3f
	.zero		1


	//   ....[100]....
        /*1354*/ 	.word	0x0002b020
        /*1358*/ 	.word	0x00000005
        /*135c*/ 	.word	0x00030820
        /*1360*/ 	.short	0x010a
        /*1362*/ 	.byte	0x3f
	.zero		1


	//   ....[101]....
        /*1364*/ 	.word	0x0002b1c0
        /*1368*/ 	.word	0x00000003
        /*136c*/ 	.word	0x00030840
        /*1370*/ 	.short	0x010a
        /*1372*/ 	.byte	0x3f
	.zero		1


	//   ....[102]....
        /*1374*/ 	.word	0x0002b210
        /*1378*/ 	.word	0x00000017
        /*137c*/ 	.word	0x00030840
        /*1380*/ 	.short	0x010a
        /*1382*/ 	.byte	0x3f
	.zero		1


	//   ....[103]....
        /*1384*/ 	.word	0x0002b260
        /*1388*/ 	.word	0x00000003
        /*138c*/ 	.word	0x00030860
        /*1390*/ 	.short	0x010a
        /*1392*/ 	.byte	0x3f
	.zero		1


	//   ....[104]....
        /*1394*/ 	.word	0x0002c610
        /*1398*/ 	.word	0x00000004
        /*139c*/ 	.word	0x00000000
        /*13a0*/ 	.short	0x010a
        /*13a2*/ 	.byte	0x3f
	.zero		1


	//   ....[105]....
        /*13a4*/ 	.word	0x00030f50
        /*13a8*/ 	.word	0x00000008
        /*13ac*/ 	.word	0x00000000
        /*13b0*/ 	.short	0x010a
        /*13b2*/ 	.byte	0x3f
	.zero		1


	//   ....[106]....
        /*13b4*/ 	.word	0x00035040
        /*13b8*/ 	.word	0x00000006
        /*13bc*/ 	.word	0x00000000
        /*13c0*/ 	.short	0x010a
        /*13c2*/ 	.byte	0x3f
	.zero		1


	//   ....[107]....
        /*13c4*/ 	.word	0x00035f30
        /*13c8*/ 	.word	0x00000006
        /*13cc*/ 	.word	0x00000000
        /*13d0*/ 	.short	0x0101
        /*13d2*/ 	.byte	0x3f
	.zero		1


	//   ....[108]....
        /*13d4*/ 	.word	0x00035f60
        /*13d8*/ 	.word	0x00000004
        /*13dc*/ 	.word	0x00000000
        /*13e0*/ 	.short	0x010a
        /*13e2*/ 	.byte	0x3f
	.zero		1


	//   ....[109]....
        /*13e4*/ 	.word	0x00036200
        /*13e8*/ 	.word	0x00000008
        /*13ec*/ 	.word	0x00000000
        /*13f0*/ 	.short	0x010a
        /*13f2*/ 	.byte	0x3f
	.zero		1


	//   ....[110]....
        /*13f4*/ 	.word	0x000364a0
        /*13f8*/ 	.word	0x00000006
        /*13fc*/ 	.word	0x00000000
        /*1400*/ 	.short	0x010a
        /*1402*/ 	.byte	0x3f
	.zero		1


	//----- nvinfo : EIATTR_NUM_MBARRIERS
	.align		4
.L_239:
        /*1404*/ 	.byte	0x03, 0x38
        /*1406*/ 	.short	0x0016


	//----- nvinfo : EIATTR_EXIT_INSTR_OFFSETS
	.align		4
        /*1408*/ 	.byte	0x04, 0x1c
        /*140a*/ 	.short	(.L_241 - .L_240)


	//   ....[0]....
.L_240:
        /*140c*/ 	.word	0x00000b20


	//   ....[1]....
        /*1410*/ 	.word	0x0001e640


	//   ....[2]....
        /*1414*/ 	.word	0x00026920


	//----- nvinfo : EIATTR_MAX_THREADS
	.align		4
.L_241:
        /*1418*/ 	.byte	0x04, 0x05
        /*141a*/ 	.short	(.L_243 - .L_242)
.L_242:
        /*141c*/ 	.word	0x00000180
        /*1420*/ 	.word	0x00000001
        /*1424*/ 	.word	0x00000001


	//----- nvinfo : EIATTR_CRS_STACK_SIZE
	.align		4
.L_243:
        /*1428*/ 	.byte	0x04, 0x1e
        /*142a*/ 	.short	(.L_245 - .L_244)
.L_244:
        /*142c*/ 	.word	0x00000000


	//----- nvinfo : EIATTR_CBANK_PARAM_SIZE
	.align		4
.L_245:
        /*1430*/ 	.byte	0x03, 0x19
        /*1432*/ 	.short	0x0af0


	//----- nvinfo : EIATTR_PARAM_CBANK
	.align		4
        /*1434*/ 	.byte	0x04, 0x0a
        /*1436*/ 	.short	(.L_247 - .L_246)
	.align		4
.L_246:
        /*1438*/ 	.word	index@(.nv.constant0._ZN7cutlass13device_kernelIN5flash11enable_sm90INS1_16FlashAttnFwdSm90INS1_25CollectiveMainloopFwdSm90ILi2EN4cute5tupleIJNS5_1CILi1EEES8_S8_EEENS6_IJNS7_ILi128EEENS7_ILi96EEENS7_ILi192EEEEEELi192ENS_10bfloat16_tEfNS_4arch4Sm90ELb0ELb1ELb1ELb1ELb1ELb1ELb0ELb1ELb1ELb1ELb1ELb0EEENS1_21CollectiveEpilogueFwdINS6_IJSA_SC_SB_EEES9_SE_SG_Li256ELb1ELb1ELb1ELb0EEENS1_36VarlenDynamicPersistentTileSchedulerILi128ELi96ELi256ELi128ELb1ELb1ELb1ELb1ELb0ELb1EEEEEEEEEvNT_6ParamsE)
        /*143c*/ 	.short	0x0210
        /*143e*/ 	.short	0x0af0


	//----- nvinfo : EIATTR_SW_WAR
	.align		4
.L_247:
        /*1440*/ 	.byte	0x04, 0x36
        /*1442*/ 	.short	(.L_249 - .L_248)
.L_248:
        /*1444*/ 	.word	0x00000008
.L_249:


//--------------------- .nv.info._ZN7cutlass13device_kernelIN5flash11enable_sm90INS1_16FlashAttnFwdSm90INS1_25CollectiveMainloopFwdSm90ILi2EN4cute5tupleIJNS5_1CILi1EEES8_S8_EEENS6_IJNS7_ILi128EEENS7_ILi96EEENS7_ILi192EEEEEELi192ENS_10bfloat16_tEfNS_4arch4Sm90ELb1ELb0ELb1ELb0ELb1ELb0ELb0ELb1ELb1ELb1ELb1ELb0EEENS1_21CollectiveEpilogueFwdINS6_IJSA_SC_SB_EEES9_SE_SG_Li256ELb0ELb1ELb1ELb0EEENS1_19SingleTileSchedulerILb0ELb1ELb1ELi128EEEEEEEEEvNT_6ParamsE --------------------------
	.section	.nv.info._ZN7cutlass13device_kernelIN5flash11enable_sm90INS1_16FlashAttnFwdSm90INS1_25CollectiveMainloopFwdSm90ILi2EN4cute5tupleIJNS5_1CILi1EEES8_S8_EEENS6_IJNS7_ILi128EEENS7_ILi96EEENS7_ILi192EEEEEELi192ENS_10bfloat16_tEfNS_4arch4Sm90ELb1ELb0ELb1ELb0ELb1ELb0ELb0ELb1ELb1ELb1ELb1ELb0EEENS1_21CollectiveEpilogueFwdINS6_IJSA_SC_SB_EEES9_SE_SG_Li256ELb0ELb1ELb1ELb0EEENS1_19SingleTileSchedulerILb0ELb1ELb1ELi128EEEEEEEEEvNT_6ParamsE,"",@"SHT_CUDA_INFO"
	.sectionflags	@""
	.align	4


	//----- nvinfo : EIATTR_CUDA_API_VERSION
	.align		4
        /*0000*/ 	.byte	0x04, 0x37
        /*0002*/ 	.short	(.L_251 - .L_250)
.L_250:
        /*0004*/ 	.word	0x00000082


	//----- nvinfo : EIATTR_KPARAM_INFO
	.align		4
.L_251:
        /*0008*/ 	.byte	0x04, 0x17
        /*000a*/ 	.short	(.L_253 - .L_252)
.L_252:
        /*000c*/ 	.word	0x00000000
        /*0010*/ 	.short	0x0000
        /*0012*/ 	.short	0x0070
        /*0014*/ 	.byte	0x00, 0xf0, 0x01, 0x28


	//----- nvinfo : EIATTR_SPARSE_MMA_MASK
	.align		4
.L_253:
        /*0018*/ 	.byte	0x03, 0x50
        /*001a*/ 	.short	0x0000


	//----- nvinfo : EIATTR_MAXREG_COUNT
	.align		4
        /*001c*/ 	.byte	0x03, 0x1b
        /*001e*/ 	.short	0x00a8


	//----- nvinfo : EIATTR_NUM_BARRIERS
	.align		4
        /*0020*/ 	.byte	0x02, 0x4c
        /*0022*/ 	.byte	0x09
	.zero		1


	//----- nvinfo : EIATTR_EXTERNS
	.align		4
        /*0024*/ 	.byte	0x04, 0x0f
        /*0026*/ 	.short	(.L_255 - .L_254)


	//   ....[0]....
	.align		4
.L_254:
        /*0028*/ 	.word	index@(__assertfail)


	//----- nvinfo : EIATTR_ANNOTATIONS
	.align		4
.L_255:
        /*002c*/ 	.byte	0x04, 0x55
        /*002e*/ 	.short	(.L_257 - .L_256)


	//   ....[0]....
.L_256:
        /*0030*/ 	.word	0x00000001
        /*0034*/ 	.byte	0xb0, 0x08, 0x00, 0x00, 0x01, 0x00, 0x00, 0x00, 0xd0, 0x14, 0x00, 0x00, 0x01, 0x00, 0x00, 0x00
        /*0044*/ 	.byte	0x40, 0xcc, 0x00, 0x00, 0x01, 0x00, 0x00, 0x00, 0x70, 0xcd, 0x00, 0x00, 0x01, 0x00, 0x00, 0x00
        /*0054*/ 	.byte	0x70, 0xe2, 0x00, 0x00, 0x01, 0x00, 0x00, 0x00, 0xc0, 0xf9, 0x00, 0x00


	//----- nvinfo : EIATTR_MERCURY_ISA_VERSION
	.align		4
.L_257:
        /*0060*/ 	.byte	0x03, 0x5f
        /*0062*/ 	.short	0x0101


	//----- nvinfo : EIATTR_INT_WARP_WIDE_INSTR_OFFSETS
	.align		4
        /*0064*/ 	.byte	0x04, 0x31
        /*0066*/ 	.short	(.L_259 - .L_258)


	//   ....[0]....
.L_258:
        /*0068*/ 	.word	0x000000c0


	//   ....[1]....
        /*006c*/ 	.word	0x000000d0


	//   ....[2]....
        /*0070*/ 	.word	0x00000170


	//----- nvinfo : EIATTR_COOP_GROUP_MASK_REGIDS
	.align		4
.L_259:
        /*0074*/ 	.byte	0x04, 0x29
        /*0076*/ 	.short	(.L_261 - .L_260)


	//   ....[0]....
.L_260:
        /*0078*/ 	.word	0xffffffff


	//   ....[1]....
        /*007c*/ 	.word	0xffffffff


	//   ....[2]....
        /*0080*/ 	.word	0xffffffff


	//   ....[3]....
        /*0084*/ 	.word	0xffffffff


	//   ....[4]....
        /*0088*/ 	.word	0xffffffff


	//   ....[5]....
        /*008c*/ 	.word	0xffffffff


	//   ....[6]....
        /*0090*/ 	.word	0xffffffff


	//   ....[7]....
        /*0094*/ 	.word	0xffffffff


	//   ....[8]....
        /*0098*/ 	.word	0xffffffff


	//   ....[9]....
        /*009c*/ 	.word	0xffffffff


	//   ....[10]....
        /*00a0*/ 	.word	0xffffffff


	//   ....[11]....
        /*00a4*/ 	.word	0xffffffff


	//   ....[12]....
        /*00a8*/ 	.word	0xffffffff


	//   ....[13]....
        /*00ac*/ 	.word	0xffffffff


	//   ....[14]....
        /*00b0*/ 	.word	0xffffffff


	//   ....[15]....
        /*00b4*/ 	.word	0xffffffff


	//   ....[16]....
        /*00b8*/ 	.word	0xffffffff


	//   ....[17]....
        /*00bc*/ 	.word	0xffffffff


	//   ....[18]....
        /*00c0*/ 	.word	0xffffffff


	//   ....[19]....
        /*00c4*/ 	.word	0xffffffff


	//   ....[20]....
        /*00c8*/ 	.word	0xffffffff


	//   ....[21]....
        /*00cc*/ 	.word	0xffffffff


	//   ....[22]....
        /*00d0*/ 	.word	0xffffffff


	//   ....[23]....
        /*00d4*/ 	.word	0xffffffff


	//   ....[24]....
        /*00d8*/ 	.word	0xffffffff


	//   ....[25]....
        /*00dc*/ 	.word	0xffffffff


	//   ....[26]....
        /*00e0*/ 	.word	0xffffffff


	//   ....[27]....
        /*00e4*/ 	.word	0xffffffff


	//   ....[28]....
        /*00e8*/ 	.word	0xffffffff


	//   ....[29]....
        /*00ec*/ 	.word	0xffffffff


	//   ....[30]....
        /*00f0*/ 	.word	0xffffffff


	//   ....[31]....
        /*00f4*/ 	.word	0xffffffff


	//   ....[32]....
        /*00f8*/ 	.word	0xffffffff


	//   ....[33]....
        /*00fc*/ 	.word	0xffffffff


	//   ....[34]....
        /*0100*/ 	.word	0xffffffff


	//   ....[35]....
        /*0104*/ 	.word	0xffffffff


	//   ....[36]....
        /*0108*/ 	.word	0xffffffff


	//   ....[37]....
        /*010c*/ 	.word	0xffffffff


	//   ....[38]....
        /*0110*/ 	.word	0xffffffff


	//   ....[39]....
        /*0114*/ 	.word	0xffffffff


	//   ....[40]....
        /*0118*/ 	.word	0xffffffff


	//   ....[41]....
        /*011c*/ 	.word	0xffffffff


	//   ....[42]....
        /*0120*/ 	.word	0xffffffff


	//   ....[43]....
        /*0124*/ 	.word	0xffffffff


	//   ....[44]....
        /*0128*/ 	.word	0xffffffff


	//   ....[45]....
        /*012c*/ 	.word	0xffffffff


	//   ....[46]....
        /*0130*/ 	.word	0xffffffff


	//   ....[47]....
        /*0134*/ 	.word	0xffffffff


	//   ....[48]....
        /*0138*/ 	.word	0xffffffff


	//   ....[49]....
        /*013c*/ 	.word	0xffffffff


	//   ....[50]....
        /*0140*/ 	.word	0xffffffff


	//   ....[51]....
        /*0144*/ 	.word	0xffffffff


	//   ....[52]....
        /*0148*/ 	.word	0xffffffff


	//   ....[53]....
        /*014c*/ 	.word	0xffffffff


	//   ....[54]....
        /*0150*/ 	.word	0xffffffff


	//   ....[55]....
        /*0154*/ 	.word	0xffffffff


	//   ....[56]....
        /*0158*/ 	.word	0xffffffff


	//   ....[57]....
        /*015c*/ 	.word	0xffffffff


	//   ....[58]....
        /*0160*/ 	.word	0xffffffff


	//   ....[59]....
        /*0164*/ 	.word	0xffffffff


	//   ....[60]....
        /*0168*/ 	.word	0xffffffff


	//   ....[61]....
        /*016c*/ 	.word	0xffffffff


	//   ....[62]....
        /*0170*/ 	.word	0xffffffff


	//   ....[63]....
        /*0174*/ 	.word	0xffffffff


	//   ....[64]....
        /*0178*/ 	.word	0xffffffff


	//   ....[65]....
        /*017c*/ 	.word	0xffffffff


	//   ....[66]....
        /*0180*/ 	.word	0xffffffff


	//   ....[67]....
        /*0184*/ 	.word	0xffffffff


	//   ....[68]....
        /*0188*/ 	.word	0xffffffff


	//   ....[69]....
        /*018c*/ 	.word	0xffffffff


	//   ....[70]....
        /*0190*/ 	.word	0xffffffff


	//   ....[71]....
        /*0194*/ 	.word	0xffffffff


	//   ....[72]....
        /*0198*/ 	.word	0xffffffff


	//   ....[73]....
        /*019c*/ 	.word	0xffffffff


	//   ....[74]....
        /*01a0*/ 	.word	0xffffffff


	//   ....[75]....
        /*01a4*/ 	.word	0xffffffff


	//   ....[76]....
        /*01a8*/ 	.word	0xffffffff


	//   ....[77]....
        /*01ac*/ 	.word	0xffffffff


	//   ....[78]....
        /*01b0*/ 	.word	0xffffffff


	//   ....[79]....
        /*01b4*/ 	.word	0xffffffff


	//   ....[80]....
        /*01b8*/ 	.word	0xffffffff


	//   ....[81]....
        /*01bc*/ 	.word	0xffffffff


	//   ....[82]....
        /*01c0*/ 	.word	0xffffffff


	//   ....[83]....
        /*01c4*/ 	.word	0xffffffff


	//   ....[84]....
        /*01c8*/ 	.word	0xffffffff


	//   ....[85]....
        /*01cc*/ 	.word	0xffffffff


	//   ....[86]....
        /*01d0*/ 	.word	0xffffffff


	//   ....[87]....
        /*01d4*/ 	.word	0xffffffff


	//   ....[88]....
        /*01d8*/ 	.word	0xffffffff


	//   ....[89]....
        /*01dc*/ 	.word	0xffffffff


	//   ....[90]....
        /*01e0*/ 	.word	0xffffffff


	//   ....[91]....
        /*01e4*/ 	.word	0xffffffff


	//   ....[92]....
        /*01e8*/ 	.word	0xffffffff


	//   ....[93]....
        /*01ec*/ 	.word	0xffffffff


	//   ....[94]....
        /*01f0*/ 	.word	0xffffffff


	//   ....[95]....
        /*01f4*/ 	.word	0xffffffff


	//   ....[96]....
        /*01f8*/ 	.word	0xffffffff


	//   ....[97]....
        /*01fc*/ 	.word	0xffffffff


	//   ....[98]....
        /*0200*/ 	.word	0xffffffff


	//   ....[99]....
        /*0204*/ 	.word	0xffffffff


	//   ....[100]....
        /*0208*/ 	.word	0xffffffff


	//   ....[101]....
        /*020c*/ 	.word	0x0500000f


	//   ....[102]....
        /*0210*/ 	.word	0x0500000f


	//   ....[103]....
        /*0214*/ 	.word	0x0500000f


	//   ....[104]....
        /*0218*/ 	.word	0x0500000f


	//   ....[105]....
        /*021c*/ 	.word	0x0500000f


	//   ....[106]....
        /*0220*/ 	.word	0x0500000f


	//   ....[107]....
        /*0224*/ 	.word	0x0500000f


	//   ....[108]....
        /*0228*/ 	.word	0x0500000f


	//   ....[109]....
        /*022c*/ 	.word	0x0500000f


	//   ....[110]....
        /*0230*/ 	.word	0x0500000f


	//   ....[111]....
        /*0234*/ 	.word	0x0500000f


	//   ....[112]....
        /*0238*/ 	.word	0x0500000f


	//   ....[113]....
        /*023c*/ 	.word	0x0500000f


	//   ....[114]....
        /*0240*/ 	.word	0x0500000f


	//   ....[115]....
        /*0244*/ 	.word	0x0500000f


	//   ....[116]....
        /*0248*/ 	.word	0x0500000f


	//   ....[117]....
        /*024c*/ 	.word	0x0500000f


	//   ....[118]....
        /*0250*/ 	.word	0x0500000f


	//   ....[119]....
        /*0254*/ 	.word	0x0500000f


	//   ....[120]....
        /*0258*/ 	.word	0x0500000f


	//   ....[121]....
        /*025c*/ 	.word	0x0500000f


	//   ....[122]....
        /*0260*/ 	.word	0x0500000f


	//   ....[123]....
        /*0264*/ 	.word	0x0500000f


	//   ....[124]....
        /*0268*/ 	.word	0x0500000f


	//   ....[125]....
        /*026c*/ 	.word	0x0500000f


	//   ....[126]....
        /*0270*/ 	.word	0x0500000f


	//   ....[127]....
        /*0274*/ 	.word	0x0500000f


	//   ....[128]....
        /*0278*/ 	.word	0x0500000f


	//   ....[129]....
        /*027c*/ 	.word	0x0500000f


	//   ....[130]....
        /*0280*/ 	.word	0x0500000f


	//   ....[131]....
        /*0284*/ 	.word	0x0500000f


	//   ....[132]....
        /*0288*/ 	.word	0x0500000f


	//   ....[133]....
        /*028c*/ 	.word	0x0500000f


	//   ....[134]....
        /*0290*/ 	.word	0x0500000f


	//   ....[135]....
        /*0294*/ 	.word	0x0500000f


	//   ....[136]....
        /*0298*/ 	.word	0x0500000f


	//   ....[137]....
        /*029c*/ 	.word	0x0500000f


	//   ....[138]....
        /*02a0*/ 	.word	0x0500000f


	//   ....[139]....
        /*02a4*/ 	.word	0x0500000f


	//   ....[140]....
        /*02a8*/ 	.word	0x0500000f


	//   ....[141]....
        /*02ac*/ 	.word	0x0500000f


	//   ....[142]....
        /*02b0*/ 	.word	0x0500000f


	//   ....[143]....
        /*02b4*/ 	.word	0x0500000f


	//   ....[144]....
        /*02b8*/ 	.word	0x0500000f


	//   ....[145]....
        /*02bc*/ 	.word	0x0500000f


	//   ....[146]....
        /*02c0*/ 	.word	0x0500000f


	//   ....[147]....
        /*02c4*/ 	.word	0x0500000f


	//   ....[148]....
        /*02c8*/ 	.word	0x0500000f


	//   ....[149]....
        /*02cc*/ 	.word	0x0500000f


	//   ....[150]....
        /*02d0*/ 	.word	0x0500000f


	//   ....[151]....
        /*02d4*/ 	.word	0x0500000f


	//   ....[152]....
        /*02d8*/ 	.word	0x0500000f


	//   ....[153]....
        /*02dc*/ 	.word	0x0500000f


	//   ....[154]....
        /*02e0*/ 	.word	0x0500000f


	//   ....[155]....
        /*02e4*/ 	.word	0x0500000f


	//   ....[156]....
        /*02e8*/ 	.word	0x0500000f


	//   ....[157]....
        /*02ec*/ 	.word	0x0500000f


	//   ....[158]....
        /*02f0*/ 	.word	0x0500000f


	//   ....[159]....
        /*02f4*/ 	.word	0x0500000f


	//   ....[160]....
        /*02f8*/ 	.word	0x0500000f


	//   ....[161]....
        /*02fc*/ 	.word	0x0500000f


	//   ....[162]....
        /*0300*/ 	.word	0x0500000f


	//   ....[163]....
        /*0304*/ 	.word	0x0500000f


	//   ....[164]....
        /*0308*/ 	.word	0x0500000f


	//   ....[165]....
        /*030c*/ 	.word	0x0500000f


	//   ....[166]....
        /*0310*/ 	.word	0x0500000f


	//----- nvinfo : EIATTR_COOP_GROUP_INSTR_OFFSETS
	.align		4
.L_261:
        /*0314*/ 	.byte	0x04, 0x28
        /*0316*/ 	.short	(.L_263 - .L_262)


	//   ....[0]....
.L_262:
        /*0318*/ 	.word	0x00000070


	//   ....[1]....
        /*031c*/ 	.word	0x000000b0


	//   ....[2]....
        /*0320*/ 	.word	0x000002d0


	//   ....[3]....
        /*0324*/ 	.word	0x00000430


	//   ....[4]....
        /*0328*/ 	.word	0x00000550


	//   ....[5]....
        /*032c*/ 	.word	0x000006b0


	//   ....[6]....
        /*0330*/ 	.word	0x000012d0


	//   ....[7]....
        /*0334*/ 	.word	0x000020b0


	//   ....[8]....
        /*0338*/ 	.word	0x000021e0


	//   ....[9]....
        /*033c*/ 	.word	0x00002b60


	//   ....[10]....
        /*0340*/ 	.word	0x00002c10


	//   ....[11]....
        /*0344*/ 	.word	0x00003350


	//   ....[12]....
        /*0348*/ 	.word	0x000033c0


	//   ....[13]....
        /*034c*/ 	.word	0x00004fe0


	//   ....[14]....
        /*0350*/ 	.word	0x000057e0


	//   ....[15]....
        /*0354*/ 	.word	0x00005840


	//   ....[16]....
        /*0358*/ 	.word	0x00005860


	//   ....[17]....
        /*035c*/ 	.word	0x00006050


	//   ....[18]....
        /*0360*/ 	.word	0x000060c0


	//   ....[19]....
        /*0364*/ 	.word	0x000082a0


	//   ....[20]....
        /*0368*/ 	.word	0x000082d0


	//   ....[21]....
        /*036c*/ 	.word	0x000082f0


	//   ....[22]....
        /*0370*/ 	.word	0x00008310


	//   ....[23]....
        /*0374*/ 	.word	0x00009620


	//   ....[24]....
        /*0378*/ 	.word	0x00009640


	//   ....[25]....
        /*037c*/ 	.word	0x00009700


	//   ....[26]....
        /*0380*/ 	.word	0x00009710


	//   ....[27]....
        /*0384*/ 	.word	0x0000a7b0


	//   ....[28]....
        /*0388*/ 	.word	0x0000a800


	//   ....[29]....
        /*038c*/ 	.word	0x0000a840


	//   ....[30]....
        /*0390*/ 	.word	0x0000a880


	//   ....[31]....
        /*0394*/ 	.word	0x0000a8d0


	//   ....[32]....
        /*0398*/ 	.word	0x0000a8e0


	//   ....[33]....
        /*039c*/ 	.word	0x0000b240


	//   ....[34]....
        /*03a0*/ 	.word	0x0000b250


	//   ....[35]....
        /*03a4*/ 	.word	0x0000bf90


	//   ....[36]....
        /*03a8*/ 	.word	0x0000d240


	//   ....[37]....
        /*03ac*/ 	.word	0x0000d260


	//   ....[38]....
        /*03b0*/ 	.word	0x0000d270


	//   ....[39]....
        /*03b4*/ 	.word	0x0000d280


	//   ....[40]....
        /*03b8*/ 	.word	0x0000d290


	//   ....[41]....
        /*03bc*/ 	.word	0x0000d2a0


	//   ....[42]....
        /*03c0*/ 	.word	0x0000d2b0


	//   ....[43]....
        /*03c4*/ 	.word	0x0000d310


	//   ....[44]....
        /*03c8*/ 	.word	0x0000d350


	//   ....[45]....
        /*03cc*/ 	.word	0x0000d3b0


	//   ....[46]....
        /*03d0*/ 	.word	0x0000d3c0


	//   ....[47]....
        /*03d4*/ 	.word	0x0000d480


	//   ....[48]....
        /*03d8*/ 	.word	0x0000dae0


	//   ....[49]....
        /*03dc*/ 	.word	0x0000db10


	//   ....[50]....
        /*03e0*/ 	.word	0x0000db40


	//   ....[51]....
        /*03e4*/ 	.word	0x0000db60


	//   ....[52]....
        /*03e8*/ 	.word	0x0000db80


	//   ....[53]....
        /*03ec*/ 	.word	0x0000dc00


	//   ....[54]....
        /*03f0*/ 	.word	0x0000dc40


	//   ....[55]....
        /*03f4*/ 	.word	0x0000dc90


	//   ....[56]....
        /*03f8*/ 	.word	0x0000dcc0


	//   ....[57]....
        /*03fc*/ 	.word	0x0000dd20


	//   ....[58]....
        /*0400*/ 	.word	0x0000dd60


	//   ....[59]....
        /*0404*/ 	.word	0x0000ddb0


	//   ....[60]....
        /*0408*/ 	.word	0x0000dde0


	//   ....[61]....
        /*040c*/ 	.word	0x0000de30


	//   ....[62]....
        /*0410*/ 	.word	0x0000de70


	//   ....[63]....
        /*0414*/ 	.word	0x0000dec0


	//   ....[64]....
        /*0418*/ 	.word	0x0000e680


	//   ....[65]....
        /*041c*/ 	.word	0x0000e6b0


	//   ....[66]....
        /*0420*/ 	.word	0x0000e6d0


	//   ....[67]....
        /*0424*/ 	.word	0x0000e6e0


	//   ....[68]....
        /*0428*/ 	.word	0x0000e700


	//   ....[69]....
        /*042c*/ 	.word	0x0000e760


	//   ....[70]....
        /*0430*/ 	.word	0x0000e780


	//   ....[71]....
        /*0434*/ 	.word	0x0000e7a0


	//   ....[72]....
        /*0438*/ 	.word	0x0000e7b0


	//   ....[73]....
        /*043c*/ 	.word	0x0000e810


	//   ....[74]....
        /*0440*/ 	.word	0x0000e840


	//   ....[75]....
        /*0444*/ 	.word	0x0000e8c0


	//   ....[76]....
        /*0448*/ 	.word	0x0000eb30


	//   ....[77]....
        /*044c*/ 	.word	0x0000eb50


	//   ....[78]....
        /*0450*/ 	.word	0x0000eb60


	//   ....[79]....
        /*0454*/ 	.word	0x0000eb80


	//   ....[80]....
        /*0458*/ 	.word	0x0000ec10


	//   ....[81]....
        /*045c*/ 	.word	0x0000ec40


	//   ....[82]....
        /*0460*/ 	.word	0x0000ecb0


	//   ....[83]....
        /*0464*/ 	.word	0x0000ece0


	//   ....[84]....
        /*0468*/ 	.word	0x0000ed50


	//   ....[85]....
        /*046c*/ 	.word	0x0000ed80


	//   ....[86]....
        /*0470*/ 	.word	0x0000edf0


	//   ....[87]....
        /*0474*/ 	.word	0x0000ee20


	//   ....[88]....
        /*0478*/ 	.word	0x0000f2f0


	//   ....[89]....
        /*047c*/ 	.word	0x0000f320


	//   ....[90]....
        /*0480*/ 	.word	0x0000f350


	//   ....[91]....
        /*0484*/ 	.word	0x0000f380


	//   ....[92]....
        /*0488*/ 	.word	0x0000f3b0


	//   ....[93]....
        /*048c*/ 	.word	0x0000f3c0


	//   ....[94]....
        /*0490*/ 	.word	0x0000f460


	//   ....[95]....
        /*0494*/ 	.word	0x0000f480


	//   ....[96]....
        /*0498*/ 	.word	0x0000f510


	//   ....[97]....
        /*049c*/ 	.word	0x0000f530


	//   ....[98]....
        /*04a0*/ 	.word	0x0000f5a0


	//   ....[99]....
        /*04a4*/ 	.word	0x0000f5d0


	//   ....[100]....
        /*04a8*/ 	.word	0x0000f950


	//   ....[101]....
        /*04ac*/ 	.word	0x0000fed0


	//   ....[102]....
        /*04b0*/ 	.word	0x0000ffc0


	//   ....[103]....
        /*04b4*/ 	.word	0x00010060


	//   ....[104]....
        /*04b8*/ 	.word	0x000100c0


	//   ....[105]....
        /*04bc*/ 	.word	0x00010190


	//   ....[106]....
        /*04c0*/ 	.word	0x00010200


	//   ....[107]....
        /*04c4*/ 	.word	0x000102d0


	//   ....[108]....
        /*04c8*/ 	.word	0x00010350


	//   ....[109]....
        /*04cc*/ 	.word	0x00010420


	//   ....[110]....
        /*04d0*/ 	.word	0x000104a0


	//   ....[111]....
        /*04d4*/ 	.word	0x00010580


	//   ....[112]....
        /*04d8*/ 	.word	0x00010600


	//   ....[113]....
        /*04dc*/ 	.word	0x000106c0


	//   ....[114]....
        /*04e0*/ 	.word	0x00010750


	//   ....[115]....
        /*04e4*/ 	.word	0x000107c0


	//   ....[116]....
        /*04e8*/ 	.word	0x00010860


	//   ....[117]....
        /*04ec*/ 	.word	0x00010930


	//   ....[118]....
        /*04f0*/ 	.word	0x000109b0


	//   ....[119]....
        /*04f4*/ 	.word	0x00010a80


	//   ....[120]....
        /*04f8*/ 	.word	0x00010b00


	//   ....[121]....
        /*04fc*/ 	.word	0x00010bd0


	//   ....[122]....
        /*0500*/ 	.word	0x00010c50


	//   ....[123]....
        /*0504*/ 	.word	0x00010d20


	//   ....[124]....
        /*0508*/ 	.word	0x00010da0


	//   ....[125]....
        /*050c*/ 	.word	0x00010e70


	//   ....[126]....
        /*0510*/ 	.word	0x00010ef0


	//   ....[127]....
        /*0514*/ 	.word	0x00010fc0


	//   ....[128]....
        /*0518*/ 	.word	0x00011030


	//   ....[129]....
        /*051c*/ 	.word	0x000110f0


	//   ....[130]....
        /*0520*/ 	.word	0x00011230


	//   ....[131]....
        /*0524*/ 	.word	0x000112f0


	//   ....[132]....
        /*0528*/ 	.word	0x00011360


	//   ....[133]....
        /*052c*/ 	.word	0x00011420


	//   ....[134]....
        /*0530*/ 	.word	0x00011480


	//   ....[135]....
        /*0534*/ 	.word	0x00011540


	//   ....[136]....
        /*0538*/ 	.word	0x000115a0


	//   ....[137]....
        /*053c*/ 	.word	0x00011670


	//   ....[138]....
        /*0540*/ 	.word	0x000116d0


	//   ....[139]....
        /*0544*/ 	.word	0x000117a0


	//   ....[140]....
        /*0548*/ 	.word	0x00011800


	//   ....[141]....
        /*054c*/ 	.word	0x000118e0


	//   ....[142]....
        /*0550*/ 	.word	0x000119c0


	//   ....[143]....
        /*0554*/ 	.word	0x00011a60


	//   ....[144]....
        /*0558*/ 	.word	0x00011ac0


	//   ....[145]....
        /*055c*/ 	.word	0x00011b80


	//   ....[146]....
        /*0560*/ 	.word	0x00011c40


	//   ....[147]....
        /*0564*/ 	.word	0x00011d00


	//   ....[148]....
        /*0568*/ 	.word	0x00011dc0


	//   ....[149]....
        /*056c*/ 	.word	0x00011e80


	//   ....[150]....
        /*0570*/ 	.word	0x00011f40


	//   ....[151]....
        /*0574*/ 	.word	0x00012000


	//   ....[152]....
        /*0578*/ 	.word	0x000120c0


	//   ....[153]....
        /*057c*/ 	.word	0x00012180


	//   ....[154]....
        /*0580*/ 	.word	0x000122c0


	//   ....[155]....
        /*0584*/ 	.word	0x00012360


	//   ....[156]....
        /*0588*/ 	.word	0x00012430


	//   ....[157]....
        /*058c*/ 	.word	0x00012520


	//   ....[158]....
        /*0590*/ 	.word	0x00012590


	//   ....[159]....
        /*0594*/ 	.word	0x00012680


	//   ....[160]....
        /*0598*/ 	.word	0x000126f0


	//   ....[161]....
        /*059c*/ 	.word	0x000127f0


	//   ....[162]....
        /*05a0*/ 	.word	0x00012870


	//   ....[163]....
        /*05a4*/ 	.word	0x00012960


	//   ....[164]....
        /*05a8*/ 	.word	0x000129d0


	//   ....[165]....
        /*05ac*/ 	.word	0x00012aa0


	//   ....[166]....
        /*05b0*/ 	.word	0x00012bb0


	//----- nvinfo : EIATTR_REG_RECONFIG
	.align		4
.L_263:
        /*05b4*/ 	.byte	0x01, 0x54
	.zero		2


	//----- nvinfo : EIATTR_SYSCALL_OFFSETS
	.align		4
        /*05b8*/ 	.byte	0x04, 0x46
        /*05ba*/ 	.short	(.L_265 - .L_264)


	//   ....[0]....
.L_264:
        /*05bc*/ 	.word	0x00001490


	//   ....[1]....
        /*05c0*/ 	.word	0x0000c7b0


	//   ....[2]....
        /*05c4*/ 	.word	0x0000c8f0


	//   ....[3]....
        /*05c8*/ 	.word	0x0000c9e0


	//   ....[4]....
        /*05cc*/ 	.word	0x0000d820


	//----- nvinfo : EIATTR_MBARRIER_INSTR_OFFSETS
	.align		4
.L_265:
        /*05d0*/ 	.byte	0x04, 0x39
        /*05d2*/ 	.short	(.L_267 - .L_266)


	//   ....[0]....
.L_266:
        /*05d4*/ 	.word	0x00000180
        /*05d8*/ 	.word	0x000000ff
        /*05dc*/ 	.word	0x00030800
        /*05e0*/ 	.short	0x0100
        /*05e2*/ 	.byte	0x08
	.zero		1


	//   ....[1]....
        /*05e4*/ 	.word	0x00000190
        /*05e8*/ 	.word	0x000000ff
        /*05ec*/ 	.word	0x00030820
        /*05f0*/ 	.short	0x0100
        /*05f2*/ 	.byte	0x08
	.zero		1


	//   ....[2]....
        /*05f4*/ 	.word	0x00000280
        /*05f8*/ 	.word	0x000000ff
        /*05fc*/ 	.word	0x00030830
        /*0600*/ 	.short	0x0100
        /*0602*/ 	.byte	0x08
	.zero		1


	//   ....[3]....
        /*0604*/ 	.word	0x00000290
        /*0608*/ 	.word	0x000000ff
        /*060c*/ 	.word	0x00030840
        /*0610*/ 	.short	0x0100
        /*0612*/ 	.byte	0x08
	.zero		1


	//   ....[4]....
        /*0614*/ 	.word	0x000002a0
        /*0618*/ 	.word	0x000000ff
        /*061c*/ 	.word	0x00030838
        /*0620*/ 	.short	0x0100
        /*0622*/ 	.byte	0x08
	.zero		1


	//   ....[5]....
        /*0624*/ 	.word	0x000002b0
        /*0628*/ 	.word	0x000000ff
        /*062c*/ 	.word	0x00030848
        /*0630*/ 	.short	0x0100
        /*0632*/ 	.byte	0x08
	.zero		1


	//   ....[6]....
        /*0634*/ 	.word	0x000003e0
        /*0638*/ 	.word	0x000000ff
        /*063c*/ 	.word	0x00030850
        /*0640*/ 	.short	0x0100
        /*0642*/ 	.byte	0x08
	.zero		1


	//   ....[7]....
        /*0644*/ 	.word	0x000003f0
        /*0648*/ 	.word	0x000000ff
        /*064c*/ 	.word	0x00030860
        /*0650*/ 	.short	0x0100
        /*0652*/ 	.byte	0x08
	.zero		1


	//   ....[8]....
        /*0654*/ 	.word	0x00000400
        /*0658*/ 	.word	0x000000ff
        /*065c*/ 	.word	0x00030858
        /*0660*/ 	.short	0x0100
        /*0662*/ 	.byte	0x08
	.zero		1


	//   ....[9]....
        /*0664*/ 	.word	0x00000410
        /*0668*/ 	.word	0x000000ff
        /*066c*/ 	.word	0x00030868
        /*0670*/ 	.short	0x0100
        /*0672*/ 	.byte	0x08
	.zero		1


	//   ....[10]....
        /*0674*/ 	.word	0x00000500
        /*0678*/ 	.word	0x000000ff
        /*067c*/ 	.word	0x00030870
        /*0680*/ 	.short	0x0100
        /*0682*/ 	.byte	0x06
	.zero		1


	//   ....[11]....
        /*0684*/ 	.word	0x00000510
        /*0688*/ 	.word	0x000000ff
        /*068c*/ 	.word	0x00030880
        /*0690*/ 	.short	0x0100
        /*0692*/ 	.byte	0x06
	.zero		1


	//   ....[12]....
        /*0694*/ 	.word	0x00000520
        /*0698*/ 	.word	0x000000ff
        /*069c*/ 	.word	0x00030878
        /*06a0*/ 	.short	0x0100
        /*06a2*/ 	.byte	0x06
	.zero		1


	//   ....[13]....
        /*06a4*/ 	.word	0x00000530
        /*06a8*/ 	.word	0x000000ff
        /*06ac*/ 	.word	0x00030888
        /*06b0*/ 	.short	0x0100
        /*06b2*/ 	.byte	0x06
	.zero		1


	//   ....[14]....
        /*06b4*/ 	.word	0x00000660
        /*06b8*/ 	.word	0x000000ff
        /*06bc*/ 	.word	0x00030890
        /*06c0*/ 	.short	0x0100
        /*06c2*/ 	.byte	0x08
	.zero		1


	//   ....[15]....
        /*06c4*/ 	.word	0x00000670
        /*06c8*/ 	.word	0x000000ff
        /*06cc*/ 	.word	0x000308a0
        /*06d0*/ 	.short	0x0100
        /*06d2*/ 	.byte	0x08
	.zero		1


	//   ....[16]....
        /*06d4*/ 	.word	0x00000680
        /*06d8*/ 	.word	0x000000ff
        /*06dc*/ 	.word	0x00030898
        /*06e0*/ 	.short	0x0100
        /*06e2*/ 	.byte	0x08
	.zero		1


	//   ....[17]....
        /*06e4*/ 	.word	0x00000690
        /*06e8*/ 	.word	0x000000ff
        /*06ec*/ 	.word	0x000308a8
        /*06f0*/ 	.short	0x0100
        /*06f2*/ 	.byte	0x08
	.zero		1


	//   ....[18]....
        /*06f4*/ 	.word	0x000007d0
        /*06f8*/ 	.word	0x000000ff
        /*06fc*/ 	.word	0x000308b0
        /*0700*/ 	.short	0x0100
        /*0702*/ 	.byte	0x08
	.zero		1


	//   ....[19]....
        /*0704*/ 	.word	0x000007e0
        /*0708*/ 	.word	0x000000ff
        /*070c*/ 	.word	0x000308c0
        /*0710*/ 	.short	0x0100
        /*0712*/ 	.byte	0x08
	.zero		1


	//   ....[20]....
        /*0714*/ 	.word	0x000007f0
        /*0718*/ 	.word	0x000000ff
        /*071c*/ 	.word	0x000308b8
        /*0720*/ 	.short	0x0100
        /*0722*/ 	.byte	0x08
	.zero		1


	//   ....[21]....
        /*0724*/ 	.word	0x00000800
        /*0728*/ 	.word	0x000000ff
        /*072c*/ 	.word	0x000308c8
        /*0730*/ 	.short	0x0100
        /*0732*/ 	.byte	0x08
	.zero		1


	//   ....[22]....
        /*0734*/ 	.word	0x000014b0
        /*0738*/ 	.word	0x000000ff
        /*073c*/ 	.word	0x00030800
        /*0740*/ 	.short	0x010a
        /*0742*/ 	.byte	0x3c
	.zero		1


	//   ....[23]....
        /*0744*/ 	.word	0x00001540
        /*0748*/ 	.word	0x000000ff
        /*074c*/ 	.word	0x00030830
        /*0750*/ 	.short	0x010a
        /*0752*/ 	.byte	0x3c
	.zero		1


	//   ....[24]....
        /*0754*/ 	.word	0x000015a0
        /*0758*/ 	.word	0x000000ff
        /*075c*/ 	.word	0x00030830
        /*0760*/ 	.short	0x010a
        /*0762*/ 	.byte	0x3c
	.zero		1


	//   ....[25]....
        /*0764*/ 	.word	0x00002840
        /*0768*/ 	.word	0x000000ff
        /*076c*/ 	.word	0x00000000
        /*0770*/ 	.short	0x0101
        /*0772*/ 	.byte	0x06
	.zero		1


	//   ....[26]....
        /*0774*/ 	.word	0x00003fe0
        /*0778*/ 	.word	0x000000ff
        /*077c*/ 	.word	0x00030830
        /*0780*/ 	.short	0x010a
        /*0782*/ 	.byte	0x27
	.zero		1


	//   ....[27]....
        /*0784*/ 	.word	0x00004020
        /*0788*/ 	.word	0x000000ff
        /*078c*/ 	.word	0x00030830
        /*0790*/ 	.short	0x010a
        /*0792*/ 	.byte	0x27
	.zero		1


	//   ....[28]....
        /*0794*/ 	.word	0x00004a90
        /*0798*/ 	.word	0x000000ff
        /*079c*/ 	.word	0x00030850
        /*07a0*/ 	.short	0x010a
        /*07a2*/ 	.byte	0x0e
	.zero		1


	//   ....[29]....
        /*07a4*/ 	.word	0x00004ad0
        /*07a8*/ 	.word	0x000000ff
        /*07ac*/ 	.word	0x00030850
        /*07b0*/ 	.short	0x010a
        /*07b2*/ 	.byte	0x0e
	.zero		1


	//   ....[30]....
        /*07b4*/ 	.word	0x000053d0
        /*07b8*/ 	.word	0x000000ff
        /*07bc*/ 	.word	0x00000000
        /*07c0*/ 	.short	0x0101
        /*07c2*/ 	.byte	0x27
	.zero		1


	//   ....[31]....
        /*07c4*/ 	.word	0x000069f0
        /*07c8*/ 	.word	0x000000ff
        /*07cc*/ 	.word	0x00000000
        /*07d0*/ 	.short	0x0101
        /*07d2*/ 	.byte	0x0e
	.zero		1


	//   ....[32]....
        /*07d4*/ 	.word	0x00006c00
        /*07d8*/ 	.word	0x000000ff
        /*07dc*/ 	.word	0x00030830
        /*07e0*/ 	.short	0x010a
        /*07e2*/ 	.byte	0x27
	.zero		1


	//   ....[33]....
        /*07e4*/ 	.word	0x00006c40
        /*07e8*/ 	.word	0x000000ff
        /*07ec*/ 	.word	0x00030830
        /*07f0*/ 	.short	0x010a
        /*07f2*/ 	.byte	0x27
	.zero		1


	//   ....[34]....
        /*07f4*/ 	.word	0x000076c0
        /*07f8*/ 	.word	0x000000ff
        /*07fc*/ 	.word	0x00030850
        /*0800*/ 	.short	0x010a
        /*0802*/ 	.byte	0x05
	.zero		1


	//   ....[35]....
        /*0804*/ 	.word	0x00007700
        /*0808*/ 	.word	0x000000ff
        /*080c*/ 	.word	0x00030850
        /*0810*/ 	.short	0x010a
        /*0812*/ 	.byte	0x05
	.zero		1


	//   ....[36]....
        /*0814*/ 	.word	0x00007e10
        /*0818*/ 	.word	0x000000ff
        /*081c*/ 	.word	0x00000000
        /*0820*/ 	.short	0x0101
        /*0822*/ 	.byte	0x27
	.zero		1


	//   ....[37]....
        /*0824*/ 	.word	0x00008e60
        /*0828*/ 	.word	0x000000ff
        /*082c*/ 	.word	0x00000000
        /*0830*/ 	.short	0x0101
        /*0832*/ 	.byte	0x05
	.zero		1


	//   ....[38]....
        /*0834*/ 	.word	0x00009590
        /*0838*/ 	.word	0x000000ff
        /*083c*/ 	.word	0x00030850
        /*0840*/ 	.short	0x010a
        /*0842*/ 	.byte	0x05
	.zero		1


	//   ....[39]....
        /*0844*/ 	.word	0x000095d0
        /*0848*/ 	.word	0x000000ff
        /*084c*/ 	.word	0x00030850
        /*0850*/ 	.short	0x010a
        /*0852*/ 	.byte	0x05
	.zero		1


	//   ....[40]....
        /*0854*/ 	.word	0x00009be0
        /*0858*/ 	.word	0x000000ff
        /*085c*/ 	.word	0x00000000
        /*0860*/ 	.short	0x0101
        /*0862*/ 	.byte	0x04
	.zero		1


	//   ....[41]....
        /*0864*/ 	.word	0x0000a900
        /*0868*/ 	.word	0x000000ff
        /*086c*/ 	.word	0x00000000
        /*0870*/ 	.short	0x0101
        /*0872*/ 	.byte	0x04
	.zero		1


	//   ....[42]....
        /*0874*/ 	.word	0x0000cff0
        /*0878*/ 	.word	0x000000ff
        /*087c*/ 	.word	0x00030840
        /*0880*/ 	.short	0x010a
        /*0882*/ 	.byte	0x2e
	.zero		1


	//   ....[43]....
        /*0884*/ 	.word	0x0000d5e0
        /*0888*/ 	.word	0x000000ff
        /*088c*/ 	.word	0x00030830
        /*0890*/ 	.short	0x0107
        /*0892*/ 	.byte	0x2e
	.zero		1


	//   ....[44]....
        /*0894*/ 	.word	0x0000d650
        /*0898*/ 	.word	0x000000ff
        /*089c*/ 	.word	0x00030830
        /*08a0*/ 	.short	0x0101
        /*08a2*/ 	.byte	0x2e
	.zero		1


	//   ....[45]....
        /*08a4*/ 	.word	0x0000e010
        /*08a8*/ 	.word	0x000000ff
        /*08ac*/ 	.word	0x00030800
        /*08b0*/ 	.short	0x0107
        /*08b2*/ 	.byte	0x2e
	.zero		1


	//   ....[46]....
        /*08b4*/ 	.word	0x0000e070
        /*08b8*/ 	.word	0x000000ff
        /*08bc*/ 	.word	0x00030800
        /*08c0*/ 	.short	0x0101
        /*08c2*/ 	.byte	0x2e
	.zero		1


	//   ....[47]....
        /*08c4*/ 	.word	0x0000e090
        /*08c8*/ 	.word	0x000000ff
        /*08cc*/ 	.word	0x00030820
        /*08d0*/ 	.short	0x010a
        /*08d2*/ 	.byte	0x2e
	.zero		1


	//   ....[48]....
        /*08d4*/ 	.word	0x0000e470
        /*08d8*/ 	.word	0x00000013
        /*08dc*/ 	.word	0x00030840
        /*08e0*/ 	.short	0x010a
        /*08e2*/ 	.byte	0x3f
	.zero		1


	//   ....[49]....
        /*08e4*/ 	.word	0x0000e9b0
        /*08e8*/ 	.word	0x00000013
        /*08ec*/ 	.word	0x00030830
        /*08f0*/ 	.short	0x0107
        /*08f2*/ 	.byte	0x3f
	.zero		1


	//   ....[50]....
        /*08f4*/ 	.word	0x0000ea60
        /*08f8*/ 	.word	0x00000013
        /*08fc*/ 	.word	0x00030830
        /*0900*/ 	.short	0x0101
        /*0902*/ 	.byte	0x3f
	.zero		1


	//   ....[51]....
        /*0904*/ 	.word	0x0000eac0
        /*0908*/ 	.word	0x00000006
        /*090c*/ 	.word	0x00030860
        /*0910*/ 	.short	0x010a
        /*0912*/ 	.byte	0x3f
	.zero		1


	//   ....[52]....
        /*0914*/ 	.word	0x0000ef70
        /*0918*/ 	.word	0x00000006
        /*091c*/ 	.word	0x00030850
        /*0920*/ 	.short	0x0107
        /*0922*/ 	.byte	0x3f
	.zero		1


	//   ....[53]....
        /*0924*/ 	.word	0x0000f0e0
        /*0928*/ 	.word	0x00000006
        /*092c*/ 	.word	0x00030850
        /*0930*/ 	.short	0x0101
        /*0932*/ 	.byte	0x3f
	.zero		1


	//   ....[54]....
        /*0934*/ 	.word	0x0000f260
        /*0938*/ 	.word	0x00000000
        /*093c*/ 	.word	0x00030860
        /*0940*/ 	.short	0x010a
        /*0942*/ 	.byte	0x3f
	.zero		1


	//   ....[55]....
        /*0944*/ 	.word	0x0000f790
        /*0948*/ 	.word	0x00000000
        /*094c*/ 	.word	0x00030850
        /*0950*/ 	.short	0x0107
        /*0952*/ 	.byte	0x3f
	.zero		1


	//   ....[56]....
        /*0954*/ 	.word	0x0000f840
        /*0958*/ 	.word	0x00000000
        /*095c*/ 	.word	0x00030850
        /*0960*/ 	.short	0x0101
        /*0962*/ 	.byte	0x3f
	.zero		1


	//   ....[57]....
        /*0964*/ 	.word	0x0000f8e0
        /*0968*/ 	.word	0x00000007
        /*096c*/ 	.word	0x00030820
        /*0970*/ 	.short	0x010a
        /*0972*/ 	.byte	0x3f
	.zero		1


	//   ....[58]....
        /*0974*/ 	.word	0x0000fa60
        /*0978*/ 	.word	0x00000005
        /*097c*/ 	.word	0x00030840
        /*0980*/ 	.short	0x010a
        /*0982*/ 	.byte	0x3f
	.zero		1


	//   ....[59]....
        /*0984*/ 	.word	0x0000fb00
        /*0988*/ 	.word	0x00000007
        /*098c*/ 	.word	0x00030840
        /*0990*/ 	.short	0x010a
        /*0992*/ 	.byte	0x3f
	.zero		1


	//   ....[60]....
        /*0994*/ 	.word	0x0000fb40
        /*0998*/ 	.word	0x00000005
        /*099c*/ 	.word	0x00030860
        /*09a0*/ 	.short	0x010a
        /*09a2*/ 	.byte	0x3f
	.zero		1


	//   ....[61]....
        /*09a4*/ 	.word	0x0000fb80
        /*09a8*/ 	.word	0x00000007
        /*09ac*/ 	.word	0x00030860
        /*09b0*/ 	.short	0x010a
        /*09b2*/ 	.byte	0x3f
	.zero		1


	//   ....[62]....
        /*09b4*/ 	.word	0x0000fbf0
        /*09b8*/ 	.word	0x00000003
        /*09bc*/ 	.word	0x00030800
        /*09c0*/ 	.short	0x010a
        /*09c2*/ 	.byte	0x3f
	.zero		1


	//   ....[63]....
        /*09c4*/ 	.word	0x0000fc50
        /*09c8*/ 	.word	0x00000003
        /*09cc*/ 	.word	0x00030830
        /*09d0*/ 	.short	0x010a
        /*09d2*/ 	.byte	0x3f
	.zero		1


	//   ....[64]....
        /*09d4*/ 	.word	0x0000fcb0
        /*09d8*/ 	.word	0x00000009
        /*09dc*/ 	.word	0x00030830
        /*09e0*/ 	.short	0x010a
        /*09e2*/ 	.byte	0x3f
	.zero		1


	//   ....[65]....
        /*09e4*/ 	.word	0x0000fd10
        /*09e8*/ 	.word	0x00000009
        /*09ec*/ 	.word	0x00030850
        /*09f0*/ 	.short	0x010a
        /*09f2*/ 	.byte	0x3f
	.zero		1


	//   ....[66]....
        /*09f4*/ 	.word	0x0000fd70
        /*09f8*/ 	.word	0x00000009
        /*09fc*/ 	.word	0x00030830
        /*0a00*/ 	.short	0x010a
        /*0a02*/ 	.byte	0x3f
	.zero		1


	//   ....[67]....
        /*0a04*/ 	.word	0x0000fdd0
        /*0a08*/ 	.word	0x00000009
        /*0a0c*/ 	.word	0x00030850
        /*0a10*/ 	.short	0x010a
        /*0a12*/ 	.byte	0x3f
	.zero		1


	//   ....[68]....
        /*0a14*/ 	.word	0x0000fe30
        /*0a18*/ 	.word	0x00000005
        /*0a1c*/ 	.word	0x00030850
        /*0a20*/ 	.short	0x010a
        /*0a22*/ 	.byte	0x3f
	.zero		1


	//   ....[69]....
        /*0a24*/ 	.word	0x0000ff10
        /*0a28*/ 	.word	0x00000003
        /*0a2c*/ 	.word	0x00030840
        /*0a30*/ 	.short	0x010a
        /*0a32*/ 	.byte	0x3f
	.zero		1


	//   ....[70]....
        /*0a34*/ 	.word	0x00011130
        /*0a38*/ 	.word	0x00000003
        /*0a3c*/ 	.word	0x00030820
        /*0a40*/ 	.short	0x010a
        /*0a42*/ 	.byte	0x3f
	.zero		1


	//   ....[71]....
        /*0a44*/ 	.word	0x00011180
        /*0a48*/ 	.word	0x00000013
        /*0a4c*/ 	.word	0x00030840
        /*0a50*/ 	.short	0x010a
        /*0a52*/ 	.byte	0x3f
	.zero		1


	//   ....[72]....
        /*0a54*/ 	.word	0x00011910
        /*0a58*/ 	.word	0x00000006
        /*0a5c*/ 	.word	0x00030860
        /*0a60*/ 	.short	0x010a
        /*0a62*/ 	.byte	0x3f
	.zero		1


	//   ....[73]....
        /*0a64*/ 	.word	0x00012210
        /*0a68*/ 	.word	0x00000000
        /*0a6c*/ 	.word	0x00030860
        /*0a70*/ 	.short	0x010a
        /*0a72*/ 	.byte	0x3f
	.zero		1


	//   ....[74]....
        /*0a74*/ 	.word	0x00012ad0
        /*0a78*/ 	.word	0x00000007
        /*0a7c*/ 	.word	0x00030820
        /*0a80*/ 	.short	0x010a
        /*0a82*/ 	.byte	0x3f
	.zero		1


	//   ....[75]....
        /*0a84*/ 	.word	0x00012c70
        /*0a88*/ 	.word	0x00000005
        /*0a8c*/ 	.word	0x00030840
        /*0a90*/ 	.short	0x010a
        /*0a92*/ 	.byte	0x3f
	.zero		1


	//   ....[76]....
        /*0a94*/ 	.word	0x00012cc0
        /*0a98*/ 	.word	0x00000007
        /*0a9c*/ 	.word	0x00030840
        /*0aa0*/ 	.short	0x010a
        /*0aa2*/ 	.byte	0x3f
	.zero		1


	//   ....[77]....
        /*0aa4*/ 	.word	0x00012d10
        /*0aa8*/ 	.word	0x00000005
        /*0aac*/ 	.word	0x00030860
        /*0ab0*/ 	.short	0x010a
        /*0ab2*/ 	.byte	0x3f
	.zero		1


	//----- nvinfo : EIATTR_NUM_MBARRIERS
	.align		4
.L_267:
        /*0ab4*/ 	.byte	0x03, 0x38
        /*0ab6*/ 	.short	0x0016


	//----- nvinfo : EIATTR_EXIT_INSTR_OFFSETS
	.align		4
        /*0ab8*/ 	.byte	0x04, 0x1c
        /*0aba*/ 	.short	(.L_269 - .L_268)


	//   ....[0]....
.L_268:
        /*0abc*/ 	.word	0x0000fbd0


	//----- nvinfo : EIATTR_MAX_THREADS
	.align		4
.L_269:
        /*0ac0*/ 	.byte	0x04, 0x05
        /*0ac2*/ 	.short	(.L_271 - .L_270)
.L_270:
        /*0ac4*/ 	.word	0x00000180
        /*0ac8*/ 	.word	0x00000001
        /*0acc*/ 	.word	0x00000001


	//----- nvinfo : EIATTR_CRS_STACK_SIZE
	.align		4
.L_271:
        /*0ad0*/ 	.byte	0x04, 0x1e
        /*0ad2*/ 	.short	(.L_273 - .L_272)
.L_272:
        /*0ad4*/ 	.word	0x00000000


	//----- nvinfo : EIATTR_CBANK_PARAM_SIZE
	.align		4
.L_273:
        /*0ad8*/ 	.byte	0x03, 0x19
        /*0ada*/ 	.short	0x0a70


	//----- nvinfo : EIATTR_PARAM_CBANK
	.align		4
        /*0adc*/ 	.byte	0x04, 0x0a
        /*0ade*/ 	.short	(.L_275 - .L_274)
	.align		4
.L_274:
        /*0ae0*/ 	.word	index@(.nv.constant0._ZN7cutlass13device_kernelIN5flash11enable_sm90INS1_16FlashAttnFwdSm90INS1_25CollectiveMainloopFwdSm90ILi2EN4cute5tupleIJNS5_1CILi1EEES8_S8_EEENS6_IJNS7_ILi128EEENS7_ILi96EEENS7_ILi192EEEEEELi192ENS_10bfloat16_tEfNS_4arch4Sm90ELb1ELb0ELb1ELb0ELb1ELb0ELb0ELb1ELb1ELb1ELb1ELb0EEENS1_21CollectiveEpilogueFwdINS6_IJSA_SC_SB_EEES9_SE_SG_Li256ELb0ELb1ELb1ELb0EEENS1_19SingleTileSchedulerILb0ELb1ELb1ELi128EEEEEEEEEvNT_6ParamsE)
        /*0ae4*/ 	.short	0x0210
        /*0ae6*/ 	.short	0x0a70


	//----- nvinfo : EIATTR_SW_WAR
	.align		4
.L_275:
        /*0ae8*/ 	.byte	0x04, 0x36
        /*0aea*/ 	.short	(.L_277 - .L_276)
.L_276:
        /*0aec*/ 	.word	0x00000008
.L_277:


//--------------------- .nv.info._ZN7cutlass13device_kernelIN5flash11enable_sm90INS1_16FlashAttnFwdSm90INS1_25CollectiveMainloopFwdSm90ILi2EN4cute5tupleIJNS5_1CILi1EEES8_S8_EEENS6_IJNS7_ILi128EEENS7_ILi96EEENS7_ILi192EEEEEELi192ENS_10bfloat16_tEfNS_4arch4Sm90ELb1ELb0ELb1ELb1ELb1ELb0ELb0ELb1ELb1ELb1ELb1ELb0EEENS1_21CollectiveEpilogueFwdINS6_IJSA_SC_SB_EEES9_SE_SG_Li256ELb1ELb1ELb1ELb0EEENS1_36VarlenDynamicPersistentTileSchedulerILi128ELi96ELi256ELi128ELb1ELb1ELb1ELb1ELb1ELb1EEEEEEEEEvNT_6ParamsE --------------------------
	.section	.nv.info._ZN7cutlass13device_kernelIN5flash11enable_sm90INS1_16FlashAttnFwdSm90INS1_25CollectiveMainloopFwdSm90ILi2EN4cute5tupleIJNS5_1CILi1EEES8_S8_EEENS6_IJNS7_ILi128EEENS7_ILi96EEENS7_ILi192EEEEEELi192ENS_10bfloat16_tEfNS_4arch4Sm90ELb1ELb0ELb1ELb1ELb1ELb0ELb0ELb1ELb1ELb1ELb1ELb0EEENS1_21CollectiveEpilogueFwdINS6_IJSA_SC_SB_EEES9_SE_SG_Li256ELb1ELb1ELb1ELb0EEENS1_36VarlenDynamicPersistentTileSchedulerILi128ELi96ELi256ELi128ELb1ELb1ELb1ELb1ELb1ELb1EEEEEEEEEvNT_6ParamsE,"",@"SHT_CUDA_INFO"
	.sectionflags	@""
	.align	4


	//----- nvinfo : EIATTR_CUDA_API_VERSION
	.align		4
        /*0000*/ 	.byte	0x04, 0x37
        /*0002*/ 	.short	(.L_279 - .L_278)
.L_278:
        /*0004*/ 	.word	0x00000082


	//----- nvinfo : EIATTR_KPARAM_INFO
	.align		4
.L_279:
        /*0008*/ 	.byte	0x04, 0x17
        /*000a*/ 	.short	(.L_281 - .L_280)
.L_280:
        /*000c*/ 	.word	0x00000000
        /*0010*/ 	.short	0x0000
        /*0012*/ 	.short	0x0070
        /*0014*/ 	.byte	0x00, 0xf0, 0x01, 0x2a


	//----- nvinfo : EIATTR_SPARSE_MMA_MASK
	.align		4
.L_281:
        /*0018*/ 	.byte	0x03, 0x50
        /*001a*/ 	.short	0x0000


	//----- nvinfo : EIATTR_MAXREG_COUNT
	.align		4
        /*001c*/ 	.byte	0x03, 0x1b
        /*001e*/ 	.short	0x00a8


	//----- nvinfo : EIATTR_NUM_BARRIERS
	.align		4
        /*0020*/ 	.byte	0x02, 0x4c
        /*0022*/ 	.byte	0x09
	.zero		1


	//----- nvinfo : EIATTR_EXTERNS
	.align		4
        /*0024*/ 	.byte	0x04, 0x0f
        /*0026*/ 	.short	(.L_283 - .L_282)


	//   ....[0]....
	.align		4
.L_282:
        /*0028*/ 	.word	index@(__assertfail)


	//----- nvinfo : EIATTR_ANNOTATIONS
	.align		4
.L_283:
        /*002c*/ 	.byte	0x04, 0x55
        /*002e*/ 	.short	(.L_285 - .L_284)


	//   ....[0]....
.L_284:
        /* <DEDUP_REMOVED lines=20> */


	//----- nvinfo : EIATTR_MERCURY_ISA_VERSION
	.align		4
.L_285:
        /*0158*/ 	.byte	0x03, 0x5f
        /*015a*/ 	.short	0x0101


	//----- nvinfo : EIATTR_UNUSED_LOAD_BYTE_OFFSET
	.align		4
        /*015c*/ 	.byte	0x04, 0x44
        /*015e*/ 	.short	(.L_287 - .L_286)


	//   ....[0]....
.L_286:
        /*0160*/ 	.word	0x00000950
        /*0164*/ 	.word	0x0000fff0


	//   ....[1]....
        /*0168*/ 	.word	0x0000aab0
        /*016c*/ 	.word	0x0000fff0


	//----- nvinfo : EIATTR_INT_WARP_WIDE_INSTR_OFFSETS
	.align		4
.L_287:
        /*0170*/ 	.byte	0x04, 0x31
        /*0172*/ 	.short	(.L_289 - .L_288)


	//   ....[0]....
.L_288:
        /*0174*/ 	.word	0x000000c0


	//   ....[1]....
        /*0178*/ 	.word	0x000000d0


	//   ....[2]....
        /*017c*/ 	.word	0x00000170


	//   ....[3]....
        /*0180*/ 	.word	0x000100f0


	//   ....[4]....
        /*0184*/ 	.word	0x00010180


	//   ....[5]....
        /*0188*/ 	.word	0x00012f50


	//   ....[6]....
        /*018c*/ 	.word	0x00012fe0


	//----- nvinfo : EIATTR_COOP_GROUP_MASK_REGIDS
	.align		4
.L_289:
        /*0190*/ 	.byte	0x04, 0x29
        /*0192*/ 	.short	(.L_291 - .L_290)


	//   ....[0]....
.L_290:
        /*0194*/ 	.word	0xffffffff


	//   ....[1]....
        /*0198*/ 	.word	0xffffffff


	//   ....[2]....
        /*019c*/ 	.word	0xffffffff


	//   ....[3]....
        /*01a0*/ 	.word	0xffffffff


	//   ....[4]....
        /*01a4*/ 	.word	0xffffffff


	//   ....[5]....
        /*01a8*/ 	.word	0xffffffff


	//   ....[6]....
        /*01ac*/ 	.word	0xffffffff


	//   ....[7]....
        /*01b0*/ 	.word	0xffffffff


	//   ....[8]....
        /*01b4*/ 	.word	0xffffffff


	//   ....[9]....
        /*01b8*/ 	.word	0xffffffff


	//   ....[10]....
        /*01bc*/ 	.word	0xffffffff


	//   ....[11]....
        /*01c0*/ 	.word	0xffffffff


	//   ....[12]....
        /*01c4*/ 	.word	0xffffffff


	//   ....[13]....
        /*01c8*/ 	.word	0xffffffff


	//   ....[14]....
        /*01cc*/ 	.word	0xffffffff


	//   ....[15]....
        /*01d0*/ 	.word	0xffffffff


	//   ....[16]....
        /*01d4*/ 	.word	0xffffffff


	//   ....[17]....
        /*01d8*/ 	.word	0xffffffff


	//   ....[18]....
        /*01dc*/ 	.word	0xffffffff


	//   ....[19]....
        /*01e0*/ 	.word	0xffffffff


	//   ....[20]....
        /*01e4*/ 	.word	0xffffffff


	//   ....[21]....
        /*01e8*/ 	.word	0xffffffff


	//   ....[22]....
        /*01ec*/ 	.word	0xffffffff


	//   ....[23]....
        /*01f0*/ 	.word	0xffffffff


	//   ....[24]....
        /*01f4*/ 	.word	0xffffffff


	//   ....[25]....
        /*01f8*/ 	.word	0xffffffff


	//   ....[26]....
        /*01fc*/ 	.word	0xffffffff


	//   ....[27]....
        /*0200*/ 	.word	0xffffffff


	//   ....[28]....
        /*0204*/ 	.word	0xffffffff


	//   ....[29]....
        /*0208*/ 	.word	0xffffffff


	//   ....[30]....
        /*020c*/ 	.word	0xffffffff


	//   ....[31]....
        /*0210*/ 	.word	0xffffffff


	//   ....[32]....
        /*0214*/ 	.word	0xffffffff


	//   ....[33]....
        /*0218*/ 	.word	0xffffffff


	//   ....[34]....
        /*021c*/ 	.word	0xffffffff


	//   ....[35]....
        /*0220*/ 	.word	0xffffffff


	//   ....[36]....
        /*0224*/ 	.word	0xffffffff


	//   ....[37]....
        /*0228*/ 	.word	0xffffffff


	//   ....[38]....
        /*022c*/ 	.word	0xffffffff


	//   ....[39]....
        /*0230*/ 	.word	0xffffffff


	//   ....[40]....
        /*0234*/ 	.word	0xffffffff


	//   ....[41]....
        /*0238*/ 	.word	0xffffffff


	//   ....[42]....
        /*023c*/ 	.word	0xffffffff


	//   ....[43]....
        /*0240*/ 	.word	0xffffffff


	//   ....[44]....
        /*0244*/ 	.word	0xffffffff


	//   ....[45]....
        /*0248*/ 	.word	0xffffffff


	//   ....[46]....
        /*024c*/ 	.word	0xffffffff


	//   ....[47]....
        /*0250*/ 	.word	0xffffffff


	//   ....[48]....
        /*0254*/ 	.word	0xffffffff


	//   ....[49]....
        /*0258*/ 	.word	0xffffffff


	//   ....[50]....
        /*025c*/ 	.word	0xffffffff


	//   ....[51]....
        /*0260*/ 	.word	0xffffffff


	//   ....[52]....
        /*0264*/ 	.word	0xffffffff


	//   ....[53]....
        /*0268*/ 	.word	0xffffffff


	//   ....[54]....
        /*026c*/ 	.word	0xffffffff


	//   ....[55]....
        /*0270*/ 	.word	0xffffffff


	//   ....[56]....
        /*0274*/ 	.word	0xffffffff


	//   ....[57]....
        /*0278*/ 	.word	0xffffffff


	//   ....[58]....
        /*027c*/ 	.word	0xffffffff


	//   ....[59]....
        /*0280*/ 	.word	0xffffffff


	//   ....[60]....
        /*0284*/ 	.word	0xffffffff


	//   ....[61]....
        /*0288*/ 	.word	0xffffffff


	//   ....[62]....
        /*028c*/ 	.word	0xffffffff


	//   ....[63]....
        /*0290*/ 	.word	0xffffffff


	//   ....[64]....
        /*0294*/ 	.word	0xffffffff


	//   ....[65]....
        /*0298*/ 	.word	0xffffffff


	//   ....[66]....
        /*029c*/ 	.word	0xffffffff


	//   ....[67]....
        /*02a0*/ 	.word	0xffffffff


	//   ....[68]....
        /*02a4*/ 	.word	0xffffffff


	//   ....[69]....
        /*02a8*/ 	.word	0xffffffff


	//   ....[70]....
        /*02ac*/ 	.word	0xffffffff


	//   ....[71]....
        /*02b0*/ 	.word	0xffffffff


	//   ....[72]....
        /*02b4*/ 	.word	0xffffffff


	//   ....[73]....
        /*02b8*/ 	.word	0xffffffff


	//   ....[74]....
        /*02bc*/ 	.word	0xffffffff


	//   ....[75]....
        /*02c0*/ 	.word	0xffffffff


	//   ....[76]....
        /*02c4*/ 	.word	0xffffffff


	//   ....[77]....
        /*02c8*/ 	.word	0xffffffff


	//   ....[78]....
        /*02cc*/ 	.word	0xffffffff


	//   ....[79]....
        /*02d0*/ 	.word	0xffffffff


	//   ....[80]....
        /*02d4*/ 	.word	0xffffffff


	//   ....[81]....
        /*02d8*/ 	.word	0xffffffff


	//   ....[82]....
        /*02dc*/ 	.word	0xffffffff


	//   ....[83]....
        /*02e0*/ 	.word	0xffffffff


	//   ....[84]....
        /*02e4*/ 	.word	0xffffffff


	//   ....[85]....
        /*02e8*/ 	.word	0xffffffff


	//   ....[86]....
        /*02ec*/ 	.word	0xffffffff


	//   ....[87]....
        /*02f0*/ 	.word	0xffffffff


	//   ....[88]....
        /*02f4*/ 	.word	0xffffffff


	//   ....[89]....
        /*02f8*/ 	.word	0xffffffff


	//   ....[90]....
        /*02fc*/ 	.word	0xffffffff


	//   ....[91]....
        /*0300*/ 	.word	0xffffffff


	//   ....[92]....
        /*0304*/ 	.word	0xffffffff


	//   ....[93]....
        /*0308*/ 	.word	0xffffffff


	//   ....[94]....
        /*030c*/ 	.word	0xffffffff


	//   ....[95]....
        /*0310*/ 	.word	0xffffffff


	//   ....[96]....
        /*0314*/ 	.word	0xffffffff


	//   ....[97]....
        /*0318*/ 	.word	0xffffffff


	//   ....[98]....
        /*031c*/ 	.word	0xffffffff


	//   ....[99]....
        /*0320*/ 	.word	0xffffffff


	//   ....[100]....
        /*0324*/ 	.word	0xffffffff


	//   ....[101]....
        /*0328*/ 	.word	0xffffffff


	//   ....[102]....
        /*032c*/ 	.word	0xffffffff


	//   ....[103]....
        /*0330*/ 	.word	0xffffffff


	//   ....[104]....
        /*0334*/ 	.word	0xffffffff


	//   ....[105]....
        /*0338*/ 	.word	0xffffffff


	//   ....[106]....
        /*033c*/ 	.word	0xffffffff


	//   ....[107]....
        /*0340*/ 	.word	0xffffffff


	//   ....[108]....
        /*0344*/ 	.word	0xffffffff


	//   ....[109]....
        /*0348*/ 	.word	0xffffffff


	//   ....[110]....
        /*034c*/ 	.word	0xffffffff


	//   ....[111]....
        /*0350*/ 	.word	0xffffffff


	//   ....[112]....
        /*0354*/ 	.word	0xffffffff


	//   ....[113]....
        /*0358*/ 	.word	0xffffffff


	//   ....[114]....
        /*035c*/ 	.word	0xffffffff


	//   ....[115]....
        /*0360*/ 	.word	0xffffffff


	//   ....[116]....
        /*0364*/ 	.word	0xffffffff


	//   ....[117]....
        /*0368*/ 	.word	0xffffffff


	//   ....[118]....
        /*036c*/ 	.word	0xffffffff


	//   ....[119]....
        /*0370*/ 	.word	0xffffffff


	//   ....[120]....
        /*0374*/ 	.word	0xffffffff


	//   ....[121]....
        /*0378*/ 	.word	0xffffffff


	//   ....[122]....
        /*037c*/ 	.word	0xffffffff


	//   ....[123]....
        /*0380*/ 	.word	0xffffffff


	//   ....[124]....
        /*0384*/ 	.word	0xffffffff


	//   ....[125]....
        /*0388*/ 	.word	0xffffffff


	//   ....[126]....
        /*038c*/ 	.word	0xffffffff


	//   ....[127]....
        /*0390*/ 	.word	0xffffffff


	//   ....[128]....
        /*0394*/ 	.word	0xffffffff


	//   ....[129]....
        /*0398*/ 	.word	0xffffffff


	//   ....[130]....
        /*039c*/ 	.word	0xffffffff


	//   ....[131]....
        /*03a0*/ 	.word	0xffffffff


	//   ....[132]....
        /*03a4*/ 	.word	0xffffffff


	//   ....[133]....
        /*03a8*/ 	.word	0xffffffff


	//   ....[134]....
        /*03ac*/ 	.word	0xffffffff


	//   ....[135]....
        /*03b0*/ 	.word	0xffffffff


	//   ....[136]....
        /*03b4*/ 	.word	0xffffffff


	//   ....[137]....
        /*03b8*/ 	.word	0xffffffff


	//   ....[138]....
        /*03bc*/ 	.word	0xffffffff


	//   ....[139]....
        /*03c0*/ 	.word	0xffffffff


	//   ....[140]....
        /*03c4*/ 	.word	0xffffffff


	//   ....[141]....
        /*03c8*/ 	.word	0xffffffff


	//   ....[142]....
        /*03cc*/ 	.word	0xffffffff


	//   ....[143]....
        /*03d0*/ 	.word	0xffffffff


	//   ....[144]....
        /*03d4*/ 	.word	0xffffffff


	//   ....[145]....
        /*03d8*/ 	.word	0xffffffff


	//   ....[146]....
        /*03dc*/ 	.word	0xffffffff


	//   ....[147]....
        /*03e0*/ 	.word	0xffffffff


	//   ....[148]....
        /*03e4*/ 	.word	0xffffffff


	//   ....[149]....
        /*03e8*/ 	.word	0xffffffff


	//   ....[150]....
        /*03ec*/ 	.word	0xffffffff


	//   ....[151]....
        /*03f0*/ 	.word	0x0500000f


	//   ....[152]....
        /*03f4*/ 	.word	0x0500000f


	//   ....[153]....
        /*03f8*/ 	.word	0x0500000f


	//   ....[154]....
        /*03fc*/ 	.word	0x0500000f


	//   ....[155]....
        /*0400*/ 	.word	0x0500000f


	//   ....[156]....
        /*0404*/ 	.word	0x0500000f


	//   ....[157]....
        /*0408*/ 	.word	0x0500000f


	//   ....[158]....
        /*040c*/ 	.word	0x0500000f


	//   ....[159]....
        /*0410*/ 	.word	0x0500000f


	//   ....[160]....
        /*0414*/ 	.word	0x0500000f


	//   ....[161]....
        /*0418*/ 	.word	0x0500000f


	//   ....[162]....
        /*041c*/ 	.word	0x0500000f


	//   ....[163]....
        /*0420*/ 	.word	0x0500000f


	//   ....[164]....
        /*0424*/ 	.word	0x0500000f


	//   ....[165]....
        /*0428*/ 	.word	0x0500000f


	//   ....[166]....
        /*042c*/ 	.word	0x0500000f


	//   ....[167]....
        /*0430*/ 	.word	0x0500000f


	//   ....[168]....
        /*0434*/ 	.word	0x0500000f


	//   ....[169]....
        /*0438*/ 	.word	0x0500000f


	//   ....[170]....
        /*043c*/ 	.word	0x0500000f


	//   ....[171]....
        /*0440*/ 	.word	0x0500000f


	//   ....[172]....
        /*0444*/ 	.word	0x0500000f


	//   ....[173]....
        /*0448*/ 	.word	0x0500000f


	//   ....[174]....
        /*044c*/ 	.word	0x0500000f


	//   ....[175]....
        /*0450*/ 	.word	0x0500000f


	//   ....[176]....
        /*0454*/ 	.word	0x0500000f


	//   ....[177]....
        /*0458*/ 	.word	0x0500000f


	//   ....[178]....
        /*045c*/ 	.word	0x0500000f


	//   ....[179]....
        /*0460*/ 	.word	0x0500000f


	//   ....[180]....
        /*0464*/ 	.word	0x0500000f


	//   ....[181]....
        /*0468*/ 	.word	0x0500000f


	//   ....[182]....
        /*046c*/ 	.word	0x0500000f


	//   ....[183]....
        /*0470*/ 	.word	0x0500000f


	//   ....[184]....
        /*0474*/ 	.word	0x0500000f


	//   ....[185]....
        /*0478*/ 	.word	0x0500000f


	//   ....[186]....
        /*047c*/ 	.word	0x0500000f


	//   ....[187]....
        /*0480*/ 	.word	0x0500000f


	//   ....[188]....
        /*0484*/ 	.word	0x0500000f


	//   ....[189]....
        /*0488*/ 	.word	0x0500000f


	//   ....[190]....
        /*048c*/ 	.word	0x0500000f


	//   ....[191]....
        /*0490*/ 	.word	0x0500000f


	//   ....[192]....
        /*0494*/ 	.word	0x0500000f


	//   ....[193]....
        /*0498*/ 	.word	0x0500000f


	//   ....[194]....
        /*049c*/ 	.word	0x0500000f


	//   ....[195]....
        /*04a0*/ 	.word	0x0500000f


	//   ....[196]....
        /*04a4*/ 	.word	0x0500000f


	//   ....[197]....
        /*04a8*/ 	.word	0x0500000f


	//   ....[198]....
        /*04ac*/ 	.word	0x0500000f


	//   ....[199]....
        /*04b0*/ 	.word	0x0500000f


	//   ....[200]....
        /*04b4*/ 	.word	0x0500000f


	//   ....[201]....
        /*04b8*/ 	.word	0x0500000f


	//   ....[202]....
        /*04bc*/ 	.word	0x0500000f


	//   ....[203]....
        /*04c0*/ 	.word	0x0500000f


	//   ....[204]....
        /*04c4*/ 	.word	0x0500000f


	//   ....[205]....
        /*04c8*/ 	.word	0x0500000f


	//   ....[206]....
        /*04cc*/ 	.word	0x0500000f


	//   ....[207]....
        /*04d0*/ 	.word	0x0500000f


	//   ....[208]....
        /*04d4*/ 	.word	0x0500000f


	//   ....[209]....
        /*04d8*/ 	.word	0x0500000f


	//   ....[210]....
        /*04dc*/ 	.word	0x0500000f


	//   ....[211]....
        /*04e0*/ 	.word	0x0500000f


	//   ....[212]....
        /*04e4*/ 	.word	0x0500000f


	//   ....[213]....
        /*04e8*/ 	.word	0x0500000f


	//   ....[214]....
        /*04ec*/ 	.word	0x0500000f


	//   ....[215]....
        /*04f0*/ 	.word	0x0500000f


	//   ....[216]....
        /*04f4*/ 	.word	0x0500000f


	//   ....[217]....
        /*04f8*/ 	.word	0x0500000f


	//   ....[218]....
        /*04fc*/ 	.word	0x0500000f


	//   ....[219]....
        /*0500*/ 	.word	0x0500000f


	//   ....[220]....
        /*0504*/ 	.word	0x0500000f


	//   ....[221]....
        /*0508*/ 	.word	0x0500000f


	//   ....[222]....
        /*050c*/ 	.word	0x0500000f


	//   ....[223]....
        /*0510*/ 	.word	0x0500000f


	//   ....[224]....
        /*0514*/ 	.word	0x0500000f


	//   ....[225]....
        /*0518*/ 	.word	0x0500000f


	//   ....[226]....
        /*051c*/ 	.word	0x0500000f


	//   ....[227]....
        /*0520*/ 	.word	0x0500000f


	//   ....[228]....
        /*0524*/ 	.word	0x0500000f


	//   ....[229]....
        /*0528*/ 	.word	0x0500000f


	//   ....[230]....
        /*052c*/ 	.word	0x0500000f


	//   ....[231]....
        /*0530*/ 	.word	0x0500000f


	//   ....[232]....
        /*0534*/ 	.word	0x0500000f


	//   ....[233]....
        /*0538*/ 	.word	0x0500000f


	//   ....[234]....
        /*053c*/ 	.word	0x0500000f


	//----- nvinfo : EIATTR_COOP_GROUP_INSTR_OFFSETS
	.align		4
.L_291:
        /*0540*/ 	.byte	0x04, 0x28
        /*0542*/ 	.short	(.L_293 - .L_292)


	//   ....[0]....
.L_292:
        /*0544*/ 	.word	0x00000070


	//   ....[1]....
        /*0548*/ 	.word	0x000000b0


	//   ....[2]....
        /*054c*/ 	.word	0x000002d0


	//   ....[3]....
        /*0550*/ 	.word	0x00000430


	//   ....[4]....
        /*0554*/ 	.word	0x00000550


	//   ....[5]....
        /*0558*/ 	.word	0x000006b0


	//   ....[6]....
        /*055c*/ 	.word	0x00001db0


	//   ....[7]....
        /*0560*/ 	.word	0x00002930


	//   ....[8]....
        /*0564*/ 	.word	0x00002b80


	//   ....[9]....
        /*0568*/ 	.word	0x00003480


	//   ....[10]....
        /*056c*/ 	.word	0x000034f0


	//   ....[11]....
        /*0570*/ 	.word	0x00003c70


	//   ....[12]....
        /*0574*/ 	.word	0x00003d40


	//   ....[13]....
        /*0578*/ 	.word	0x00005860


	//   ....[14]....
        /*057c*/ 	.word	0x00006090


	//   ....[15]....
        /*0580*/ 	.word	0x000060f0


	//   ....[16]....
        /*0584*/ 	.word	0x00006170


	//   ....[17]....
        /*0588*/ 	.word	0x000068f0


	//   ....[18]....
        /*058c*/ 	.word	0x00006950


	//   ....[19]....
        /*0590*/ 	.word	0x00008c70


	//   ....[20]....
        /*0594*/ 	.word	0x00008c90


	//   ....[21]....
        /*0598*/ 	.word	0x00008cb0


	//   ....[22]....
        /*059c*/ 	.word	0x00008cd0


	//   ....[23]....
        /*05a0*/ 	.word	0x00009fd0


	//   ....[24]....
        /*05a4*/ 	.word	0x0000a000


	//   ....[25]....
        /*05a8*/ 	.word	0x0000a0c0


	//   ....[26]....
        /*05ac*/ 	.word	0x0000a0d0


	//   ....[27]....
        /*05b0*/ 	.word	0x0000b950


	//   ....[28]....
        /*05b4*/ 	.word	0x0000b970


	//   ....[29]....
        /*05b8*/ 	.word	0x0000b980


	//   ....[30]....
        /*05bc*/ 	.word	0x0000b990


	//   ....[31]....
        /*05c0*/ 	.word	0x0000c270


	//   ....[32]....
        /*05c4*/ 	.word	0x0000c290


	//   ....[33]....
        /*05c8*/ 	.word	0x0000c3d0


	//   ....[34]....
        /*05cc*/ 	.word	0x0000c3f0


	//   ....[35]....
        /*05d0*/ 	.word	0x0000c4f0


	//   ....[36]....
        /*05d4*/ 	.word	0x0000c510


	//   ....[37]....
        /*05d8*/ 	.word	0x0000c620


	//   ....[38]....
        /*05dc*/ 	.word	0x0000c640


	//   ....[39]....
        /*05e0*/ 	.word	0x0000ca90


	//   ....[40]....
        /*05e4*/ 	.word	0x0000caa0


	//   ....[41]....
        /*05e8*/ 	.word	0x0000d160


	//   ....[42]....
        /*05ec*/ 	.word	0x0000d170


	//   ....[43]....
        /*05f0*/ 	.word	0x0000e210


	//   ....[44]....
        /*05f4*/ 	.word	0x0000e240


	//   ....[45]....
        /*05f8*/ 	.word	0x0000e350


	//   ....[46]....
        /*05fc*/ 	.word	0x0000e370


	//   ....[47]....
        /*0600*/ 	.word	0x0000e470


	//   ....[48]....
        /*0604*/ 	.word	0x0000e490


	//   ....[49]....
        /*0608*/ 	.word	0x0000e5a0


	//   ....[50]....
        /*060c*/ 	.word	0x0000e5c0


	//   ....[51]....
        /*0610*/ 	.word	0x0000e760


	//   ....[52]....
        /*0614*/ 	.word	0x0000e950


	//   ....[53]....
        /*0618*/ 	.word	0x0000e980


	//   ....[54]....
        /*061c*/ 	.word	0x0000e9b0


	//   ....[55]....
        /*0620*/ 	.word	0x0000e9e0


	//   ....[56]....
        /*0624*/ 	.word	0x0000ea10


	//   ....[57]....
        /*0628*/ 	.word	0x0000ea40


	//   ....[58]....
        /*062c*/ 	.word	0x0000ebb0


	//   ....[59]....
        /*0630*/ 	.word	0x0000ebe0


	//   ....[60]....
        /*0634*/ 	.word	0x0000ec10


	//   ....[61]....
        /*0638*/ 	.word	0x0000ec40


	//   ....[62]....
        /*063c*/ 	.word	0x0000ec70


	//   ....[63]....
        /*0640*/ 	.word	0x0000eca0


	//   ....[64]....
        /*0644*/ 	.word	0x0000ed30


	//   ....[65]....
        /*0648*/ 	.word	0x0000ed60


	//   ....[66]....
        /*064c*/ 	.word	0x0000ed70


	//   ....[67]....
        /*0650*/ 	.word	0x0000edb0


	//   ....[68]....
        /*0654*/ 	.word	0x00010c90


	//   ....[69]....
        /*0658*/ 	.word	0x00010cb0


	//   ....[70]....
        /*065c*/ 	.word	0x00010d60


	//   ....[71]....
        /*0660*/ 	.word	0x00010d80


	//   ....[72]....
        /*0664*/ 	.word	0x00010e20


	//   ....[73]....
        /*0668*/ 	.word	0x00010e40


	//   ....[74]....
        /*066c*/ 	.word	0x00010ee0


	//   ....[75]....
        /*0670*/ 	.word	0x00010f00


	//   ....[76]....
        /*0674*/ 	.word	0x00010fa0


	//   ....[77]....
        /*0678*/ 	.word	0x00010fc0


	//   ....[78]....
        /*067c*/ 	.word	0x00010fd0


	//   ....[79]....
        /*0680*/ 	.word	0x00011060


	//   ....[80]....
        /*0684*/ 	.word	0x00011760


	//   ....[81]....
        /*0688*/ 	.word	0x00011790


	//   ....[82]....
        /*068c*/ 	.word	0x000117f0


	//   ....[83]....
        /*0690*/ 	.word	0x00011850


	//   ....[84]....
        /*0694*/ 	.word	0x00011890


	//   ....[85]....
        /*0698*/ 	.word	0x00011900


	//   ....[86]....
        /*069c*/ 	.word	0x00011950


	//   ....[87]....
        /*06a0*/ 	.word	0x000119b0


	//   ....[88]....
        /*06a4*/ 	.word	0x00011a00


	//   ....[89]....
        /*06a8*/ 	.word	0x00011a60


	//   ....[90]....
        /*06ac*/ 	.word	0x00011aa0


	//   ....[91]....
        /*06b0*/ 	.word	0x00011b10


	//   ....[92]....
        /*06b4*/ 	.word	0x00011b60


	//   ....[93]....
        /*06b8*/ 	.word	0x00011bb0


	//   ....[94]....
        /*06bc*/ 	.word	0x00011bd0


	//   ....[95]....
        /*06c0*/ 	.word	0x00011c00


	//   ....[96]....
        /*06c4*/ 	.word	0x000123c0


	//   ....[97]....
        /*06c8*/ 	.word	0x00012400


	//   ....[98]....
        /*06cc*/ 	.word	0x00012410


	//   ....[99]....
        /*06d0*/ 	.word	0x00012470


	//   ....[100]....
        /*06d4*/ 	.word	0x00012480


	//   ....[101]....
        /*06d8*/ 	.word	0x000124e0


	//   ....[102]....
        /*06dc*/ 	.word	0x00012510


	//   ....[103]....
        /*06e0*/ 	.word	0x00012550


	//   ....[104]....
        /*06e4*/ 	.word	0x00012580


	//   ....[105]....
        /*06e8*/ 	.word	0x000125c0


	//   ....[106]....
        /*06ec*/ 	.word	0x000125f0


	//   ....[107]....
        /*06f0*/ 	.word	0x00012630


	//   ....[108]....
        /*06f4*/ 	.word	0x000128a0


	//   ....[109]....
        /*06f8*/ 	.word	0x000128c0


	//   ....[110]....
        /*06fc*/ 	.word	0x000128d0


	//   ....[111]....
        /*0700*/ 	.word	0x00012960


	//   ....[112]....
        /*0704*/ 	.word	0x00012970


	//   ....[113]....
        /*0708*/ 	.word	0x00012a00


	//   ....[114]....
        /*070c*/ 	.word	0x00012a10


	//   ....[115]....
        /*0710*/ 	.word	0x00012aa0


	//   ....[116]....
        /*0714*/ 	.word	0x00012ab0


	//   ....[117]....
        /*0718*/ 	.word	0x00012b40


	//   ....[118]....
        /*071c*/ 	.word	0x00012b50


	//   ....[119]....
        /*0720*/ 	.word	0x00012b60


	//   ....[120]....
        /*0724*/ 	.word	0x00013120


	//   ....[121]....
        /*0728*/ 	.word	0x00013160


	//   ....[122]....
        /*072c*/ 	.word	0x000131a0


	//   ....[123]....
        /*0730*/ 	.word	0x000131d0


	//   ....[124]....
        /*0734*/ 	.word	0x00013260


	//   ....[125]....
        /*0738*/ 	.word	0x00013290


	//   ....[126]....
        /*073c*/ 	.word	0x00013300


	//   ....[127]....
        /*0740*/ 	.word	0x00013320


	//   ....[128]....
        /*0744*/ 	.word	0x000133a0


	//   ....[129]....
        /*0748*/ 	.word	0x000133d0


	//   ....[130]....
        /*074c*/ 	.word	0x00013400


	//   ....[131]....
        /*0750*/ 	.word	0x00013450


	//   ....[132]....
        /*0754*/ 	.word	0x00013890


	//   ....[133]....
        /*0758*/ 	.word	0x000138a0


	//   ....[134]....
        /*075c*/ 	.word	0x000138e0


	//   ....[135]....
        /*0760*/ 	.word	0x00013920


	//   ....[136]....
        /*0764*/ 	.word	0x00013950


	//   ....[137]....
        /*0768*/ 	.word	0x00013980


	//   ....[138]....
        /*076c*/ 	.word	0x000139b0


	//   ....[139]....
        /*0770*/ 	.word	0x000139e0


	//   ....[140]....
        /*0774*/ 	.word	0x00013b90


	//   ....[141]....
        /*0778*/ 	.word	0x00013bc0


	//   ....[142]....
        /*077c*/ 	.word	0x00013bf0


	//   ....[143]....
        /*0780*/ 	.word	0x00013c20


	//   ....[144]....
        /*0784*/ 	.word	0x00013c50


	//   ....[145]....
        /*0788*/ 	.word	0x00013c80


	//   ....[146]....
        /*078c*/ 	.word	0x00013d40


	//   ....[147]....
        /*0790*/ 	.word	0x00013d60


	//   ....[148]....
        /*0794*/ 	.word	0x00013d80


	//   ....[149]....
        /*0798*/ 	.word	0x00013de0


	//   ....[150]....
        /*079c*/ 	.word	0x00014800


	//   ....[151]....
        /*07a0*/ 	.word	0x00014dc0


	//   ....[152]....
        /*07a4*/ 	.word	0x00014eb0


	//   ....[153]....
        /*07a8*/ 	.word	0x00014f50


	//   ....[154]....
        /*07ac*/ 	.word	0x00014fb0


	//   ....[155]....
        /*07b0*/ 	.word	0x000150c0


	//   ....[156]....
        /*07b4*/ 	.word	0x00015130


	//   ....[157]....
        /*07b8*/ 	.word	0x00015240


	//   ....[158]....
        /*07bc*/ 	.word	0x000152b0


	//   ....[159]....
        /*07c0*/ 	.word	0x000153c0


	//   ....[160]....
        /*07c4*/ 	.word	0x00015430


	//   ....[161]....
        /*07c8*/ 	.word	0x00015540


	//   ....[162]....
        /*07cc*/ 	.word	0x000155b0


	//   ....[163]....
        /*07d0*/ 	.word	0x00015650


	//   ....[164]....
        /*07d4*/ 	.word	0x00015760


	//   ....[165]....
        /*07d8*/ 	.word	0x000157d0


	//   ....[166]....
        /*07dc*/ 	.word	0x00015850


	//   ....[167]....
        /*07e0*/ 	.word	0x00015920


	//   ....[168]....
        /*07e4*/ 	.word	0x000159a0


	//   ....[169]....
        /*07e8*/ 	.word	0x00015a80


	//   ....[170]....
        /*07ec*/ 	.word	0x00015b00


	//   ....[171]....
        /*07f0*/ 	.word	0x00015be0


	//   ....[172]....
        /*07f4*/ 	.word	0x00015c60


	//   ....[173]....
        /*07f8*/ 	.word	0x00015d40


	//   ....[174]....
        /*07fc*/ 	.word	0x00015dc0


	//   ....[175]....
        /*0800*/ 	.word	0x00015ea0


	//   ....[176]....
        /*0804*/ 	.word	0x00015f20


	//   ....[177]....
        /*0808*/ 	.word	0x00015ff0


	//   ....[178]....
        /*080c*/ 	.word	0x00016070


	//   ....[179]....
        /*0810*/ 	.word	0x00016130


	//   ....[180]....
        /*0814*/ 	.word	0x00016260


	//   ....[181]....
        /*0818*/ 	.word	0x00016340


	//   ....[182]....
        /*081c*/ 	.word	0x000163a0


	//   ....[183]....
        /*0820*/ 	.word	0x00016470


	//   ....[184]....
        /*0824*/ 	.word	0x000164d0


	//   ....[185]....
        /*0828*/ 	.word	0x000165a0


	//   ....[186]....
        /*082c*/ 	.word	0x00016600


	//   ....[187]....
        /*0830*/ 	.word	0x000166d0


	//   ....[188]....
        /*0834*/ 	.word	0x00016730


	//   ....[189]....
        /*0838*/ 	.word	0x00016800


	//   ....[190]....
        /*083c*/ 	.word	0x00016860


	//   ....[191]....
        /*0840*/ 	.word	0x00016940


	//   ....[192]....
        /*0844*/ 	.word	0x00016a30


	//   ....[193]....
        /*0848*/ 	.word	0x00016ad0


	//   ....[194]....
        /*084c*/ 	.word	0x00016b30


	//   ....[195]....
        /*0850*/ 	.word	0x00016c30


	//   ....[196]....
        /*0854*/ 	.word	0x00016c90


	//   ....[197]....
        /*0858*/ 	.word	0x00016d90


	//   ....[198]....
        /*085c*/ 	.word	0x00016df0


	//   ....[199]....
        /*0860*/ 	.word	0x00016ef0


	//   ....[200]....
        /*0864*/ 	.word	0x00016f50


	//   ....[201]....
        /*0868*/ 	.word	0x00017050


	//   ....[202]....
        /*086c*/ 	.word	0x000170b0


	//   ....[203]....
        /*0870*/ 	.word	0x00017180


	//   ....[204]....
        /*0874*/ 	.word	0x000172c0


	//   ....[205]....
        /*0878*/ 	.word	0x00017360


	//   ....[206]....
        /*087c*/ 	.word	0x00017440


	//   ....[207]....
        /*0880*/ 	.word	0x00017510


	//   ....[208]....
        /*0884*/ 	.word	0x00017570


	//   ....[209]....
        /*0888*/ 	.word	0x00017660


	//   ....[210]....
        /*088c*/ 	.word	0x000176c0


	//   ....[211]....
        /*0890*/ 	.word	0x000177b0


	//   ....[212]....
        /*0894*/ 	.word	0x00017810


	//   ....[213]....
        /*0898*/ 	.word	0x00017900


	//   ....[214]....
        /*089c*/ 	.word	0x00017960


	//   ....[215]....
        /*08a0*/ 	.word	0x00017a40


	//   ....[216]....
        /*08a4*/ 	.word	0x00017ad0


	//   ....[217]....
        /*08a8*/ 	.word	0x00017b70


	//   ....[218]....
        /*08ac*/ 	.word	0x00017ce0


	//   ....[219]....
        /*08b0*/ 	.word	0x00017d50


	//   ....[220]....
        /*08b4*/ 	.word	0x00017dd0


	//   ....[221]....
        /*08b8*/ 	.word	0x00017e40


	//   ....[222]....
        /*08bc*/ 	.word	0x00017eb0


	//   ....[223]....
        /*08c0*/ 	.word	0x00017f30


	//   ....[224]....
        /*08c4*/ 	.word	0x00017fb0


	//   ....[225]....
        /*08c8*/ 	.word	0x00018040


	//   ....[226]....
        /*08cc*/ 	.word	0x000180b0


	//   ....[227]....
        /*08d0*/ 	.word	0x00018120


	//   ....[228]....
        /*08d4*/ 	.word	0x00018190


	//   ....[229]....
        /*08d8*/ 	.word	0x00018210


	//   ....[230]....
        /*08dc*/ 	.word	0x00018280


	//   ....[231]....
        /*08e0*/ 	.word	0x00018310


	//   ....[232]....
        /*08e4*/ 	.word	0x00018370


	//   ....[233]....
        /*08e8*/ 	.word	0x00018400


	//   ....[234]....
        /*08ec*/ 	.word	0x00018530


	//----- nvinfo : EIATTR_REG_RECONFIG
	.align		4
.L_293:
        /*08f0*/ 	.byte	0x01, 0x54
	.zero		2


	//----- nvinfo : EIATTR_SYSCALL_OFFSETS
	.align		4
        /*08f4*/ 	.byte	0x04, 0x46
        /*08f6*/ 	.short	(.L_295 - .L_294)


	//   ....[0]....
.L_294:
        /*08f8*/ 	.word	0x00001f30


	//   ....[1]....
        /*08fc*/ 	.word	0x000102e0


	//   ....[2]....
        /*0900*/ 	.word	0x00010430


	//   ....[3]....
        /*0904*/ 	.word	0x00010520


	//   ....[4]....
        /*0908*/ 	.word	0x000113f0


	//----- nvinfo : EIATTR_MBARRIER_INSTR_OFFSETS
	.align		4
.L_295:
        /*090c*/ 	.byte	0x04, 0x39
        /*090e*/ 	.short	(.L_297 - .L_296)


	//   ....[0]....
.L_296:
        /*0910*/ 	.word	0x00000180
        /*0914*/ 	.word	0x000000ff
        /*0918*/ 	.word	0x00030800
        /*091c*/ 	.short	0x0100
        /*091e*/ 	.byte	0x08
	.zero		1


	//   ....[1]....
        /*0920*/ 	.word	0x00000190
        /*0924*/ 	.word	0x000000ff
        /*0928*/ 	.word	0x00030820
        /*092c*/ 	.short	0x0100
        /*092e*/ 	.byte	0x08
	.zero		1


	//   ....[2]....
        /*0930*/ 	.word	0x00000280
        /*0934*/ 	.word	0x000000ff
        /*0938*/ 	.word	0x00030830
        /*093c*/ 	.short	0x0100
        /*093e*/ 	.byte	0x08
	.zero		1


	//   ....[3]....
        /*0940*/ 	.word	0x00000290
        /*0944*/ 	.word	0x000000ff
        /*0948*/ 	.word	0x00030840
        /*094c*/ 	.short	0x0100
        /*094e*/ 	.byte	0x08
	.zero		1


	//   ....[4]....
        /*0950*/ 	.word	0x000002a0
        /*0954*/ 	.word	0x000000ff
        /*0958*/ 	.word	0x00030838
        /*095c*/ 	.short	0x0100
        /*095e*/ 	.byte	0x08
	.zero		1


	//   ....[5]....
        /*0960*/ 	.word	0x000002b0
        /*0964*/ 	.word	0x000000ff
        /*0968*/ 	.word	0x00030848
        /*096c*/ 	.short	0x0100
        /*096e*/ 	.byte	0x08
	.zero		1


	//   ....[6]....
        /*0970*/ 	.word	0x000003e0
        /*0974*/ 	.word	0x000000ff
        /*0978*/ 	.word	0x00030850
        /*097c*/ 	.short	0x0100
        /*097e*/ 	.byte	0x08
	.zero		1


	//   ....[7]....
        /*0980*/ 	.word	0x000003f0
        /*0984*/ 	.word	0x000000ff
        /*0988*/ 	.word	0x00030860
        /*098c*/ 	.short	0x0100
        /*098e*/ 	.byte	0x08
	.zero		1


	//   ....[8]....
        /*0990*/ 	.word	0x00000400
        /*0994*/ 	.word	0x000000ff
        /*0998*/ 	.word	0x00030858
        /*099c*/ 	.short	0x0100
        /*099e*/ 	.byte	0x08
	.zero		1


	//   ....[9]....
        /*09a0*/ 	.word	0x00000410
        /*09a4*/ 	.word	0x000000ff
        /*09a8*/ 	.word	0x00030868
        /*09ac*/ 	.short	0x0100
        /*09ae*/ 	.byte	0x08
	.zero		1


	//   ....[10]....
        /*09b0*/ 	.word	0x00000500
        /*09b4*/ 	.word	0x000000ff
        /*09b8*/ 	.word	0x00030870
        /*09bc*/ 	.short	0x0100
        /*09be*/ 	.byte	0x06
	.zero		1


	//   ....[11]....
        /*09c0*/ 	.word	0x00000510
        /*09c4*/ 	.word	0x000000ff
        /*09c8*/ 	.word	0x00030880
        /*09cc*/ 	.short	0x0100
        /*09ce*/ 	.byte	0x06
	.zero		1


	//   ....[12]....
        /*09d0*/ 	.word	0x00000520
        /*09d4*/ 	.word	0x000000ff
        /*09d8*/ 	.word	0x00030878
        /*09dc*/ 	.short	0x0100
        /*09de*/ 	.byte	0x06
	.zero		1


	//   ....[13]....
        /*09e0*/ 	.word	0x00000530
        /*09e4*/ 	.word	0x000000ff
        /*09e8*/ 	.word	0x00030888
        /*09ec*/ 	.short	0x0100
        /*09ee*/ 	.byte	0x06
	.zero		1


	//   ....[14]....
        /*09f0*/ 	.word	0x00000660
        /*09f4*/ 	.word	0x000000ff
        /*09f8*/ 	.word	0x00030890
        /*09fc*/ 	.short	0x0100
        /*09fe*/ 	.byte	0x08
	.zero		1


	//   ....[15]....
        /*0a00*/ 	.word	0x00000670
        /*0a04*/ 	.word	0x000000ff
        /*0a08*/ 	.word	0x000308a0
        /*0a0c*/ 	.short	0x0100
        /*0a0e*/ 	.byte	0x08
	.zero		1


	//   ....[16]....
        /*0a10*/ 	.word	0x00000680
        /*0a14*/ 	.word	0x000000ff
        /*0a18*/ 	.word	0x00030898
        /*0a1c*/ 	.short	0x0100
        /*0a1e*/ 	.byte	0x08
	.zero		1


	//   ....[17]....
        /*0a20*/ 	.word	0x00000690
        /*0a24*/ 	.word	0x000000ff
        /*0a28*/ 	.word	0x000308a8
        /*0a2c*/ 	.short	0x0100
        /*0a2e*/ 	.byte	0x08
	.zero		1


	//   ....[18]....
        /*0a30*/ 	.word	0x000007d0
        /*0a34*/ 	.word	0x000000ff
        /*0a38*/ 	.word	0x000308b0
        /*0a3c*/ 	.short	0x0100
        /*0a3e*/ 	.byte	0x08
	.zero		1


	//   ....[19]....
        /*0a40*/ 	.word	0x000007e0
        /*0a44*/ 	.word	0x000000ff
        /*0a48*/ 	.word	0x000308c0
        /*0a4c*/ 	.short	0x0100
        /*0a4e*/ 	.byte	0x08
	.zero		1


	//   ....[20]....
        /*0a50*/ 	.word	0x000007f0
        /*0a54*/ 	.word	0x000000ff
        /*0a58*/ 	.word	0x000308b8
        /*0a5c*/ 	.short	0x0100
        /*0a5e*/ 	.byte	0x08
	.zero		1


	//   ....[21]....
        /*0a60*/ 	.word	0x00000800
        /*0a64*/ 	.word	0x000000ff
        /*0a68*/ 	.word	0x000308c8
        /*0a6c*/ 	.short	0x0100
        /*0a6e*/ 	.byte	0x08
	.zero		1


	//   ....[22]....
        /*0a70*/ 	.word	0x00001fb0
        /*0a74*/ 	.word	0x000000ff
        /*0a78*/ 	.word	0x00030800
        /*0a7c*/ 	.short	0x010a
        /*0a7e*/ 	.byte	0x28
	.zero		1


	//   ....[23]....
        /*0a80*/ 	.word	0x00002060
        /*0a84*/ 	.word	0x00000000
        /*0a88*/ 	.word	0x00030830
        /*0a8c*/ 	.short	0x010a
        /*0a8e*/ 	.byte	0x3f
	.zero		1


	//   ....[24]....
        /*0a90*/ 	.word	0x000020a0
        /*0a94*/ 	.word	0x00000000
        /*0a98*/ 	.word	0x00030830
        /*0a9c*/ 	.short	0x010a
        /*0a9e*/ 	.byte	0x3f
	.zero		1


	//   ....[25]....
        /*0aa0*/ 	.word	0x000030a0
        /*0aa4*/ 	.word	0x000000ff
        /*0aa8*/ 	.word	0x00000000
        /*0aac*/ 	.short	0x0101
        /*0aae*/ 	.byte	0x05
	.zero		1


	//   ....[26]....
        /*0ab0*/ 	.word	0x00004860
        /*0ab4*/ 	.word	0x000000ff
        /*0ab8*/ 	.word	0x00030830
        /*0abc*/ 	.short	0x010a
        /*0abe*/ 	.byte	0x08
	.zero		1


	//   ....[27]....
        /*0ac0*/ 	.word	0x000048a0
        /*0ac4*/ 	.word	0x000000ff
        /*0ac8*/ 	.word	0x00030830
        /*0acc*/ 	.short	0x010a
        /*0ace*/ 	.byte	0x08
	.zero		1


	//   ....[28]....
        /*0ad0*/ 	.word	0x000053e0
        /*0ad4*/ 	.word	0x000000ff
        /*0ad8*/ 	.word	0x00030850
        /*0adc*/ 	.short	0x010a
        /*0ade*/ 	.byte	0x09
	.zero		1


	//   ....[29]....
        /*0ae0*/ 	.word	0x00005420
        /*0ae4*/ 	.word	0x000000ff
        /*0ae8*/ 	.word	0x00030850
        /*0aec*/ 	.short	0x010a
        /*0aee*/ 	.byte	0x09
	.zero		1


	//   ....[30]....
        /*0af0*/ 	.word	0x00005c40
        /*0af4*/ 	.word	0x000000ff
        /*0af8*/ 	.word	0x00000000
        /*0afc*/ 	.short	0x0101
        /*0afe*/ 	.byte	0x08
	.zero		1


	//   ....[31]....
        /*0b00*/ 	.word	0x000072f0
        /*0b04*/ 	.word	0x000000ff
        /*0b08*/ 	.word	0x00000000
        /*0b0c*/ 	.short	0x0101
        /*0b0e*/ 	.byte	0x09
	.zero		1


	//   ....[32]....
        /*0b10*/ 	.word	0x000074f0
        /*0b14*/ 	.word	0x000000ff
        /*0b18*/ 	.word	0x00030830
        /*0b1c*/ 	.short	0x010a
        /*0b1e*/ 	.byte	0x08
	.zero		1


	//   ....[33]....
        /*0b20*/ 	.word	0x00007530
        /*0b24*/ 	.word	0x000000ff
        /*0b28*/ 	.word	0x00030830
        /*0b2c*/ 	.short	0x010a
        /*0b2e*/ 	.byte	0x08
	.zero		1


	//   ....[34]....
        /*0b30*/ 	.word	0x00008070
        /*0b34*/ 	.word	0x000000ff
        /*0b38*/ 	.word	0x00030850
        /*0b3c*/ 	.short	0x010a
        /*0b3e*/ 	.byte	0x08
	.zero		1


	//   ....[35]....
        /*0b40*/ 	.word	0x000080b0
        /*0b44*/ 	.word	0x000000ff
        /*0b48*/ 	.word	0x00030850
        /*0b4c*/ 	.short	0x010a
        /*0b4e*/ 	.byte	0x08
	.zero		1


	//   ....[36]....
        /*0b50*/ 	.word	0x00008740
        /*0b54*/ 	.word	0x000000ff
        /*0b58*/ 	.word	0x00000000
        /*0b5c*/ 	.short	0x0101
        /*0b5e*/ 	.byte	0x05
	.zero		1


	//   ....[37]....
        /*0b60*/ 	.word	0x00009820
        /*0b64*/ 	.word	0x000000ff
        /*0b68*/ 	.word	0x00000000
        /*0b6c*/ 	.short	0x0101
        /*0b6e*/ 	.byte	0x08
	.zero		1


	//   ....[38]....
        /*0b70*/ 	.word	0x00009f40
        /*0b74*/ 	.word	0x000000ff
        /*0b78*/ 	.word	0x00030850
        /*0b7c*/ 	.short	0x010a
        /*0b7e*/ 	.byte	0x05
	.zero		1


	//   ....[39]....
        /*0b80*/ 	.word	0x00009f80
        /*0b84*/ 	.word	0x000000ff
        /*0b88*/ 	.word	0x00030850
        /*0b8c*/ 	.short	0x010a
        /*0b8e*/ 	.byte	0x05
	.zero		1


	//   ....[40]....
        /*0b90*/ 	.word	0x0000a720
        /*0b94*/ 	.word	0x000000ff
        /*0b98*/ 	.word	0x00000000
        /*0b9c*/ 	.short	0x0101
        /*0b9e*/ 	.byte	0x04
	.zero		1


	//   ....[41]....
        /*0ba0*/ 	.word	0x0000c250
        /*0ba4*/ 	.word	0x000000ff
        /*0ba8*/ 	.word	0x00000000
        /*0bac*/ 	.short	0x0101
        /*0bae*/ 	.byte	0x08
	.zero		1


	//   ....[42]....
        /*0bb0*/ 	.word	0x0000c8f0
        /*0bb4*/ 	.word	0x000000ff
        /*0bb8*/ 	.word	0x00000000
        /*0bbc*/ 	.short	0x0101
        /*0bbe*/ 	.byte	0x08
	.zero		1


	//   ....[43]....
        /*0bc0*/ 	.word	0x00010aa0
        /*0bc4*/ 	.word	0x00000007
        /*0bc8*/ 	.word	0x00030840
        /*0bcc*/ 	.short	0x010a
        /*0bce*/ 	.byte	0x3f
	.zero		1


	//   ....[44]....
        /*0bd0*/ 	.word	0x00011120
        /*0bd4*/ 	.word	0x00000007
        /*0bd8*/ 	.word	0x00030830
        /*0bdc*/ 	.short	0x0107
        /*0bde*/ 	.byte	0x3f
	.zero		1


	//   ....[45]....
        /*0be0*/ 	.word	0x000111f0
        /*0be4*/ 	.word	0x00000007
        /*0be8*/ 	.word	0x00030830
        /*0bec*/ 	.short	0x0101
        /*0bee*/ 	.byte	0x3f
	.zero		1


	//   ....[46]....
        /*0bf0*/ 	.word	0x00011d20
        /*0bf4*/ 	.word	0x00000016
        /*0bf8*/ 	.word	0x00030800
        /*0bfc*/ 	.short	0x0107
        /*0bfe*/ 	.byte	0x3f
	.zero		1


	//   ....[47]....
        /*0c00*/ 	.word	0x00011e40
        /*0c04*/ 	.word	0x00000016
        /*0c08*/ 	.word	0x00030800
        /*0c0c*/ 	.short	0x0101
        /*0c0e*/ 	.byte	0x3f
	.zero		1


	//   ....[48]....
        /*0c10*/ 	.word	0x00011e60
        /*0c14*/ 	.word	0x00000016
        /*0c18*/ 	.word	0x00030820
        /*0c1c*/ 	.short	0x010a
        /*0c1e*/ 	.byte	0x3f
	.zero		1


	//   ....[49]....
        /*0c20*/ 	.word	0x00012220
        /*0c24*/ 	.word	0x00000006
        /*0c28*/ 	.word	0x00030840
        /*0c2c*/ 	.short	0x010a
        /*0c2e*/ 	.byte	0x3f
	.zero		1


	//   ....[50]....
        /*0c30*/ 	.word	0x000126e0
        /*0c34*/ 	.word	0x00000006
        /*0c38*/ 	.word	0x00030830
        /*0c3c*/ 	.short	0x0107
        /*0c3e*/ 	.byte	0x3f
	.zero		1


	//   ....[51]....
        /*0c40*/ 	.word	0x00012790
        /*0c44*/ 	.word	0x00000006
        /*0c48*/ 	.word	0x00030830
        /*0c4c*/ 	.short	0x0101
        /*0c4e*/ 	.byte	0x3f
	.zero		1


	//   ....[52]....
        /*0c50*/ 	.word	0x00012800
        /*0c54*/ 	.word	0x00000006
        /*0c58*/ 	.word	0x00030860
        /*0c5c*/ 	.short	0x010a
        /*0c5e*/ 	.byte	0x3f
	.zero		1


	//   ....[53]....
        /*0c60*/ 	.word	0x00012d50
        /*0c64*/ 	.word	0x00000006
        /*0c68*/ 	.word	0x00030850
        /*0c6c*/ 	.short	0x0107
        /*0c6e*/ 	.byte	0x3f
	.zero		1


	//   ....[54]....
        /*0c70*/ 	.word	0x00012e70
        /*0c74*/ 	.word	0x00000006
        /*0c78*/ 	.word	0x00030850
        /*0c7c*/ 	.short	0x0101
        /*0c7e*/ 	.byte	0x3f
	.zero		1


	//   ....[55]....
        /*0c80*/ 	.word	0x00013080
        /*0c84*/ 	.word	0x00000000
        /*0c88*/ 	.word	0x00030860
        /*0c8c*/ 	.short	0x010a
        /*0c8e*/ 	.byte	0x3f
	.zero		1


	//   ....[56]....
        /*0c90*/ 	.word	0x00013580
        /*0c94*/ 	.word	0x00000000
        /*0c98*/ 	.word	0x00030850
        /*0c9c*/ 	.short	0x0107
        /*0c9e*/ 	.byte	0x3f
	.zero		1


	//   ....[57]....
        /*0ca0*/ 	.word	0x00013630
        /*0ca4*/ 	.word	0x00000000
        /*0ca8*/ 	.word	0x00030850
        /*0cac*/ 	.short	0x0101
        /*0cae*/ 	.byte	0x3f
	.zero		1


	//   ....[58]....
        /*0cb0*/ 	.word	0x00014780
        /*0cb4*/ 	.word	0x00000004
        /*0cb8*/ 	.word	0x00030820
        /*0cbc*/ 	.short	0x010a
        /*0cbe*/ 	.byte	0x3f
	.zero		1


	//   ....[59]....
        /*0cc0*/ 	.word	0x00014920
        /*0cc4*/ 	.word	0x00000005
        /*0cc8*/ 	.word	0x00030840
        /*0ccc*/ 	.short	0x010a
        /*0cce*/ 	.byte	0x3f
	.zero		1


	//   ....[60]....
        /*0cd0*/ 	.word	0x000149c0
        /*0cd4*/ 	.word	0x0000001b
        /*0cd8*/ 	.word	0x00030840
        /*0cdc*/ 	.short	0x010a
        /*0cde*/ 	.byte	0x3f
	.zero		1


	//   ....[61]....
        /*0ce0*/ 	.word	0x00014a00
        /*0ce4*/ 	.word	0x00000005
        /*0ce8*/ 	.word	0x00030860
        /*0cec*/ 	.short	0x010a
        /*0cee*/ 	.byte	0x3f
	.zero		1


	//   ....[62]....
        /*0cf0*/ 	.word	0x00014a40
        /*0cf4*/ 	.word	0x0000001b
        /*0cf8*/ 	.word	0x00030860
        /*0cfc*/ 	.short	0x010a
        /*0cfe*/ 	.byte	0x3f
	.zero		1


	//   ....[63]....
        /*0d00*/ 	.word	0x00014ab0
        /*0d04*/ 	.word	0x00000003
        /*0d08*/ 	.word	0x00030800
        /*0d0c*/ 	.short	0x010a
        /*0d0e*/ 	.byte	0x3f
	.zero		1


	//   ....[64]....
        /*0d10*/ 	.word	0x00014b00
        /*0d14*/ 	.word	0x00000000
        /*0d18*/ 	.word	0x00030830
        /*0d1c*/ 	.short	0x010a
        /*0d1e*/ 	.byte	0x3f
	.zero		1


	//   ....[65]....
        /*0d20*/ 	.word	0x00014b60
        /*0d24*/ 	.word	0x0000000c
        /*0d28*/ 	.word	0x00030830
        /*0d2c*/ 	.short	0x010a
        /*0d2e*/ 	.byte	0x3f
	.zero		1


	//   ....[66]....
        /*0d30*/ 	.word	0x00014bc0
        /*0d34*/ 	.word	0x00000002
        /*0d38*/ 	.word	0x00030850
        /*0d3c*/ 	.short	0x010a
        /*0d3e*/ 	.byte	0x3f
	.zero		1


	//   ....[67]....
        /*0d40*/ 	.word	0x00014c20
        /*0d44*/ 	.word	0x0000000c
        /*0d48*/ 	.word	0x00030830
        /*0d4c*/ 	.short	0x010a
        /*0d4e*/ 	.byte	0x3f
	.zero		1


	//   ....[68]....
        /*0d50*/ 	.word	0x00014c80
        /*0d54*/ 	.word	0x00000002
        /*0d58*/ 	.word	0x00030850
        /*0d5c*/ 	.short	0x010a
        /*0d5e*/ 	.byte	0x3f
	.zero		1


	//   ....[69]....
        /*0d60*/ 	.word	0x00014ce0
        /*0d64*/ 	.word	0x00000005
        /*0d68*/ 	.word	0x00030850
        /*0d6c*/ 	.short	0x010a
        /*0d6e*/ 	.byte	0x3f
	.zero		1


	//   ....[70]....
        /*0d70*/ 	.word	0x00014e00
        /*0d74*/ 	.word	0x00000007
        /*0d78*/ 	.word	0x00030840
        /*0d7c*/ 	.short	0x010a
        /*0d7e*/ 	.byte	0x3f
	.zero		1


	//   ....[71]....
        /*0d80*/ 	.word	0x00016160
        /*0d84*/ 	.word	0x00000016
        /*0d88*/ 	.word	0x00030820
        /*0d8c*/ 	.short	0x010a
        /*0d8e*/ 	.byte	0x3f
	.zero		1


	//   ....[72]....
        /*0d90*/ 	.word	0x000161b0
        /*0d94*/ 	.word	0x00000006
        /*0d98*/ 	.word	0x00030840
        /*0d9c*/ 	.short	0x010a
        /*0d9e*/ 	.byte	0x3f
	.zero		1


	//   ....[73]....
        /*0da0*/ 	.word	0x00016980
        /*0da4*/ 	.word	0x00000006
        /*0da8*/ 	.word	0x00030860
        /*0dac*/ 	.short	0x010a
        /*0dae*/ 	.byte	0x3f
	.zero		1


	//   ....[74]....
        /*0db0*/ 	.word	0x00017210
        /*0db4*/ 	.word	0x00000000
        /*0db8*/ 	.word	0x00030860
        /*0dbc*/ 	.short	0x010a
        /*0dbe*/ 	.byte	0x3f
	.zero		1


	//   ....[75]....
        /*0dc0*/ 	.word	0x00018450
        /*0dc4*/ 	.word	0x00000004
        /*0dc8*/ 	.word	0x00030820
        /*0dcc*/ 	.short	0x010a
        /*0dce*/ 	.byte	0x3f
	.zero		1


	//   ....[76]....
        /*0dd0*/ 	.word	0x000185f0
        /*0dd4*/ 	.word	0x00000005
        /*0dd8*/ 	.word	0x00030840
        /*0ddc*/ 	.short	0x010a
        /*0dde*/ 	.byte	0x3f
	.zero		1


	//   ....[77]....
        /*0de0*/ 	.word	0x00018640
        /*0de4*/ 	.word	0x0000001b
        /*0de8*/ 	.word	0x00030840
        /*0dec*/ 	.short	0x010a
        /*0dee*/ 	.byte	0x3f
	.zero		1


	//   ....[78]....
        /*0df0*/ 	.word	0x00018690
        /*0df4*/ 	.word	0x00000005
        /*0df8*/ 	.word	0x00030860
        /*0dfc*/ 	.short	0x010a
        /*0dfe*/ 	.byte	0x3f
	.zero		1


	//----- nvinfo : EIATTR_NUM_MBARRIERS
	.align		4
.L_297:
        /*0e00*/ 	.byte	0x03, 0x38
        /*0e02*/ 	.short	0x0016


	//----- nvinfo : EIATTR_EXIT_INSTR_OFFSETS
	.align		4
        /*0e04*/ 	.byte	0x04, 0x1c
        /*0e06*/ 	.short	(.L_299 - .L_298)


	//   ....[0]....
.L_298:
        /*0e08*/ 	.word	0x00000990


	//   ....[1]....
        /*0e0c*/ 	.word	0x0000e700


	//   ....[2]....
        /*0e10*/ 	.word	0x00014a90


	//----- nvinfo : EIATTR_MAX_THREADS
	.align		4
.L_299:
        /*0e14*/ 	.byte	0x04, 0x05
        /*0e16*/ 	.short	(.L_301 - .L_300)
.L_300:
        /*0e18*/ 	.word	0x00000180
        /*0e1c*/ 	.word	0x00000001
        /*0e20*/ 	.word	0x00000001


	//----- nvinfo : EIATTR_CRS_STACK_SIZE
	.align		4
.L_301:
        /*0e24*/ 	.byte	0x04, 0x1e
        /*0e26*/ 	.short	(.L_303 - .L_302)
.L_302:
        /*0e28*/ 	.word	0x00000000


	//----- nvinfo : EIATTR_CBANK_PARAM_SIZE
	.align		4
.L_303:
        /*0e2c*/ 	.byte	0x03, 0x19
        /*0e2e*/ 	.short	0x0af0


	//----- nvinfo : EIATTR_PARAM_CBANK
	.align		4
        /*0e30*/ 	.byte	0x04, 0x0a
        /*0e32*/ 	.short	(.L_305 - .L_304)
	.align		4
.L_304:
        /*0e34*/ 	.word	index@(.nv.constant0._ZN7cutlass13device_kernelIN5flash11enable_sm90INS1_16FlashAttnFwdSm90INS1_25CollectiveMainloopFwdSm90ILi2EN4cute5tupleIJNS5_1CILi1EEES8_S8_EEENS6_IJNS7_ILi128EEENS7_ILi96EEENS7_ILi192EEEEEELi192ENS_10bfloat16_tEfNS_4arch4Sm90ELb1ELb0ELb1ELb1ELb1ELb0ELb0ELb1ELb1ELb1ELb1ELb0EEENS1_21CollectiveEpilogueFwdINS6_IJSA_SC_SB_EEES9_SE_SG_Li256ELb1ELb1ELb1ELb0EEENS1_36VarlenDynamicPersistentTileSchedulerILi128ELi96ELi256ELi128ELb1ELb1ELb1ELb1ELb1ELb1EEEEEEEEEvNT_6ParamsE)
        /*0e38*/ 	.short	0x0210
        /*0e3a*/ 	.short	0x0af0


	//----- nvinfo : EIATTR_SW_WAR
	.align		4
.L_305:
        /*0e3c*/ 	.byte	0x04, 0x36
        /*0e3e*/ 	.short	(.L_307 - .L_306)
.L_306:
        /*0e40*/ 	.word	0x00000008
.L_307:


//--------------------- .nv.info._ZN7cutlass13device_kernelIN5flash11enable_sm90INS1_16FlashAttnFwdSm90INS1_25CollectiveMainloopFwdSm90ILi2EN4cute5tupleIJNS5_1CILi1EEES8_S8_EEENS6_IJNS7_ILi128EEENS7_ILi96EEENS7_ILi192EEEEEELi192ENS_10bfloat16_tEfNS_4arch4Sm90ELb1ELb0ELb1ELb1ELb1ELb1ELb0ELb1ELb1ELb1ELb1ELb0EEENS1_21CollectiveEpilogueFwdINS6_IJSA_SC_SB_EEES9_SE_SG_Li256ELb1ELb1ELb1ELb0EEENS1_36VarlenDynamicPersistentTileSchedulerILi128ELi96ELi256ELi128ELb1ELb1ELb1ELb1ELb1ELb1EEEEEEEEEvNT_6ParamsE --------------------------
	.section	.nv.info._ZN7cutlass13device_kernelIN5flash11enable_sm90INS1_16FlashAttnFwdSm90INS1_25CollectiveMainloopFwdSm90ILi2EN4cute5tupleIJNS5_1CILi1EEES8_S8_EEENS6_IJNS7_ILi128EEENS7_ILi96EEENS7_ILi192EEEEEELi192ENS_10bfloat16_tEfNS_4arch4Sm90ELb1ELb0ELb1ELb1ELb1ELb1ELb0ELb1ELb1ELb1ELb1ELb0EEENS1_21CollectiveEpilogueFwdINS6_IJSA_SC_SB_EEES9_SE_SG_Li256ELb1ELb1ELb1ELb0EEENS1_36VarlenDynamicPersistentTileSchedulerILi128ELi96ELi256ELi128ELb1ELb1ELb1ELb1ELb1ELb1EEEEEEEEEvNT_6ParamsE,"",@"SHT_CUDA_INFO"
	.sectionflags	@""
	.align	4


	//----- nvinfo : EIATTR_CUDA_API_VERSION
	.align		4
        /*0000*/ 	.byte	0x04, 0x37
        /*0002*/ 	.short	(.L_309 - .L_308)
.L_308:
        /*0004*/ 	.word	0x00000082


	//----- nvinfo : EIATTR_KPARAM_INFO
	.align		4
.L_309:
        /*0008*/ 	.byte	0x04, 0x17
        /*000a*/ 	.short	(.L_311 - .L_310)
.L_310:
        /*000c*/ 	.word	0x00000000
        /*0010*/ 	.short	0x0000
        /*0012*/ 	.short	0x0070
        /*0014*/ 	.byte	0x00, 0xf0, 0x01, 0x2a


	//----- nvinfo : EIATTR_SPARSE_MMA_MASK
	.align		4
.L_311:
        /*0018*/ 	.byte	0x03, 0x50
        /*001a*/ 	.short	0x0000


	//----- nvinfo : EIATTR_MAXREG_COUNT
	.align		4
        /*001c*/ 	.byte	0x03, 0x1b
        /*001e*/ 	.short	0x00a8


	//----- nvinfo : EIATTR_NUM_BARRIERS
	.align		4
        /*0020*/ 	.byte	0x02, 0x4c
        /*0022*/ 	.byte	0x10
	.zero		1


	//----- nvinfo : EIATTR_EXTERNS
	.align		4
        /*0024*/ 	.byte	0x04, 0x0f
        /*0026*/ 	.short	(.L_313 - .L_312)


	//   ....[0]....
	.align		4
.L_312:
        /*0028*/ 	.word	index@(__assertfail)


	//----- nvinfo : EIATTR_ANNOTATIONS
	.align		4
.L_313:
        /*002c*/ 	.byte	0x04, 0x55
        /*002e*/ 	.short	(.L_315 - .L_314)


	//   ....[0]....
.L_314:
        /* <DEDUP_REMOVED lines=70> */


	//----- nvinfo : EIATTR_MERCURY_ISA_VERSION
	.align		4
.L_315:
        /*0478*/ 	.byte	0x03, 0x5f
        /*047a*/ 	.short	0x0101


	//----- nvinfo : EIATTR_UNUSED_LOAD_BYTE_OFFSET
	.align		4
        /*047c*/ 	.byte	0x04, 0x44
        /*047e*/ 	.short	(.L_317 - .L_316)


	//   ....[0]....
.L_316:
        /*0480*/ 	.word	0x00000a50
        /*0484*/ 	.word	0x0000fff0


	//   ....[1]....
        /*0488*/ 	.word	0x0001cc80
        /*048c*/ 	.word	0x0000fff0


	//----- nvinfo : EIATTR_INT_WARP_WIDE_INSTR_OFFSETS
	.align		4
.L_317:
        /*0490*/ 	.byte	0x04, 0x31
        /*0492*/ 	.short	(.L_319 - .L_318)


	//   ....[0]....
.L_318:
        /*0494*/ 	.word	0x00000130


	//   ....[1]....
        /*0498*/ 	.word	0x00000170


	//   ....[2]....
        /*049c*/ 	.word	0x000001e0


	//   ....[3]....
        /*04a0*/ 	.word	0x00023d40


	//   ....[4]....
        /*04a4*/ 	.word	0x00023dd0


	//   ....[5]....
        /*04a8*/ 	.word	0x00026c40


	//   ....[6]....
        /*04ac*/ 	.word	0x00026cd0


	//----- nvinfo : EIATTR_COOP_GROUP_MASK_REGIDS
	.align		4
.L_319:
        /*04b0*/ 	.byte	0x04, 0x29
        /*04b2*/ 	.short	(.L_321 - .L_320)


	//   ....[0]....
.L_320:
        /*04b4*/ 	.word	0xffffffff


	//   ....[1]....
        /*04b8*/ 	.word	0xffffffff


	//   ....[2]....
        /*04bc*/ 	.word	0xffffffff


	//   ....[3]....
        /*04c0*/ 	.word	0xffffffff


	//   ....[4]....
        /*04c4*/ 	.word	0xffffffff


	//   ....[5]....
        /*04c8*/ 	.word	0xffffffff


	//   ....[6]....
        /*04cc*/ 	.word	0xffffffff


	//   ....[7]....
        /*04d0*/ 	.word	0xffffffff


	//   ....[8]....
        /*04d4*/ 	.word	0xffffffff


	//   ....[9]....
        /*04d8*/ 	.word	0xffffffff


	//   ....[10]....
        /*04dc*/ 	.word	0xffffffff


	//   ....[11]....
        /*04e0*/ 	.word	0xffffffff


	//   ....[12]....
        /*04e4*/ 	.word	0xffffffff


	//   ....[13]....
        /*04e8*/ 	.word	0xffffffff


	//   ....[14]....
        /*04ec*/ 	.word	0xffffffff


	//   ....[15]....
        /*04f0*/ 	.word	0xffffffff


	//   ....[16]....
        /*04f4*/ 	.word	0xffffffff


	//   ....[17]....
        /*04f8*/ 	.word	0xffffffff


	//   ....[18]....
        /*04fc*/ 	.word	0xffffffff


	//   ....[19]....
        /*0500*/ 	.word	0xffffffff


	//   ....[20]....
        /*0504*/ 	.word	0xffffffff


	//   ....[21]....
        /*0508*/ 	.word	0xffffffff


	//   ....[22]....
        /*050c*/ 	.word	0xffffffff


	//   ....[23]....
        /*0510*/ 	.word	0xffffffff


	//   ....[24]....
        /*0514*/ 	.word	0xffffffff


	//   ....[25]....
        /*0518*/ 	.word	0xffffffff


	//   ....[26]....
        /*051c*/ 	.word	0xffffffff


	//   ....[27]....
        /*0520*/ 	.word	0xffffffff


	//   ....[28]....
        /*0524*/ 	.word	0xffffffff


	//   ....[29]....
        /*0528*/ 	.word	0xffffffff


	//   ....[30]....
        /*052c*/ 	.word	0xffffffff


	//   ....[31]....
        /*0530*/ 	.word	0xffffffff


	//   ....[32]....
        /*0534*/ 	.word	0xffffffff


	//   ....[33]....
        /*0538*/ 	.word	0xffffffff


	//   ....[34]....
        /*053c*/ 	.word	0xffffffff


	//   ....[35]....
        /*0540*/ 	.word	0xffffffff


	//   ....[36]....
        /*0544*/ 	.word	0xffffffff


	//   ....[37]....
        /*0548*/ 	.word	0xffffffff


	//   ....[38]....
        /*054c*/ 	.word	0xffffffff


	//   ....[39]....
        /*0550*/ 	.word	0xffffffff


	//   ....[40]....
        /*0554*/ 	.word	0xffffffff


	//   ....[41]....
        /*0558*/ 	.word	0xffffffff


	//   ....[42]....
        /*055c*/ 	.word	0xffffffff


	//   ....[43]....
        /*0560*/ 	.word	0xffffffff


	//   ....[44]....
        /*0564*/ 	.word	0xffffffff


	//   ....[45]....
        /*0568*/ 	.word	0xffffffff


	//   ....[46]....
        /*056c*/ 	.word	0xffffffff


	//   ....[47]....
        /*0570*/ 	.word	0xffffffff


	//   ....[48]....
        /*0574*/ 	.word	0xffffffff


	//   ....[49]....
        /*0578*/ 	.word	0xffffffff


	//   ....[50]....
        /*057c*/ 	.word	0xffffffff


	//   ....[51]....
        /*0580*/ 	.word	0xffffffff


	//   ....[52]....
        /*0584*/ 	.word	0xffffffff


	//   ....[53]....
        /*0588*/ 	.word	0xffffffff


	//   ....[54]....
        /*058c*/ 	.word	0xffffffff


	//   ....[55]....
        /*0590*/ 	.word	0xffffffff


	//   ....[56]....
        /*0594*/ 	.word	0xffffffff


	//   ....[57]....
        /*0598*/ 	.word	0xffffffff


	//   ....[58]....
        /*059c*/ 	.word	0xffffffff


	//   ....[59]....
        /*05a0*/ 	.word	0xffffffff


	//   ....[60]....
        /*05a4*/ 	.word	0xffffffff


	//   ....[61]....
        /*05a8*/ 	.word	0xffffffff


	//   ....[62]....
        /*05ac*/ 	.word	0xffffffff


	//   ....[63]....
        /*05b0*/ 	.word	0xffffffff


	//   ....[64]....
        /*05b4*/ 	.word	0xffffffff


	//   ....[65]....
        /*05b8*/ 	.word	0xffffffff


	//   ....[66]....
        /*05bc*/ 	.word	0xffffffff


	//   ....[67]....
        /*05c0*/ 	.word	0xffffffff


	//   ....[68]....
        /*05c4*/ 	.word	0xffffffff


	//   ....[69]....
        /*05c8*/ 	.word	0xffffffff


	//   ....[70]....
        /*05cc*/ 	.word	0xffffffff


	//   ....[71]....
        /*05d0*/ 	.word	0xffffffff


	//   ....[72]....
        /*05d4*/ 	.word	0xffffffff


	//   ....[73]....
        /*05d8*/ 	.word	0xffffffff


	//   ....[74]....
        /*05dc*/ 	.word	0xffffffff


	//   ....[75]....
        /*05e0*/ 	.word	0xffffffff


	//   ....[76]....
        /*05e4*/ 	.word	0xffffffff


	//   ....[77]....
        /*05e8*/ 	.word	0xffffffff


	//   ....[78]....
        /*05ec*/ 	.word	0xffffffff


	//   ....[79]....
        /*05f0*/ 	.word	0xffffffff


	//   ....[80]....
        /*05f4*/ 	.word	0xffffffff


	//   ....[81]....
        /*05f8*/ 	.word	0xffffffff


	//   ....[82]....
        /*05fc*/ 	.word	0xffffffff


	//   ....[83]....
        /*0600*/ 	.word	0xffffffff


	//   ....[84]....
        /*0604*/ 	.word	0xffffffff


	//   ....[85]....
        /*0608*/ 	.word	0xffffffff


	//   ....[86]....
        /*060c*/ 	.word	0xffffffff


	//   ....[87]....
        /*0610*/ 	.word	0xffffffff


	//   ....[88]....
        /*0614*/ 	.word	0xffffffff


	//   ....[89]....
        /*0618*/ 	.word	0xffffffff


	//   ....[90]....
        /*061c*/ 	.word	0xffffffff


	//   ....[91]....
        /*0620*/ 	.word	0xffffffff


	//   ....[92]....
        /*0624*/ 	.word	0xffffffff


	//   ....[93]....
        /*0628*/ 	.word	0xffffffff


	//   ....[94]....
        /*062c*/ 	.word	0xffffffff


	//   ....[95]....
        /*0630*/ 	.word	0xffffffff


	//   ....[96]....
        /*0634*/ 	.word	0xffffffff


	//   ....[97]....
        /*0638*/ 	.word	0xffffffff


	//   ....[98]....
        /*063c*/ 	.word	0xffffffff


	//   ....[99]....
        /*0640*/ 	.word	0xffffffff


	//   ....[100]....
        /*0644*/ 	.word	0xffffffff


	//   ....[101]....
        /*0648*/ 	.word	0xffffffff


	//   ....[102]....
        /*064c*/ 	.word	0xffffffff


	//   ....[103]....
        /*0650*/ 	.word	0xffffffff


	//   ....[104]....
        /*0654*/ 	.word	0xffffffff


	//   ....[105]....
        /*0658*/ 	.word	0xffffffff


	//   ....[106]....
        /*065c*/ 	.word	0xffffffff


	//   ....[107]....
        /*0660*/ 	.word	0xffffffff


	//   ....[108]....
        /*0664*/ 	.word	0xffffffff


	//   ....[109]....
        /*0668*/ 	.word	0xffffffff


	//   ....[110]....
        /*066c*/ 	.word	0xffffffff


	//   ....[111]....
        /*0670*/ 	.word	0xffffffff


	//   ....[112]....
        /*0674*/ 	.word	0xffffffff


	//   ....[113]....
        /*0678*/ 	.word	0xffffffff


	//   ....[114]....
        /*067c*/ 	.word	0xffffffff


	//   ....[115]....
        /*0680*/ 	.word	0xffffffff


	//   ....[116]....
        /*0684*/ 	.word	0xffffffff


	//   ....[117]....
        /*0688*/ 	.word	0xffffffff


	//   ....[118]....
        /*068c*/ 	.word	0xffffffff


	//   ....[119]....
        /*0690*/ 	.word	0xffffffff


	//   ....[120]....
        /*0694*/ 	.word	0xffffffff


	//   ....[121]....
        /*0698*/ 	.word	0xffffffff


	//   ....[122]....
        /*069c*/ 	.word	0xffffffff


	//   ....[123]....
        /*06a0*/ 	.word	0xffffffff


	//   ....[124]....
        /*06a4*/ 	.word	0xffffffff


	//   ....[125]....
        /*06a8*/ 	.word	0xffffffff


	//   ....[126]....
        /*06ac*/ 	.word	0xffffffff


	//   ....[127]....
        /*06b0*/ 	.word	0xffffffff


	//   ....[128]....
        /*06b4*/ 	.word	0xffffffff


	//   ....[129]....
        /*06b8*/ 	.word	0xffffffff


	//   ....[130]....
        /*06bc*/ 	.word	0xffffffff


	//   ....[131]....
        /*06c0*/ 	.word	0xffffffff


	//   ....[132]....
        /*06c4*/ 	.word	0xffffffff


	//   ....[133]....
        /*06c8*/ 	.word	0xffffffff


	//   ....[134]....
        /*06cc*/ 	.word	0xffffffff


	//   ....[135]....
        /*06d0*/ 	.word	0xffffffff


	//   ....[136]....
        /*06d4*/ 	.word	0xffffffff


	//   ....[137]....
        /*06d8*/ 	.word	0xffffffff


	//   ....[138]....
        /*06dc*/ 	.word	0xffffffff


	//   ....[139]....
        /*06e0*/ 	.word	0xffffffff


	//   ....[140]....
        /*06e4*/ 	.word	0xffffffff


	//   ....[141]....
        /*06e8*/ 	.word	0xffffffff


	//   ....[142]....
        /*06ec*/ 	.word	0xffffffff


	//   ....[143]....
        /*06f0*/ 	.word	0xffffffff


	//   ....[144]....
        /*06f4*/ 	.word	0xffffffff


	//   ....[145]....
        /*06f8*/ 	.word	0xffffffff


	//   ....[146]....
        /*06fc*/ 	.word	0xffffffff


	//   ....[147]....
        /*0700*/ 	.word	0xffffffff


	//   ....[148]....
        /*0704*/ 	.word	0xffffffff


	//   ....[149]....
        /*0708*/ 	.word	0xffffffff


	//   ....[150]....
        /*070c*/ 	.word	0xffffffff


	//   ....[151]....
        /*0710*/ 	.word	0xffffffff


	//   ....[152]....
        /*0714*/ 	.word	0xffffffff


	//   ....[153]....
        /*0718*/ 	.word	0xffffffff


	//   ....[154]....
        /*071c*/ 	.word	0xffffffff


	//   ....[155]....
        /*0720*/ 	.word	0xffffffff


	//   ....[156]....
        /*0724*/ 	.word	0xffffffff


	//   ....[157]....
        /*0728*/ 	.word	0xffffffff


	//   ....[158]....
        /*072c*/ 	.word	0xffffffff


	//   ....[159]....
        /*0730*/ 	.word	0xffffffff


	//   ....[160]....
        /*0734*/ 	.word	0xffffffff


	//   ....[161]....
        /*0738*/ 	.word	0xffffffff


	//   ....[162]....
        /*073c*/ 	.word	0xffffffff


	//   ....[163]....
        /*0740*/ 	.word	0xffffffff


	//   ....[164]....
        /*0744*/ 	.word	0xffffffff


	//   ....[165]....
        /*0748*/ 	.word	0xffffffff


	//   ....[166]....
        /*074c*/ 	.word	0xffffffff


	//   ....[167]....
        /*0750*/ 	.word	0xffffffff


	//   ....[168]....
        /*0754*/ 	.word	0xffffffff


	//   ....[169]....
        /*0758*/ 	.word	0xffffffff


	//   ....[170]....
        /*075c*/ 	.word	0xffffffff


	//   ....[171]....
        /*0760*/ 	.word	0xffffffff


	//   ....[172]....
        /*0764*/ 	.word	0xffffffff


	//   ....[173]....
        /*0768*/ 	.word	0xffffffff


	//   ....[174]....
        /*076c*/ 	.word	0xffffffff


	//   ....[175]....
        /*0770*/ 	.word	0xffffffff


	//   ....[176]....
        /*0774*/ 	.word	0xffffffff


	//   ....[177]....
        /*0778*/ 	.word	0xffffffff


	//   ....[178]....
        /*077c*/ 	.word	0xffffffff


	//   ....[179]....
        /*0780*/ 	.word	0xffffffff


	//   ....[180]....
        /*0784*/ 	.word	0xffffffff


	//   ....[181]....
        /*0788*/ 	.word	0xffffffff


	//   ....[182]....
        /*078c*/ 	.word	0xffffffff


	//   ....[183]....
        /*0790*/ 	.word	0xffffffff


	//   ....[184]....
        /*0794*/ 	.word	0xffffffff


	//   ....[185]....
        /*0798*/ 	.word	0x0500000f


	//   ....[186]....
        /*079c*/ 	.word	0x0500000f


	//   ....[187]....
        /*07a0*/ 	.word	0x0500000f


	//   ....[188]....
        /*07a4*/ 	.word	0x0500000f


	//   ....[189]....
        /*07a8*/ 	.word	0x0500000f


	//   ....[190]....
        /*07ac*/ 	.word	0x0500000f


	//   ....[191]....
        /*07b0*/ 	.word	0x0500000f


	//   ....[192]....
        /*07b4*/ 	.word	0x0500000f


	//   ....[193]....
        /*07b8*/ 	.word	0x0500000f


	//   ....[194]....
        /*07bc*/ 	.word	0x0500000f


	//   ....[195]....
        /*07c0*/ 	.word	0x0500000f


	//   ....[196]....
        /*07c4*/ 	.word	0x0500000f


	//   ....[197]....
        /*07c8*/ 	.word	0x0500000f


	//   ....[198]....
        /*07cc*/ 	.word	0x0500000f


	//   ....[199]....
        /*07d0*/ 	.word	0x0500000f


	//   ....[200]....
        /*07d4*/ 	.word	0x0500000f


	//   ....[201]....
        /*07d8*/ 	.word	0x0500000f


	//   ....[202]....
        /*07dc*/ 	.word	0x0500000f


	//   ....[203]....
        /*07e0*/ 	.word	0x0500000f


	//   ....[204]....
        /*07e4*/ 	.word	0x0500000f


	//   ....[205]....
        /*07e8*/ 	.word	0x0500000f


	//   ....[206]....
        /*07ec*/ 	.word	0x0500000f


	//   ....[207]....
        /*07f0*/ 	.word	0x0500000f


	//   ....[208]....
        /*07f4*/ 	.word	0x0500000f


	//   ....[209]....
        /*07f8*/ 	.word	0x0500000f


	//   ....[210]....
        /*07fc*/ 	.word	0x0500000f


	//   ....[211]....
        /*0800*/ 	.word	0x0500000f


	//   ....[212]....
        /*0804*/ 	.word	0x0500000f


	//   ....[213]....
        /*0808*/ 	.word	0x0500000f


	//   ....[214]....
        /*080c*/ 	.word	0x0500000f


	//   ....[215]....
        /*0810*/ 	.word	0x0500000f


	//   ....[216]....
        /*0814*/ 	.word	0x0500000f


	//   ....[217]....
        /*0818*/ 	.word	0x0500000f


	//   ....[218]....
        /*081c*/ 	.word	0x0500000f


	//   ....[219]....
        /*0820*/ 	.word	0x0500000f


	//   ....[220]....
        /*0824*/ 	.word	0x0500000f


	//   ....[221]....
        /*0828*/ 	.word	0x0500000f


	//   ....[222]....
        /*082c*/ 	.word	0x0500000f


	//   ....[223]....
        /*0830*/ 	.word	0x0500000f


	//   ....[224]....
        /*0834*/ 	.word	0x0500000f


	//   ....[225]....
        /*0838*/ 	.word	0x0500000f


	//   ....[226]....
        /*083c*/ 	.word	0x0500000f


	//   ....[227]....
        /*0840*/ 	.word	0x0500000f


	//   ....[228]....
        /*0844*/ 	.word	0x0500000f


	//   ....[229]....
        /*0848*/ 	.word	0x0500000f


	//   ....[230]....
        /*084c*/ 	.word	0x0500000f


	//   ....[231]....
        /*0850*/ 	.word	0x0500000f


	//   ....[232]....
        /*0854*/ 	.word	0x0500000f


	//   ....[233]....
        /*0858*/ 	.word	0x0500000f


	//   ....[234]....
        /*085c*/ 	.word	0x0500000f


	//   ....[235]....
        /*0860*/ 	.word	0x0500000f


	//   ....[236]....
        /*0864*/ 	.word	0x0500000f


	//   ....[237]....
        /*0868*/ 	.word	0x0500000f


	//   ....[238]....
        /*086c*/ 	.word	0x0500000f


	//   ....[239]....
        /*0870*/ 	.word	0x0500000f


	//   ....[240]....
        /*0874*/ 	.word	0x0500000f


	//   ....[241]....
        /*0878*/ 	.word	0x0500000f


	//   ....[242]....
        /*087c*/ 	.word	0x0500000f


	//   ....[243]....
        /*0880*/ 	.word	0x0500000f


	//   ....[244]....
        /*0884*/ 	.word	0x0500000f


	//   ....[245]....
        /*0888*/ 	.word	0x0500000f


	//   ....[246]....
        /*088c*/ 	.word	0x0500000f


	//   ....[247]....
        /*0890*/ 	.word	0x0500000f


	//   ....[248]....
        /*0894*/ 	.word	0x0500000f


	//   ....[249]....
        /*0898*/ 	.word	0x0500000f


	//   ....[250]....
        /*089c*/ 	.word	0x0500000f


	//   ....[251]....
        /*08a0*/ 	.word	0x0500000f


	//   ....[252]....
        /*08a4*/ 	.word	0x0500000f


	//   ....[253]....
        /*08a8*/ 	.word	0x0500000f


	//   ....[254]....
        /*08ac*/ 	.word	0x0500000f


	//   ....[255]....
        /*08b0*/ 	.word	0x0500000f


	//   ....[0]....
        /*08b4*/ 	.word	0x0500000f


	//   ....[1]....
        /*08b8*/ 	.word	0x0500000f


	//   ....[2]....
        /*08bc*/ 	.word	0x0500000f


	//   ....[3]....
        /*08c0*/ 	.word	0x0500000f


	//   ....[4]....
        /*08c4*/ 	.word	0x0500000f


	//   ....[5]....
        /*08c8*/ 	.word	0x0500000f


	//   ....[6]....
        /*08cc*/ 	.word	0x0500000f


	//   ....[7]....
        /*08d0*/ 	.word	0x0500000f


	//   ....[8]....
        /*08d4*/ 	.word	0x0500000f


	//   ....[9]....
        /*08d8*/ 	.word	0x0500000f


	//   ....[10]....
        /*08dc*/ 	.word	0x0500000f


	//   ....[11]....
        /*08e0*/ 	.word	0x0500000f


	//   ....[12]....
        /*08e4*/ 	.word	0x0500000f


	//   ....[13]....
        /*08e8*/ 	.word	0x0500000f


	//   ....[14]....
        /*08ec*/ 	.word	0x0500000f


	//   ....[15]....
        /*08f0*/ 	.word	0x0500000f


	//   ....[16]....
        /*08f4*/ 	.word	0x0500000f


	//   ....[17]....
        /*08f8*/ 	.word	0x0500000f


	//   ....[18]....
        /*08fc*/ 	.word	0x0500000f


	//   ....[19]....
        /*0900*/ 	.word	0x0500000f


	//   ....[20]....
        /*0904*/ 	.word	0x0500000f


	//   ....[21]....
        /*0908*/ 	.word	0x0500000f


	//   ....[22]....
        /*090c*/ 	.word	0x0500000f


	//   ....[23]....
        /*0910*/ 	.word	0x0500000f


	//   ....[24]....
        /*0914*/ 	.word	0x0500000f


	//   ....[25]....
        /*0918*/ 	.word	0x0500000f


	//   ....[26]....
        /*091c*/ 	.word	0x0500000f


	//   ....[27]....
        /*0920*/ 	.word	0x0500000f


	//   ....[28]....
        /*0924*/ 	.word	0x0500000f


	//   ....[29]....
        /*0928*/ 	.word	0x0500000f


	//   ....[30]....
        /*092c*/ 	.word	0x0500000f


	//   ....[31]....
        /*0930*/ 	.word	0x0500000f


	//   ....[32]....
        /*0934*/ 	.word	0x0500000f


	//   ....[33]....
        /*0938*/ 	.word	0x0500000f


	//   ....[34]....
        /*093c*/ 	.word	0x0500000f


	//   ....[35]....
        /*0940*/ 	.word	0x0500000f


	//   ....[36]....
        /*0944*/ 	.word	0x0500000f


	//   ....[37]....
        /*0948*/ 	.word	0x0500000f


	//   ....[38]....
        /*094c*/ 	.word	0x0500000f


	//   ....[39]....
        /*0950*/ 	.word	0x0500000f


	//   ....[40]....
        /*0954*/ 	.word	0x0500000f


	//   ....[41]....
        /*0958*/ 	.word	0x0500000f


	//----- nvinfo : EIATTR_COOP_GROUP_INSTR_OFFSETS
	.align		4
.L_321:
        /*095c*/ 	.byte	0x04, 0x28
        /*095e*/ 	.short	(.L_323 - .L_322)


	//   ....[0]....
.L_322:
        /*0960*/ 	.word	0x00000060


	//   ....[1]....
        /*0964*/ 	.word	0x00000140


	//   ....[2]....
        /*0968*/ 	.word	0x00000190


	//   ....[3]....
        /*096c*/ 	.word	0x000003c0


	//   ....[4]....
        /*0970*/ 	.word	0x00000520


	//   ....[5]....
        /*0974*/ 	.word	0x00000640


	//   ....[6]....
        /*0978*/ 	.word	0x000007a0


	//   ....[7]....
        /*097c*/ 	.word	0x00003b50


	//   ....[8]....
        /*0980*/ 	.word	0x00003b60


	//   ....[9]....
        /*0984*/ 	.word	0x00005220


	//   ....[10]....
        /*0988*/ 	.word	0x00005230


	//   ....[11]....
        /*098c*/ 	.word	0x00007370


	//   ....[12]....
        /*0990*/ 	.word	0x00007380


	//   ....[13]....
        /*0994*/ 	.word	0x00008b80


	//   ....[14]....
        /*0998*/ 	.word	0x00008b90


	//   ....[15]....
        /*099c*/ 	.word	0x0000a5c0


	//   ....[16]....
        /*09a0*/ 	.word	0x0000a5d0


	//   ....[17]....
        /*09a4*/ 	.word	0x0000a860


	//   ....[18]....
        /*09a8*/ 	.word	0x0000a870


	//   ....[19]....
        /*09ac*/ 	.word	0x0000ad60


	//   ....[20]....
        /*09b0*/ 	.word	0x0000ad80


	//   ....[21]....
        /*09b4*/ 	.word	0x0000afd0


	//   ....[22]....
        /*09b8*/ 	.word	0x0000aff0


	//   ....[23]....
        /*09bc*/ 	.word	0x0000baa0


	//   ....[24]....
        /*09c0*/ 	.word	0x0000c1b0


	//   ....[25]....
        /*09c4*/ 	.word	0x0000c1c0


	//   ....[26]....
        /*09c8*/ 	.word	0x0000c1d0


	//   ....[27]....
        /*09cc*/ 	.word	0x0000c1e0


	//   ....[28]....
        /*09d0*/ 	.word	0x0000cab0


	//   ....[29]....
        /*09d4*/ 	.word	0x0000cac0


	//   ....[30]....
        /*09d8*/ 	.word	0x0000cad0


	//   ....[31]....
        /*09dc*/ 	.word	0x0000cae0


	//   ....[32]....
        /*09e0*/ 	.word	0x0000fc90


	//   ....[33]....
        /*09e4*/ 	.word	0x0000fca0


	//   ....[34]....
        /*09e8*/ 	.word	0x0000fcb0


	//   ....[35]....
        /*09ec*/ 	.word	0x0000fcc0


	//   ....[36]....
        /*09f0*/ 	.word	0x00010360


	//   ....[37]....
        /*09f4*/ 	.word	0x00010370


	//   ....[38]....
        /*09f8*/ 	.word	0x00010380


	//   ....[39]....
        /*09fc*/ 	.word	0x00010390


	//   ....[40]....
        /*0a00*/ 	.word	0x00014770


	//   ....[41]....
        /*0a04*/ 	.word	0x00014cc0


	//   ....[42]....
        /*0a08*/ 	.word	0x00014ce0


	//   ....[43]....
        /*0a0c*/ 	.word	0x00014cf0


	//   ....[44]....
        /*0a10*/ 	.word	0x000154e0


	//   ....[45]....
        /*0a14*/ 	.word	0x000155e0


	//   ....[46]....
        /*0a18*/ 	.word	0x00017710


	//   ....[47]....
        /*0a1c*/ 	.word	0x00017720


	//   ....[48]....
        /*0a20*/ 	.word	0x00017d30


	//   ....[49]....
        /*0a24*/ 	.word	0x00017d70


	//   ....[50]....
        /*0a28*/ 	.word	0x00018610


	//   ....[51]....
        /*0a2c*/ 	.word	0x00018630


	//   ....[52]....
        /*0a30*/ 	.word	0x0001aac0


	//   ....[53]....
        /*0a34*/ 	.word	0x0001ab20


	//   ....[54]....
        /*0a38*/ 	.word	0x0001adf0


	//   ....[55]....
        /*0a3c*/ 	.word	0x0001ae10


	//   ....[56]....
        /*0a40*/ 	.word	0x0001c150


	//   ....[57]....
        /*0a44*/ 	.word	0x0001c360


	//   ....[58]....
        /*0a48*/ 	.word	0x0001c3e0


	//   ....[59]....
        /*0a4c*/ 	.word	0x0001c3f0


	//   ....[60]....
        /*0a50*/ 	.word	0x0001da60


	//   ....[61]....
        /*0a54*/ 	.word	0x0001da70


	//   ....[62]....
        /*0a58*/ 	.word	0x0001da80


	//   ....[63]....
        /*0a5c*/ 	.word	0x0001da90


	//   ....[64]....
        /*0a60*/ 	.word	0x0001e370


	//   ....[65]....
        /*0a64*/ 	.word	0x0001e3a0


	//   ....[66]....
        /*0a68*/ 	.word	0x0001e4e0


	//   ....[67]....
        /*0a6c*/ 	.word	0x0001e500


	//   ....[68]....
        /*0a70*/ 	.word	0x0001e600


	//   ....[69]....
        /*0a74*/ 	.word	0x0001e620


	//   ....[70]....
        /*0a78*/ 	.word	0x0001e730


	//   ....[71]....
        /*0a7c*/ 	.word	0x0001e750


	//   ....[72]....
        /*0a80*/ 	.word	0x0001eb90


	//   ....[73]....
        /*0a84*/ 	.word	0x0001ebd0


	//   ....[74]....
        /*0a88*/ 	.word	0x0001f5a0


	//   ....[75]....
        /*0a8c*/ 	.word	0x0001f5b0


	//   ....[76]....
        /*0a90*/ 	.word	0x00020520


	//   ....[77]....
        /*0a94*/ 	.word	0x00020550


	//   ....[78]....
        /*0a98*/ 	.word	0x00020670


	//   ....[79]....
        /*0a9c*/ 	.word	0x00020690


	//   ....[80]....
        /*0aa0*/ 	.word	0x00020790


	//   ....[81]....
        /*0aa4*/ 	.word	0x000207b0


	//   ....[82]....
        /*0aa8*/ 	.word	0x000208c0


	//   ....[83]....
        /*0aac*/ 	.word	0x000208e0


	//   ....[84]....
        /*0ab0*/ 	.word	0x00020a70


	//   ....[85]....
        /*0ab4*/ 	.word	0x00020c80


	//   ....[86]....
        /*0ab8*/ 	.word	0x00020cb0


	//   ....[87]....
        /*0abc*/ 	.word	0x00020ce0


	//   ....[88]....
        /*0ac0*/ 	.word	0x00020d10


	//   ....[89]....
        /*0ac4*/ 	.word	0x00020d40


	//   ....[90]....
        /*0ac8*/ 	.word	0x00020d70


	//   ....[91]....
        /*0acc*/ 	.word	0x00020f00


	//   ....[92]....
        /*0ad0*/ 	.word	0x00020f30


	//   ....[93]....
        /*0ad4*/ 	.word	0x00020f60


	//   ....[94]....
        /*0ad8*/ 	.word	0x00020f90


	//   ....[95]....
        /*0adc*/ 	.word	0x00020fc0


	//   ....[96]....
        /*0ae0*/ 	.word	0x00020ff0


	//   ....[97]....
        /*0ae4*/ 	.word	0x00021080


	//   ....[98]....
        /*0ae8*/ 	.word	0x000210b0


	//   ....[99]....
        /*0aec*/ 	.word	0x000210c0


	//   ....[100]....
        /*0af0*/ 	.word	0x00021100


	//   ....[101]....
        /*0af4*/ 	.word	0x000225c0


	//   ....[102]....
        /*0af8*/ 	.word	0x00024900


	//   ....[103]....
        /*0afc*/ 	.word	0x00024920


	//   ....[104]....
        /*0b00*/ 	.word	0x000249d0


	//   ....[105]....
        /*0b04*/ 	.word	0x000249f0


	//   ....[106]....
        /*0b08*/ 	.word	0x00024a90


	//   ....[107]....
        /*0b0c*/ 	.word	0x00024ab0


	//   ....[108]....
        /*0b10*/ 	.word	0x00024b50


	//   ....[109]....
        /*0b14*/ 	.word	0x00024b70


	//   ....[110]....
        /*0b18*/ 	.word	0x00024c10


	//   ....[111]....
        /*0b1c*/ 	.word	0x00024c30


	//   ....[112]....
        /*0b20*/ 	.word	0x00024c40


	//   ....[113]....
        /*0b24*/ 	.word	0x00024cd0


	//   ....[114]....
        /*0b28*/ 	.word	0x000253f0


	//   ....[115]....
        /*0b2c*/ 	.word	0x00025420


	//   ....[116]....
        /*0b30*/ 	.word	0x00025480


	//   ....[117]....
        /*0b34*/ 	.word	0x000254e0


	//   ....[118]....
        /*0b38*/ 	.word	0x00025530


	//   ....[119]....
        /*0b3c*/ 	.word	0x00025590


	//   ....[120]....
        /*0b40*/ 	.word	0x000255e0


	//   ....[121]....
        /*0b44*/ 	.word	0x00025640


	//   ....[122]....
        /*0b48*/ 	.word	0x00025690


	//   ....[123]....
        /*0b4c*/ 	.word	0x000256f0


	//   ....[124]....
        /*0b50*/ 	.word	0x00025740


	//   ....[125]....
        /*0b54*/ 	.word	0x000257a0


	//   ....[126]....
        /*0b58*/ 	.word	0x000257f0


	//   ....[127]....
        /*0b5c*/ 	.word	0x00025840


	//   ....[128]....
        /*0b60*/ 	.word	0x00025860


	//   ....[129]....
        /*0b64*/ 	.word	0x000258a0


	//   ....[130]....
        /*0b68*/ 	.word	0x00026090


	//   ....[131]....
        /*0b6c*/ 	.word	0x000260a0


	//   ....[132]....
        /*0b70*/ 	.word	0x000260d0


	//   ....[133]....
        /*0b74*/ 	.word	0x00026120


	//   ....[134]....
        /*0b78*/ 	.word	0x00026130


	//   ....[135]....
        /*0b7c*/ 	.word	0x00026190


	//   ....[136]....
        /*0b80*/ 	.word	0x000261c0


	//   ....[137]....
        /*0b84*/ 	.word	0x00026200


	//   ....[138]....
        /*0b88*/ 	.word	0x00026230


	//   ....[139]....
        /*0b8c*/ 	.word	0x00026270


	//   ....[140]....
        /*0b90*/ 	.word	0x000262a0


	//   ....[141]....
        /*0b94*/ 	.word	0x000262e0


	//   ....[142]....
        /*0b98*/ 	.word	0x00026580


	//   ....[143]....
        /*0b9c*/ 	.word	0x000265a0


	//   ....[144]....
        /*0ba0*/ 	.word	0x000265b0


	//   ....[145]....
        /*0ba4*/ 	.word	0x00026640


	//   ....[146]....
        /*0ba8*/ 	.word	0x00026650


	//   ....[147]....
        /*0bac*/ 	.word	0x000266e0


	//   ....[148]....
        /*0bb0*/ 	.word	0x000266f0


	//   ....[149]....
        /*0bb4*/ 	.word	0x00026780


	//   ....[150]....
        /*0bb8*/ 	.word	0x00026790


	//   ....[151]....
        /*0bbc*/ 	.word	0x00026820


	//   ....[152]....
        /*0bc0*/ 	.word	0x00026830


	//   ....[153]....
        /*0bc4*/ 	.word	0x00026840


	//   ....[154]....
        /*0bc8*/ 	.word	0x00026e30


	//   ....[155]....
        /*0bcc*/ 	.word	0x00026e70


	//   ....[156]....
        /*0bd0*/ 	.word	0x00026eb0


	//   ....[157]....
        /*0bd4*/ 	.word	0x00026ee0


	//   ....[158]....
        /*0bd8*/ 	.word	0x00026f70


	//   ....[159]....
        /*0bdc*/ 	.word	0x00026fa0


	//   ....[160]....
        /*0be0*/ 	.word	0x00027010


	//   ....[161]....
        /*0be4*/ 	.word	0x00027040


	//   ....[162]....
        /*0be8*/ 	.word	0x000270b0


	//   ....[163]....
        /*0bec*/ 	.word	0x000270e0


	//   ....[164]....
        /*0bf0*/ 	.word	0x00027110


	//   ....[165]....
        /*0bf4*/ 	.word	0x00027160


	//   ....[166]....
        /*0bf8*/ 	.word	0x000275a0


	//   ....[167]....
        /*0bfc*/ 	.word	0x000275d0


	//   ....[168]....
        /*0c00*/ 	.word	0x00027630


	//   ....[169]....
        /*0c04*/ 	.word	0x00027660


	//   ....[170]....
        /*0c08*/ 	.word	0x00027690


	//   ....[171]....
        /*0c0c*/ 	.word	0x000276c0


	//   ....[172]....
        /*0c10*/ 	.word	0x000276f0


	//   ....[173]....
        /*0c14*/ 	.word	0x00027720


	//   ....[174]....
        /*0c18*/ 	.word	0x000278c0


	//   ....[175]....
        /*0c1c*/ 	.word	0x000278f0


	//   ....[176]....
        /*0c20*/ 	.word	0x00027920


	//   ....[177]....
        /*0c24*/ 	.word	0x00027950


	//   ....[178]....
        /*0c28*/ 	.word	0x00027980


	//   ....[179]....
        /*0c2c*/ 	.word	0x000279b0


	//   ....[180]....
        /*0c30*/ 	.word	0x00027a70


	//   ....[181]....
        /*0c34*/ 	.word	0x00027a90


	//   ....[182]....
        /*0c38*/ 	.word	0x00027ab0


	//   ....[183]....
        /*0c3c*/ 	.word	0x00027b10


	//   ....[184]....
        /*0c40*/ 	.word	0x00028530


	//   ....[185]....
        /*0c44*/ 	.word	0x00028870


	//   ....[186]....
        /*0c48*/ 	.word	0x00028900


	//   ....[187]....
        /*0c4c*/ 	.word	0x000289a0


	//   ....[188]....
        /*0c50*/ 	.word	0x00028a30


	//   ....[189]....
        /*0c54*/ 	.word	0x00028b20


	//   ....[190]....
        /*0c58*/ 	.word	0x00028bb0


	//   ....[191]....
        /*0c5c*/ 	.word	0x00028c50


	//   ....[192]....
        /*0c60*/ 	.word	0x00028ce0


	//   ....[193]....
        /*0c64*/ 	.word	0x00028dd0


	//   ....[194]....
        /*0c68*/ 	.word	0x00028e60


	//   ....[195]....
        /*0c6c*/ 	.word	0x00028f00


	//   ....[196]....
        /*0c70*/ 	.word	0x00028f90


	//   ....[197]....
        /*0c74*/ 	.word	0x00029080


	//   ....[198]....
        /*0c78*/ 	.word	0x00029110


	//   ....[199]....
        /*0c7c*/ 	.word	0x00029160


	//   ....[200]....
        /*0c80*/ 	.word	0x000291b0


	//   ....[201]....
        /*0c84*/ 	.word	0x00029250


	//   ....[202]....
        /*0c88*/ 	.word	0x000292e0


	//   ....[203]....
        /*0c8c*/ 	.word	0x00029330


	//   ....[204]....
        /*0c90*/ 	.word	0x00029380


	//   ....[205]....
        /*0c94*/ 	.word	0x00029470


	//   ....[206]....
        /*0c98*/ 	.word	0x00029500


	//   ....[207]....
        /*0c9c*/ 	.word	0x00029550


	//   ....[208]....
        /*0ca0*/ 	.word	0x000295a0


	//   ....[209]....
        /*0ca4*/ 	.word	0x00029640


	//   ....[210]....
        /*0ca8*/ 	.word	0x000296d0


	//   ....[211]....
        /*0cac*/ 	.word	0x00029720


	//   ....[212]....
        /*0cb0*/ 	.word	0x00029770


	//   ....[213]....
        /*0cb4*/ 	.word	0x00029a70


	//   ....[214]....
        /*0cb8*/ 	.word	0x00029d50


	//   ....[215]....
        /*0cbc*/ 	.word	0x00029e40


	//   ....[216]....
        /*0cc0*/ 	.word	0x00029ee0


	//   ....[217]....
        /*0cc4*/ 	.word	0x00029f40


	//   ....[218]....
        /*0cc8*/ 	.word	0x0002a050


	//   ....[219]....
        /*0ccc*/ 	.word	0x0002a0c0


	//   ....[220]....
        /*0cd0*/ 	.word	0x0002a1d0


	//   ....[221]....
        /*0cd4*/ 	.word	0x0002a240


	//   ....[222]....
        /*0cd8*/ 	.word	0x0002a350


	//   ....[223]....
        /*0cdc*/ 	.word	0x0002a3c0


	//   ....[224]....
        /*0ce0*/ 	.word	0x0002a4d0


	//   ....[225]....
        /*0ce4*/ 	.word	0x0002a540


	//   ....[226]....
        /*0ce8*/ 	.word	0x0002a5e0


	//   ....[227]....
        /*0cec*/ 	.word	0x0002a6f0


	//   ....[228]....
        /*0cf0*/ 	.word	0x0002a760


	//   ....[229]....
        /*0cf4*/ 	.word	0x0002a7e0


	//   ....[230]....
        /*0cf8*/ 	.word	0x0002a8b0


	//   ....[231]....
        /*0cfc*/ 	.word	0x0002a930


	//   ....[232]....
        /*0d00*/ 	.word	0x0002aa10


	//   ....[233]....
        /*0d04*/ 	.word	0x0002aa90


	//   ....[234]....
        /*0d08*/ 	.word	0x0002ab70


	//   ....[235]....
        /*0d0c*/ 	.word	0x0002abf0


	//   ....[236]....
        /*0d10*/ 	.word	0x0002acd0


	//   ....[237]....
        /*0d14*/ 	.word	0x0002ad50


	//   ....[238]....
        /*0d18*/ 	.word	0x0002ae30


	//   ....[239]....
        /*0d1c*/ 	.word	0x0002aeb0


	//   ....[240]....
        /*0d20*/ 	.word	0x0002af80


	//   ....[241]....
        /*0d24*/ 	.word	0x0002b000


	//   ....[242]....
        /*0d28*/ 	.word	0x0002b0c0


	//   ....[243]....
        /*0d2c*/ 	.word	0x0002b1f0


	//   ....[244]....
        /*0d30*/ 	.word	0x0002b2b0


	//   ....[245]....
        /*0d34*/ 	.word	0x0002b320


	//   ....[246]....
        /*0d38*/ 	.word	0x0002b430


	//   ....[247]....
        /*0d3c*/ 	.word	0x0002b490


	//   ....[248]....
        /*0d40*/ 	.word	0x0002b560


	//   ....[249]....
        /*0d44*/ 	.word	0x0002b5c0


	//   ....[250]....
        /*0d48*/ 	.word	0x0002b690


	//   ....[251]....
        /*0d4c*/ 	.word	0x0002b6f0


	//   ....[252]....
        /*0d50*/ 	.word	0x0002b7c0


	//   ....[253]....
        /*0d54*/ 	.word	0x0002b8b0


	//   ....[254]....
        /*0d58*/ 	.word	0x0002b940


	//   ....[255]....
        /*0d5c*/ 	.word	0x0002ba30


	//   ....[0]....
        /*0d60*/ 	.word	0x0002bad0


	//   ....[1]....
        /*0d64*/ 	.word	0x0002bb30


	//   ....[2]....
        /*0d68*/ 	.word	0x0002bc30


	//   ....[3]....
        /*0d6c*/ 	.word	0x0002bc90


	//   ....[4]....
        /*0d70*/ 	.word	0x0002bd90


	//   ....[5]....
        /*0d74*/ 	.word	0x0002bdf0


	//   ....[6]....
        /*0d78*/ 	.word	0x0002bef0


	//   ....[7]....
        /*0d7c*/ 	.word	0x0002bf50


	//   ....[8]....
        /*0d80*/ 	.word	0x0002c050


	//   ....[9]....
        /*0d84*/ 	.word	0x0002c0b0


	//   ....[10]....
        /*0d88*/ 	.word	0x0002c180


	//   ....[11]....
        /*0d8c*/ 	.word	0x0002c2c0


	//   ....[12]....
        /*0d90*/ 	.word	0x0002c360


	//   ....[13]....
        /*0d94*/ 	.word	0x0002c440


	//   ....[14]....
        /*0d98*/ 	.word	0x0002c510


	//   ....[15]....
        /*0d9c*/ 	.word	0x0002c570


	//   ....[16]....
        /*0da0*/ 	.word	0x0002c660


	//   ....[17]....
        /*0da4*/ 	.word	0x0002c6c0


	//   ....[18]....
        /*0da8*/ 	.word	0x0002c7b0


	//   ....[19]....
        /*0dac*/ 	.word	0x0002c810


	//   ....[20]....
        /*0db0*/ 	.word	0x0002c900


	//   ....[21]....
        /*0db4*/ 	.word	0x0002c960


	//   ....[22]....
        /*0db8*/ 	.word	0x0002ca40


	//   ....[23]....
        /*0dbc*/ 	.word	0x0002cad0


	//   ....[24]....
        /*0dc0*/ 	.word	0x0002cb70


	//   ....[25]....
        /*0dc4*/ 	.word	0x0002ccf0


	//   ....[26]....
        /*0dc8*/ 	.word	0x0002cd60


	//   ....[27]....
        /*0dcc*/ 	.word	0x0002cdd0


	//   ....[28]....
        /*0dd0*/ 	.word	0x0002ce40


	//   ....[29]....
        /*0dd4*/ 	.word	0x0002ceb0


	//   ....[30]....
        /*0dd8*/ 	.word	0x0002cf30


	//   ....[31]....
        /*0ddc*/ 	.word	0x0002cfb0


	//   ....[32]....
        /*0de0*/ 	.word	0x0002d040


	//   ....[33]....
        /*0de4*/ 	.word	0x0002d0b0


	//   ....[34]....
        /*0de8*/ 	.word	0x0002d120


	//   ....[35]....
        /*0dec*/ 	.word	0x0002d190


	//   ....[36]....
        /*0df0*/ 	.word	0x0002d210


	//   ....[37]....
        /*0df4*/ 	.word	0x0002d280


	//   ....[38]....
        /*0df8*/ 	.word	0x0002d310


	//   ....[39]....
        /*0dfc*/ 	.word	0x0002d370


	//   ....[40]....
        /*0e00*/ 	.word	0x0002d400


	//   ....[41]....
        /*0e04*/ 	.word	0x0002d530


	//----- nvinfo : EIATTR_REG_RECONFIG
	.align		4
.L_323:
        /*0e08*/ 	.byte	0x01, 0x54
	.zero		2


	//----- nvinfo : EIATTR_SYSCALL_OFFSETS
	.align		4
        /*0e0c*/ 	.byte	0x04, 0x46
        /*0e0e*/ 	.short	(.L_325 - .L_324)


	//   ....[0]....
.L_324:
        /*0e10*/ 	.word	0x00001ed0


	//   ....[1]....
        /*0e14*/ 	.word	0x00002020


	//   ....[2]....
        /*0e18*/ 	.word	0x0000bc10


	//   ....[3]....
        /*0e1c*/ 	.word	0x0000bf40


	//   ....[4]....
        /*0e20*/ 	.word	0x00023f30


	//   ....[5]....
        /*0e24*/ 	.word	0x00024080


	//   ....[6]....
        /*0e28*/ 	.word	0x00024170


	//   ....[7]....
        /*0e2c*/ 	.word	0x00025090


	//----- nvinfo : EIATTR_MBARRIER_INSTR_OFFSETS
	.align		4
.L_325:
        /*0e30*/ 	.byte	0x04, 0x39
        /*0e32*/ 	.short	(.L_327 - .L_326)


	//   ....[0]....
.L_326:
        /*0e34*/ 	.word	0x00000270
        /*0e38*/ 	.word	0x000000ff
        /*0e3c*/ 	.word	0x00030800
        /*0e40*/ 	.short	0x0100
        /*0e42*/ 	.byte	0x08
	.zero		1


	//   ....[1]....
        /*0e44*/ 	.word	0x00000280
        /*0e48*/ 	.word	0x000000ff
        /*0e4c*/ 	.word	0x00030820
        /*0e50*/ 	.short	0x0100
        /*0e52*/ 	.byte	0x08
	.zero		1


	//   ....[2]....
        /*0e54*/ 	.word	0x00000370
        /*0e58*/ 	.word	0x000000ff
        /*0e5c*/ 	.word	0x00030830
        /*0e60*/ 	.short	0x0100
        /*0e62*/ 	.byte	0x08
	.zero		1


	//   ....[3]....
        /*0e64*/ 	.word	0x00000380
        /*0e68*/ 	.word	0x000000ff
        /*0e6c*/ 	.word	0x00030840
        /*0e70*/ 	.short	0x0100
        /*0e72*/ 	.byte	0x08
	.zero		1


	//   ....[4]....
        /*0e74*/ 	.word	0x00000390
        /*0e78*/ 	.word	0x000000ff
        /*0e7c*/ 	.word	0x00030838
        /*0e80*/ 	.short	0x0100
        /*0e82*/ 	.byte	0x08
	.zero		1


	//   ....[5]....
        /*0e84*/ 	.word	0x000003a0
        /*0e88*/ 	.word	0x000000ff
        /*0e8c*/ 	.word	0x00030848
        /*0e90*/ 	.short	0x0100
        /*0e92*/ 	.byte	0x08
	.zero		1


	//   ....[6]....
        /*0e94*/ 	.word	0x000004d0
        /*0e98*/ 	.word	0x000000ff
        /*0e9c*/ 	.word	0x00030850
        /*0ea0*/ 	.short	0x0100
        /*0ea2*/ 	.byte	0x08
	.zero		1


	//   ....[7]....
        /*0ea4*/ 	.word	0x000004e0
        /*0ea8*/ 	.word	0x000000ff
        /*0eac*/ 	.word	0x00030860
        /*0eb0*/ 	.short	0x0100
        /*0eb2*/ 	.byte	0x08
	.zero		1


	//   ....[8]....
        /*0eb4*/ 	.word	0x000004f0
        /*0eb8*/ 	.word	0x000000ff
        /*0ebc*/ 	.word	0x00030858
        /*0ec0*/ 	.short	0x0100
        /*0ec2*/ 	.byte	0x08
	.zero		1


	//   ....[9]....
        /*0ec4*/ 	.word	0x00000500
        /*0ec8*/ 	.word	0x000000ff
        /*0ecc*/ 	.word	0x00030868
        /*0ed0*/ 	.short	0x0100
        /*0ed2*/ 	.byte	0x08
	.zero		1


	//   ....[10]....
        /*0ed4*/ 	.word	0x000005f0
        /*0ed8*/ 	.word	0x000000ff
        /*0edc*/ 	.word	0x00030870
        /*0ee0*/ 	.short	0x0100
        /*0ee2*/ 	.byte	0x06
	.zero		1


	//   ....[11]....
        /*0ee4*/ 	.word	0x00000600
        /*0ee8*/ 	.word	0x000000ff
        /*0eec*/ 	.word	0x00030880
        /*0ef0*/ 	.short	0x0100
        /*0ef2*/ 	.byte	0x06
	.zero		1


	//   ....[12]....
        /*0ef4*/ 	.word	0x00000610
        /*0ef8*/ 	.word	0x000000ff
        /*0efc*/ 	.word	0x00030878
        /*0f00*/ 	.short	0x0100
        /*0f02*/ 	.byte	0x06
	.zero		1


	//   ....[13]....
        /*0f04*/ 	.word	0x00000620
        /*0f08*/ 	.word	0x000000ff
        /*0f0c*/ 	.word	0x00030888
        /*0f10*/ 	.short	0x0100
        /*0f12*/ 	.byte	0x06
	.zero		1


	//   ....[14]....
        /*0f14*/ 	.word	0x00000750
        /*0f18*/ 	.word	0x000000ff
        /*0f1c*/ 	.word	0x00030890
        /*0f20*/ 	.short	0x0100
        /*0f22*/ 	.byte	0x08
	.zero		1


	//   ....[15]....
        /*0f24*/ 	.word	0x00000760
        /*0f28*/ 	.word	0x000000ff
        /*0f2c*/ 	.word	0x000308a0
        /*0f30*/ 	.short	0x0100
        /*0f32*/ 	.byte	0x08
	.zero		1


	//   ....[16]....
        /*0f34*/ 	.word	0x00000770
        /*0f38*/ 	.word	0x000000ff
        /*0f3c*/ 	.word	0x00030898
        /*0f40*/ 	.short	0x0100
        /*0f42*/ 	.byte	0x08
	.zero		1


	//   ....[17]....
        /*0f44*/ 	.word	0x00000780
        /*0f48*/ 	.word	0x000000ff
        /*0f4c*/ 	.word	0x000308a8
        /*0f50*/ 	.short	0x0100
        /*0f52*/ 	.byte	0x08
	.zero		1


	//   ....[18]....
        /*0f54*/ 	.word	0x000008b0
        /*0f58*/ 	.word	0x000000ff
        /*0f5c*/ 	.word	0x000308b0
        /*0f60*/ 	.short	0x0100
        /*0f62*/ 	.byte	0x08
	.zero		1


	//   ....[19]....
        /*0f64*/ 	.word	0x000008c0
        /*0f68*/ 	.word	0x000000ff
        /*0f6c*/ 	.word	0x000308c0
        /*0f70*/ 	.short	0x0100
        /*0f72*/ 	.byte	0x08
	.zero		1


	//   ....[20]....
        /*0f74*/ 	.word	0x000008d0
        /*0f78*/ 	.word	0x000000ff
        /*0f7c*/ 	.word	0x000308b8
        /*0f80*/ 	.short	0x0100
        /*0f82*/ 	.byte	0x08
	.zero		1


	//   ....[21]....
        /*0f84*/ 	.word	0x000008e0
        /*0f88*/ 	.word	0x000000ff
        /*0f8c*/ 	.word	0x000308c8
        /*0f90*/ 	.short	0x0100
        /*0f92*/ 	.byte	0x08
	.zero		1


	//   ....[22]....
        /*0f94*/ 	.word	0x00003b00
        /*0f98*/ 	.word	0x00000056
        /*0f9c*/ 	.word	0x00030890
        /*0fa0*/ 	.short	0x010a
        /*0fa2*/ 	.byte	0x3f
	.zero		1


	//   ....[23]....
        /*0fa4*/ 	.word	0x00007300
        /*0fa8*/ 	.word	0x00000056
        /*0fac*/ 	.word	0x00030890
        /*0fb0*/ 	.short	0x010a
        /*0fb2*/ 	.byte	0x3f
	.zero		1


	//   ....[24]....
        /*0fb4*/ 	.word	0x0000a420
        /*0fb8*/ 	.word	0x00000056
        /*0fbc*/ 	.word	0x00030890
        /*0fc0*/ 	.short	0x010a
        /*0fc2*/ 	.byte	0x3f
	.zero		1


	//   ....[25]....
        /*0fc4*/ 	.word	0x0000abc0
        /*0fc8*/ 	.word	0x0000000b
        /*0fcc*/ 	.word	0x00000000
        /*0fd0*/ 	.short	0x0101
        /*0fd2*/ 	.byte	0x3f
	.zero		1


	//   ....[26]....
        /*0fd4*/ 	.word	0x0000ac00
        /*0fd8*/ 	.word	0x00000056
        /*0fdc*/ 	.word	0x000308b0
        /*0fe0*/ 	.short	0x010a
        /*0fe2*/ 	.byte	0x3f
	.zero		1


	//   ....[27]....
        /*0fe4*/ 	.word	0x0000b2f0
        /*0fe8*/ 	.word	0x00000056
        /*0fec*/ 	.word	0x00000000
        /*0ff0*/ 	.short	0x0101
        /*0ff2*/ 	.byte	0x3f
	.zero		1


	//   ....[28]....
        /*0ff4*/ 	.word	0x0000bca0
        /*0ff8*/ 	.word	0x00000002
        /*0ffc*/ 	.word	0x00030800
        /*1000*/ 	.short	0x010a
        /*1002*/ 	.byte	0x3f
	.zero		1


	//   ....[29]....
        /*1004*/ 	.word	0x0000bcf0
        /*1008*/ 	.word	0x00000002
        /*100c*/ 	.word	0x00030800
        /*1010*/ 	.short	0x010a
        /*1012*/ 	.byte	0x3f
	.zero		1


	//   ....[30]....
        /*1014*/ 	.word	0x0000d390
        /*1018*/ 	.word	0x00000002
        /*101c*/ 	.word	0x00030800
        /*1020*/ 	.short	0x010a
        /*1022*/ 	.byte	0x3f
	.zero		1


	//   ....[31]....
        /*1024*/ 	.word	0x000109a0
        /*1028*/ 	.word	0x00000002
        /*102c*/ 	.word	0x00030800
        /*1030*/ 	.short	0x010a
        /*1032*/ 	.byte	0x3f
	.zero		1


	//   ....[32]....
        /*1034*/ 	.word	0x00013700
        /*1038*/ 	.word	0x00000008
        /*103c*/ 	.word	0x00030830
        /*1040*/ 	.short	0x010a
        /*1042*/ 	.byte	0x3f
	.zero		1


	//   ....[33]....
        /*1044*/ 	.word	0x00013740
        /*1048*/ 	.word	0x00000008
        /*104c*/ 	.word	0x00030830
        /*1050*/ 	.short	0x010a
        /*1052*/ 	.byte	0x3f
	.zero		1


	//   ....[34]....
        /*1054*/ 	.word	0x000154b0
        /*1058*/ 	.word	0x0000001d
        /*105c*/ 	.word	0x00000000
        /*1060*/ 	.short	0x0101
        /*1062*/ 	.byte	0x3f
	.zero		1


	//   ....[35]....
        /*1064*/ 	.word	0x00016140
        /*1068*/ 	.word	0x00000000
        /*106c*/ 	.word	0x00030830
        /*1070*/ 	.short	0x010a
        /*1072*/ 	.byte	0x3f
	.zero		1


	//   ....[36]....
        /*1074*/ 	.word	0x000161c0
        /*1078*/ 	.word	0x00000000
        /*107c*/ 	.word	0x00030830
        /*1080*/ 	.short	0x010a
        /*1082*/ 	.byte	0x3f
	.zero		1


	//   ....[37]....
        /*1084*/ 	.word	0x00017050
        /*1088*/ 	.word	0x0000000d
        /*108c*/ 	.word	0x00030850
        /*1090*/ 	.short	0x010a
        /*1092*/ 	.byte	0x3f
	.zero		1


	//   ....[38]....
        /*1094*/ 	.word	0x000170a0
        /*1098*/ 	.word	0x0000000d
        /*109c*/ 	.word	0x00030850
        /*10a0*/ 	.short	0x010a
        /*10a2*/ 	.byte	0x3f
	.zero		1


	//   ....[39]....
        /*10a4*/ 	.word	0x00017410
        /*10a8*/ 	.word	0x00000000
        /*10ac*/ 	.word	0x00000000
        /*10b0*/ 	.short	0x0101
        /*10b2*/ 	.byte	0x3f
	.zero		1


	//   ....[40]....
        /*10b4*/ 	.word	0x00018f20
        /*10b8*/ 	.word	0x0000000d
        /*10bc*/ 	.word	0x00000000
        /*10c0*/ 	.short	0x0101
        /*10c2*/ 	.byte	0x3f
	.zero		1


	//   ....[41]....
        /*10c4*/ 	.word	0x000191d0
        /*10c8*/ 	.word	0x00000003
        /*10cc*/ 	.word	0x00030830
        /*10d0*/ 	.short	0x010a
        /*10d2*/ 	.byte	0x3f
	.zero		1


	//   ....[42]....
        /*10d4*/ 	.word	0x00019250
        /*10d8*/ 	.word	0x00000003
        /*10dc*/ 	.word	0x00030830
        /*10e0*/ 	.short	0x010a
        /*10e2*/ 	.byte	0x3f
	.zero		1


	//   ....[43]....
        /*10e4*/ 	.word	0x0001a0e0
        /*10e8*/ 	.word	0x0000000d
        /*10ec*/ 	.word	0x00030850
        /*10f0*/ 	.short	0x010a
        /*10f2*/ 	.byte	0x3f
	.zero		1


	//   ....[44]....
        /*10f4*/ 	.word	0x0001a130
        /*10f8*/ 	.word	0x0000000d
        /*10fc*/ 	.word	0x00030850
        /*1100*/ 	.short	0x010a
        /*1102*/ 	.byte	0x3f
	.zero		1


	//   ....[45]....
        /*1104*/ 	.word	0x0001a560
        /*1108*/ 	.word	0x00000000
        /*110c*/ 	.word	0x00000000
        /*1110*/ 	.short	0x0101
        /*1112*/ 	.byte	0x3f
	.zero		1


	//   ....[46]....
        /*1114*/ 	.word	0x0001b870
        /*1118*/ 	.word	0x0000000d
        /*111c*/ 	.word	0x00000000
        /*1120*/ 	.short	0x0101
        /*1122*/ 	.byte	0x3f
	.zero		1


	//   ....[47]....
        /*1124*/ 	.word	0x0001c050
        /*1128*/ 	.word	0x0000000a
        /*112c*/ 	.word	0x00030850
        /*1130*/ 	.short	0x010a
        /*1132*/ 	.byte	0x3f
	.zero		1


	//   ....[48]....
        /*1134*/ 	.word	0x0001c0f0
        /*1138*/ 	.word	0x0000000a
        /*113c*/ 	.word	0x00030850
        /*1140*/ 	.short	0x010a
        /*1142*/ 	.byte	0x3f
	.zero		1


	//   ....[49]....
        /*1144*/ 	.word	0x0001c600
        /*1148*/ 	.word	0x00000003
        /*114c*/ 	.word	0x00000000
        /*1150*/ 	.short	0x0101
        /*1152*/ 	.byte	0x3f
	.zero		1


	//   ....[50]....
        /*1154*/ 	.word	0x0001e390
        /*1158*/ 	.word	0x00000000
        /*115c*/ 	.word	0x00000000
        /*1160*/ 	.short	0x0101
        /*1162*/ 	.byte	0x3f
	.zero		1


	//   ....[51]....
        /*1164*/ 	.word	0x0001ea70
        /*1168*/ 	.word	0x00000004
        /*116c*/ 	.word	0x00000000
        /*1170*/ 	.short	0x0101
        /*1172*/ 	.byte	0x3f
	.zero		1


	//   ....[52]....
        /*1174*/ 	.word	0x000226a0
        /*1178*/ 	.word	0x00000016
        /*117c*/ 	.word	0x00030820
        /*1180*/ 	.short	0x010a
        /*1182*/ 	.byte	0x3f
	.zero		1


	//   ....[53]....
        /*1184*/ 	.word	0x00022730
        /*1188*/ 	.word	0x0000000c
        /*118c*/ 	.word	0x000308a0
        /*1190*/ 	.short	0x010a
        /*1192*/ 	.byte	0x3f
	.zero		1


	//   ....[54]....
        /*1194*/ 	.word	0x00022b80
        /*1198*/ 	.word	0x0000000c
        /*119c*/ 	.word	0x000308c0
        /*11a0*/ 	.short	0x010a
        /*11a2*/ 	.byte	0x3f
	.zero		1


	//   ....[55]....
        /*11a4*/ 	.word	0x000230a0
        /*11a8*/ 	.word	0x0000000b
        /*11ac*/ 	.word	0x000308a0
        /*11b0*/ 	.short	0x010a
        /*11b2*/ 	.byte	0x3f
	.zero		1


	//   ....[56]....
        /*11b4*/ 	.word	0x000234e0
        /*11b8*/ 	.word	0x0000000b
        /*11bc*/ 	.word	0x000308c0
        /*11c0*/ 	.short	0x010a
        /*11c2*/ 	.byte	0x3f
	.zero		1


	//   ....[57]....
        /*11c4*/ 	.word	0x000246f0
        /*11c8*/ 	.word	0x00000007
        /*11cc*/ 	.word	0x00030840
        /*11d0*/ 	.short	0x010a
        /*11d2*/ 	.byte	0x3f
	.zero		1


	//   ....[58]....
        /*11d4*/ 	.word	0x00024d90
        /*11d8*/ 	.word	0x00000007
        /*11dc*/ 	.word	0x00030830
        /*11e0*/ 	.short	0x0107
        /*11e2*/ 	.byte	0x3f
	.zero		1


	//   ....[59]....
        /*11e4*/ 	.word	0x00024e60
        /*11e8*/ 	.word	0x00000007
        /*11ec*/ 	.word	0x00030830
        /*11f0*/ 	.short	0x0101
        /*11f2*/ 	.byte	0x3f
	.zero		1


	//   ....[60]....
        /*11f4*/ 	.word	0x000259b0
        /*11f8*/ 	.word	0x00000016
        /*11fc*/ 	.word	0x00030800
        /*1200*/ 	.short	0x0107
        /*1202*/ 	.byte	0x3f
	.zero		1


	//   ....[61]....
        /*1204*/ 	.word	0x00025ac0
        /*1208*/ 	.word	0x00000016
        /*120c*/ 	.word	0x00030800
        /*1210*/ 	.short	0x0101
        /*1212*/ 	.byte	0x3f
	.zero		1


	//   ....[62]....
        /*1214*/ 	.word	0x00025ae0
        /*1218*/ 	.word	0x00000016
        /*121c*/ 	.word	0x00030820
        /*1220*/ 	.short	0x010a
        /*1222*/ 	.byte	0x3f
	.zero		1


	//   ....[63]....
        /*1224*/ 	.word	0x00025eb0
        /*1228*/ 	.word	0x00000007
        /*122c*/ 	.word	0x00030840
        /*1230*/ 	.short	0x010a
        /*1232*/ 	.byte	0x3f
	.zero		1


	//   ....[64]....
        /*1234*/ 	.word	0x000263a0
        /*1238*/ 	.word	0x00000007
        /*123c*/ 	.word	0x00030830
        /*1240*/ 	.short	0x0107
        /*1242*/ 	.byte	0x3f
	.zero		1


	//   ....[65]....
        /*1244*/ 	.word	0x00026460
        /*1248*/ 	.word	0x00000007
        /*124c*/ 	.word	0x00030830
        /*1250*/ 	.short	0x0101
        /*1252*/ 	.byte	0x3f
	.zero		1


	//   ....[66]....
        /*1254*/ 	.word	0x000264c0
        /*1258*/ 	.word	0x00000006
        /*125c*/ 	.word	0x00030860
        /*1260*/ 	.short	0x010a
        /*1262*/ 	.byte	0x3f
	.zero		1


	//   ....[67]....
        /*1264*/ 	.word	0x00026a30
        /*1268*/ 	.word	0x00000006
        /*126c*/ 	.word	0x00030850
        /*1270*/ 	.short	0x0107
        /*1272*/ 	.byte	0x3f
	.zero		1


	//   ....[68]....
        /*1274*/ 	.word	0x00026b60
        /*1278*/ 	.word	0x00000006
        /*127c*/ 	.word	0x00030850
        /*1280*/ 	.short	0x0101
        /*1282*/ 	.byte	0x3f
	.zero		1


	//   ....[69]....
        /*1284*/ 	.word	0x00026d80
        /*1288*/ 	.word	0x00000000
        /*128c*/ 	.word	0x00030860
        /*1290*/ 	.short	0x010a
        /*1292*/ 	.byte	0x3f
	.zero		1


	//   ....[70]....
        /*1294*/ 	.word	0x00027290
        /*1298*/ 	.word	0x00000000
        /*129c*/ 	.word	0x00030850
        /*12a0*/ 	.short	0x0107
        /*12a2*/ 	.byte	0x3f
	.zero		1


	//   ....[71]....
        /*12a4*/ 	.word	0x00027350
        /*12a8*/ 	.word	0x00000000
        /*12ac*/ 	.word	0x00030850
        /*12b0*/ 	.short	0x0101
        /*12b2*/ 	.byte	0x3f
	.zero		1


	//   ....[72]....
        /*12b4*/ 	.word	0x000284b0
        /*12b8*/ 	.word	0x00000007
        /*12bc*/ 	.word	0x00030820
        /*12c0*/ 	.short	0x010a
        /*12c2*/ 	.byte	0x3f
	.zero		1


	//   ....[73]....
        /*12c4*/ 	.word	0x00028640
        /*12c8*/ 	.word	0x00000005
        /*12cc*/ 	.word	0x00030840
        /*12d0*/ 	.short	0x010a
        /*12d2*/ 	.byte	0x3f
	.zero		1


	//   ....[74]....
        /*12d4*/ 	.word	0x000286e0
        /*12d8*/ 	.word	0x00000003
        /*12dc*/ 	.word	0x00030840
        /*12e0*/ 	.short	0x010a
        /*12e2*/ 	.byte	0x3f
	.zero		1


	//   ....[75]....
        /*12e4*/ 	.word	0x00028720
        /*12e8*/ 	.word	0x00000005
        /*12ec*/ 	.word	0x00030860
        /*12f0*/ 	.short	0x010a
        /*12f2*/ 	.byte	0x3f
	.zero		1


	//   ....[76]....
        /*12f4*/ 	.word	0x00028760
        /*12f8*/ 	.word	0x00000003
        /*12fc*/ 	.word	0x00030860
        /*1300*/ 	.short	0x010a
        /*1302*/ 	.byte	0x3f
	.zero		1


	//   ....[77]....
        /*1304*/ 	.word	0x000287c0
        /*1308*/ 	.word	0x00000056
        /*130c*/ 	.word	0x00030890
        /*1310*/ 	.short	0x010a
        /*1312*/ 	.byte	0x3f
	.zero		1


	//   ....[78]....
        /*1314*/ 	.word	0x00028a70
        /*1318*/ 	.word	0x00000056
        /*131c*/ 	.word	0x00030890
        /*1320*/ 	.short	0x010a
        /*1322*/ 	.byte	0x3f
	.zero		1


	//   ....[79]....
        /*1324*/ 	.word	0x00028d20
        /*1328*/ 	.word	0x00000056
        /*132c*/ 	.word	0x00030890
        /*1330*/ 	.short	0x010a
        /*1332*/ 	.byte	0x3f
	.zero		1


	//   ....[80]....
        /*1334*/ 	.word	0x00028fd0
        /*1338*/ 	.word	0x00000056
        /*133c*/ 	.word	0x000308b0
        /*1340*/ 	.short	0x010a
        /*1342*/ 	.byte	0x3f
	.zero		1


	//   ....[81]....
        /*1344*/ 	.word	0x000293c0
        /*1348*/ 	.word	0x00000002
        /*134c*/ 	.word	0x00030800
        /*1350*/ 	.short	0x010a
        /*1352*/ 	.byte	0x3f
	.zero		1


	//   ....[82]....
        /*1354*/ 	.word	0x000297b0
        /*1358*/ 	.word	0x00000002
        /*135c*/ 	.word	0x00030800
        /*1360*/ 	.short	0x010a
        /*1362*/ 	.byte	0x3f
	.zero		1


	//   ....[83]....
        /*1364*/ 	.word	0x00029800
        /*1368*/ 	.word	0x00000008
        /*136c*/ 	.word	0x00030830
        /*1370*/ 	.short	0x010a
        /*1372*/ 	.byte	0x3f
	.zero		1


	//   ....[84]....
        /*1374*/ 	.word	0x00029850
        /*1378*/ 	.word	0x00000000
        /*137c*/ 	.word	0x00030830
        /*1380*/ 	.short	0x010a
        /*1382*/ 	.byte	0x3f
	.zero		1


	//   ....[85]....
        /*1384*/ 	.word	0x000298a0
        /*1388*/ 	.word	0x0000000d
        /*138c*/ 	.word	0x00030850
        /*1390*/ 	.short	0x010a
        /*1392*/ 	.byte	0x3f
	.zero		1


	//   ....[86]....
        /*1394*/ 	.word	0x000298f0
        /*1398*/ 	.word	0x00000003
        /*139c*/ 	.word	0x00030830
        /*13a0*/ 	.short	0x010a
        /*13a2*/ 	.byte	0x3f
	.zero		1


	//   ....[87]....
        /*13a4*/ 	.word	0x00029940
        /*13a8*/ 	.word	0x0000000d
        /*13ac*/ 	.word	0x00030850
        /*13b0*/ 	.short	0x010a
        /*13b2*/ 	.byte	0x3f
	.zero		1


	//   ....[88]....
        /*13b4*/ 	.word	0x00029990
        /*13b8*/ 	.word	0x0000000a
        /*13bc*/ 	.word	0x00030850
        /*13c0*/ 	.short	0x010a
        /*13c2*/ 	.byte	0x3f
	.zero		1


	//   ....[89]....
        /*13c4*/ 	.word	0x00029b30
        /*13c8*/ 	.word	0x00000016
        /*13cc*/ 	.word	0x00030820
        /*13d0*/ 	.short	0x010a
        /*13d2*/ 	.byte	0x3f
	.zero		1


	//   ....[90]....
        /*13d4*/ 	.word	0x00029b80
        /*13d8*/ 	.word	0x0000000c
        /*13dc*/ 	.word	0x000308a0
        /*13e0*/ 	.short	0x010a
        /*13e2*/ 	.byte	0x3f
	.zero		1


	//   ....[91]....
        /*13e4*/ 	.word	0x00029bd0
        /*13e8*/ 	.word	0x0000000c
        /*13ec*/ 	.word	0x000308c0
        /*13f0*/ 	.short	0x010a
        /*13f2*/ 	.byte	0x3f
	.zero		1


	//   ....[92]....
        /*13f4*/ 	.word	0x00029c20
        /*13f8*/ 	.word	0x0000000b
        /*13fc*/ 	.word	0x000308a0
        /*1400*/ 	.short	0x010a
        /*1402*/ 	.byte	0x3f
	.zero		1


	//   ....[93]....
        /*1404*/ 	.word	0x00029c70
        /*1408*/ 	.word	0x0000000b
        /*140c*/ 	.word	0x000308c0
        /*1410*/ 	.short	0x010a
        /*1412*/ 	.byte	0x3f
	.zero		1


	//   ....[94]....
        /*1414*/ 	.word	0x00029d90
        /*1418*/ 	.word	0x00000007
        /*141c*/ 	.word	0x00030840
        /*1420*/ 	.short	0x010a
        /*1422*/ 	.byte	0x3f
	.zero		1


	//   ....[95]....
        /*1424*/ 	.word	0x0002b0f0
        /*1428*/ 	.word	0x00000016
        /*142c*/ 	.word	0x00030820
        /*1430*/ 	.short	0x010a
        /*1432*/ 	.byte	0x3f
	.zero		1


	//   ....[96]....
        /*1434*/ 	.word	0x0002b140
        /*1438*/ 	.word	0x00000007
        /*143c*/ 	.word	0x00030840
        /*1440*/ 	.short	0x010a
        /*1442*/ 	.byte	0x3f
	.zero		1


	//   ....[97]....
        /*1444*/ 	.word	0x0002b980
        /*1448*/ 	.word	0x00000006
        /*144c*/ 	.word	0x00030860
        /*1450*/ 	.short	0x010a
        /*1452*/ 	.byte	0x3f
	.zero		1


	//   ....[98]....
        /*1454*/ 	.word	0x0002c210
        /*1458*/ 	.word	0x00000000
        /*145c*/ 	.word	0x00030860
        /*1460*/ 	.short	0x010a
        /*1462*/ 	.byte	0x3f
	.zero		1


	//   ....[99]....
        /*1464*/ 	.word	0x0002d450
        /*1468*/ 	.word	0x00000007
        /*146c*/ 	.word	0x00030820
        /*1470*/ 	.short	0x010a
        /*1472*/ 	.byte	0x3f
	.zero		1


	//   ....[100]....
        /*1474*/ 	.word	0x0002d5f0
        /*1478*/ 	.word	0x00000005
        /*147c*/ 	.word	0x00030840
        /*1480*/ 	.short	0x010a
        /*1482*/ 	.byte	0x3f
	.zero		1


	//   ....[101]....
        /*1484*/ 	.word	0x0002d640
        /*1488*/ 	.word	0x00000003
        /*148c*/ 	.word	0x00030840
        /*1490*/ 	.short	0x010a
        /*1492*/ 	.byte	0x3f
	.zero		1


	//   ....[102]....
        /*1494*/ 	.word	0x0002d690
        /*1498*/ 	.word	0x00000005
        /*149c*/ 	.word	0x00030860
        /*14a0*/ 	.short	0x010a
        /*14a2*/ 	.byte	0x3f
	.zero		1


	//----- nvinfo : EIATTR_NUM_MBARRIERS
	.align		4
.L_327:
        /*14a4*/ 	.byte	0x03, 0x38
        /*14a6*/ 	.short	0x0016


	//----- nvinfo : EIATTR_EXIT_INSTR_OFFSETS
	.align		4
        /*14a8*/ 	.byte	0x04, 0x1c
        /*14aa*/ 	.short	(.L_329 - .L_328)


	//   ....[0]....
.L_328:
        /*14ac*/ 	.word	0x000287b0


	//----- nvinfo : EIATTR_MAX_THREADS
	.align		4
.L_329:
        /*14b0*/ 	.byte	0x04, 0x05
        /*14b2*/ 	.short	(.L_331 - .L_330)
.L_330:
        /*14b4*/ 	.word	0x00000180
        /*14b8*/ 	.word	0x00000001
        /*14bc*/ 	.word	0x00000001


	//----- nvinfo : EIATTR_CRS_STACK_SIZE
	.align		4
.L_331:
        /*14c0*/ 	.byte	0x04, 0x1e
        /*14c2*/ 	.short	(.L_333 - .L_332)
.L_332:
        /*14c4*/ 	.word	0x00000000


	//----- nvinfo : EIATTR_CBANK_PARAM_SIZE
	.align		4
.L_333:
        /*14c8*/ 	.byte	0x03, 0x19
        /*14ca*/ 	.short	0x0af0


	//----- nvinfo : EIATTR_PARAM_CBANK
	.align		4
        /*14cc*/ 	.byte	0x04, 0x0a
        /*14ce*/ 	.short	(.L_335 - .L_334)
	.align		4
.L_334:
        /*14d0*/ 	.word	index@(.nv.constant0._ZN7cutlass13device_kernelIN5flash11enable_sm90INS1_16FlashAttnFwdSm90INS1_25CollectiveMainloopFwdSm90ILi2EN4cute5tupleIJNS5_1CILi1EEES8_S8_EEENS6_IJNS7_ILi128EEENS7_ILi96EEENS7_ILi192EEEEEELi192ENS_10bfloat16_tEfNS_4arch4Sm90ELb1ELb0ELb1ELb1ELb1ELb1ELb0ELb1ELb1ELb1ELb1ELb0EEENS1_21CollectiveEpilogueFwdINS6_IJSA_SC_SB_EEES9_SE_SG_Li256ELb1ELb1ELb1ELb0EEENS1_36VarlenDynamicPersistentTileSchedulerILi128ELi96ELi256ELi128ELb1ELb1ELb1ELb1ELb1ELb1EEEEEEEEEvNT_6ParamsE)
        /*14d4*/ 	.short	0x0210
        /*14d6*/ 	.short	0x0af0


	//----- nvinfo : EIATTR_SW_WAR
	.align		4
.L_335:
        /*14d8*/ 	.byte	0x04, 0x36
        /*14da*/ 	.short	(.L_337 - .L_336)
.L_336:
        /*14dc*/ 	.word	0x00000008
.L_337:


//--------------------- .nv.callgraph             --------------------------
	.section	.nv.callgraph,"",@"SHT_CUDA_CALLGRAPH"
	.align	4
	.sectionentsize	8
	.align		4
        /*0000*/ 	.word	0x00000000
	.align		4
        /*0004*/ 	.word	0xffffffff
	.align		4
        /*0008*/ 	.word	index@(_ZN7cutlass13device_kernelIN5flash11enable_sm90INS1_16FlashAttnFwdSm90INS1_25CollectiveMainloopFwdSm90ILi2EN4cute5tupleIJNS5_1CILi1EEES8_S8_EEENS6_IJNS7_ILi128EEENS7_ILi96EEENS7_ILi192EEEEEELi192ENS_10bfloat16_tEfNS_4arch4Sm90ELb0ELb0ELb1ELb0ELb1ELb0ELb0ELb1ELb1ELb1ELb1ELb0EEENS1_21CollectiveEpilogueFwdINS6_IJSA_SC_SB_EEES9_SE_SG_Li256ELb0ELb1ELb1ELb0EEENS1_19SingleTileSchedulerILb0ELb1ELb1ELi128EEEEEEEEEvNT_6ParamsE)
	.align		4
        /*000c*/ 	.word	index@(__assertfail)
	.align		4
        /*0010*/ 	.word	index@(_ZN7cutlass13device_kernelIN5flash11enable_sm90INS1_16FlashAttnFwdSm90INS1_25CollectiveMainloopFwdSm90ILi2EN4cute5tupleIJNS5_1CILi1EEES8_S8_EEENS6_IJNS7_ILi128EEENS7_ILi96EEENS7_ILi192EEEEEELi192ENS_10bfloat16_tEfNS_4arch4Sm90ELb0ELb0ELb1ELb1ELb1ELb0ELb0ELb1ELb1ELb1ELb1ELb0EEENS1_21CollectiveEpilogueFwdINS6_IJSA_SC_SB_EEES9_SE_SG_Li256ELb1ELb1ELb1ELb0EEENS1_36VarlenDynamicPersistentTileSchedulerILi128ELi96ELi256ELi128ELb1ELb1ELb1ELb0ELb1ELb1EEEEEEEEEvNT_6ParamsE)
	.align		4
        /*0014*/ 	.word	index@(__assertfail)
	.align		4
        /*0018*/ 	.word	index@(_ZN7cutlass13device_kernelIN5flash11enable_sm90INS1_16FlashAttnFwdSm90INS1_25CollectiveMainloopFwdSm90ILi2EN4cute5tupleIJNS5_1CILi1EEES8_S8_EEENS6_IJNS7_ILi128EEENS7_ILi96EEENS7_ILi192EEEEEELi192ENS_10bfloat16_tEfNS_4arch4Sm90ELb0ELb0ELb1ELb1ELb1ELb1ELb0ELb1ELb1ELb1ELb1ELb0EEENS1_21CollectiveEpilogueFwdINS6_IJSA_SC_SB_EEES9_SE_SG_Li256ELb1ELb1ELb1ELb0EEENS1_36VarlenDynamicPersistentTileSchedulerILi128ELi96ELi256ELi128ELb1ELb1ELb1ELb0ELb1ELb1EEEEEEEEEvNT_6ParamsE)
	.align		4
        /*001c*/ 	.word	index@(__assertfail)
	.align		4
        /*0020*/ 	.word	index@(_ZN7cutlass13device_kernelIN5flash11enable_sm90INS1_16FlashAttnFwdSm90INS1_25CollectiveMainloopFwdSm90ILi2EN4cute5tupleIJNS5_1CILi1EEES8_S8_EEENS6_IJNS7_ILi128EEENS7_ILi96EEENS7_ILi192EEEEEELi192ENS_10bfloat16_tEfNS_4arch4Sm90ELb0ELb1ELb1ELb0ELb1ELb0ELb0ELb1ELb1ELb1ELb1ELb0EEENS1_21CollectiveEpilogueFwdINS6_IJSA_SC_SB_EEES9_SE_SG_Li256ELb0ELb1ELb1ELb0EEENS1_19SingleTileSchedulerILb0ELb1ELb1ELi128EEEEEEEEEvNT_6ParamsE)
	.align		4
        /*0024*/ 	.word	index@(__assertfail)
	.align		4
        /*0028*/ 	.word	index@(_ZN7cutlass13device_kernelIN5flash11enable_sm90INS1_16FlashAttnFwdSm90INS1_25CollectiveMainloopFwdSm90ILi2EN4cute5tupleIJNS5_1CILi1EEES8_S8_EEENS6_IJNS7_ILi128EEENS7_ILi96EEENS7_ILi192EEEEEELi192ENS_10bfloat16_tEfNS_4arch4Sm90ELb0ELb1ELb1ELb1ELb1ELb0ELb0ELb1ELb1ELb1ELb1ELb0EEENS1_21CollectiveEpilogueFwdINS6_IJSA_SC_SB_EEES9_SE_SG_Li256ELb1ELb1ELb1ELb0EEENS1_36VarlenDynamicPersistentTileSchedulerILi128ELi96ELi256ELi128ELb1ELb1ELb1ELb1ELb0ELb1EEEEEEEEEvNT_6ParamsE)
	.align		4
        /*002c*/ 	.word	index@(__assertfail)
	.align		4
        /*0030*/ 	.word	index@(_ZN7cutlass13device_kernelIN5flash11enable_sm90INS1_16FlashAttnFwdSm90INS1_25CollectiveMainloopFwdSm90ILi2EN4cute5tupleIJNS5_1CILi1EEES8_S8_EEENS6_IJNS7_ILi128EEENS7_ILi96EEENS7_ILi192EEEEEELi192ENS_10bfloat16_tEfNS_4arch4Sm90ELb0ELb1ELb1ELb1ELb1ELb1ELb0ELb1ELb1ELb1ELb1ELb0EEENS1_21CollectiveEpilogueFwdINS6_IJSA_SC_SB_EEES9_SE_SG_Li256ELb1ELb1ELb1ELb0EEENS1_36VarlenDynamicPersistentTileSchedulerILi128ELi96ELi256ELi128ELb1ELb1ELb1ELb1ELb0ELb1EEEEEEEEEvNT_6ParamsE)
	.align		4
        /*0034*/ 	.word	index@(__assertfail)
	.align		4
        /*0038*/ 	.word	index@(_ZN7cutlass13device_kernelIN5flash11enable_sm90INS1_16FlashAttnFwdSm90INS1_25CollectiveMainloopFwdSm90ILi2EN4cute5tupleIJNS5_1CILi1EEES8_S8_EEENS6_IJNS7_ILi128EEENS7_ILi96EEENS7_ILi192EEEEEELi192ENS_10bfloat16_tEfNS_4arch4Sm90ELb1ELb0ELb1ELb0ELb1ELb0ELb0ELb1ELb1ELb1ELb1ELb0EEENS1_21CollectiveEpilogueFwdINS6_IJSA_SC_SB_EEES9_SE_SG_Li256ELb0ELb1ELb1ELb0EEENS1_19SingleTileSchedulerILb0ELb1ELb1ELi128EEEEEEEEEvNT_6ParamsE)
	.align		4
        /*003c*/ 	.word	index@(__assertfail)
	.align		4
        /*0040*/ 	.word	index@(_ZN7cutlass13device_kernelIN5flash11enable_sm90INS1_16FlashAttnFwdSm90INS1_25CollectiveMainloopFwdSm90ILi2EN4cute5tupleIJNS5_1CILi1EEES8_S8_EEENS6_IJNS7_ILi128EEENS7_ILi96EEENS7_ILi192EEEEEELi192ENS_10bfloat16_tEfNS_4arch4Sm90ELb1ELb0ELb1ELb1ELb1ELb0ELb0ELb1ELb1ELb1ELb1ELb0EEENS1_21CollectiveEpilogueFwdINS6_IJSA_SC_SB_EEES9_SE_SG_Li256ELb1ELb1ELb1ELb0EEENS1_36VarlenDynamicPersistentTileSchedulerILi128ELi96ELi256ELi128ELb1ELb1ELb1ELb1ELb1ELb1EEEEEEEEEvNT_6ParamsE)
	.align		4
        /*0044*/ 	.word	index@(__assertfail)
	.align		4
        /*0048*/ 	.word	index@(_ZN7cutlass13device_kernelIN5flash11enable_sm90INS1_16FlashAttnFwdSm90INS1_25CollectiveMainloopFwdSm90ILi2EN4cute5tupleIJNS5_1CILi1EEES8_S8_EEENS6_IJNS7_ILi128EEENS7_ILi96EEENS7_ILi192EEEEEELi192ENS_10bfloat16_tEfNS_4arch4Sm90ELb1ELb0ELb1ELb1ELb1ELb1ELb0ELb1ELb1ELb1ELb1ELb0EEENS1_21CollectiveEpilogueFwdINS6_IJSA_SC_SB_EEES9_SE_SG_Li256ELb1ELb1ELb1ELb0EEENS1_36VarlenDynamicPersistentTileSchedulerILi128ELi96ELi256ELi128ELb1ELb1ELb1ELb1ELb1ELb1EEEEEEEEEvNT_6ParamsE)
	.align		4
        /*004c*/ 	.word	index@(__assertfail)
	.align		4
        /*0050*/ 	.word	0x00000000
	.align		4
        /*0054*/ 	.word	0xfffffffe
	.align		4
        /*0058*/ 	.word	0x00000000
	.align		4
        /*005c*/ 	.word	0xfffffffd
	.align		4
        /*0060*/ 	.word	0x00000000
	.align		4
        /*0064*/ 	.word	0xfffffffc


//--------------------- .nv.constant4             --------------------------
	.section	.nv.constant4,"a",@progbits
	.align	8
	.align		8
.nv.constant4:
        /*0000*/ 	.dword	__assertfail
	.align		8
        /*0008*/ 	.dword	__unnamed_1
	.align		8
        /*0010*/ 	.dword	__unnamed_2
	.align		8
        /*0018*/ 	.dword	__unnamed_3
	.align		8
        /*0020*/ 	.dword	__unnamed_4
	.align		8
        /*0028*/ 	.dword	__unnamed_5
	.align		8
        /*0030*/ 	.dword	_ZN86_INTERNAL_a74f085c_50_flash_fwd_hdim192_bf16_paged_split_softcap_sm90_cu_c784774a_34064cuda3std3__45__cpo5beginE
	.align		8
        /*0038*/ 	.dword	_ZN86_INTERNAL_a74f085c_50_flash_fwd_hdim192_bf16_paged_split_softcap_sm90_cu_c784774a_34064cuda3std3__45__cpo3endE
	.align		8
        /*0040*/ 	.dword	_ZN86_INTERNAL_a74f085c_50_flash_fwd_hdim192_bf16_paged_split_softcap_sm90_cu_c784774a_34064cuda3std3__45__cpo6cbeginE
	.align		8
        /*0048*/ 	.dword	_ZN86_INTERNAL_a74f085c_50_flash_fwd_hdim192_bf16_paged_split_softcap_sm90_cu_c784774a_34064cuda3std3__45__cpo4cendE
	.align		8
        /*0050*/ 	.dword	_ZN86_INTERNAL_a74f085c_50_flash_fwd_hdim192_bf16_paged_split_softcap_sm90_cu_c784774a_34064cuda3std3__488_GLOBAL__N__a74f085c_50_flash_fwd_hdim192_bf16_paged_split_softcap_sm90_cu_c784774a_34066ignoreE
	.align		8
        /*0058*/ 	.dword	_ZN86_INTERNAL_a74f085c_50_flash_fwd_hdim192_bf16_paged_split_softcap_sm90_cu_c784774a_34064cuda3std3__419piecewise_constructE
	.align		8
        /*0060*/ 	.dword	_ZN86_INTERNAL_a74f085c_50_flash_fwd_hdim192_bf16_paged_split_softcap_sm90_cu_c784774a_34064cuda3std3__48in_placeE
	.align		8
        /*0068*/ 	.dword	_ZN86_INTERNAL_a74f085c_50_flash_fwd_hdim192_bf16_paged_split_softcap_sm90_cu_c784774a_34064cuda3std6ranges3__45__cpo4swapE
	.align		8
        /*0070*/ 	.dword	_ZN86_INTERNAL_a74f085c_50_flash_fwd_hdim192_bf16_paged_split_softcap_sm90_cu_c784774a_34064cuda3std6ranges3__45__cpo9iter_moveE
	.align		8
        /*0078*/ 	.dword	_ZN86_INTERNAL_a74f085c_50_flash_fwd_hdim192_bf16_paged_split_softcap_sm90_cu_c784774a_34064cute7productE
	.align		8
        /*0080*/ 	.dword	_ZN86_INTERNAL_a74f085c_50_flash_fwd_hdim192_bf16_paged_split_softcap_sm90_cu_c784774a_34064cute1_E
	.align		8
        /*0088*/ 	.dword	$str$23
	.align		8
        /*0090*/ 	.dword	$str$24


//--------------------- .text._ZN7cutlass13device_kernelIN5flash11enable_sm90INS1_16FlashAttnFwdSm90INS1_25CollectiveMainloopFwdSm90ILi2EN4cute5tupleIJNS5_1CILi1EEES8_S8_EEENS6_IJNS7_ILi128EEENS7_ILi96EEENS7_ILi192EEEEEELi192ENS_10bfloat16_tEfNS_4arch4Sm90ELb0ELb0ELb1ELb0ELb1ELb0ELb0ELb1ELb1ELb1ELb1ELb0EEENS1_21CollectiveEpilogueFwdINS6_IJSA_SC_SB_EEES9_SE_SG_Li256ELb0ELb1ELb1ELb0EEENS1_19SingleTileSchedulerILb0ELb1ELb1ELi128EEEEEEEEEvNT_6ParamsE --------------------------
	.section	.text._ZN7cutlass13device_kernelIN5flash11enable_sm90INS1_16FlashAttnFwdSm90INS1_25CollectiveMainloopFwdSm90ILi2EN4cute5tupleIJNS5_1CILi1EEES8_S8_EEENS6_IJNS7_ILi128EEENS7_ILi96EEENS7_ILi192EEEEEELi192ENS_10bfloat16_tEfNS_4arch4Sm90ELb0ELb0ELb1ELb0ELb1ELb0ELb0ELb1ELb1ELb1ELb1ELb0EEENS1_21CollectiveEpilogueFwdINS6_IJSA_SC_SB_EEES9_SE_SG_Li256ELb0ELb1ELb1ELb0EEENS1_19SingleTileSchedulerILb0ELb1ELb1ELi128EEEEEEEEEvNT_6ParamsE,"ax",@progbits
	.align	128
.text._ZN7cutlass13device_kernelIN5flash11enable_sm90INS1_16FlashAttnFwdSm90INS1_25CollectiveMainloopFwdSm90ILi2EN4cute5tupleIJNS5_1CILi1EEES8_S8_EEENS6_IJNS7_ILi128EEENS7_ILi96EEENS7_ILi192EEEEEELi192ENS_10bfloat16_tEfNS_4arch4Sm90ELb0ELb0ELb1ELb0ELb1ELb0ELb0ELb1ELb1ELb1ELb1ELb0EEENS1_21CollectiveEpilogueFwdINS6_IJSA_SC_SB_EEES9_SE_SG_Li256ELb0ELb1ELb1ELb0EEENS1_19SingleTileSchedulerILb0ELb1ELb1ELi128EEEEEEEEEvNT_6ParamsE:
        .type           _ZN7cutlass13device_kernelIN5flash11enable_sm90INS1_16FlashAttnFwdSm90INS1_25CollectiveMainloopFwdSm90ILi2EN4cute5tupleIJNS5_1CILi1EEES8_S8_EEENS6_IJNS7_ILi128EEENS7_ILi96EEENS7_ILi192EEEEEELi192ENS_10bfloat16_tEfNS_4arch4Sm90ELb0ELb0ELb1ELb0ELb1ELb0ELb0ELb1ELb1ELb1ELb1ELb0EEENS1_21CollectiveEpilogueFwdINS6_IJSA_SC_SB_EEES9_SE_SG_Li256ELb0ELb1ELb1ELb0EEENS1_19SingleTileSchedulerILb0ELb1ELb1ELi128EEEEEEEEEvNT_6ParamsE,@function
        .size           _ZN7cutlass13device_kernelIN5flash11enable_sm90INS1_16FlashAttnFwdSm90INS1_25CollectiveMainloopFwdSm90ILi2EN4cute5tupleIJNS5_1CILi1EEES8_S8_EEENS6_IJNS7_ILi128EEENS7_ILi96EEENS7_ILi192EEEEEELi192ENS_10bfloat16_tEfNS_4arch4Sm90ELb0ELb0ELb1ELb0ELb1ELb0ELb0ELb1ELb1ELb1ELb1ELb0EEENS1_21CollectiveEpilogueFwdINS6_IJSA_SC_SB_EEES9_SE_SG_Li256ELb0ELb1ELb1ELb0EEENS1_19SingleTileSchedulerILb0ELb1ELb1ELi128EEEEEEEEEvNT_6ParamsE,(.L_x_3196 - _ZN7cutlass13device_kernelIN5flash11enable_sm90INS1_16FlashAttnFwdSm90INS1_25CollectiveMainloopFwdSm90ILi2EN4cute5tupleIJNS5_1CILi1EEES8_S8_EEENS6_IJNS7_ILi128EEENS7_ILi96EEENS7_ILi192EEEEEELi192ENS_10bfloat16_tEfNS_4arch4Sm90ELb0ELb0ELb1ELb0ELb1ELb0ELb0ELb1ELb1ELb1ELb1ELb0EEENS1_21CollectiveEpilogueFwdINS6_IJSA_SC_SB_EEES9_SE_SG_Li256ELb0ELb1ELb1ELb0EEENS1_19SingleTileSchedulerILb0ELb1ELb1ELi128EEEEEEEEEvNT_6ParamsE)
        .other          _ZN7cutlass13device_kernelIN5flash11enable_sm90INS1_16FlashAttnFwdSm90INS1_25CollectiveMainloopFwdSm90ILi2EN4cute5tupleIJNS5_1CILi1EEES8_S8_EEENS6_IJNS7_ILi128EEENS7_ILi96EEENS7_ILi192EEEEEELi192ENS_10bfloat16_tEfNS_4arch4Sm90ELb0ELb0ELb1ELb0ELb1ELb0ELb0ELb1ELb1ELb1ELb1ELb0EEENS1_21CollectiveEpilogueFwdINS6_IJSA_SC_SB_EEES9_SE_SG_Li256ELb0ELb1ELb1ELb0EEENS1_19SingleTileSchedulerILb0ELb1ELb1ELi128EEEEEEEEEvNT_6ParamsE,@"STO_CUDA_ENTRY STV_DEFAULT"
_ZN7cutlass13device_kernelIN5flash11enable_sm90INS1_16FlashAttnFwdSm90INS1_25CollectiveMainloopFwdSm90ILi2EN4cute5tupleIJNS5_1CILi1EEES8_S8_EEENS6_IJNS7_ILi128EEENS7_ILi96EEENS7_ILi192EEEEEELi192ENS_10bfloat16_tEfNS_4arch4Sm90ELb0ELb0ELb1ELb0ELb1ELb0ELb0ELb1ELb1ELb1ELb1ELb0EEENS1_21CollectiveEpilogueFwdINS6_IJSA_SC_SB_EEES9_SE_SG_Li256ELb0ELb1ELb1ELb0EEENS1_19SingleTileSchedulerILb0ELb1ELb1ELi128EEEEEEEEEvNT_6ParamsE:
[----:B------:R-:W0:Y:S02]  /*0000*/  LDC R1, c[0x0][0x28] ;  /* 0x00000a00ff017b82 */ /* 0x000e240000000800 */
[----:B0-----:R-:W-:Y:S01]  /*0010*/  VIADD R1, R1, 0xfffffff8 ;  /* 0xfffffff801017836 */ /* 0x001fe20000000000 */
[----:B------:R-:W0:Y:S01]  /*0020*/  S2R R25, SR_TID.X ;  /* 0x0000000000197919 */ /* 0x000e220000002100 */
[----:B------:R-:W-:Y:S01]  /*0030*/  ELECT P0, URZ, PT ;  /* 0x00000000003f782f */ /* 0x000fe20003800000 */
[----:B------:R-:W-:Y:S01]  /*0040*/  UMOV UR4, 0x80 ;  /* 0x0000008000047882 */ /* 0x000fe20000000000 */
[----:B------:R-:W-:Y:S01]  /*0050*/  UMOV UR7, 0x100 ;  /* 0x0000010000077882 */ /* 0x000fe20000000000 */
[----:B0-----:R-:W-:-:S05]  /*0060*/  SHF.R.U32.HI R0, RZ, 0x5, R25 ;  /* 0x00000005ff007819 */ /* 0x001fca0000011619 */
[----:B------:R-:W0:Y:S02]  /*0070*/  SHFL.IDX PT, R2, R0, RZ, 0x1f ;  /* 0x00001fff00027589 */ /* 0x000e2400000e0000 */
[C---:B0-----:R-:W-:Y:S02]  /*0080*/  ISETP.NE.OR P0, PT, R2.reuse, RZ, !P0 ;  /* 0x000000ff0200720c */ /* 0x041fe40004705670 */
[----:B------:R-:W-:Y:S02]  /*0090*/  ISETP.NE.AND P1, PT, R2, RZ, PT ;  /* 0x000000ff0200720c */ /* 0x000fe40003f25270 */
[----:B------:R-:W-:-:S06]  /*00a0*/  SHF.R.U32.HI R2, RZ, 0x7, R25 ;  /* 0x00000007ff027819 */ /* 0x000fcc0000011619 */
[----:B------:R-:W0:Y:S03]  /*00b0*/  SHFL.IDX PT, R2, R2, RZ, 0x1f ;  /* 0x00001fff02027589 */ /* 0x000e2600000e0000 */
[----:B------:R-:W-:Y:S01]  /*00c0*/  VOTEU.ALL UP0, P0 ;  /* 0x00000000003f7886 */ /* 0x000fe20000000000 */
[----:B------:R-:W-:-:S04]  /*00d0*/  VOTEU.ALL UP1, P0 ;  /* 0x00000000003f7886 */ /* 0x000fc80000020000 */
[----:B------:R-:W1:Y:S01]  /*00e0*/  @!UP0 S2UR UR8, SR_CgaCtaId ;  /* 0x00000000000889c3 */ /* 0x000e620000008800 */
[----:B------:R-:W-:Y:S01]  /*00f0*/  @!UP0 UMOV UR6, 0x400 ;  /* 0x0000040000068882 */ /* 0x000fe20000000000 */
[----:B------:R-:W-:-:S04]  /*0100*/  @!UP0 UIADD3 UR4, -UR4, 0x100000, URZ ;  /* 0x0010000004048890 */ /* 0x000fc8000fffe13f */
[----:B------:R-:W-:Y:S02]  /*0110*/  @!UP0 USHF.L.U32 UR5, UR4, 0xb, URZ ;  /* 0x0000000b04058899 */ /* 0x000fe4000800063f */
[----:B------:R-:W-:Y:S02]  /*0120*/  @!UP0 USHF.L.U32 UR4, UR4, 0x1, URZ ;  /* 0x0000000104048899 */ /* 0x000fe4000800063f */
[----:B-1----:R-:W-:Y:S02]  /*0130*/  @!UP0 ULEA UR8, UR8, UR6, 0x18 ;  /* 0x0000000608088291 */ /* 0x002fe4000f8ec03f */
[----:B------:R-:W-:-:S04]  /*0140*/  @!UP0 UIADD3 UR6, -UR7, 0x100000, URZ ;  /* 0x0010000007068890 */ /* 0x000fc8000fffe13f */
[----:B------:R-:W-:Y:S02]  /*0150*/  @!UP0 USHF.L.U32 UR7, UR6, 0xb, URZ ;  /* 0x0000000b06078899 */ /* 0x000fe4000800063f */
[----:B------:R-:W-:Y:S01]  /*0160*/  @!UP0 USHF.L.U32 UR6, UR6, 0x1, URZ ;  /* 0x0000000106068899 */ /* 0x000fe2000800063f */
[----:B------:R-:W-:-:S05]  /*0170*/  VOTEU.ALL UP0, P0 ;  /* 0x00000000003f7886 */ /* 0x000fca0000000000 */
[----:B------:R1:W2:Y:S06]  /*0180*/  @!UP0 SYNCS.EXCH.64 URZ, [UR8+0x30800], UR4 ;  /* 0x03080004083f85b2 */ /* 0x0002ac0008000100 */
[----:B------:R1:W3:Y:S02]  /*0190*/  @!UP1 SYNCS.EXCH.64 URZ, [UR8+0x30820], UR6 ;  /* 0x03082006083f95b2 */ /* 0x0002e40008000100 */
[----:B01----:R-:W-:Y:S05]  /*01a0*/  @P1 BRA `(.L_x_0) ;  /* 0x0000000000481947 */ /* 0x003fea0003800000 */
[----:B------:R-:W0:Y:S01]  /*01b0*/  S2UR UR5, SR_CgaCtaId ;  /* 0x00000000000579c3 */ /* 0x000e220000008800 */
[----:B------:R-:W-:Y:S01]  /*01c0*/  UMOV UR4, 0x400 ;  /* 0x0000040000047882 */ /* 0x000fe20000000000 */
[----:B------:R-:W-:Y:S01]  /*01d0*/  UMOV UR6, 0x80 ;  /* 0x0000008000067882 */ /* 0x000fe20000000000 */
[----:B------:R-:W-:Y:S01]  /*01e0*/  UMOV UR7, 0x100 ;  /* 0x0000010000077882 */ /* 0x000fe20000000000 */
[----:B------:R-:W-:Y:S01]  /*01f0*/  ELECT P0, URZ, PT ;  /* 0x00000000003f782f */ /* 0x000fe20003800000 */
[----:B0-----:R-:W-:Y:S02]  /*0200*/  ULEA UR8, UR5, UR4, 0x18 ;  /* 0x0000000405087291 */ /* 0x001fe4000f8ec03f */
[----:B------:R-:W-:-:S04]  /*0210*/  UIADD3 UR4, -UR6, 0x100000, URZ ;  /* 0x0010000006047890 */ /* 0x000fc8000fffe13f */
[----:B------:R-:W-:Y:S02]  /*0220*/  USHF.L.U32 UR5, UR4, 0xb, URZ ;  /* 0x0000000b04057899 */ /* 0x000fe4000800063f */
[----:B------:R-:W-:Y:S02]  /*0230*/  USHF.L.U32 UR4, UR4, 0x1, URZ ;  /* 0x0000000104047899 */ /* 0x000fe4000800063f */
[----:B------:R-:W-:-:S04]  /*0240*/  UIADD3 UR6, -UR7, 0x100000, URZ ;  /* 0x0010000007067890 */ /* 0x000fc8000fffe13f */
[----:B------:R-:W-:Y:S02]  /*0250*/  USHF.L.U32 UR7, UR6, 0xb, URZ ;  /* 0x0000000b06077899 */ /* 0x000fe4000800063f */
[----:B------:R-:W-:Y:S01]  /*0260*/  USHF.L.U32 UR6, UR6, 0x1, URZ ;  /* 0x0000000106067899 */ /* 0x000fe2000800063f */
[----:B------:R-:W0:Y:S03]  /*0270*/  FENCE.VIEW.ASYNC.S ;  /* 0x00000000000073c6 */ /* 0x000e260000000000 */
[----:B0-----:R0:W1:Y:S08]  /*0280*/  SYNCS.EXCH.64 URZ, [UR8+0x30830], UR4 ;  /* 0x03083004083f75b2 */ /* 0x0010700008000100 */
[----:B------:R0:W4:Y:S01]  /*0290*/  SYNCS.EXCH.64 URZ, [UR8+0x30840], UR6 ;  /* 0x03084006083f75b2 */ /* 0x0001220008000100 */
[----:B------:R0:W0:Y:S01]  /*02a0*/  SYNCS.EXCH.64 URZ, [UR8+0x30838], UR4 ;  /* 0x03083804083f75b2 */ /* 0x0000220008000100 */
[----:B------:R0:W0:Y:S01]  /*02b0*/  SYNCS.EXCH.64 URZ, [UR8+0x30848], UR6 ;  /* 0x03084806083f75b2 */ /* 0x0000220008000100 */
[----:B------:R-:W-:Y:S01]  /*02c0*/  NOP ;  /* 0x0000000000007918 */ /* 0x000fe20000000000 */
.L_x_0:
[----:B------:R-:W5:Y:S01]  /*02d0*/  SHFL.IDX PT, R3, R0, RZ, 0x1f ;  /* 0x00001fff00037589 */ /* 0x000f6200000e0000 */
[----:B------:R-:W-:Y:S01]  /*02e0*/  NOP ;  /* 0x0000000000007918 */ /* 0x000fe20000000000 */
[----:B-----5:R-:W-:-:S13]  /*02f0*/  ISETP.NE.AND P0, PT, R3, RZ, PT ;  /* 0x000000ff0300720c */ /* 0x020fda0003f05270 */
[----:B------:R-:W-:Y:S05]  /*0300*/  @P0 BRA `(.L_x_1) ;  /* 0x0000000000480947 */ /* 0x000fea0003800000 */
[----:B0-----:R-:W0:Y:S01]  /*0310*/  S2UR UR5, SR_CgaCtaId ;  /* 0x00000000000579c3 */ /* 0x001e220000008800 */
        /* <DEDUP_REMOVED lines=12> */
[----:B0-----:R0:W0:Y:S08]  /*03e0*/  SYNCS.EXCH.64 URZ, [UR8+0x30850], UR4 ;  /* 0x03085004083f75b2 */ /* 0x0010300008000100 */
[----:B------:R0:W0:Y:S01]  /*03f0*/  SYNCS.EXCH.64 URZ, [UR8+0x30860], UR6 ;  /* 0x03086006083f75b2 */ /* 0x0000220008000100 */
[----:B------:R0:W0:Y:S01]  /*0400*/  SYNCS.EXCH.64 URZ, [UR8+0x30858], UR4 ;  /* 0x03085804083f75b2 */ /* 0x0000220008000100 */
[----:B------:R0:W0:Y:S01]  /*0410*/  SYNCS.EXCH.64 URZ, [UR8+0x30868], UR6 ;  /* 0x03086806083f75b2 */ /* 0x0000220008000100 */
[----:B------:R-:W-:Y:S01]  /*0420*/  NOP ;  /* 0x0000000000007918 */ /* 0x000fe20000000000 */
.L_x_1:
[----:B------:R-:W5:Y:S01]  /*0430*/  SHFL.IDX PT, R3, R0, RZ, 0x1f ;  /* 0x00001fff00037589 */ /* 0x000f6200000e0000 */
[----:B------:R-:W-:Y:S01]  /*0440*/  NOP ;  /* 0x0000000000007918 */ /* 0x000fe20000000000 */
[----:B-----5:R-:W-:-:S13]  /*0450*/  ISETP.NE.AND P0, PT, R3, RZ, PT ;  /* 0x000000ff0300720c */ /* 0x020fda0003f05270 */
[----:B------:R-:W-:Y:S05]  /*0460*/  @P0 BRA `(.L_x_2) ;  /* 0x0000000000380947 */ /* 0x000fea0003800000 */
[----:B0-----:R-:W0:Y:S01]  /*0470*/  S2UR UR5, SR_CgaCtaId ;  /* 0x00000000000579c3 */ /* 0x001e220000008800 */
[----:B------:R-:W-:Y:S01]  /*0480*/  UMOV UR4, 0x400 ;  /* 0x0000040000047882 */ /* 0x000fe20000000000 */
[----:B------:R-:W-:Y:S01]  /*0490*/  UMOV UR7, 0x80 ;  /* 0x0000008000077882 */ /* 0x000fe20000000000 */
[----:B------:R-:W-:Y:S01]  /*04a0*/  ELECT P0, URZ, PT ;  /* 0x00000000003f782f */ /* 0x000fe20003800000 */
[----:B0-----:R-:W-:Y:S02]  /*04b0*/  ULEA UR6, UR5, UR4, 0x18 ;  /* 0x0000000405067291 */ /* 0x001fe4000f8ec03f */
[----:B------:R-:W-:-:S04]  /*04c0*/  UIADD3 UR4, -UR7, 0x100000, URZ ;  /* 0x0010000007047890 */ /* 0x000fc8000fffe13f */
[----:B------:R-:W-:Y:S02]  /*04d0*/  USHF.L.U32 UR5, UR4, 0xb, URZ ;  /* 0x0000000b04057899 */ /* 0x000fe4000800063f */
[----:B------:R-:W-:Y:S01]  /*04e0*/  USHF.L.U32 UR4, UR4, 0x1, URZ ;  /* 0x0000000104047899 */ /* 0x000fe2000800063f */
[----:B------:R-:W0:Y:S11]  /*04f0*/  FENCE.VIEW.ASYNC.S ;  /* 0x00000000000073c6 */ /* 0x000e360000000000 */
[----:B0-----:R0:W0:Y:S01]  /*0500*/  SYNCS.EXCH.64 URZ, [UR6+0x30870], UR4 ;  /* 0x03087004063f75b2 */ /* 0x0010220008000100 */
[----:B------:R0:W0:Y:S01]  /*0510*/  SYNCS.EXCH.64 URZ, [UR6+0x30880], UR4 ;  /* 0x03088004063f75b2 */ /* 0x0000220008000100 */
[----:B------:R0:W0:Y:S01]  /*0520*/  SYNCS.EXCH.64 URZ, [UR6+0x30878], UR4 ;  /* 0x03087804063f75b2 */ /* 0x0000220008000100 */
[----:B------:R0:W0:Y:S01]  /*0530*/  SYNCS.EXCH.64 URZ, [UR6+0x30888], UR4 ;  /* 0x03088804063f75b2 */ /* 0x0000220008000100 */
[----:B------:R-:W-:Y:S01]  /*0540*/  NOP ;  /* 0x0000000000007918 */ /* 0x000fe20000000000 */
.L_x_2:
        /* <DEDUP_REMOVED lines=22> */
.L_x_3:
[----:B------:R-:W5:Y:S01]  /*06b0*/  SHFL.IDX PT, R3, R0, RZ, 0x1f ;  /* 0x00001fff00037589 */ /* 0x000f6200000e0000 */
[----:B------:R-:W-:Y:S01]  /*06c0*/  R2UR UR9, R2 ;  /* 0x00000000020972ca */ /* 0x000fe200000e0000 */
        /* <DEDUP_REMOVED lines=21> */
.L_x_4:
[----:B------:R-:W-:Y:S01]  /*0820*/  UISETP.NE.AND UP0, UPT, UR9, URZ, UPT ;  /* 0x0000003f0900728c */ /* 0x000fe2000bf05270 */
[----:B------:R-:W-:Y:S01]  /*0830*/  NOP ;  /* 0x0000000000007918 */ /* 0x000fe20000000000 */
[----:B0-----:R-:W-:Y:S01]  /*0840*/  UMOV UR4, 0x1 ;  /* 0x0000000100047882 */ /* 0x001fe20000000000 */
[----:B------:R-:W-:Y:S01]  /*0850*/  ULDC.64 UR36, c[0x0][0x208] ;  /* 0x0000820000247ab9 */ /* 0x000fe20000000a00 */
[----:B------:R-:W-:Y:S01]  /*0860*/  USEL UR4, UR4, 0x2, !UP0 ;  /* 0x0000000204047887 */ /* 0x000fe2000c000000 */
[----:B------:R-:W-:Y:S01]  /*0870*/  BSSY B6, `(.L_x_5) ;  /* 0x0000c5a000067945 */ /* 0x000fe20003800000 */
[----:B-1234-:R-:W-:Y:S01]  /*0880*/  BAR.SYNC.DEFER_BLOCKING 0x0 ;  /* 0x0000000000007b1d */ /* 0x01efe20000010000 */
[----:B------:R-:W-:-:S03]  /*0890*/  PLOP3.LUT P0, PT, PT, PT, UP0, 0x80, 0x0 ;  /* 0x000000000000781c */ /* 0x000fc60003f0f008 */
[----:B------:R-:W-:-:S05]  /*08a0*/  IMAD.U32 R2, RZ, RZ, UR4 ;  /* 0x00000004ff027e24 */ /* 0x000fca000f8e00ff */
[----:B------:R0:W-:Y:S05]  /*08b0*/  STL [R1+0x4], R2 ;  /* 0x0000040201007387 */ /* 0x0001ea0000100800 */
[----:B------:R-:W-:Y:S05]  /*08c0*/  @!P0 BRA `(.L_x_6) ;  /* 0x0000008800708947 */ /* 0x000fea0003800000 */
.L_x_7:
[----:B------:R-:W-:-:S08]  /*08d0*/  NOP ;  /* 0x0000000000007918 */ /* 0x000fd00000000000 */
[----:B------:R-:W1:Y:S02]  /*08e0*/  USETMAXREG.TRY_ALLOC.CTAPOOL UP0, 0xe8 ;  /* 0x000000e8000079c8 */ /* 0x000e640008000600 */
[----:B-1----:R-:W-:-:S13]  /*08f0*/  PLOP3.LUT P0, PT, PT, PT, UP0, 0x80, 0x0 ;  /* 0x000000000000781c */ /* 0x002fda0003f0f008 */
[----:B------:R-:W-:Y:S05]  /*0900*/  @!P0 BRA `(.L_x_7) ;  /* 0xfffffffc00f08947 */ /* 0x000fea000383ffff */
[----:B------:R-:W1:Y:S01]  /*0910*/  S2UR UR6, SR_CTAID.Y ;  /* 0x00000000000679c3 */ /* 0x000e620000002600 */
[----:B------:R-:W-:Y:S02]  /*0920*/  ULDC UR7, c[0x0][0xc50] ;  /* 0x0003140000077ab9 */ /* 0x000fe40000000800 */
[----:B------:R-:W-:-:S05]  /*0930*/  UISETP.NE.AND UP0, UPT, UR7, 0x1, UPT ;  /* 0x000000010700788c */ /* 0x000fca000bf05270 */
[----:B------:R-:W2:Y:S06]  /*0940*/  S2UR UR8, SR_CTAID.Z ;  /* 0x00000000000879c3 */ /* 0x000eac0000002700 */
[----:B------:R-:W-:Y:S01]  /*0950*/  @UP0 ULDC UR4, c[0x0][0xc54] ;  /* 0x0003150000040ab9 */ /* 0x000fe20000000800 */
[----:B------:R-:W-:Y:S01]  /*0960*/  @UP0 ULDC UR9, c[0x0][0xc58] ;  /* 0x0003160000090ab9 */ /* 0x000fe20000000800 */
[----:B-1----:R-:W-:Y:S02]  /*0970*/  UIMAD.WIDE.U32 UR4, UR6, UR4, URZ ;  /* 0x00000004060472a5 */ /* 0x002fe4000f8e003f */
[----:B------:R-:W-:-:S02]  /*0980*/  UMOV UR10, UR6 ;  /* 0x00000006000a7c82 */ /* 0x000fc40008000000 */
[----:B------:R-:W-:Y:S01]  /*0990*/  @UP0 USHF.R.U32.HI UR10, URZ, UR9, UR5 ;  /* 0x000000093f0a0299 */ /* 0x000fe20008011605 */
[----:B------:R-:W-:Y:S06]  /*09a0*/  BAR.ARV 0x8, 0x180 ;  /* 0x0206000000007b1d */ /* 0x000fec0000002000 */
[----:B--2---:R-:W-:Y:S01]  /*09b0*/  ISETP.LE.AND P0, PT, RZ, UR8, PT ;  /* 0x00000008ff007c0c */ /* 0x004fe2000bf03270 */
[----:B------:R-:W-:Y:S02]  /*09c0*/  UIADD3 UR4, -UR10, URZ, URZ ;  /* 0x0000003f0a047290 */ /* 0x000fe4000fffe13f */
[----:B------:R-:W-:-:S02]  /*09d0*/  MOV R17, UR10 ;  /* 0x0000000a00117c02 */ /* 0x000fc40008000f00 */
[----:B------:R-:W-:-:S08]  /*09e0*/  UIMAD UR7, UR7, UR4, UR6 ;  /* 0x00000004070772a4 */ /* 0x000fd0000f8e0206 */
[----:B------:R-:W-:Y:S05]  /*09f0*/  @!P0 BRA `(.L_x_8) ;  /* 0x000000c400048947 */ /* 0x000fea0003800000 */
[----:B------:R-:W-:Y:S01]  /*0a00*/  ULDC.64 UR4, c[0x0][0x418] ;  /* 0x0001060000047ab9 */ /* 0x000fe20000000a00 */
[----:B------:R-:W-:Y:S01]  /*0a10*/  ULDC UR42, c[0x0][0x424] ;  /* 0x00010900002a7ab9 */ /* 0x000fe20000000800 */
[----:B------:R-:W-:Y:S02]  /*0a20*/  UISETP.NE.U32.AND UP0, UPT, UR4, URZ, UPT ;  /* 0x0000003f0400728c */ /* 0x000fe4000bf05070 */
[----:B------:R-:W-:Y:S02]  /*0a30*/  ULOP3.LUT UR9, UR7, 0xffff, URZ, 0xc0, !UPT ;  /* 0x0000ffff07097892 */ /* 0x000fe4000f8ec03f */
[----:B------:R-:W-:Y:S01]  /*0a40*/  UISETP.NE.AND.EX UP0, UPT, UR5, URZ, UPT, UP0 ;  /* 0x0000003f0500728c */ /* 0x000fe2000bf05300 */
[----:B------:R-:W-:-:S03]  /*0a50*/  ULDC UR4, c[0x0][0x2f0] ;  /* 0x0000bc0000047ab9 */ /* 0x000fc60000000800 */
[----:B------:R-:W-:-:S04]  /*0a60*/  USEL UR42, UR42, 0x1, UP0 ;  /* 0x000000012a2a7887 */ /* 0x000fc80008000000 */
[----:B------:R-:W-:-:S04]  /*0a70*/  UIMAD UR42, UR42, UR4, URZ ;  /* 0x000000042a2a72a4 */ /* 0x000fc8000f8e023f */
[----:B------:R-:W-:Y:S02]  /*0a80*/  UISETP.GE.AND UP0, UPT, UR42, 0x1, UPT ;  /* 0x000000012a00788c */ /* 0x000fe4000bf06270 */
[----:B------:R-:W-:-:S04]  /*0a90*/  UIADD3 UR4, UR42, 0x5f, URZ ;  /* 0x0000005f2a047890 */ /* 0x000fc8000fffe03f */
[----:B------:R-:W-:Y:S01]  /*0aa0*/  PLOP3.LUT P0, PT, PT, PT, UP0, 0x80, 0x0 ;  /* 0x000000000000781c */ /* 0x000fe20003f0f008 */
[----:B------:R-:W-:-:S04]  /*0ab0*/  UIMAD.WIDE UR4, UR4, 0x2aaaaaab, URZ ;  /* 0x2aaaaaab040478a5 */ /* 0x000fc8000f8e023f */
[----:B------:R-:W-:-:S03]  /*0ac0*/  USHF.R.U32.HI UR6, URZ, 0x1f, UR5 ;  /* 0x0000001f3f067899 */ /* 0x000fc60008011605 */
[----:B------:R-:W-:Y:S01]  /*0ad0*/  UMOV UR4, URZ ;  /* 0x0000003f00047c82 */ /* 0x000fe20008000000 */
[----:B------:R-:W-:-:S04]  /*0ae0*/  ULEA.HI.SX32 UR6, UR5, UR6, 0x1c ;  /* 0x0000000605067291 */ /* 0x000fc8000f8fe23f */
[----:B------:R-:W-:Y:S08]  /*0af0*/  @!P0 BRA `(.L_x_9) ;  /* 0x0000000000908947 */ /* 0x000ff00003800000 */
[----:B------:R-:W-:Y:S01]  /*0b00*/  USHF.R.U32.HI UR7, URZ, 0x10, UR7 ;  /* 0x000000103f077899 */ /* 0x000fe20008011607 */
[----:B------:R-:W-:-:S03]  /*0b10*/  UMOV UR4, URZ ;  /* 0x0000003f00047c82 */ /* 0x000fc60008000000 */
[----:B------:R-:W-:-:S11]  /*0b20*/  UISETP.NE.AND UP0, UPT, UR7, URZ, UPT ;  /* 0x0000003f0700728c */ /* 0x000fd6000bf05270 */
[----:B------:R-:W-:Y:S02]  /*0b30*/  @!UP0 ULDC UR7, c[0x0][0x9f0] ;  /* 0x00027c0000078ab9 */ /* 0x000fe40000000800 */
[----:B------:R-:W-:Y:S01]  /*0b40*/  IMAD.U32 R3, RZ, RZ, UR7 ;  /* 0x00000007ff037e24 */ /* 0x000fe2000f8e00ff */
[----:B------:R-:W-:-:S04]  /*0b50*/  UIADD3 UR8, UR6, -0x1, UR7 ;  /* 0xffffffff06087890 */ /* 0x000fc8000fffe007 */
[-C--:B------:R-:W-:Y:S02]  /*0b60*/  IABS R0, R3.reuse ;  /* 0x0000000300007213 */ /* 0x080fe40000000000 */
[----:B------:R-:W-:Y:S01]  /*0b70*/  MOV R4, UR8 ;  /* 0x0000000800047c02 */ /* 0x000fe20008000f00 */
[----:B------:R-:W-:Y:S01]  /*0b80*/  ULOP3.LUT UR8, UR8, UR7, URZ, 0x3c, !UPT ;  /* 0x0000000708087292 */ /* 0x000fe2000f8e3c3f */
[----:B------:R-:W-:Y:S02]  /*0b90*/  R2UR UR12, R0 ;  /* 0x00000000000c72ca */ /* 0x000fe400000e0000 */
[----:B------:R-:W-:Y:S02]  /*0ba0*/  IABS R4, R4 ;  /* 0x0000000400047213 */ /* 0x000fe40000000000 */
[----:B------:R-:W-:-:S03]  /*0bb0*/  IABS R5, R3 ;  /* 0x0000000300057213 */ /* 0x000fc60000000000 */
[----:B------:R-:W-:-:S05]  /*0bc0*/  IMAD.MOV.U32 R3, RZ, RZ, R4 ;  /* 0x000000ffff037224 */ /* 0x000fca00078e0004 */
[----:B------:R-:W-:Y:S01]  /*0bd0*/  R2UR UR11, R3 ;  /* 0x00000000030b72ca */ /* 0x000fe200000e0000 */
[----:B------:R-:W1:Y:S08]  /*0be0*/  I2F.RP R0, UR12 ;  /* 0x0000000c00007d06 */ /* 0x000e700008209400 */
[----:B-1----:R-:W0:Y:S02]  /*0bf0*/  MUFU.RCP R0, R0 ;  /* 0x0000000000007308 */ /* 0x002e240000001000 */
[----:B0-----:R-:W-:-:S02]  /*0c00*/  VIADD R2, R0, 0xffffffe ;  /* 0x0ffffffe00027836 */ /* 0x001fc40000000000 */
[----:B------:R-:W-:-:S04]  /*0c10*/  IMAD.MOV R0, RZ, RZ, -R5 ;  /* 0x000000ffff007224 */ /* 0x000fc800078e0a05 */
[----:B------:R-:W0:Y:S02]  /*0c20*/  F2I.FTZ.U32.TRUNC.NTZ R2, R2 ;  /* 0x0000000200027305 */ /* 0x000e24000021f000 */
[----:B0-----:R-:W-:-:S13]  /*0c30*/  R2UR UR5, R2 ;  /* 0x00000000020572ca */ /* 0x001fda00000e0000 */
[----:B------:R-:W-:-:S04]  /*0c40*/  UIADD3 UR10, URZ, -UR5, URZ ;  /* 0x800000053f0a7290 */ /* 0x000fc8000fffe03f */
[----:B------:R-:W-:-:S04]  /*0c50*/  UIMAD UR10, UR10, UR12, URZ ;  /* 0x0000000c0a0a72a4 */ /* 0x000fc8000f8e023f */
[----:B------:R-:W-:-:S03]  /*0c60*/  UIMAD.WIDE.U32 UR4, UR5, UR10, UR4 ;  /* 0x0000000a050472a5 */ /* 0x000fc6000f8e0004 */
[----:B------:R-:W-:Y:S01]  /*0c70*/  R2UR UR10, R0 ;  /* 0x00000000000a72ca */ /* 0x000fe200000e0000 */
[----:B------:R-:W-:-:S12]  /*0c80*/  UIMAD.WIDE.U32 UR4, UR5, UR11, URZ ;  /* 0x0000000b050472a5 */ /* 0x000fd8000f8e003f */
[----:B------:R-:W-:-:S04]  /*0c90*/  UIMAD UR4, UR5, UR10, UR11 ;  /* 0x0000000a050472a4 */ /* 0x000fc8000f8e020b */
[----:B------:R-:W-:-:S11]  /*0ca0*/  UISETP.GT.U32.AND UP0, UPT, UR12, UR4, UPT ;  /* 0x000000040c00728c */ /* 0x000fd6000bf04070 */
[----:B------:R-:W-:Y:S02]  /*0cb0*/  @!UP0 UIADD3 UR4, UR4, -UR12, URZ ;  /* 0x8000000c04048290 */ /* 0x000fe4000fffe03f */
[----:B------:R-:W-:Y:S02]  /*0cc0*/  @!UP0 UIADD3 UR5, UR5, 0x1, URZ ;  /* 0x0000000105058890 */ /* 0x000fe4000fffe03f */
[----:B------:R-:W-:Y:S02]  /*0cd0*/  UISETP.GE.U32.AND UP1, UPT, UR4, UR12, UPT ;  /* 0x0000000c0400728c */ /* 0x000fe4000bf26070 */
[----:B------:R-:W-:-:S09]  /*0ce0*/  UISETP.GE.AND UP0, UPT, UR8, URZ, UPT ;  /* 0x0000003f0800728c */ /* 0x000fd2000bf06270 */
[----:B------:R-:W-:Y:S02]  /*0cf0*/  @UP1 UIADD3 UR5, UR5, 0x1, URZ ;  /* 0x0000000105051890 */ /* 0x000fe4000fffe03f */
[----:B------:R-:W-:-:S05]  /*0d00*/  UISETP.NE.AND UP1, UPT, UR7, URZ, UPT ;  /* 0x0000003f0700728c */ /* 0x000fca000bf25270 */
[----:B------:R-:W-:Y:S02]  /*0d10*/  UMOV UR4, UR5 ;  /* 0x0000000500047c82 */ /* 0x000fe40008000000 */
[----:B------:R-:W-:-:S04]  /*0d20*/  @!UP0 UIADD3 UR4, -UR4, URZ, URZ ;  /* 0x0000003f04048290 */ /* 0x000fc8000fffe13f */
[----:B------:R-:W-:-:S12]  /*0d30*/  @!UP1 ULOP3.LUT UR4, URZ, UR7, URZ, 0x33, !UPT ;  /* 0x000000073f049292 */ /* 0x000fd8000f8e333f */
.L_x_9:
[----:B------:R-:W-:Y:S02]  /*0d40*/  UIMAD UR5, UR9, UR4, URZ ;  /* 0x00000004090572a4 */ /* 0x000fe4000f8e023f */
[----:B------:R-:W-:Y:S01]  /*0d50*/  IMAD.U32 R3, RZ, RZ, UR4 ;  /* 0x00000004ff037e24 */ /* 0x000fe2000f8e00ff */
[----:B------:R-:W-:Y:S01]  /*0d60*/  MOV R0, UR6 ;  /* 0x0000000600007c02 */ /* 0x000fe20008000f00 */
[----:B0-----:R-:W-:Y:S01]  /*0d70*/  IMAD.MOV.U32 R2, RZ, RZ, RZ ;  /* 0x000000ffff027224 */ /* 0x001fe200078e00ff */
[----:B------:R-:W-:Y:S02]  /*0d80*/  IADD3 R18, R25, -0x80, RZ ;  /* 0xffffff8019127810 */ /* 0x000fe40007ffe0ff */
[----:B------:R-:W-:Y:S02]  /*0d90*/  CS2R R118, SRZ ;  /* 0x0000000000767805 */ /* 0x000fe4000001ff00 */
[----:B------:R-:W-:Y:S01]  /*0da0*/  VIADDMNMX R0, R3, UR5, R0, PT ;  /* 0x0000000503007c46 */ /* 0x000fe2000b800100 */
[----:B------:R-:W-:Y:S01]  /*0db0*/  IMAD.U32 R16, RZ, RZ, UR5 ;  /* 0x00000005ff107e24 */ /* 0x000fe2000f8e00ff */
[----:B------:R-:W-:-:S02]  /*0dc0*/  PLOP3.LUT P0, PT, PT, PT, PT, 0x80, 0x0 ;  /* 0x000000000000781c */ /* 0x000fc40003f0f070 */
[----:B------:R-:W-:Y:S02]  /*0dd0*/  CS2R R116, SRZ ;  /* 0x0000000000747805 */ /* 0x000fe4000001ff00 */
[----:B------:R-:W-:Y:S01]  /*0de0*/  R2UR UR39, R0 ;  /* 0x00000000002772ca */ /* 0x000fe200000e0000 */
[----:B------:R-:W-:Y:S01]  /*0df0*/  IMAD.MOV.U32 R0, RZ, RZ, RZ ;  /* 0x000000ffff007224 */ /* 0x000fe200078e00ff */
[----:B------:R-:W-:Y:S02]  /*0e00*/  CS2R R114, SRZ ;  /* 0x0000000000727805 */ /* 0x000fe4000001ff00 */
[----:B------:R-:W-:Y:S02]  /*0e10*/  CS2R R112, SRZ ;  /* 0x0000000000707805 */ /* 0x000fe4000001ff00 */
[----:B------:R-:W-:Y:S02]  /*0e20*/  CS2R R110, SRZ ;  /* 0x00000000006e7805 */ /* 0x000fe4000001ff00 */
[----:B------:R-:W-:-:S02]  /*0e30*/  CS2R R108, SRZ ;  /* 0x00000000006c7805 */ /* 0x000fc4000001ff00 */
[----:B------:R-:W-:Y:S02]  /*0e40*/  CS2R R106, SRZ ;  /* 0x00000000006a7805 */ /* 0x000fe4000001ff00 */
[----:B------:R-:W-:Y:S02]  /*0e50*/  CS2R R104, SRZ ;  /* 0x0000000000687805 */ /* 0x000fe4000001ff00 */
[----:B------:R-:W-:Y:S02]  /*0e60*/  CS2R R102, SRZ ;  /* 0x0000000000667805 */ /* 0x000fe4000001ff00 */
[----:B------:R-:W-:Y:S02]  /*0e70*/  CS2R R100, SRZ ;  /* 0x0000000000647805 */ /* 0x000fe4000001ff00 */
[----:B------:R-:W-:Y:S02]  /*0e80*/  CS2R R98, SRZ ;  /* 0x0000000000627805 */ /* 0x000fe4000001ff00 */
[----:B------:R-:W-:-:S02]  /*0e90*/  CS2R R96, SRZ ;  /* 0x0000000000607805 */ /* 0x000fc4000001ff00 */
[----:B------:R-:W-:Y:S01]  /*0ea0*/  CS2R R94, SRZ ;  /* 0x00000000005e7805 */ /* 0x000fe2000001ff00 */
[----:B------:R-:W-:Y:S01]  /*0eb0*/  UISETP.GT.AND UP0, UPT, UR39, UR5, UPT ;  /* 0x000000052700728c */ /* 0x000fe2000bf04270 */
[----:B------:R-:W-:Y:S02]  /*0ec0*/  CS2R R92, SRZ ;  /* 0x00000000005c7805 */ /* 0x000fe4000001ff00 */
[----:B------:R-:W-:Y:S02]  /*0ed0*/  CS2R R90, SRZ ;  /* 0x00000000005a7805 */ /* 0x000fe4000001ff00 */
[----:B------:R-:W-:Y:S02]  /*0ee0*/  CS2R R88, SRZ ;  /* 0x0000000000587805 */ /* 0x000fe4000001ff00 */
[----:B------:R-:W-:Y:S02]  /*0ef0*/  CS2R R86, SRZ ;  /* 0x0000000000567805 */ /* 0x000fe4000001ff00 */
[----:B------:R-:W-:-:S02]  /*0f00*/  CS2R R84, SRZ ;  /* 0x0000000000547805 */ /* 0x000fc4000001ff00 */
[----:B------:R-:W-:Y:S02]  /*0f10*/  PLOP3.LUT P1, PT, PT, PT, UP0, 0x80, 0x0 ;  /* 0x000000000000781c */ /* 0x000fe40003f2f008 */
[----:B------:R-:W-:Y:S02]  /*0f20*/  CS2R R82, SRZ ;  /* 0x0000000000527805 */ /* 0x000fe4000001ff00 */
        /* <DEDUP_REMOVED lines=29> */
[----:B------:R-:W-:Y:S06]  /*1100*/  @!P1 BRA `(.L_x_10) ;  /* 0x0000006000989947 */ /* 0x000fec0003800000 */
[----:B------:R-:W-:Y:S01]  /*1110*/  SHF.R.S32.HI R3, RZ, 0x1f, R18 ;  /* 0x0000001fff037819 */ /* 0x000fe20000011412 */
[----:B------:R-:W0:Y:S01]  /*1120*/  S2UR UR6, SR_CgaCtaId ;  /* 0x00000000000679c3 */ /* 0x000e220000008800 */
[----:B------:R-:W-:Y:S02]  /*1130*/  UMOV UR38, 0x400 ;  /* 0x0000040000267882 */ /* 0x000fe40000000000 */
[----:B------:R-:W-:-:S04]  /*1140*/  LEA.HI R19, R3, R18, RZ, 0x7 ;  /* 0x0000001203137211 */ /* 0x000fc800078f38ff */
[----:B------:R-:W-:-:S06]  /*1150*/  SHF.R.S32.HI R0, RZ, 0x7, R19 ;  /* 0x00000007ff007819 */ /* 0x000fcc0000011413 */
[----:B------:R-:W1:Y:S01]  /*1160*/  SHFL.IDX PT, R0, R0, RZ, 0x1f ;  /* 0x00001fff00007589 */ /* 0x000e6200000e0000 */
[----:B0-----:R-:W-:-:S04]  /*1170*/  ULEA UR38, UR6, UR38, 0x18 ;  /* 0x0000002606267291 */ /* 0x001fc8000f8ec03f */
[----:B------:R-:W-:-:S04]  /*1180*/  UIADD3 UR6, UR38, 0x12400, URZ ;  /* 0x0001240026067890 */ /* 0x000fc8000fffe03f */
[----:B------:R-:W-:Y:S01]  /*1190*/  ULOP3.LUT UP0, URZ, UR6, 0x1bf, URZ, 0xc0, !UPT ;  /* 0x000001bf063f7892 */ /* 0x000fe2000f80c03f */
[----:B-1----:R-:W-:-:S05]  /*11a0*/  R2UR UR4, R0 ;  /* 0x00000000000472ca */ /* 0x002fca00000e0000 */
[----:B------:R-:W-:-:S08]  /*11b0*/  PLOP3.LUT P0, PT, PT, PT, UP0, 0x80, 0x0 ;  /* 0x000000000000781c */ /* 0x000fd00003f0f008 */
[----:B------:R-:W-:-:S04]  /*11c0*/  ULEA.HI UR5, UR4, UR4, URZ, 0x1 ;  /* 0x0000000404057291 */ /* 0x000fc8000f8f083f */
[----:B------:R-:W-:-:S04]  /*11d0*/  ULOP3.LUT UR5, UR5, 0x1e, URZ, 0xc0, !UPT ;  /* 0x0000001e05057892 */ /* 0x000fc8000f8ec03f */
[----:B------:R-:W-:-:S04]  /*11e0*/  UIADD3 UR5, UR4, -UR5, URZ ;  /* 0x8000000504057290 */ /* 0x000fc8000fffe03f */
[----:B------:R-:W-:-:S04]  /*11f0*/  ULEA UR5, UR5, UR6, 0xd ;  /* 0x0000000605057291 */ /* 0x000fc8000f8e683f */
[----:B------:R-:W-:-:S04]  /*1200*/  USHF.R.U32.HI UR5, URZ, 0x4, UR5 ;  /* 0x000000043f057899 */ /* 0x000fc80008011605 */
[----:B------:R-:W-:Y:S01]  /*1210*/  ULOP3.LUT UR40, UR5, 0x3fff, URZ, 0xc0, !UPT ;  /* 0x00003fff05287892 */ /* 0x000fe2000f8ec03f */
[----:B------:R-:W-:Y:S11]  /*1220*/  @!P0 BRA `(.L_x_11) ;  /* 0x0000000000408947 */ /* 0x000ff60003800000 */
[----:B------:R-:W-:Y:S01]  /*1230*/  MOV R0, 0x0 ;  /* 0x0000000000007802 */ /* 0x000fe20000000f00 */
[----:B------:R-:W-:Y:S01]  /*1240*/  ULDC.64 UR4, c[0x4][0x88] ;  /* 0x0100220000047ab9 */ /* 0x000fe20000000a00 */
[----:B------:R-:W-:Y:S01]  /*1250*/  ULDC.64 UR6, c[0x4][0x28] ;  /* 0x01000a0000067ab9 */ /* 0x000fe20000000a00 */
[----:B------:R-:W-:Y:S01]  /*1260*/  MOV R4, UR4 ;  /* 0x0000000400047c02 */ /* 0x000fe20008000f00 */
[----:B------:R0:W1:Y:S01]  /*1270*/  LDC.64 R2, c[0x4][R0] ;  /* 0x0100000000027b82 */ /* 0x0000620000000a00 */
[----:B------:R-:W-:Y:S01]  /*1280*/  IMAD.U32 R5, RZ, RZ, UR5 ;  /* 0x00000005ff057e24 */ /* 0x000fe2000f8e00ff */
[----:B------:R-:W-:Y:S01]  /*1290*/  ULDC.64 UR4, c[0x4][0x90] ;  /* 0x0100240000047ab9 */ /* 0x000fe20000000a00 */
[----:B------:R-:W-:Y:S01]  /*12a0*/  IMAD.U32 R10, RZ, RZ, UR6 ;  /* 0x00000006ff0a7e24 */ /* 0x000fe2000f8e00ff */
[----:B------:R-:W-:Y:S01]  /*12b0*/  MOV R7, UR5 ;  /* 0x0000000500077c02 */ /* 0x000fe20008000f00 */
[----:B------:R-:W-:Y:S01]  /*12c0*/  IMAD.U32 R6, RZ, RZ, UR4 ;  /* 0x00000004ff067e24 */ /* 0x000fe2000f8e00ff */
[----:B------:R-:W-:Y:S01]  /*12d0*/  MOV R8, 0x70 ;  /* 0x0000007000087802 */ /* 0x000fe20000000f00 */
[----:B------:R-:W-:-:S02]  /*12e0*/  IMAD.U32 R11, RZ, RZ, UR7 ;  /* 0x00000007ff0b7e24 */ /* 0x000fc4000f8e00ff */
[----:B------:R-:W-:Y:S02]  /*12f0*/  IMAD.MOV.U32 R12, RZ, RZ, 0x1 ;  /* 0x00000001ff0c7424 */ /* 0x000fe400078e00ff */
[----:B0-----:R-:W-:-:S07]  /*1300*/  IMAD.MOV.U32 R13, RZ, RZ, RZ ;  /* 0x000000ffff0d7224 */ /* 0x001fce00078e00ff */
[----:B------:R-:W-:-:S07]  /*1310*/  LEPC R20, `(.L_x_11) ;  /* 0x000000001014794e */ /* 0x000fce0000000000 */
[----:B-1----:R-:W-:Y:S05]  /*1320*/  CALL.ABS.NOINC R2 ;  /* 0x0000000002007343 */ /* 0x002fea0003c00000 */
.L_x_11:
[----:B------:R-:W-:-:S04]  /*1330*/  SHF.L.U32 R0, RZ, 0x1f, RZ ;  /* 0x0000001fff007819 */ /* 0x000fc800000006ff */
[----:B------:R-:W0:Y:S02]  /*1340*/  SYNCS.PHASECHK.TRANS64.TRYWAIT P0, [UR38+0x30800], R0 ;  /* 0x03080000ff0075a7 */ /* 0x000e240008000166 */
[----:B0-----:R-:W-:Y:S05]  /*1350*/  @!P0 BRA `(.L_x_12) ;  /* 0x000000b800b48947 */ /* 0x001fea0003800000 */
.L_x_85:
[----:B------:R-:W2:Y:S02]  /*1360*/  LDL R2, [R1+0x4] ;  /* 0x0000040001027983 */ /* 0x000ea40000100800 */
[----:B--2---:R-:W-:-:S13]  /*1370*/  R2UR UR4, R2 ;  /* 0x00000000020472ca */ /* 0x004fda00000e0000 */
[----:B------:R-:W-:-:S06]  /*1380*/  ULOP3.LUT UR4, UR4, 0x1, URZ, 0xfc, !UPT ;  /* 0x0000000104047892 */ /* 0x000fcc000f8efc3f */
[----:B------:R-:W-:-:S04]  /*1390*/  MOV R2, UR4 ;  /* 0x0000000400027c02 */ /* 0x000fc80008000f00 */
[----:B------:R-:W-:-:S13]  /*13a0*/  ISETP.NE.AND P0, PT, R2, 0x3, PT ;  /* 0x000000030200780c */ /* 0x000fda0003f05270 */
[----:B------:R-:W-:Y:S05]  /*13b0*/  @!P0 BRA `(.L_x_13) ;  /* 0x0000000000048947 */ /* 0x000fea0003800000 */
[----:B------:R-:W-:Y:S01]  /*13c0*/  BPT.TRAP 0x1 ;  /* 0x000000040000795c */ /* 0x000fe20000300000 */
.L_x_13:
[----:B------:R1:W2:Y:S01]  /*13d0*/  SYNCS.PHASECHK.TRANS64.TRYWAIT P1, [UR38+0x30830], R0 ;  /* 0x03083000ff0075a7 */ /* 0x0002a20008020166 */
[----:B------:R-:W-:Y:S05]  /*13e0*/  @!P0 BRA `(.L_x_14) ;  /* 0x0000000000048947 */ /* 0x000fea0003800000 */
[----:B------:R-:W-:Y:S01]  /*13f0*/  BPT.TRAP 0x1 ;  /* 0x000000040000795c */ /* 0x000fe20000300000 */
.L_x_14:
[----:B------:R-:W-:Y:S02]  /*1400*/  IMAD.U32 R6, RZ, RZ, UR40 ;  /* 0x00000028ff067e24 */ /* 0x000fe4000f8e00ff */
[----:B------:R-:W-:Y:S01]  /*1410*/  IMAD.MOV.U32 R2, RZ, RZ, RZ ;  /* 0x000000ffff027224 */ /* 0x000fe200078e00ff */
[----:B--2---:R-:W-:Y:S06]  /*1420*/  @P1 BRA `(.L_x_15) ;  /* 0x0000000000081947 */ /* 0x004fec0003800000 */
[----:B------:R-:W2:Y:S02]  /*1430*/  SYNCS.PHASECHK.TRANS64.TRYWAIT P1, [UR38+0x30830], R0 ;  /* 0x03083000ff0075a7 */ /* 0x000ea40008020166 */
[----:B--2---:R-:W-:Y:S05]  /*1440*/  @!P1 BRA `(.L_x_16) ;  /* 0x000000b800909947 */ /* 0x004fea0003800000 */
.L_x_15:
[----:B------:R-:W-:Y:S05]  /*1450*/  WARPSYNC.ALL ;  /* 0x0000000000007948 */ /* 0x000fea0003800000 */
[----:B------:R-:W-:Y:S01]  /*1460*/  MOV R119, RZ ;  /* 0x000000ff00777202 */ /* 0x000fe20000000f00 */
[----:B------:R-:W-:Y:S01]  /*1470*/  IMAD.MOV.U32 R7, RZ, RZ, 0x40000040 ;  /* 0x40000040ff077424 */ /* 0x000fe200078e00ff */
[----:B------:R-:W-:Y:S01]  /*1480*/  LOP3.LUT R6, R6, 0x10000, RZ, 0xfc, !PT ;  /* 0x0001000006067812 */ /* 0x000fe200078efcff */
[----:B------:R-:W-:-:S03]  /*1490*/  UIADD3 UR4, UR38, 0x1e400, URZ ;  /* 0x0001e40026047890 */ /* 0x000fc6000fffe03f */
[C---:B------:R-:W-:Y:S01]  /*14a0*/  R2UR UR56, R6.reuse ;  /* 0x00000000063872ca */ /* 0x040fe200000e0000 */
[----:B------:R-:W-:Y:S01]  /*14b0*/  WARPGROUP.ARRIVE ;  /* 0x00000000000079c5 */ /* 0x000fe20000000000 */
[----:B------:R-:W-:Y:S01]  /*14c0*/  R2UR UR57, R7 ;  /* 0x00000000073972ca */ /* 0x000fe200000e0000 */
[----:B------:R-:W-:Y:S01]  /*14d0*/  USHF.R.U32.HI UR4, URZ, 0x4, UR4 ;  /* 0x000000043f047899 */ /* 0x000fe20008011604 */
[----:B------:R-:W-:Y:S01]  /*14e0*/  R2UR UR10, R6 ;  /* 0x00000000060a72ca */ /* 0x000fe200000e0000 */
[----:B------:R-:W-:Y:S01]  /*14f0*/  UMOV UR59, 0x40000040 ;  /* 0x40000040003b7882 */ /* 0x000fe20000000000 */
[----:B------:R-:W-:Y:S01]  /*1500*/  UMOV UR9, 0x40000040 ;  /* 0x4000004000097882 */ /* 0x000fe20000000000 */
[----:B------:R-:W-:Y:S01]  /*1510*/  ULOP3.LUT UR4, UR4, 0x3fff, URZ, 0xc0, !UPT ;  /* 0x00003fff04047892 */ /* 0x000fe2000f8ec03f */
[----:B------:R-:W-:Y:S01]  /*1520*/  UMOV UR5, UR9 ;  /* 0x0000000900057c82 */ /* 0x000fe20008000000 */
[----:B------:R-:W-:Y:S02]  /*1530*/  UMOV UR7, 0x40000040 ;  /* 0x4000004000077882 */ /* 0x000fe40000000000 */
[----:B------:R-:W-:Y:S01]  /*1540*/  ULOP3.LUT UR58, UR4, 0x10000, URZ, 0xfc, !UPT ;  /* 0x00010000043a7892 */ /* 0x000fe2000f8efc3f */
[----:B------:R-:W-:Y:S01]  /*1550*/  UMOV UR13, 0x40000040 ;  /* 0x40000040000d7882 */ /* 0x000fe20000000000 */
[----:B------:R-:W-:-:S02]  /*1560*/  UMOV UR15, 0x40000040 ;  /* 0x40000040000f7882 */ /* 0x000fc40000000000 */
[----:B------:R-:W-:Y:S02]  /*1570*/  UIADD3 UR6, UR58, 0x2, URZ ;  /* 0x000000023a067890 */ /* 0x000fe4000fffe03f */
[----:B------:R-:W-:Y:S02]  /*1580*/  UIADD3 UR8, UR10, 0x2, URZ ;  /* 0x000000020a087890 */ /* 0x000fe4000fffe03f */
[----:B------:R-:W-:Y:S01]  /*1590*/  UIADD3 UR12, UR10, 0x4, URZ ;  /* 0x000000040a0c7890 */ /* 0x000fe2000fffe03f */
[----:B------:R-:W-:Y:S01]  /*15a0*/  HGMMA.64x96x16.F32.BF16 R24, gdesc[UR56], RZ, !UPT, gsb0 ;  /* 0x01600000381879f0 */ /* 0x000fe2000c0018ff */
[----:B------:R-:W-:Y:S02]  /*15b0*/  UIADD3 UR14, UR58, 0x4, URZ ;  /* 0x000000043a0e7890 */ /* 0x000fe4000fffe03f */
[----:B------:R-:W-:Y:S01]  /*15c0*/  UIADD3 UR16, UR10, 0x6, URZ ;  /* 0x000000060a107890 */ /* 0x000fe2000fffe03f */
[----:B------:R-:W-:Y:S01]  /*15d0*/  UMOV UR4, UR8 ;  /* 0x0000000800047c82 */ /* 0x000fe20008000000 */
[----:B------:R-:W-:Y:S01]  /*15e0*/  UIADD3 UR18, UR58, 0x6, URZ ;  /* 0x000000063a127890 */ /* 0x000fe2000fffe03f */
[----:B------:R-:W-:Y:S01]  /*15f0*/  UMOV UR17, 0x40000040 ;  /* 0x4000004000117882 */ /* 0x000fe20000000000 */
[----:B------:R-:W-:Y:S01]  /*1600*/  UMOV UR19, 0x40000040 ;  /* 0x4000004000137882 */ /* 0x000fe20000000000 */
[----:B------:R-:W-:-:S02]  /*1610*/  UIADD3 UR20, UR10, 0x400, URZ ;  /* 0x000004000a147890 */ /* 0x000fc4000fffe03f */
[----:B------:R-:W-:Y:S01]  /*1620*/  UIADD3 UR22, UR58, 0x300, URZ ;  /* 0x000003003a167890 */ /* 0x000fe2000fffe03f */
[----:B------:R-:W-:Y:S01]  /*1630*/  UMOV UR21, 0x40000040 ;  /* 0x4000004000157882 */ /* 0x000fe20000000000 */
[----:B------:R-:W-:Y:S01]  /*1640*/  UMOV UR23, 0x40000040 ;  /* 0x4000004000177882 */ /* 0x000fe20000000000 */
[----:B------:R-:W-:Y:S02]  /*1650*/  UIADD3 UR24, UR10, 0x402, URZ ;  /* 0x000004020a187890 */ /* 0x000fe4000fffe03f */
[----:B------:R-:W-:Y:S01]  /*1660*/  UIADD3 UR26, UR58, 0x302, URZ ;  /* 0x000003023a1a7890 */ /* 0x000fe2000fffe03f */
[----:B------:R-:W-:Y:S01]  /*1670*/  UMOV UR25, 0x40000040 ;  /* 0x4000004000197882 */ /* 0x000fe20000000000 */
[----:B------:R-:W-:Y:S01]  /*1680*/  UMOV UR27, 0x40000040 ;  /* 0x40000040001b7882 */ /* 0x000fe20000000000 */
[----:B------:R-:W-:Y:S02]  /*1690*/  UIADD3 UR28, UR10, 0x404, URZ ;  /* 0x000004040a1c7890 */ /* 0x000fe4000fffe03f */
[----:B------:R-:W-:Y:S01]  /*16a0*/  UIADD3 UR30, UR58, 0x304, URZ ;  /* 0x000003043a1e7890 */ /* 0x000fe2000fffe03f */
[----:B------:R-:W-:Y:S01]  /*16b0*/  UMOV UR29, 0x40000040 ;  /* 0x40000040001d7882 */ /* 0x000fe20000000000 */
[----:B------:R-:W-:Y:S01]  /*16c0*/  UMOV UR31, 0x40000040 ;  /* 0x40000040001f7882 */ /* 0x000fe20000000000 */
[----:B------:R-:W-:Y:S01]  /*16d0*/  UIADD3 UR32, UR10, 0x406, URZ ;  /* 0x000004060a207890 */ /* 0x000fe2000fffe03f */
        /* <DEDUP_REMOVED lines=9> */
[----:B------:R-:W-:-:S02]  /*1770*/  WARPGROUP.DEPBAR.LE gsb0, 0x0 ;  /* 0x00008000000079c5 */ /* 0x000fc40000010000 */
[----:B------:R-:W-:-:S06]  /*1780*/  WARPGROUP.ARRIVE ;  /* 0x00000000000079c5 */ /* 0x000fcc0000000000 */
[----:B------:R-:W-:Y:S01]  /*1790*/  HGMMA.64x96x16.F32.BF16 R24, gdesc[UR4], R24, gsb0 ;  /* 0x01600000041879f0 */ /* 0x000fe20008001818 */
[----:B------:R-:W-:Y:S01]  /*17a0*/  UIADD3 UR6, UR58, 0x306, URZ ;  /* 0x000003063a067890 */ /* 0x000fe2000fffe03f */
[----:B------:R-:W-:Y:S01]  /*17b0*/  UMOV UR4, UR32 ;  /* 0x0000002000047c82 */ /* 0x000fe20008000000 */
[----:B------:R-:W-:Y:S01]  /*17c0*/  UMOV UR5, UR33 ;  /* 0x0000002100057c82 */ /* 0x000fe20008000000 */
[----:B------:R-:W-:Y:S01]  /*17d0*/  UMOV UR7, 0x40000040 ;  /* 0x4000004000077882 */ /* 0x000fe20000000000 */
[----:B------:R-:W-:Y:S02]  /*17e0*/  WARPGROUP.DEPBAR.LE gsb0, 0x0 ;  /* 0x00008000000079c5 */ /* 0x000fe40000010000 */
[----:B------:R-:W-:-:S06]  /*17f0*/  WARPGROUP.ARRIVE ;  /* 0x00000000000079c5 */ /* 0x000fcc0000000000 */
[----:B------:R-:W-:Y:S03]  /*1800*/  HGMMA.64x96x16.F32.BF16 R24, gdesc[UR12], R24, gsb0 ;  /* 0x016000000c1879f0 */ /* 0x000fe60008001818 */
        /* <DEDUP_REMOVED lines=44> */
[----:B------:R-:W-:Y:S05]  /*1ad0*/  @!P0 BRA `(.L_x_17) ;  /* 0x0000000000048947 */ /* 0x000fea0003800000 */
[----:B------:R-:W-:Y:S01]  /*1ae0*/  BPT.TRAP 0x1 ;  /* 0x000000040000795c */ /* 0x000fe20000300000 */
.L_x_17:
[----:B------:R-:W-:Y:S01]  /*1af0*/  LOP3.LUT R19, R19, 0xffffff80, RZ, 0xc0, !PT ;  /* 0xffffff8013137812 */ /* 0x000fe200078ec0ff */
[----:B------:R-:W-:Y:S01]  /*1b00*/  ULDC UR4, c[0x0][0x9d8] ;  /* 0x0002760000047ab9 */ /* 0x000fe20000000800 */
[----:B0-----:R-:W-:Y:S02]  /*1b10*/  IMAD.MOV.U32 R3, RZ, RZ, -0x2 ;  /* 0xfffffffeff037424 */ /* 0x001fe400078e00ff */
[----:B------:R-:W-:Y:S01]  /*1b20*/  FMUL.FTZ R26, R26, UR4 ;  /* 0x000000041a1a7c20 */ /* 0x000fe20008410000 */
[----:B------:R-:W-:Y:S01]  /*1b30*/  FMUL.FTZ R27, R27, UR4 ;  /* 0x000000041b1b7c20 */ /* 0x000fe20008410000 */
[----:B------:R-:W-:Y:S02]  /*1b40*/  IMAD.IADD R19, R18, 0x1, -R19 ;  /* 0x0000000112137824 */ /* 0x000fe400078e0a13 */
[----:B------:R-:W-:Y:S01]  /*1b50*/  FMUL.FTZ R30, R30, UR4 ;  /* 0x000000041e1e7c20 */ /* 0x000fe20008410000 */
[----:B------:R-:W-:Y:S01]  /*1b60*/  FMUL.FTZ R31, R31, UR4 ;  /* 0x000000041f1f7c20 */ /* 0x000fe20008410000 */
[----:B------:R-:W-:Y:S01]  /*1b70*/  FMUL.FTZ R34, R34, UR4 ;  /* 0x0000000422227c20 */ /* 0x000fe20008410000 */
[----:B------:R-:W0:Y:S01]  /*1b80*/  MUFU.TANH R26, R26 ;  /* 0x0000001a001a7308 */ /* 0x000e220000002400 */
[----:B-1----:R-:W-:Y:S01]  /*1b90*/  SHF.R.S32.HI R0, RZ, 0x1f, R19 ;  /* 0x0000001fff007819 */ /* 0x002fe20000011413 */
[----:B------:R-:W-:Y:S01]  /*1ba0*/  FMUL.FTZ R24, R24, UR4 ;  /* 0x0000000418187c20 */ /* 0x000fe20008410000 */
[----:B------:R-:W-:Y:S01]  /*1bb0*/  FMUL.FTZ R35, R35, UR4 ;  /* 0x0000000423237c20 */ /* 0x000fe20008410000 */
[----:B------:R-:W-:Y:S01]  /*1bc0*/  FMUL.FTZ R25, R25, UR4 ;  /* 0x0000000419197c20 */ /* 0x000fe20008410000 */
[----:B------:R-:W-:Y:S01]  /*1bd0*/  LEA.HI R0, R0, R19, RZ, 0x2 ;  /* 0x0000001300007211 */ /* 0x000fe200078f10ff */
[----:B------:R-:W-:Y:S01]  /*1be0*/  FMUL.FTZ R38, R38, UR4 ;  /* 0x0000000426267c20 */ /* 0x000fe20008410000 */
[----:B------:R-:W-:Y:S01]  /*1bf0*/  FMUL.FTZ R28, R28, UR4 ;  /* 0x000000041c1c7c20 */ /* 0x000fe20008410000 */
[----:B------:R-:W1:Y:S01]  /*1c00*/  MUFU.TANH R27, R27 ;  /* 0x0000001b001b7308 */ /* 0x000e620000002400 */
[----:B------:R-:W-:Y:S01]  /*1c10*/  LOP3.LUT R0, R0, 0x7ffffffc, RZ, 0xc0, !PT ;  /* 0x7ffffffc00007812 */ /* 0x000fe200078ec0ff */
[----:B------:R-:W-:Y:S01]  /*1c20*/  FMUL.FTZ R39, R39, UR4 ;  /* 0x0000000427277c20 */ /* 0x000fe20008410000 */
[----:B------:R-:W-:Y:S01]  /*1c30*/  FMUL.FTZ R29, R29, UR4 ;  /* 0x000000041d1d7c20 */ /* 0x000fe20008410000 */
[----:B------:R-:W-:Y:S01]  /*1c40*/  FMUL.FTZ R42, R42, UR4 ;  /* 0x000000042a2a7c20 */ /* 0x000fe20008410000 */
[----:B------:R-:W-:Y:S01]  /*1c50*/  IADD3 R0, R19, -R0, RZ ;  /* 0x8000000013007210 */ /* 0x000fe20007ffe0ff */
[----:B------:R-:W-:Y:S01]  /*1c60*/  FMUL.FTZ R32, R32, UR4 ;  /* 0x0000000420207c20 */ /* 0x000fe20008410000 */
[----:B------:R-:W-:Y:S01]  /*1c70*/  FMUL.FTZ R43, R43, UR4 ;  /* 0x000000042b2b7c20 */ /* 0x000fe20008410000 */
[----:B------:R-:W2:Y:S01]  /*1c80*/  MUFU.TANH R30, R30 ;  /* 0x0000001e001e7308 */ /* 0x000ea20000002400 */
[----:B------:R-:W-:Y:S01]  /*1c90*/  FMUL.FTZ R33, R33, UR4 ;  /* 0x0000000421217c20 */ /* 0x000fe20008410000 */
[----:B------:R-:W-:-:S02]  /*1ca0*/  IMAD R0, R0, R3, 0x60 ;  /* 0x0000006000007424 */ /* 0x000fc400078e0203 */
[----:B------:R-:W-:Y:S01]  /*1cb0*/  FMUL.FTZ R46, R46, UR4 ;  /* 0x000000042e2e7c20 */ /* 0x000fe20008410000 */
[----:B------:R-:W-:Y:S02]  /*1cc0*/  IMAD.U32 R3, RZ, RZ, UR39 ;  /* 0x00000027ff037e24 */ /* 0x000fe4000f8e00ff */
[----:B------:R-:W-:Y:S01]  /*1cd0*/  FMUL.FTZ R36, R36, UR4 ;  /* 0x0000000424247c20 */ /* 0x000fe20008410000 */
[----:B------:R-:W-:Y:S01]  /*1ce0*/  FMUL.FTZ R47, R47, UR4 ;  /* 0x000000042f2f7c20 */ /* 0x000fe20008410000 */
[----:B------:R-:W-:Y:S01]  /*1cf0*/  IADD3 R0, R0, UR42, RZ ;  /* 0x0000002a00007c10 */ /* 0x000fe2000fffe0ff */
[----:B------:R-:W3:Y:S01]  /*1d00*/  MUFU.TANH R31, R31 ;  /* 0x0000001f001f7308 */ /* 0x000ee20000002400 */
[----:B------:R-:W-:Y:S01]  /*1d10*/  FMUL.FTZ R37, R37, UR4 ;  /* 0x0000000425257c20 */ /* 0x000fe20008410000 */
[----:B------:R-:W-:Y:S01]  /*1d20*/  FMUL.FTZ R50, R50, UR4 ;  /* 0x0000000432327c20 */ /* 0x000fe20008410000 */
[----:B------:R-:W-:Y:S01]  /*1d30*/  FMUL.FTZ R40, R40, UR4 ;  /* 0x0000000428287c20 */ /* 0x000fe20008410000 */
[----:B------:R-:W-:-:S02]  /*1d40*/  IMAD R0, R3, -0x60, R0 ;  /* 0xffffffa003007824 */ /* 0x000fc400078e0200 */
[----:B------:R-:W-:Y:S01]  /*1d50*/  FMUL.FTZ R51, R51, UR4 ;  /* 0x0000000433337c20 */ /* 0x000fe20008410000 */
[----:B------:R-:W-:Y:S01]  /*1d60*/  FMUL.FTZ R41, R41, UR4 ;  /* 0x0000000429297c20 */ /* 0x000fe20008410000 */
[----:B------:R-:W-:Y:S01]  /*1d70*/  FMUL.FTZ R54, R54, UR4 ;  /* 0x0000000436367c20 */ /* 0x000fe20008410000 */
[----:B------:R-:W4:Y:S01]  /*1d80*/  MUFU.TANH R34, R34 ;  /* 0x0000002200227308 */ /* 0x000f220000002400 */
[----:B------:R-:W-:Y:S01]  /*1d90*/  ISETP.GT.AND P6, PT, R0, RZ, PT ;  /* 0x000000ff0000720c */ /* 0x000fe20003fc4270 */
[----:B------:R-:W-:Y:S01]  /*1da0*/  FMUL.FTZ R44, R44, UR4 ;  /* 0x000000042c2c7c20 */ /* 0x000fe20008410000 */
[C---:B------:R-:W-:Y:S01]  /*1db0*/  ISETP.GT.AND P5, PT, R0.reuse, 0x1, PT ;  /* 0x000000010000780c */ /* 0x040fe20003fa4270 */
[----:B------:R-:W-:Y:S01]  /*1dc0*/  FMUL.FTZ R55, R55, UR4 ;  /* 0x0000000437377c20 */ /* 0x000fe20008410000 */
[----:B------:R-:W-:Y:S01]  /*1dd0*/  ISETP.GT.AND P4, PT, R0, 0x8, PT ;  /* 0x000000080000780c */ /* 0x000fe20003f84270 */
[----:B------:R-:W-:Y:S01]  /*1de0*/  FMUL.FTZ R45, R45, UR4 ;  /* 0x000000042d2d7c20 */ /* 0x000fe20008410000 */
[----:B0-----:R-:W-:Y:S01]  /*1df0*/  FSEL R3, R26, -INF , P6 ;  /* 0xff8000001a037808 */ /* 0x001fe20003000000 */
[----:B------:R-:W0:Y:S01]  /*1e00*/  MUFU.TANH R24, R24 ;  /* 0x0000001800187308 */ /* 0x000e220000002400 */
[----:B-1----:R-:W-:Y:S01]  /*1e10*/  FSEL R27, R27, -INF , P5 ;  /* 0xff8000001b1b7808 */ /* 0x002fe20002800000 */
[----:B------:R-:W-:Y:S01]  /*1e20*/  FMUL.FTZ R58, R58, UR4 ;  /* 0x000000043a3a7c20 */ /* 0x000fe20008410000 */
[----:B------:R-:W-:Y:S01]  /*1e30*/  ISETP.GT.AND P3, PT, R0, 0x9, PT ;  /* 0x000000090000780c */ /* 0x000fe20003f64270 */
[----:B------:R-:W-:Y:S01]  /*1e40*/  FMUL.FTZ R48, R48, UR4 ;  /* 0x0000000430307c20 */ /* 0x000fe20008410000 */
[----:B--2---:R-:W-:Y:S01]  /*1e50*/  FSEL R9, R30, -INF , P4 ;  /* 0xff8000001e097808 */ /* 0x004fe20002000000 */
[----:B------:R-:W-:Y:S01]  /*1e60*/  FMUL.FTZ R59, R59, UR4 ;  /* 0x000000043b3b7c20 */ /* 0x000fe20008410000 */
[----:B------:R-:W-:Y:S01]  /*1e70*/  FMNMX.FTZ R4, R3, R27, !PT ;  /* 0x0000001b03047209 */ /* 0x000fe20007810000 */
[----:B------:R-:W1:Y:S01]  /*1e80*/  MUFU.TANH R35, R35 ;  /* 0x0000002300237308 */ /* 0x000e620000002400 */
[----:B------:R-:W-:Y:S01]  /*1e90*/  ISETP.GT.AND P2, PT, R0, 0x10, PT ;  /* 0x000000100000780c */ /* 0x000fe20003f44270 */
[----:B------:R-:W-:Y:S01]  /*1ea0*/  FMUL.FTZ R49, R49, UR4 ;  /* 0x0000000431317c20 */ /* 0x000fe20008410000 */
[----:B---3--:R-:W-:Y:S01]  /*1eb0*/  FSEL R31, R31, -INF , P3 ;  /* 0xff8000001f1f7808 */ /* 0x008fe20001800000 */
[----:B------:R-:W-:Y:S01]  /*1ec0*/  FMUL.FTZ R62, R62, UR4 ;  /* 0x000000043e3e7c20 */ /* 0x000fe20008410000 */
[----:B------:R-:W-:Y:S01]  /*1ed0*/  FMNMX.FTZ R4, R9, R4, !PT ;  /* 0x0000000409047209 */ /* 0x000fe20007810000 */
[----:B------:R-:W-:Y:S01]  /*1ee0*/  FMUL.FTZ R52, R52, UR4 ;  /* 0x0000000434347c20 */ /* 0x000fe20008410000 */
[----:B------:R-:W-:Y:S01]  /*1ef0*/  ISETP.GT.AND P1, PT, R0, 0x11, PT ;  /* 0x000000110000780c */ /* 0x000fe20003f24270 */
[----:B------:R-:W2:Y:S01]  /*1f00*/  MUFU.TANH R25, R25 ;  /* 0x0000001900197308 */ /* 0x000ea20000002400 */
[----:B----4-:R-:W-:Y:S01]  /*1f10*/  FSEL R19, R34, -INF , P2 ;  /* 0xff80000022137808 */ /* 0x010fe20001000000 */
[----:B------:R-:W-:Y:S01]  /*1f20*/  FMUL.FTZ R63, R63, UR4 ;  /* 0x000000043f3f7c20 */ /* 0x000fe20008410000 */
[----:B------:R-:W-:Y:S01]  /*1f30*/  FMNMX.FTZ R4, R31, R4, !PT ;  /* 0x000000041f047209 */ /* 0x000fe20007810000 */
[----:B------:R-:W-:Y:S01]  /*1f40*/  FMUL.FTZ R53, R53, UR4 ;  /* 0x0000000435357c20 */ /* 0x000fe20008410000 */
[----:B0-----:R-:W-:Y:S01]  /*1f50*/  FSEL R11, R24, -INF , P6 ;  /* 0xff800000180b7808 */ /* 0x001fe20003000000 */
[----:B------:R-:W-:Y:S01]  /*1f60*/  FMUL.FTZ R66, R66, UR4 ;  /* 0x0000000442427c20 */ /* 0x000fe20008410000 */
[----:B------:R-:W-:Y:S01]  /*1f70*/  ISETP.GT.AND P6, PT, R0, 0x18, PT ;  /* 0x000000180000780c */ /* 0x000fe20003fc4270 */
[----:B------:R-:W0:Y:S01]  /*1f80*/  MUFU.TANH R38, R38 ;  /* 0x0000002600267308 */ /* 0x000e220000002400 */
[----:B-1----:R-:W-:Y:S01]  /*1f90*/  FSEL R35, R35, -INF , P1 ;  /* 0xff80000023237808 */ /* 0x002fe20000800000 */
[----:B------:R-:W-:Y:S01]  /*1fa0*/  FMUL.FTZ R56, R56, UR4 ;  /* 0x0000000438387c20 */ /* 0x000fe20008410000 */
[----:B------:R-:W-:Y:S01]  /*1fb0*/  FMNMX.FTZ R4, R19, R4, !PT ;  /* 0x0000000413047209 */ /* 0x000fe20007810000 */
[----:B------:R-:W-:Y:S01]  /*1fc0*/  FMUL.FTZ R67, R67, UR4 ;  /* 0x0000000443437c20 */ /* 0x000fe20008410000 */
[----:B------:R-:W-:Y:S01]  /*1fd0*/  FMUL.FTZ R57, R57, UR4 ;  /* 0x0000000439397c20 */ /* 0x000fe20008410000 */
[----:B------:R-:W-:Y:S01]  /*1fe0*/  FMUL.FTZ R70, R70, UR4 ;  /* 0x0000000446467c20 */ /* 0x000fe20008410000 */
[----:B------:R-:W-:Y:S01]  /*1ff0*/  FMNMX.FTZ R4, R35, R4, !PT ;  /* 0x0000000423047209 */ /* 0x000fe20007810000 */
[----:B------:R-:W1:Y:S01]  /*2000*/  MUFU.TANH R28, R28 ;  /* 0x0000001c001c7308 */ /* 0x000e620000002400 */
[----:B--2---:R-:W-:Y:S01]  /*2010*/  FSEL R25, R25, -INF , P5 ;  /* 0xff80000019197808 */ /* 0x004fe20002800000 */
[----:B------:R-:W-:Y:S01]  /*2020*/  FMUL.FTZ R71, R71, UR4 ;  /* 0x0000000447477c20 */ /* 0x000fe20008410000 */
[----:B------:R-:W-:Y:S01]  /*2030*/  ISETP.GT.AND P5, PT, R0, 0x19, PT ;  /* 0x000000190000780c */ /* 0x000fe20003fa4270 */
[----:B------:R-:W-:Y:S01]  /*2040*/  FMUL.FTZ R60, R60, UR4 ;  /* 0x000000043c3c7c20 */ /* 0x000fe20008410000 */
[----:B------:R-:W-:Y:S01]  /*2050*/  ULDC UR5, c[0x0][0x988] ;  /* 0x0002620000057ab9 */ /* 0x000fe20000000800 */
[----:B------:R-:W-:Y:S01]  /*2060*/  FMUL.FTZ R61, R61, UR4 ;  /* 0x000000043d3d7c20 */ /* 0x000fe20008410000 */
[----:B------:R-:W-:Y:S01]  /*2070*/  P2R R12, PR, RZ, 0x1 ;  /* 0x00000001ff0c7803 */ /* 0x000fe20000000000 */
[----:B------:R-:W2:Y:S01]  /*2080*/  MUFU.TANH R39, R39 ;  /* 0x0000002700277308 */ /* 0x000ea20000002400 */
[----:B0-----:R-:W-:Y:S01]  /*2090*/  FSEL R23, R38, -INF , P6 ;  /* 0xff80000026177808 */ /* 0x001fe20003000000 */
[----:B------:R-:W-:Y:S01]  /*20a0*/  FMUL.FTZ R64, R64, UR4 ;  /* 0x0000000440407c20 */ /* 0x000fe20008410000 */
[----:B------:R-:W-:Y:S01]  /*20b0*/  FMUL.FTZ R65, R65, UR4 ;  /* 0x0000000441417c20 */ /* 0x000fe20008410000 */
[----:B------:R-:W-:Y:S01]  /*20c0*/  FMUL.FTZ R68, R68, UR4 ;  /* 0x0000000444447c20 */ /* 0x000fe20008410000 */
[----:B------:R-:W-:Y:S01]  /*20d0*/  FMNMX.FTZ R4, R23, R4, !PT ;  /* 0x0000000417047209 */ /* 0x000fe20007810000 */
[----:B------:R-:W-:Y:S01]  /*20e0*/  FMUL.FTZ R69, R69, UR4 ;  /* 0x0000000445457c20 */ /* 0x000fe20008410000 */
[----:B------:R-:W0:Y:S01]  /*20f0*/  S2UR UR7, SR_CgaCtaId ;  /* 0x00000000000779c3 */ /* 0x000e220000008800 */
[----:B------:R-:W3:Y:S01]  /*2100*/  MUFU.TANH R29, R29 ;  /* 0x0000001d001d7308 */ /* 0x000ee20000002400 */
[----:B-1----:R-:W-:Y:S01]  /*2110*/  FSEL R13, R28, -INF , P4 ;  /* 0xff8000001c0d7808 */ /* 0x002fe20002000000 */
[----:B------:R-:W-:Y:S01]  /*2120*/  UIADD3 UR59, UR39, -0x2, URZ ;  /* 0xfffffffe273b7890 */ /* 0x000fe2000fffe03f */
[----:B------:R-:W-:Y:S01]  /*2130*/  ISETP.GT.AND P4, PT, R0, 0x20, PT ;  /* 0x000000200000780c */ /* 0x000fe20003f84270 */
[----:B------:R-:W-:Y:S01]  /*2140*/  UIADD3 UR4, UR38, 0x30840, URZ ;  /* 0x0003084026047890 */ /* 0x000fe2000fffe03f */
[----:B------:R-:W-:Y:S01]  /*2150*/  R2UR UR6, R16 ;  /* 0x00000000100672ca */ /* 0x000fe200000e0000 */
[----:B------:R-:W-:Y:S01]  /*2160*/  UMOV UR39, URZ ;  /* 0x0000003f00277c82 */ /* 0x000fe20008000000 */
[--C-:B------:R-:W-:Y:S01]  /*2170*/  IMAD.MOV.U32 R118, RZ, RZ, R119.reuse ;  /* 0x000000ffff767224 */ /* 0x100fe200078e0077 */
[----:B------:R-:W1:Y:S01]  /*2180*/  MUFU.TANH R42, R42 ;  /* 0x0000002a002a7308 */ /* 0x000e620000002400 */
[----:B--2---:R-:W-:Y:S01]  /*2190*/  FSEL R39, R39, -INF , P5 ;  /* 0xff80000027277808 */ /* 0x004fe20002800000 */
[--C-:B------:R-:W-:Y:S01]  /*21a0*/  IMAD.MOV.U32 R117, RZ, RZ, R119.reuse ;  /* 0x000000ffff757224 */ /* 0x100fe200078e0077 */
[-C--:B------:R-:W-:Y:S01]  /*21b0*/  MOV R116, R119.reuse ;  /* 0x0000007700747202 */ /* 0x080fe20000000f00 */
[--C-:B------:R-:W-:Y:S01]  /*21c0*/  IMAD.MOV.U32 R115, RZ, RZ, R119.reuse ;  /* 0x000000ffff737224 */ /* 0x100fe200078e0077 */
[----:B------:R-:W-:Y:S01]  /*21d0*/  FMNMX.FTZ R4, R39, R4, !PT ;  /* 0x0000000427047209 */ /* 0x000fe20007810000 */
[--C-:B------:R-:W-:Y:S01]  /*21e0*/  IMAD.MOV.U32 R114, RZ, RZ, R119.reuse ;  /* 0x000000ffff727224 */ /* 0x100fe200078e0077 */
[-C--:B------:R-:W-:Y:S01]  /*21f0*/  MOV R113, R119.reuse ;  /* 0x0000007700717202 */ /* 0x080fe20000000f00 */
[----:B------:R-:W2:Y:S01]  /*2200*/  MUFU.TANH R32, R32 ;  /* 0x0000002000207308 */ /* 0x000ea20000002400 */
[----:B---3--:R-:W-:Y:S01]  /*2210*/  FSEL R29, R29, -INF , P3 ;  /* 0xff8000001d1d7808 */ /* 0x008fe20001800000 */
[----:B------:R-:W-:Y:S01]  /*2220*/  UISETP.GE.AND UP0, UPT, UR59, UR6, UPT ;  /* 0x000000063b00728c */ /* 0x000fe2000bf06270 */
[----:B------:R-:W-:Y:S01]  /*2230*/  ISETP.GT.AND P3, PT, R0, 0x21, PT ;  /* 0x000000210000780c */ /* 0x000fe20003f64270 */
[--C-:B------:R-:W-:Y:S01]  /*2240*/  IMAD.MOV.U32 R112, RZ, RZ, R119.reuse ;  /* 0x000000ffff707224 */ /* 0x100fe200078e0077 */
[-C--:B------:R-:W-:Y:S01]  /*2250*/  MOV R110, R119.reuse ;  /* 0x00000077006e7202 */ /* 0x080fe20000000f00 */
[--C-:B------:R-:W-:Y:S01]  /*2260*/  IMAD.MOV.U32 R111, RZ, RZ, R119.reuse ;  /* 0x000000ffff6f7224 */ /* 0x100fe200078e0077 */
[----:B0-----:R-:W-:Y:S01]  /*2270*/  UPRMT UR4, UR7, 0x654, UR4 ;  /* 0x0000065407047896 */ /* 0x001fe20008000004 */
[----:B------:R-:W0:Y:S01]  /*2280*/  MUFU.TANH R43, R43 ;  /* 0x0000002b002b7308 */ /* 0x000e220000002400 */
[----:B-1----:R-:W-:Y:S01]  /*2290*/  FSEL R73, R42, -INF , P4 ;  /* 0xff8000002a497808 */ /* 0x002fe20002000000 */
[--C-:B------:R-:W-:Y:S01]  /*22a0*/  IMAD.MOV.U32 R109, RZ, RZ, R119.reuse ;  /* 0x000000ffff6d7224 */ /* 0x100fe200078e0077 */
[-C--:B------:R-:W-:Y:S01]  /*22b0*/  MOV R107, R119.reuse ;  /* 0x00000077006b7202 */ /* 0x080fe20000000f00 */
[--C-:B------:R-:W-:Y:S01]  /*22c0*/  IMAD.MOV.U32 R108, RZ, RZ, R119.reuse ;  /* 0x000000ffff6c7224 */ /* 0x100fe200078e0077 */
[----:B------:R-:W-:Y:S01]  /*22d0*/  FMNMX.FTZ R4, R73, R4, !PT ;  /* 0x0000000449047209 */ /* 0x000fe20007810000 */
[--C-:B------:R-:W-:Y:S01]  /*22e0*/  IMAD.MOV.U32 R106, RZ, RZ, R119.reuse ;  /* 0x000000ffff6a7224 */ /* 0x100fe200078e0077 */
[-C--:B------:R-:W-:Y:S01]  /*22f0*/  MOV R104, R119.reuse ;  /* 0x0000007700687202 */ /* 0x080fe20000000f00 */
[----:B------:R-:W1:Y:S01]  /*2300*/  MUFU.TANH R33, R33 ;  /* 0x0000002100217308 */ /* 0x000e620000002400 */
[----:B--2---:R-:W-:Y:S01]  /*2310*/  FSEL R15, R32, -INF , P2 ;  /* 0xff800000200f7808 */ /* 0x004fe20001000000 */
[----:B------:R-:W-:Y:S01]  /*2320*/  SYNCS.ARRIVE.TRANS64.RED.A1T0 RZ, [UR4], RZ ;  /* 0x000000ffffff79a7 */ /* 0x000fe20008100404 */
[C---:B------:R-:W-:Y:S01]  /*2330*/  ISETP.GT.AND P2, PT, R0.reuse, 0x28, PT ;  /* 0x000000280000780c */ /* 0x040fe20003f44270 */
[--C-:B------:R-:W-:Y:S01]  /*2340*/  IMAD.MOV.U32 R105, RZ, RZ, R119.reuse ;  /* 0x000000ffff697224 */ /* 0x100fe200078e0077 */
[-C--:B------:R-:W-:Y:S01]  /*2350*/  MOV R101, R119.reuse ;  /* 0x0000007700657202 */ /* 0x080fe20000000f00 */
[--C-:B------:R-:W-:Y:S01]  /*2360*/  IMAD.MOV.U32 R103, RZ, RZ, R119.reuse ;  /* 0x000000ffff677224 */ /* 0x100fe200078e0077 */
[-C--:B------:R-:W-:Y:S01]  /*2370*/  MOV R98, R119.reuse ;  /* 0x0000007700627202 */ /* 0x080fe20000000f00 */
[----:B------:R-:W2:Y:S01]  /*2380*/  MUFU.TANH R46, R46 ;  /* 0x0000002e002e7308 */ /* 0x000ea20000002400 */
[----:B0-----:R-:W-:Y:S01]  /*2390*/  FSEL R75, R43, -INF , P3 ;  /* 0xff8000002b4b7808 */ /* 0x001fe20001800000 */
[--C-:B------:R-:W-:Y:S01]  /*23a0*/  IMAD.MOV.U32 R102, RZ, RZ, R119.reuse ;  /* 0x000000ffff667224 */ /* 0x100fe200078e0077 */
[-C--:B------:R-:W-:Y:S01]  /*23b0*/  MOV R92, R119.reuse ;  /* 0x00000077005c7202 */ /* 0x080fe20000000f00 */
[--C-:B------:R-:W-:Y:S01]  /*23c0*/  IMAD.MOV.U32 R100, RZ, RZ, R119.reuse ;  /* 0x000000ffff647224 */ /* 0x100fe200078e0077 */
[----:B------:R-:W-:Y:S01]  /*23d0*/  FMNMX.FTZ R4, R75, R4, !PT ;  /* 0x000000044b047209 */ /* 0x000fe20007810000 */
[--C-:B------:R-:W-:Y:S01]  /*23e0*/  IMAD.MOV.U32 R99, RZ, RZ, R119.reuse ;  /* 0x000000ffff637224 */ /* 0x100fe200078e0077 */
[-C--:B------:R-:W-:Y:S01]  /*23f0*/  MOV R86, R119.reuse ;  /* 0x0000007700567202 */ /* 0x080fe20000000f00 */
[----:B------:R-:W0:Y:S01]  /*2400*/  MUFU.TANH R36, R36 ;  /* 0x0000002400247308 */ /* 0x000e220000002400 */
[----:B-1----:R-:W-:Y:S01]  /*2410*/  FSEL R33, R33, -INF , P1 ;  /* 0xff80000021217808 */ /* 0x002fe20000800000 */
[--C-:B------:R-:W-:Y:S01]  /*2420*/  IMAD.MOV.U32 R96, RZ, RZ, R119.reuse ;  /* 0x000000ffff607224 */ /* 0x100fe200078e0077 */
[----:B------:R-:W-:Y:S01]  /*2430*/  ISETP.GT.AND P1, PT, R0, 0x29, PT ;  /* 0x000000290000780c */ /* 0x000fe20003f24270 */
[--C-:B------:R-:W-:Y:S01]  /*2440*/  IMAD.MOV.U32 R94, RZ, RZ, R119.reuse ;  /* 0x000000ffff5e7224 */ /* 0x100fe200078e0077 */
[-C--:B------:R-:W-:Y:S01]  /*2450*/  MOV R80, R119.reuse ;  /* 0x0000007700507202 */ /* 0x080fe20000000f00 */
[--C-:B------:R-:W-:Y:S01]  /*2460*/  IMAD.MOV.U32 R90, RZ, RZ, R119.reuse ;  /* 0x000000ffff5a7224 */ /* 0x100fe200078e0077 */
[-C--:B------:R-:W-:Y:S01]  /*2470*/  MOV R74, R119.reuse ;  /* 0x00000077004a7202 */ /* 0x080fe20000000f00 */
[----:B------:R-:W1:Y:S01]  /*2480*/  MUFU.TANH R47, R47 ;  /* 0x0000002f002f7308 */ /* 0x000e620000002400 */
[----:B--2---:R-:W-:Y:S01]  /*2490*/  FSEL R77, R46, -INF , P2 ;  /* 0xff8000002e4d7808 */ /* 0x004fe20001000000 */
[--C-:B------:R-:W-:Y:S01]  /*24a0*/  IMAD.MOV.U32 R88, RZ, RZ, R119.reuse ;  /* 0x000000ffff587224 */ /* 0x100fe200078e0077 */
[----:B------:R-:W-:Y:S01]  /*24b0*/  MOV R38, R119 ;  /* 0x0000007700267202 */ /* 0x000fe20000000f00 */
[--C-:B------:R-:W-:Y:S01]  /*24c0*/  IMAD.MOV.U32 R84, RZ, RZ, R119.reuse ;  /* 0x000000ffff547224 */ /* 0x100fe200078e0077 */
[----:B------:R-:W-:Y:S01]  /*24d0*/  FMNMX.FTZ R4, R77, R4, !PT ;  /* 0x000000044d047209 */ /* 0x000fe20007810000 */
[----:B------:R-:W-:-:S02]  /*24e0*/  IMAD.MOV.U32 R82, RZ, RZ, R119 ;  /* 0x000000ffff527224 */ /* 0x000fc400078e0077 */
[----:B------:R-:W2:Y:S01]  /*24f0*/  MUFU.TANH R37, R37 ;  /* 0x0000002500257308 */ /* 0x000ea20000002400 */
[----:B0-----:R-:W-:Y:S01]  /*2500*/  FSEL R21, R36, -INF , P6 ;  /* 0xff80000024157808 */ /* 0x001fe20003000000 */
[--C-:B------:R-:W-:Y:S01]  /*2510*/  IMAD.MOV.U32 R78, RZ, RZ, R119.reuse ;  /* 0x000000ffff4e7224 */ /* 0x100fe200078e0077 */
[----:B------:R-:W-:Y:S01]  /*2520*/  ISETP.GT.AND P6, PT, R0, 0x30, PT ;  /* 0x000000300000780c */ /* 0x000fe20003fc4270 */
[--C-:B------:R-:W-:Y:S02]  /*2530*/  IMAD.MOV.U32 R76, RZ, RZ, R119.reuse ;  /* 0x000000ffff4c7224 */ /* 0x100fe400078e0077 */
[--C-:B------:R-:W-:Y:S02]  /*2540*/  IMAD.MOV.U32 R72, RZ, RZ, R119.reuse ;  /* 0x000000ffff487224 */ /* 0x100fe400078e0077 */
[----:B------:R-:W0:Y:S01]  /*2550*/  MUFU.TANH R50, R50 ;  /* 0x0000003200327308 */ /* 0x000e220000002400 */
[----:B-1----:R-:W-:Y:S01]  /*2560*/  FSEL R79, R47, -INF , P1 ;  /* 0xff8000002f4f7808 */ /* 0x002fe20000800000 */
[----:B------:R-:W-:-:S02]  /*2570*/  IMAD.MOV.U32 R46, RZ, RZ, R119 ;  /* 0x000000ffff2e7224 */ /* 0x000fc400078e0077 */
[----:B------:R-:W-:Y:S01]  /*2580*/  IMAD.MOV.U32 R42, RZ, RZ, R119 ;  /* 0x000000ffff2a7224 */ /* 0x000fe200078e0077 */
[----:B------:R-:W-:-:S03]  /*2590*/  FMNMX.FTZ R4, R79, R4, !PT ;  /* 0x000000044f047209 */ /* 0x000fc60007810000 */
[----:B------:R-:W1:Y:S01]  /*25a0*/  MUFU.TANH R40, R40 ;  /* 0x0000002800287308 */ /* 0x000e620000002400 */
[----:B--2---:R-:W-:Y:S02]  /*25b0*/  FSEL R37, R37, -INF , P5 ;  /* 0xff80000025257808 */ /* 0x004fe40002800000 */
[----:B------:R-:W-:-:S05]  /*25c0*/  ISETP.GT.AND P5, PT, R0, 0x31, PT ;  /* 0x000000310000780c */ /* 0x000fca0003fa4270 */
[----:B------:R-:W2:Y:S01]  /*25d0*/  MUFU.TANH R51, R51 ;  /* 0x0000003300337308 */ /* 0x000ea20000002400 */
[----:B0-----:R-:W-:Y:S02]  /*25e0*/  FSEL R81, R50, -INF , P6 ;  /* 0xff80000032517808 */ /* 0x001fe40003000000 */
[----:B------:R-:W-:Y:S02]  /*25f0*/  MOV R50, R119 ;  /* 0x0000007700327202 */ /* 0x000fe40000000f00 */
[----:B------:R-:W-:-:S03]  /*2600*/  FMNMX.FTZ R4, R81, R4, !PT ;  /* 0x0000000451047209 */ /* 0x000fc60007810000 */
[----:B------:R-:W0:Y:S01]  /*2610*/  MUFU.TANH R41, R41 ;  /* 0x0000002900297308 */ /* 0x000e220000002400 */
[----:B-1----:R-:W-:Y:S01]  /*2620*/  FSEL R43, R40, -INF , P4 ;  /* 0xff800000282b7808 */ /* 0x002fe20002000000 */
[----:B------:R-:W-:Y:S01]  /*2630*/  IMAD.MOV.U32 R40, RZ, RZ, R119 ;  /* 0x000000ffff287224 */ /* 0x000fe200078e0077 */
[----:B------:R-:W-:-:S05]  /*2640*/  ISETP.GT.AND P4, PT, R0, 0x38, PT ;  /* 0x000000380000780c */ /* 0x000fca0003f84270 */
[----:B------:R-:W1:Y:S01]  /*2650*/  MUFU.TANH R54, R54 ;  /* 0x0000003600367308 */ /* 0x000e620000002400 */
[----:B--2---:R-:W-:-:S04]  /*2660*/  FSEL R83, R51, -INF , P5 ;  /* 0xff80000033537808 */ /* 0x004fc80002800000 */
[----:B------:R-:W-:-:S03]  /*2670*/  FMNMX.FTZ R4, R83, R4, !PT ;  /* 0x0000000453047209 */ /* 0x000fc60007810000 */
[----:B------:R-:W2:Y:S01]  /*2680*/  MUFU.TANH R44, R44 ;  /* 0x0000002c002c7308 */ /* 0x000ea20000002400 */
[----:B0-----:R-:W-:Y:S02]  /*2690*/  FSEL R41, R41, -INF , P3 ;  /* 0xff80000029297808 */ /* 0x001fe40001800000 */
[----:B------:R-:W-:-:S05]  /*26a0*/  ISETP.GT.AND P3, PT, R0, 0x39, PT ;  /* 0x000000390000780c */ /* 0x000fca0003f64270 */
[----:B------:R-:W0:Y:S01]  /*26b0*/  MUFU.TANH R55, R55 ;  /* 0x0000003700377308 */ /* 0x000e220000002400 */
[----:B-1----:R-:W-:Y:S01]  /*26c0*/  FSEL R85, R54, -INF , P4 ;  /* 0xff80000036557808 */ /* 0x002fe20002000000 */
[----:B------:R-:W-:-:S03]  /*26d0*/  IMAD.MOV.U32 R54, RZ, RZ, R119 ;  /* 0x000000ffff367224 */ /* 0x000fc600078e0077 */
[----:B------:R-:W-:-:S03]  /*26e0*/  FMNMX.FTZ R4, R85, R4, !PT ;  /* 0x0000000455047209 */ /* 0x000fc60007810000 */
[----:B------:R-:W1:Y:S01]  /*26f0*/  MUFU.TANH R45, R45 ;  /* 0x0000002d002d7308 */ /* 0x000e620000002400 */
[----:B--2---:R-:W-:Y:S02]  /*2700*/  FSEL R47, R44, -INF , P2 ;  /* 0xff8000002c2f7808 */ /* 0x004fe40001000000 */
[----:B------:R-:W-:Y:S02]  /*2710*/  ISETP.GT.AND P2, PT, R0, 0x40, PT ;  /* 0x000000400000780c */ /* 0x000fe40003f44270 */
[----:B------:R-:W-:-:S03]  /*2720*/  MOV R44, R119 ;  /* 0x00000077002c7202 */ /* 0x000fc60000000f00 */
[----:B------:R-:W2:Y:S01]  /*2730*/  MUFU.TANH R58, R58 ;  /* 0x0000003a003a7308 */ /* 0x000ea20000002400 */
[----:B0-----:R-:W-:-:S04]  /*2740*/  FSEL R87, R55, -INF , P3 ;  /* 0xff80000037577808 */ /* 0x001fc80001800000 */
[----:B------:R-:W-:-:S03]  /*2750*/  FMNMX.FTZ R4, R87, R4, !PT ;  /* 0x0000000457047209 */ /* 0x000fc60007810000 */
[----:B------:R-:W0:Y:S01]  /*2760*/  MUFU.TANH R48, R48 ;  /* 0x0000003000307308 */ /* 0x000e220000002400 */
[----:B-1----:R-:W-:Y:S02]  /*2770*/  FSEL R45, R45, -INF , P1 ;  /* 0xff8000002d2d7808 */ /* 0x002fe40000800000 */
[----:B------:R-:W-:-:S05]  /*2780*/  ISETP.GT.AND P1, PT, R0, 0x41, PT ;  /* 0x000000410000780c */ /* 0x000fca0003f24270 */
[----:B------:R-:W1:Y:S01]  /*2790*/  MUFU.TANH R59, R59 ;  /* 0x0000003b003b7308 */ /* 0x000e620000002400 */
[----:B--2---:R-:W-:Y:S01]  /*27a0*/  FSEL R89, R58, -INF , P2 ;  /* 0xff8000003a597808 */ /* 0x004fe20001000000 */
[----:B------:R-:W-:-:S03]  /*27b0*/  IMAD.MOV.U32 R58, RZ, RZ, R119 ;  /* 0x000000ffff3a7224 */ /* 0x000fc600078e0077 */
[----:B------:R-:W-:-:S03]  /*27c0*/  FMNMX.FTZ R4, R89, R4, !PT ;  /* 0x0000000459047209 */ /* 0x000fc60007810000 */
[----:B------:R-:W2:Y:S01]  /*27d0*/  MUFU.TANH R49, R49 ;  /* 0x0000003100317308 */ /* 0x000ea20000002400 */
[----:B0-----:R-:W-:Y:S01]  /*27e0*/  FSEL R51, R48, -INF , P6 ;  /* 0xff80000030337808 */ /* 0x001fe20003000000 */
[----:B------:R-:W-:Y:S01]  /*27f0*/  IMAD.MOV.U32 R48, RZ, RZ, R119 ;  /* 0x000000ffff307224 */ /* 0x000fe200078e0077 */
[----:B------:R-:W-:-:S05]  /*2800*/  ISETP.GT.AND P6, PT, R0, 0x48, PT ;  /* 0x000000480000780c */ /* 0x000fca0003fc4270 */
[----:B------:R-:W0:Y:S01]  /*2810*/  MUFU.TANH R62, R62 ;  /* 0x0000003e003e7308 */ /* 0x000e220000002400 */
[----:B-1----:R-:W-:-:S04]  /*2820*/  FSEL R91, R59, -INF , P1 ;  /* 0xff8000003b5b7808 */ /* 0x002fc80000800000 */
        /* <DEDUP_REMOVED lines=32> */
[----:B------:R-:W-:Y:S01]  /*2a30*/  MUFU.TANH R60, R60 ;  /* 0x0000003c003c7308 */ /* 0x000fe20000002400 */
[----:B--2---:R-:W-:Y:S01]  /*2a40*/  FSEL R97, R70, -INF , P2 ;  /* 0xff80000046617808 */ /* 0x004fe20001000000 */
[----:B------:R-:W-:-:S03]  /*2a50*/  IMAD.MOV.U32 R70, RZ, RZ, R119 ;  /* 0x000000ffff467224 */ /* 0x000fc600078e0077 */
[----:B------:R-:W-:-:S03]  /*2a60*/  FMNMX.FTZ R4, R97, R4, !PT ;  /* 0x0000000461047209 */ /* 0x000fc60007810000 */
[----:B------:R-:W1:Y:S01]  /*2a70*/  MUFU.TANH R61, R61 ;  /* 0x0000003d003d7308 */ /* 0x000e620000002400 */
[----:B0-----:R-:W-:-:S04]  /*2a80*/  FSEL R71, R71, -INF , P1 ;  /* 0xff80000047477808 */ /* 0x001fc80000800000 */
[----:B------:R-:W-:Y:S01]  /*2a90*/  FMNMX.FTZ R0, R71, R4, !PT ;  /* 0x0000000447007209 */ /* 0x000fe20007810000 */
[----:B------:R-:W-:Y:S02]  /*2aa0*/  IMAD.U32 R4, RZ, RZ, UR5 ;  /* 0x00000005ff047e24 */ /* 0x000fe4000f8e00ff */
[----:B------:R-:W-:Y:S02]  /*2ab0*/  MUFU.TANH R64, R64 ;  /* 0x0000004000407308 */ /* 0x000fe40000002400 */
[----:B------:R-:W0:Y:S06]  /*2ac0*/  SHFL.BFLY PT, R5, R0, 0x2, 0x1f ;  /* 0x0c401f0000057f89 */ /* 0x000e2c00000e0000 */
[----:B------:R-:W2:Y:S01]  /*2ad0*/  MUFU.TANH R65, R65 ;  /* 0x0000004100417308 */ /* 0x000ea20000002400 */
[----:B-1----:R-:W-:-:S07]  /*2ae0*/  FSEL R61, R61, -INF , P5 ;  /* 0xff8000003d3d7808 */ /* 0x002fce0002800000 */
[----:B------:R-:W-:Y:S08]  /*2af0*/  MUFU.TANH R68, R68 ;  /* 0x0000004400447308 */ /* 0x000ff00000002400 */
[----:B------:R-:W1:Y:S01]  /*2b00*/  MUFU.TANH R69, R69 ;  /* 0x0000004500457308 */ /* 0x000e620000002400 */
[----:B--2---:R-:W-:Y:S02]  /*2b10*/  FSEL R65, R65, -INF , P3 ;  /* 0xff80000041417808 */ /* 0x004fe40001800000 */
[----:B0-----:R-:W-:-:S02]  /*2b20*/  FMNMX.FTZ R8, R0, R5, !PT ;  /* 0x0000000500087209 */ /* 0x001fc40007810000 */
[----:B------:R-:W-:-:S03]  /*2b30*/  FMNMX.FTZ R0, R11, R25, !PT ;  /* 0x000000190b007209 */ /* 0x000fc60007810000 */
[----:B------:R-:W0:Y:S01]  /*2b40*/  SHFL.BFLY PT, R5, R8, 0x1, 0x1f ;  /* 0x0c201f0008057f89 */ /* 0x000e2200000e0000 */
[----:B------:R-:W-:-:S04]  /*2b50*/  FMNMX.FTZ R0, R13, R0, !PT ;  /* 0x000000000d007209 */ /* 0x000fc80007810000 */
[----:B------:R-:W-:-:S04]  /*2b60*/  FMNMX.FTZ R0, R29, R0, !PT ;  /* 0x000000001d007209 */ /* 0x000fc80007810000 */
[----:B------:R-:W-:Y:S02]  /*2b70*/  FMNMX.FTZ R0, R15, R0, !PT ;  /* 0x000000000f007209 */ /* 0x000fe40007810000 */
[----:B-1----:R-:W-:Y:S02]  /*2b80*/  FSEL R69, R69, -INF , P1 ;  /* 0xff80000045457808 */ /* 0x002fe40000800000 */
[----:B------:R-:W-:-:S04]  /*2b90*/  FMNMX.FTZ R0, R33, R0, !PT ;  /* 0x0000000021007209 */ /* 0x000fc80007810000 */
[----:B------:R-:W-:-:S04]  /*2ba0*/  FMNMX.FTZ R0, R21, R0, !PT ;  /* 0x0000000015007209 */ /* 0x000fc80007810000 */
[----:B------:R-:W-:Y:S02]  /*2bb0*/  FMNMX.FTZ R0, R37, R0, !PT ;  /* 0x0000000025007209 */ /* 0x000fe40007810000 */
[----:B0-----:R-:W-:Y:S02]  /*2bc0*/  FMNMX.FTZ R5, R8, R5, !PT ;  /* 0x0000000508057209 */ /* 0x001fe40007810000 */
[----:B------:R-:W-:Y:S02]  /*2bd0*/  FMNMX.FTZ R0, R43, R0, !PT ;  /* 0x000000002b007209 */ /* 0x000fe40007810000 */
[C---:B------:R-:W-:Y:S01]  /*2be0*/  FSETP.NEU.FTZ.AND P0, PT, R5.reuse, -INF , PT ;  /* 0xff8000000500780b */ /* 0x040fe20003f1d000 */
[----:B------:R-:W-:Y:S01]  /*2bf0*/  FMUL.FTZ R10, R5, R4 ;  /* 0x00000004050a7220 */ /* 0x000fe20000410000 */
[----:B------:R-:W-:-:S04]  /*2c00*/  FMNMX.FTZ R0, R41, R0, !PT ;  /* 0x0000000029007209 */ /* 0x000fc80007810000 */
[----:B------:R-:W-:Y:S02]  /*2c10*/  FMNMX.FTZ R0, R47, R0, !PT ;  /* 0x000000002f007209 */ /* 0x000fe40007810000 */
[----:B------:R-:W-:Y:S02]  /*2c20*/  FSEL R10, R10, RZ, P0 ;  /* 0x000000ff0a0a7208 */ /* 0x000fe40000000000 */
[----:B------:R-:W-:Y:S02]  /*2c30*/  FMNMX.FTZ R0, R45, R0, !PT ;  /* 0x000000002d007209 */ /* 0x000fe40007810000 */
[----:B------:R-:W-:Y:S01]  /*2c40*/  ISETP.NE.AND P0, PT, R12, RZ, PT ;  /* 0x000000ff0c00720c */ /* 0x000fe20003f05270 */
[--C-:B------:R-:W-:Y:S01]  /*2c50*/  FFMA.FTZ R3, R3, R4, -R10.reuse ;  /* 0x0000000403037223 */ /* 0x100fe2000001080a */
[----:B------:R-:W-:Y:S01]  /*2c60*/  FMNMX.FTZ R0, R51, R0, !PT ;  /* 0x0000000033007209 */ /* 0x000fe20007810000 */
[-CC-:B------:R-:W-:Y:S01]  /*2c70*/  FFMA.FTZ R19, R19, R4.reuse, -R10.reuse ;  /* 0x0000000413137223 */ /* 0x180fe2000001080a */
[--C-:B------:R-:W-:Y:S01]  /*2c80*/  FFMA.FTZ R23, R23, R4, -R10.reuse ;  /* 0x0000000417177223 */ /* 0x100fe2000001080a */
[----:B------:R0:W-:Y:S01]  /*2c90*/  MUFU.EX2 R189, R3 ;  /* 0x0000000300bd7308 */ /* 0x0001e20000000800 */
[----:B------:R-:W-:Y:S01]  /*2ca0*/  FMNMX.FTZ R0, R49, R0, !PT ;  /* 0x0000000031007209 */ /* 0x000fe20007810000 */
[-CC-:B------:R-:W-:Y:S01]  /*2cb0*/  FFMA.FTZ R9, R9, R4.reuse, -R10.reuse ;  /* 0x0000000409097223 */ /* 0x180fe2000001080a */
[-CC-:B------:R-:W-:Y:S01]  /*2cc0*/  FFMA.FTZ R27, R27, R4.reuse, -R10.reuse ;  /* 0x000000041b1b7223 */ /* 0x180fe2000001080a */
[--C-:B------:R-:W-:Y:S01]  /*2cd0*/  FFMA.FTZ R31, R31, R4, -R10.reuse ;  /* 0x000000041f1f7223 */ /* 0x100fe2000001080a */
[----:B------:R-:W-:Y:S01]  /*2ce0*/  FMNMX.FTZ R0, R55, R0, !PT ;  /* 0x0000000037007209 */ /* 0x000fe20007810000 */
[-CC-:B------:R-:W-:Y:S01]  /*2cf0*/  FFMA.FTZ R35, R35, R4.reuse, -R10.reuse ;  /* 0x0000000423237223 */ /* 0x180fe2000001080a */
[--C-:B------:R-:W-:Y:S01]  /*2d00*/  FFMA.FTZ R39, R39, R4, -R10.reuse ;  /* 0x0000000427277223 */ /* 0x100fe2000001080a */
[----:B------:R1:W-:Y:S01]  /*2d10*/  MUFU.EX2 R185, R19 ;  /* 0x0000001300b97308 */ /* 0x0003e20000000800 */
[----:B------:R-:W-:Y:S01]  /*2d20*/  FMNMX.FTZ R0, R53, R0, !PT ;  /* 0x0000000035007209 */ /* 0x000fe20007810000 */
[-CC-:B------:R-:W-:Y:S01]  /*2d30*/  FFMA.FTZ R73, R73, R4.reuse, -R10.reuse ;  /* 0x0000000449497223 */ /* 0x180fe2000001080a */
[----:B0-----:R-:W-:Y:S01]  /*2d40*/  FSEL R3, R60, -INF , P6 ;  /* 0xff8000003c037808 */ /* 0x001fe20003000000 */
[--C-:B------:R-:W-:Y:S01]  /*2d50*/  FFMA.FTZ R75, R75, R4, -R10.reuse ;  /* 0x000000044b4b7223 */ /* 0x100fe2000001080a */
[----:B------:R-:W-:Y:S01]  /*2d60*/  FMNMX.FTZ R0, R59, R0, !PT ;  /* 0x000000003b007209 */ /* 0x000fe20007810000 */
[-CC-:B------:R-:W-:Y:S01]  /*2d70*/  FFMA.FTZ R77, R77, R4.reuse, -R10.reuse ;  /* 0x000000044d4d7223 */ /* 0x180fe2000001080a */
[--C-:B------:R-:W-:Y:S01]  /*2d80*/  FFMA.FTZ R79, R79, R4, -R10.reuse ;  /* 0x000000044f4f7223 */ /* 0x100fe2000001080a */
[----:B------:R0:W-:Y:S01]  /*2d90*/  MUFU.EX2 R187, R23 ;  /* 0x0000001700bb7308 */ /* 0x0001e20000000800 */
[----:B------:R-:W-:Y:S01]  /*2da0*/  FMNMX.FTZ R0, R57, R0, !PT ;  /* 0x0000000039007209 */ /* 0x000fe20007810000 */
[-CC-:B------:R-:W-:Y:S01]  /*2db0*/  FFMA.FTZ R81, R81, R4.reuse, -R10.reuse ;  /* 0x0000000451517223 */ /* 0x180fe2000001080a */
[----:B-1----:R-:W-:Y:S01]  /*2dc0*/  FSEL R19, R64, -INF , P4 ;  /* 0xff80000040137808 */ /* 0x002fe20002000000 */
        /* <DEDUP_REMOVED lines=12> */
[----:B------:R-:W0:Y:S01]  /*2e90*/  MUFU.EX2 R12, R27 ;  /* 0x0000001b000c7308 */ /* 0x000e220000000800 */
[----:B------:R-:W-:Y:S01]  /*2ea0*/  FMNMX.FTZ R0, R65, R0, !PT ;  /* 0x0000000041007209 */ /* 0x000fe20007810000 */
[-CC-:B------:R-:W-:Y:S01]  /*2eb0*/  FFMA.FTZ R95, R95, R4.reuse, -R10.reuse ;  /* 0x000000045f5f7223 */ /* 0x180fe2000001080a */
[-CC-:B------:R-:W-:Y:S01]  /*2ec0*/  FFMA.FTZ R67, R67, R4.reuse, -R10.reuse ;  /* 0x0000000443437223 */ /* 0x180fe2000001080a */
[--C-:B------:R-:W-:Y:S01]  /*2ed0*/  FFMA.FTZ R97, R97, R4, -R10.reuse ;  /* 0x0000000461617223 */ /* 0x100fe2000001080a */
[----:B------:R-:W-:Y:S01]  /*2ee0*/  FMNMX.FTZ R0, R23, R0, !PT ;  /* 0x0000000017007209 */ /* 0x000fe20007810000 */
[----:B------:R-:W-:Y:S01]  /*2ef0*/  FFMA.FTZ R10, R71, R4, -R10 ;  /* 0x00000004470a7223 */ /* 0x000fe2000001080a */
[-C--:B------:R-:W-:Y:S01]  /*2f00*/  MOV R71, R119.reuse ;  /* 0x0000007700477202 */ /* 0x080fe20000000f00 */
[----:B------:R2:W-:Y:S01]  /*2f10*/  MUFU.EX2 R14, R31 ;  /* 0x0000001f000e7308 */ /* 0x0005e20000000800 */
[----:B------:R-:W-:Y:S01]  /*2f20*/  FMNMX.FTZ R0, R69, R0, !PT ;  /* 0x0000000045007209 */ /* 0x000fe20007810000 */
[--C-:B------:R-:W-:Y:S01]  /*2f30*/  IMAD.MOV.U32 R64, RZ, RZ, R119.reuse ;  /* 0x000000ffff407224 */ /* 0x100fe200078e0077 */
[----:B------:R-:W-:Y:S01]  /*2f40*/  MOV R68, R119 ;  /* 0x0000007700447202 */ /* 0x000fe20000000f00 */
[----:B------:R-:W-:-:S02]  /*2f50*/  IMAD.MOV.U32 R60, RZ, RZ, R119 ;  /* 0x000000ffff3c7224 */ /* 0x000fc400078e0077 */
[----:B-1----:R-:W1:Y:S02]  /*2f60*/  SHFL.BFLY PT, R9, R0, 0x2, 0x1f ;  /* 0x0c401f0000097f89 */ /* 0x002e6400000e0000 */
[----:B------:R3:W-:Y:S01]  /*2f70*/  MUFU.EX2 R18, R35 ;  /* 0x0000002300127308 */ /* 0x0007e20000000800 */
[----:B0-----:R-:W-:Y:S01]  /*2f80*/  FADD.FTZ R34, R189, R12 ;  /* 0x0000000cbd227221 */ /* 0x001fe20000010000 */
[----:B------:R-:W-:Y:S01]  /*2f90*/  F2FP.BF16.F32.PACK_AB R189, R12, R189 ;  /* 0x000000bd0cbd723e */ /* 0x000fe200000010ff */
[----:B--2---:R-:W-:-:S05]  /*2fa0*/  IMAD.MOV.U32 R31, RZ, RZ, R119 ;  /* 0x000000ffff1f7224 */ /* 0x004fca00078e0077 */
[----:B------:R0:W-:Y:S01]  /*2fb0*/  MUFU.EX2 R20, R39 ;  /* 0x0000002700147308 */ /* 0x0001e20000000800 */
[----:B---3--:R-:W-:-:S07]  /*2fc0*/  MOV R35, R119 ;  /* 0x0000007700237202 */ /* 0x008fce0000000f00 */
[----:B------:R-:W-:Y:S01]  /*2fd0*/  MUFU.EX2 R73, R73 ;  /* 0x0000004900497308 */ /* 0x000fe20000000800 */
[----:B0-----:R-:W-:Y:S01]  /*2fe0*/  IMAD.MOV.U32 R39, RZ, RZ, R119 ;  /* 0x000000ffff277224 */ /* 0x001fe200078e0077 */
[----:B-1----:R-:W-:-:S06]  /*2ff0*/  FMNMX.FTZ R8, R0, R9, !PT ;  /* 0x0000000900087209 */ /* 0x002fcc0007810000 */
[----:B------:R0:W1:Y:S01]  /*3000*/  MUFU.EX2 R22, R75 ;  /* 0x0000004b00167308 */ /* 0x0000620000000800 */
[----:B------:R-:W2:Y:S07]  /*3010*/  SHFL.BFLY PT, R9, R8, 0x1, 0x1f ;  /* 0x0c201f0008097f89 */ /* 0x000eae00000e0000 */
[----:B------:R-:W-:Y:S01]  /*3020*/  MUFU.EX2 R77, R77 ;  /* 0x0000004d004d7308 */ /* 0x000fe20000000800 */
[----:B0-----:R-:W-:-:S07]  /*3030*/  IMAD.MOV.U32 R75, RZ, RZ, R119 ;  /* 0x000000ffff4b7224 */ /* 0x001fce00078e0077 */
[----:B------:R0:W3:Y:S01]  /*3040*/  MUFU.EX2 R24, R79 ;  /* 0x0000004f00187308 */ /* 0x0000e20000000800 */
[----:B-1----:R-:W-:-:S07]  /*3050*/  F2FP.BF16.F32.PACK_AB R181, R22, R73 ;  /* 0x0000004916b5723e */ /* 0x002fce00000010ff */
[----:B------:R-:W-:Y:S01]  /*3060*/  MUFU.EX2 R81, R81 ;  /* 0x0000005100517308 */ /* 0x000fe20000000800 */
[----:B0-----:R-:W-:Y:S01]  /*3070*/  IMAD.MOV.U32 R79, RZ, RZ, R119 ;  /* 0x000000ffff4f7224 */ /* 0x001fe200078e0077 */
[----:B--2---:R-:W-:-:S04]  /*3080*/  FMNMX.FTZ R9, R8, R9, !PT ;  /* 0x0000000908097209 */ /* 0x004fc80007810000 */
[C---:B------:R-:W-:Y:S01]  /*3090*/  FSETP.NEU.FTZ.AND P1, PT, R9.reuse, -INF , PT ;  /* 0xff8000000900780b */ /* 0x040fe20003f3d000 */
[----:B------:R-:W-:Y:S01]  /*30a0*/  FMUL.FTZ R0, R9, R4 ;  /* 0x0000000409007220 */ /* 0x000fe20000410000 */
[----:B------:R-:W0:Y:S01]  /*30b0*/  MUFU.EX2 R26, R83 ;  /* 0x00000053001a7308 */ /* 0x000e220000000800 */
[----:B---3--:R-:W-:-:S03]  /*30c0*/  F2FP.BF16.F32.PACK_AB R183, R24, R77 ;  /* 0x0000004d18b7723e */ /* 0x008fc600000010ff */
[----:B------:R-:W-:Y:S02]  /*30d0*/  FSEL R0, R0, RZ, P1 ;  /* 0x000000ff00007208 */ /* 0x000fe40000800000 */
[----:B------:R-:W-:Y:S02]  /*30e0*/  PLOP3.LUT P1, PT, PT, PT, UP0, 0x80, 0x0 ;  /* 0x000000000000781c */ /* 0x000fe40003f2f008 */
[----:B------:R-:W-:Y:S01]  /*30f0*/  MUFU.EX2 R85, R85 ;  /* 0x0000005500557308 */ /* 0x000fe20000000800 */
[-CC-:B------:R-:W-:Y:S01]  /*3100*/  FFMA.FTZ R11, R11, R4.reuse, -R0.reuse ;  /* 0x000000040b0b7223 */ /* 0x180fe20000010800 */
[-CC-:B------:R-:W-:Y:S01]  /*3110*/  FFMA.FTZ R25, R25, R4.reuse, -R0.reuse ;  /* 0x0000000419197223 */ /* 0x180fe20000010800 */
[-CC-:B------:R-:W-:Y:S01]  /*3120*/  FFMA.FTZ R13, R13, R4.reuse, -R0.reuse ;  /* 0x000000040d0d7223 */ /* 0x180fe20000010800 */
[-CC-:B------:R-:W-:Y:S01]  /*3130*/  FFMA.FTZ R29, R29, R4.reuse, -R0.reuse ;  /* 0x000000041d1d7223 */ /* 0x180fe20000010800 */
[-CC-:B------:R-:W-:Y:S01]  /*3140*/  FFMA.FTZ R15, R15, R4.reuse, -R0.reuse ;  /* 0x000000040f0f7223 */ /* 0x180fe20000010800 */
[-CC-:B------:R-:W-:Y:S01]  /*3150*/  FFMA.FTZ R33, R33, R4.reuse, -R0.reuse ;  /* 0x0000000421217223 */ /* 0x180fe20000010800 */
[-CC-:B------:R-:W-:Y:S01]  /*3160*/  FFMA.FTZ R21, R21, R4.reuse, -R0.reuse ;  /* 0x0000000415157223 */ /* 0x180fe20000010800 */
        /* <DEDUP_REMOVED lines=8> */
[----:B------:R1:W2:Y:S01]  /*31f0*/  MUFU.EX2 R188, R25 ;  /* 0x0000001900bc7308 */ /* 0x0002a20000000800 */
[-CC-:B------:R-:W-:Y:S01]  /*3200*/  FFMA.FTZ R55, R55, R4.reuse, -R0.reuse ;  /* 0x0000000437377223 */ /* 0x180fe20000010800 */
[-CC-:B------:R-:W-:Y:S01]  /*3210*/  FFMA.FTZ R53, R53, R4.reuse, -R0.reuse ;  /* 0x0000000435357223 */ /* 0x180fe20000010800 */
[-CC-:B------:R-:W-:Y:S01]  /*3220*/  FFMA.FTZ R59, R59, R4.reuse, -R0.reuse ;  /* 0x000000043b3b7223 */ /* 0x180fe20000010800 */
[-CC-:B------:R-:W-:Y:S01]  /*3230*/  FFMA.FTZ R3, R3, R4.reuse, -R0.reuse ;  /* 0x0000000403037223 */ /* 0x180fe20000010800 */
[-CC-:B------:R-:W-:Y:S01]  /*3240*/  FFMA.FTZ R57, R57, R4.reuse, -R0.reuse ;  /* 0x0000000439397223 */ /* 0x180fe20000010800 */
[-CC-:B------:R-:W-:Y:S01]  /*3250*/  FFMA.FTZ R61, R61, R4.reuse, -R0.reuse ;  /* 0x000000043d3d7223 */ /* 0x180fe20000010800 */
[-C--:B------:R-:W-:Y:S01]  /*3260*/  FFMA.FTZ R19, R19, R4.reuse, -R0 ;  /* 0x0000000413137223 */ /* 0x080fe20000010800 */
[----:B------:R-:W3:Y:S01]  /*3270*/  MUFU.EX2 R13, R13 ;  /* 0x0000000d000d7308 */ /* 0x000ee20000000800 */
[----:B-1----:R-:W-:Y:S01]  /*3280*/  FADD.FTZ R25, R191, R34 ;  /* 0x00000022bf197221 */ /* 0x002fe20000010000 */
[C---:B------:R-:W-:Y:S01]  /*3290*/  F2FP.BF16.F32.PACK_AB R191, R14.reuse, R191 ;  /* 0x000000bf0ebf723e */ /* 0x040fe200000010ff */
[-CC-:B------:R-:W-:Y:S01]  /*32a0*/  FFMA.FTZ R65, R65, R4.reuse, -R0.reuse ;  /* 0x0000000441417223 */ /* 0x180fe20000010800 */
[-CC-:B------:R-:W-:Y:S01]  /*32b0*/  FFMA.FTZ R23, R23, R4.reuse, -R0.reuse ;  /* 0x0000000417177223 */ /* 0x180fe20000010800 */
[----:B------:R-:W-:Y:S01]  /*32c0*/  FADD.FTZ R34, R14, R25 ;  /* 0x000000190e227221 */ /* 0x000fe20000010000 */
[----:B------:R-:W-:Y:S01]  /*32d0*/  FFMA.FTZ R0, R69, R4, -R0 ;  /* 0x0000000445007223 */ /* 0x000fe20000010800 */
[----:B0-----:R-:W-:Y:S01]  /*32e0*/  F2FP.BF16.F32.PACK_AB R177, R26, R81 ;  /* 0x000000511ab1723e */ /* 0x001fe200000010ff */
[----:B------:R0:W1:Y:S01]  /*32f0*/  MUFU.EX2 R190, R29 ;  /* 0x0000001d00be7308 */ /* 0x0000620000000800 */
[----:B------:R-:W-:Y:S01]  /*3300*/  FADD.FTZ R25, R185, R34 ;  /* 0x00000022b9197221 */ /* 0x000fe20000010000 */
[----:B--2---:R-:W-:Y:S01]  /*3310*/  FADD.FTZ R34, R11, R188 ;  /* 0x000000bc0b227221 */ /* 0x004fe20000010000 */
[----:B------:R-:W-:Y:S01]  /*3320*/  F2FP.BF16.F32.PACK_AB R188, R188, R11 ;  /* 0x0000000bbcbc723e */ /* 0x000fe200000010ff */
[----:B------:R-:W-:-:S02]  /*3330*/  IMAD.MOV.U32 R69, RZ, RZ, R119 ;  /* 0x000000ffff457224 */ /* 0x000fc400078e0077 */
[C---:B------:R-:W-:Y:S01]  /*3340*/  FADD.FTZ R36, R18.reuse, R25 ;  /* 0x0000001912247221 */ /* 0x040fe20000010000 */
[----:B------:R-:W-:Y:S01]  /*3350*/  F2FP.BF16.F32.PACK_AB R185, R18, R185 ;  /* 0x000000b912b9723e */ /* 0x000fe200000010ff */
[----:B------:R-:W2:Y:S01]  /*3360*/  MUFU.EX2 R15, R15 ;  /* 0x0000000f000f7308 */ /* 0x000ea20000000800 */
[----:B---3--:R-:W-:Y:S01]  /*3370*/  FADD.FTZ R25, R13, R34 ;  /* 0x000000220d197221 */ /* 0x008fe20000010000 */
[----:B------:R-:W-:Y:S01]  /*3380*/  FADD.FTZ R27, R187, R36 ;  /* 0x00000024bb1b7221 */ /* 0x000fe20000010000 */
[C---:B------:R-:W-:Y:S02]  /*3390*/  F2FP.BF16.F32.PACK_AB R187, R20.reuse, R187 ;  /* 0x000000bb14bb723e */ /* 0x040fe400000010ff */
[-C--:B------:R-:W-:Y:S01]  /*33a0*/  MOV R83, R119.reuse ;  /* 0x0000007700537202 */ /* 0x080fe20000000f00 */
[----:B------:R-:W-:Y:S01]  /*33b0*/  FADD.FTZ R36, R20, R27 ;  /* 0x0000001b14247221 */ /* 0x000fe20000010000 */
[----:B0-----:R-:W-:Y:S01]  /*33c0*/  MOV R29, R119 ;  /* 0x00000077001d7202 */ /* 0x001fe20000000f00 */
[----:B------:R0:W3:Y:S01]  /*33d0*/  MUFU.EX2 R184, R33 ;  /* 0x0000002100b87308 */ /* 0x0000e20000000800 */
[C---:B-1----:R-:W-:Y:S01]  /*33e0*/  FADD.FTZ R34, R190.reuse, R25 ;  /* 0x00000019be227221 */ /* 0x042fe20000010000 */
[----:B------:R-:W-:Y:S01]  /*33f0*/  FADD.FTZ R27, R73, R36 ;  /* 0x00000024491b7221 */ /* 0x000fe20000010000 */
[----:B------:R-:W-:Y:S01]  /*3400*/  F2FP.BF16.F32.PACK_AB R190, R190, R13 ;  /* 0x0000000dbebe723e */ /* 0x000fe200000010ff */
[----:B------:R-:W-:-:S02]  /*3410*/  IMAD.MOV.U32 R73, RZ, RZ, R119 ;  /* 0x000000ffff497224 */ /* 0x000fc400078e0077 */
[----:B------:R-:W-:Y:S02]  /*3420*/  FADD.FTZ R36, R22, R27 ;  /* 0x0000001b16247221 */ /* 0x000fe40000010000 */
[----:B------:R-:W1:Y:S01]  /*3430*/  MUFU.EX2 R21, R21 ;  /* 0x0000001500157308 */ /* 0x000e620000000800 */
[----:B--2---:R-:W-:Y:S01]  /*3440*/  FADD.FTZ R25, R15, R34 ;  /* 0x000000220f197221 */ /* 0x004fe20000010000 */
[----:B------:R-:W-:Y:S01]  /*3450*/  FADD.FTZ R27, R77, R36 ;  /* 0x000000244d1b7221 */ /* 0x000fe20000010000 */
[----:B------:R-:W-:Y:S01]  /*3460*/  MOV R77, R119 ;  /* 0x00000077004d7202 */ /* 0x000fe20000000f00 */
[----:B0-----:R-:W-:Y:S02]  /*3470*/  IMAD.MOV.U32 R33, RZ, RZ, R119 ;  /* 0x000000ffff217224 */ /* 0x001fe400078e0077 */
[----:B------:R-:W-:Y:S01]  /*3480*/  FADD.FTZ R36, R24, R27 ;  /* 0x0000001b18247221 */ /* 0x000fe20000010000 */
[----:B------:R-:W-:Y:S01]  /*3490*/  IMAD.MOV.U32 R24, RZ, RZ, R119 ;  /* 0x000000ffff187224 */ /* 0x000fe200078e0077 */
[----:B------:R0:W2:Y:S01]  /*34a0*/  MUFU.EX2 R186, R37 ;  /* 0x0000002500ba7308 */ /* 0x0000a20000000800 */
[C---:B---3--:R-:W-:Y:S01]  /*34b0*/  FADD.FTZ R34, R184.reuse, R25 ;  /* 0x00000019b8227221 */ /* 0x048fe20000010000 */
[----:B------:R-:W-:Y:S01]  /*34c0*/  FADD.FTZ R27, R81, R36 ;  /* 0x00000024511b7221 */ /* 0x000fe20000010000 */
[----:B------:R-:W-:Y:S01]  /*34d0*/  F2FP.BF16.F32.PACK_AB R184, R184, R15 ;  /* 0x0000000fb8b8723e */ /* 0x000fe200000010ff */
[----:B------:R-:W-:-:S02]  /*34e0*/  IMAD.MOV.U32 R81, RZ, RZ, R119 ;  /* 0x000000ffff517224 */ /* 0x000fc400078e0077 */
[----:B------:R-:W-:Y:S01]  /*34f0*/  FADD.FTZ R36, R26, R27 ;  /* 0x0000001b1a247221 */ /* 0x000fe20000010000 */
[----:B------:R-:W-:Y:S01]  /*3500*/  MOV R26, R119 ;  /* 0x00000077001a7202 */ /* 0x000fe20000000f00 */
[----:B------:R-:W3:Y:S01]  /*3510*/  MUFU.EX2 R43, R43 ;  /* 0x0000002b002b7308 */ /* 0x000ee20000000800 */
[----:B-1----:R-:W-:Y:S01]  /*3520*/  FADD.FTZ R25, R21, R34 ;  /* 0x0000002215197221 */ /* 0x002fe20000010000 */
[----:B------:R-:W-:Y:S01]  /*3530*/  FADD.FTZ R27, R85, R36 ;  /* 0x00000024551b7221 */ /* 0x000fe20000010000 */
[----:B0-----:R-:W-:-:S05]  /*3540*/  IMAD.MOV.U32 R37, RZ, RZ, R119 ;  /* 0x000000ffff257224 */ /* 0x001fca00078e0077 */
[----:B------:R0:W1:Y:S01]  /*3550*/  MUFU.EX2 R180, R41 ;  /* 0x0000002900b47308 */ /* 0x0000620000000800 */
[C---:B--2---:R-:W-:Y:S01]  /*3560*/  FADD.FTZ R34, R186.reuse, R25 ;  /* 0x00000019ba227221 */ /* 0x044fe20000010000 */
[----:B------:R-:W-:-:S06]  /*3570*/  F2FP.BF16.F32.PACK_AB R186, R186, R21 ;  /* 0x00000015baba723e */ /* 0x000fcc00000010ff */
[----:B------:R-:W2:Y:S01]  /*3580*/  MUFU.EX2 R47, R47 ;  /* 0x0000002f002f7308 */ /* 0x000ea20000000800 */
[----:B---3--:R-:W-:Y:S01]  /*3590*/  FADD.FTZ R25, R43, R34 ;  /* 0x000000222b197221 */ /* 0x008fe20000010000 */
[----:B0-----:R-:W-:-:S06]  /*35a0*/  MOV R41, R119 ;  /* 0x0000007700297202 */ /* 0x001fcc0000000f00 */
[----:B------:R0:W3:Y:S01]  /*35b0*/  MUFU.EX2 R182, R45 ;  /* 0x0000002d00b67308 */ /* 0x0000e20000000800 */
[C---:B-1----:R-:W-:Y:S01]  /*35c0*/  FADD.FTZ R34, R180.reuse, R25 ;  /* 0x00000019b4227221 */ /* 0x042fe20000010000 */
[----:B------:R-:W-:Y:S01]  /*35d0*/  F2FP.BF16.F32.PACK_AB R180, R180, R43 ;  /* 0x0000002bb4b4723e */ /* 0x000fe200000010ff */
[----:B------:R-:W-:-:S05]  /*35e0*/  IMAD.MOV.U32 R43, RZ, RZ, R119 ;  /* 0x000000ffff2b7224 */ /* 0x000fca00078e0077 */
[----:B------:R1:W4:Y:S01]  /*35f0*/  MUFU.EX2 R28, R87 ;  /* 0x00000057001c7308 */ /* 0x0003220000000800 */
[----:B--2---:R-:W-:Y:S01]  /*3600*/  FADD.FTZ R25, R47, R34 ;  /* 0x000000222f197221 */ /* 0x004fe20000010000 */
[----:B0-----:R-:W-:-:S06]  /*3610*/  IMAD.MOV.U32 R45, RZ, RZ, R119 ;  /* 0x000000ffff2d7224 */ /* 0x001fcc00078e0077 */
[----:B------:R-:W-:Y:S01]  /*3620*/  MUFU.EX2 R51, R51 ;  /* 0x0000003300337308 */ /* 0x000fe20000000800 */
[C---:B---3--:R-:W-:Y:S01]  /*3630*/  FADD.FTZ R34, R182.reuse, R25 ;  /* 0x00000019b6227221 */ /* 0x048fe20000010000 */
[----:B------:R-:W-:Y:S01]  /*3640*/  F2FP.BF16.F32.PACK_AB R182, R182, R47 ;  /* 0x0000002fb6b6723e */ /* 0x000fe200000010ff */
[----:B-1----:R-:W-:Y:S01]  /*3650*/  IMAD.MOV.U32 R87, RZ, RZ, R119 ;  /* 0x000000ffff577224 */ /* 0x002fe200078e0077 */
[----:B------:R-:W-:-:S04]  /*3660*/  MOV R47, R119 ;  /* 0x00000077002f7202 */ /* 0x000fc80000000f00 */
[----:B------:R-:W0:Y:S01]  /*3670*/  MUFU.EX2 R89, R89 ;  /* 0x0000005900597308 */ /* 0x000e220000000800 */
[C---:B----4-:R-:W-:Y:S01]  /*3680*/  FADD.FTZ R36, R28.reuse, R27 ;  /* 0x0000001b1c247221 */ /* 0x050fe20000010000 */
[----:B------:R-:W-:Y:S01]  /*3690*/  F2FP.BF16.F32.PACK_AB R179, R28, R85 ;  /* 0x000000551cb3723e */ /* 0x000fe200000010ff */
[--C-:B------:R-:W-:Y:S02]  /*36a0*/  IMAD.MOV.U32 R85, RZ, RZ, R119.reuse ;  /* 0x000000ffff557224 */ /* 0x100fe400078e0077 */
[--C-:B------:R-:W-:Y:S02]  /*36b0*/  IMAD.MOV.U32 R28, RZ, RZ, R119.reuse ;  /* 0x000000ffff1c7224 */ /* 0x100fe400078e0077 */
[--C-:B------:R-:W-:Y:S01]  /*36c0*/  IMAD.MOV.U32 R27, RZ, RZ, R119.reuse ;  /* 0x000000ffff1b7224 */ /* 0x100fe200078e0077 */
[----:B------:R1:W-:Y:S08]  /*36d0*/  MUFU.EX2 R176, R49 ;  /* 0x0000003100b07308 */ /* 0x0003f00000000800 */
[----:B------:R2:W3:Y:S01]  /*36e0*/  MUFU.EX2 R30, R91 ;  /* 0x0000005b001e7308 */ /* 0x0004e20000000800 */
[----:B0-----:R-:W-:Y:S01]  /*36f0*/  FADD.FTZ R25, R89, R36 ;  /* 0x0000002459197221 */ /* 0x001fe20000010000 */
[----:B-1----:R-:W-:-:S02]  /*3700*/  IMAD.MOV.U32 R49, RZ, RZ, R119 ;  /* 0x000000ffff317224 */ /* 0x002fc400078e0077 */
[----:B------:R-:W-:-:S04]  /*3710*/  IMAD.MOV.U32 R36, RZ, RZ, R119 ;  /* 0x000000ffff247224 */ /* 0x000fc800078e0077 */
[----:B------:R-:W-:Y:S01]  /*3720*/  MUFU.EX2 R55, R55 ;  /* 0x0000003700377308 */ /* 0x000fe20000000800 */
[----:B--2---:R-:W-:-:S07]  /*3730*/  IMAD.MOV.U32 R91, RZ, RZ, R119 ;  /* 0x000000ffff5b7224 */ /* 0x004fce00078e0077 */
[----:B------:R-:W0:Y:S01]  /*3740*/  MUFU.EX2 R93, R93 ;  /* 0x0000005d005d7308 */ /* 0x000e220000000800 */
[C---:B---3--:R-:W-:Y:S01]  /*3750*/  FADD.FTZ R14, R30.reuse, R25 ;  /* 0x000000191e0e7221 */ /* 0x048fe20000010000 */
[----:B------:R-:W-:Y:S01]  /*3760*/  F2FP.BF16.F32.PACK_AB R173, R30, R89 ;  /* 0x000000591ead723e */ /* 0x000fe200000010ff */
[----:B------:R-:W-:Y:S01]  /*3770*/  IMAD.MOV.U32 R30, RZ, RZ, R119 ;  /* 0x000000ffff1e7224 */ /* 0x000fe200078e0077 */
[----:B------:R-:W-:-:S04]  /*3780*/  MOV R89, R119 ;  /* 0x0000007700597202 */ /* 0x000fc80000000f00 */
[----:B------:R1:W-:Y:S08]  /*3790*/  MUFU.EX2 R178, R53 ;  /* 0x0000003500b27308 */ /* 0x0003f00000000800 */
[----:B------:R2:W3:Y:S01]  /*37a0*/  MUFU.EX2 R32, R63 ;  /* 0x0000003f00207308 */ /* 0x0004e20000000800 */
[----:B0-----:R-:W-:Y:S01]  /*37b0*/  FADD.FTZ R25, R93, R14 ;  /* 0x0000000e5d197221 */ /* 0x001fe20000010000 */
[----:B-1----:R-:W-:-:S06]  /*37c0*/  MOV R53, R119 ;  /* 0x0000007700357202 */ /* 0x002fcc0000000f00 */
[----:B------:R-:W0:Y:S01]  /*37d0*/  MUFU.EX2 R59, R59 ;  /* 0x0000003b003b7308 */ /* 0x000e220000000800 */
[----:B--2---:R-:W-:-:S07]  /*37e0*/  IMAD.MOV.U32 R63, RZ, RZ, R119 ;  /* 0x000000ffff3f7224 */ /* 0x004fce00078e0077 */
[----:B------:R1:W-:Y:S01]  /*37f0*/  MUFU.EX2 R174, R3 ;  /* 0x0000000300ae7308 */ /* 0x0003e20000000800 */
[C---:B---3--:R-:W-:Y:S01]  /*3800*/  FADD.FTZ R14, R32.reuse, R25 ;  /* 0x00000019200e7221 */ /* 0x048fe20000010000 */
[----:B------:R-:W-:Y:S01]  /*3810*/  F2FP.BF16.F32.PACK_AB R175, R32, R93 ;  /* 0x0000005d20af723e */ /* 0x000fe200000010ff */
[----:B------:R-:W-:Y:S01]  /*3820*/  IMAD.MOV.U32 R93, RZ, RZ, R119 ;  /* 0x000000ffff5d7224 */ /* 0x000fe200078e0077 */
[----:B------:R-:W-:-:S04]  /*3830*/  MOV R32, R119 ;  /* 0x0000007700207202 */ /* 0x000fc80000000f00 */
[----:B------:R-:W2:Y:S01]  /*3840*/  MUFU.EX2 R95, R95 ;  /* 0x0000005f005f7308 */ /* 0x000ea20000000800 */
[----:B-1----:R-:W-:Y:S01]  /*3850*/  FADD.FTZ R3, R51, R34 ;  /* 0x0000002233037221 */ /* 0x002fe20000010000 */
[----:B------:R-:W-:-:S03]  /*3860*/  IMAD.MOV.U32 R34, RZ, RZ, R119 ;  /* 0x000000ffff227224 */ /* 0x000fc600078e0077 */
[C---:B------:R-:W-:Y:S01]  /*3870*/  FADD.FTZ R12, R176.reuse, R3 ;  /* 0x00000003b00c7221 */ /* 0x040fe20000010000 */
[----:B------:R-:W-:Y:S01]  /*3880*/  F2FP.BF16.F32.PACK_AB R176, R176, R51 ;  /* 0x00000033b0b0723e */ /* 0x000fe200000010ff */
[----:B------:R-:W-:Y:S01]  /*3890*/  IMAD.MOV.U32 R51, RZ, RZ, R119 ;  /* 0x000000ffff337224 */ /* 0x000fe200078e0077 */
[----:B------:R1:W3:Y:S01]  /*38a0*/  MUFU.EX2 R172, R57 ;  /* 0x0000003900ac7308 */ /* 0x0002e20000000800 */
[----:B------:R-:W-:-:S04]  /*38b0*/  FADD.FTZ R3, R55, R12 ;  /* 0x0000000c37037221 */ /* 0x000fc80000010000 */
[C---:B------:R-:W-:Y:S01]  /*38c0*/  FADD.FTZ R12, R178.reuse, R3 ;  /* 0x00000003b20c7221 */ /* 0x040fe20000010000 */
[----:B------:R-:W-:Y:S01]  /*38d0*/  F2FP.BF16.F32.PACK_AB R178, R178, R55 ;  /* 0x00000037b2b2723e */ /* 0x000fe200000010ff */
[--C-:B------:R-:W-:Y:S01]  /*38e0*/  IMAD.MOV.U32 R55, RZ, RZ, R119.reuse ;  /* 0x000000ffff377224 */ /* 0x100fe200078e0077 */
[----:B------:R4:W5:Y:S01]  /*38f0*/  MUFU.EX2 R8, R67 ;  /* 0x0000004300087308 */ /* 0x0009620000000800 */
[----:B0-----:R-:W-:Y:S01]  /*3900*/  FADD.FTZ R3, R59, R12 ;  /* 0x0000000c3b037221 */ /* 0x001fe20000010000 */
[----:B--2---:R-:W-:Y:S01]  /*3910*/  FADD.FTZ R25, R95, R14 ;  /* 0x0000000e5f197221 */ /* 0x004fe20000010000 */
[----:B-1----:R-:W-:-:S05]  /*3920*/  IMAD.MOV.U32 R57, RZ, RZ, R119 ;  /* 0x000000ffff397224 */ /* 0x002fca00078e0077 */
[----:B------:R-:W0:Y:S01]  /*3930*/  MUFU.EX2 R61, R61 ;  /* 0x0000003d003d7308 */ /* 0x000e220000000800 */
[C---:B---3--:R-:W-:Y:S01]  /*3940*/  FADD.FTZ R3, R172.reuse, R3 ;  /* 0x00000003ac037221 */ /* 0x048fe20000010000 */
[----:B------:R-:W-:Y:S01]  /*3950*/  F2FP.BF16.F32.PACK_AB R172, R172, R59 ;  /* 0x0000003bacac723e */ /* 0x000fe200000010ff */
[----:B----4-:R-:W-:Y:S01]  /*3960*/  IMAD.MOV.U32 R67, RZ, RZ, R119 ;  /* 0x000000ffff437224 */ /* 0x010fe200078e0077 */
[----:B------:R-:W-:-:S04]  /*3970*/  MOV R59, R119 ;  /* 0x00000077003b7202 */ /* 0x000fc80000000f00 */
[----:B------:R-:W1:Y:S01]  /*3980*/  MUFU.EX2 R19, R19 ;  /* 0x0000001300137308 */ /* 0x000e620000000800 */
[C---:B-----5:R-:W-:Y:S01]  /*3990*/  FADD.FTZ R12, R8.reuse, R25 ;  /* 0x00000019080c7221 */ /* 0x060fe20000010000 */
[----:B------:R-:W-:Y:S01]  /*39a0*/  F2FP.BF16.F32.PACK_AB R169, R8, R95 ;  /* 0x0000005f08a9723e */ /* 0x000fe200000010ff */
[----:B------:R-:W-:Y:S01]  /*39b0*/  FADD.FTZ R8, R174, R3 ;  /* 0x00000003ae087221 */ /* 0x000fe20000010000 */
[----:B------:R-:W-:-:S04]  /*39c0*/  MOV R95, R119 ;  /* 0x00000077005f7202 */ /* 0x000fc80000000f00 */
[----:B------:R2:W3:Y:S01]  /*39d0*/  MUFU.EX2 R168, R65 ;  /* 0x0000004100a87308 */ /* 0x0004e20000000800 */
[C---:B0-----:R-:W-:Y:S01]  /*39e0*/  FADD.FTZ R8, R61.reuse, R8 ;  /* 0x000000083d087221 */ /* 0x041fe20000010000 */
[----:B------:R-:W-:Y:S01]  /*39f0*/  F2FP.BF16.F32.PACK_AB R174, R61, R174 ;  /* 0x000000ae3dae723e */ /* 0x000fe200000010ff */
[----:B------:R-:W-:-:S05]  /*3a00*/  IMAD.MOV.U32 R61, RZ, RZ, R119 ;  /* 0x000000ffff3d7224 */ /* 0x000fca00078e0077 */
[----:B------:R-:W0:Y:S01]  /*3a10*/  MUFU.EX2 R97, R97 ;  /* 0x0000006100617308 */ /* 0x000e220000000800 */
[----:B-1----:R-:W-:Y:S01]  /*3a20*/  FADD.FTZ R11, R19, R8 ;  /* 0x00000008130b7221 */ /* 0x002fe20000010000 */
[----:B--2---:R-:W-:-:S06]  /*3a30*/  MOV R65, R119 ;  /* 0x0000007700417202 */ /* 0x004fcc0000000f00 */
[----:B------:R-:W1:Y:S01]  /*3a40*/  MUFU.EX2 R23, R23 ;  /* 0x0000001700177308 */ /* 0x000e620000000800 */
[C---:B---3--:R-:W-:Y:S01]  /*3a50*/  FADD.FTZ R8, R168.reuse, R11 ;  /* 0x0000000ba8087221 */ /* 0x048fe20000010000 */
[----:B------:R-:W-:-:S06]  /*3a60*/  F2FP.BF16.F32.PACK_AB R168, R168, R19 ;  /* 0x00000013a8a8723e */ /* 0x000fcc00000010ff */
[----:B------:R-:W2:Y:S01]  /*3a70*/  MUFU.EX2 R10, R10 ;  /* 0x0000000a000a7308 */ /* 0x000ea20000000800 */
[----:B0-----:R-:W-:-:S07]  /*3a80*/  FADD.FTZ R25, R97, R12 ;  /* 0x0000000c61197221 */ /* 0x001fce0000010000 */
[----:B------:R-:W0:Y:S01]  /*3a90*/  MUFU.EX2 R0, R0 ;  /* 0x0000000000007308 */ /* 0x000e220000000800 */
[----:B-1----:R-:W-:Y:S01]  /*3aa0*/  FADD.FTZ R11, R23, R8 ;  /* 0x00000008170b7221 */ /* 0x002fe20000010000 */
[C---:B--2---:R-:W-:Y:S01]  /*3ab0*/  FADD.FTZ R3, R10.reuse, R25 ;  /* 0x000000190a037221 */ /* 0x044fe20000010000 */
[----:B------:R-:W-:Y:S01]  /*3ac0*/  F2FP.BF16.F32.PACK_AB R171, R10, R97 ;  /* 0x000000610aab723e */ /* 0x000fe200000010ff */
[--C-:B------:R-:W-:Y:S02]  /*3ad0*/  IMAD.MOV.U32 R97, RZ, RZ, R119.reuse ;  /* 0x000000ffff617224 */ /* 0x100fe400078e0077 */
[----:B------:R-:W-:Y:S02]  /*3ae0*/  IMAD.MOV.U32 R25, RZ, RZ, R119 ;  /* 0x000000ffff197224 */ /* 0x000fe400078e0077 */
[C---:B0-----:R-:W-:Y:S01]  /*3af0*/  FADD.FTZ R8, R0.reuse, R11 ;  /* 0x0000000b00087221 */ /* 0x041fe20000010000 */
[----:B------:R-:W-:Y:S01]  /*3b00*/  F2FP.BF16.F32.PACK_AB R170, R0, R23 ;  /* 0x0000001700aa723e */ /* 0x000fe200000010ff */
[----:B------:R-:W-:Y:S01]  /*3b10*/  IMAD.MOV.U32 R0, RZ, RZ, 0x3f800000 ;  /* 0x3f800000ff007424 */ /* 0x000fe200078e00ff */
[----:B------:R-:W-:Y:S01]  /*3b20*/  MOV R11, 0x3f800000 ;  /* 0x3f800000000b7802 */ /* 0x000fe20000000f00 */
[----:B------:R-:W-:Y:S06]  /*3b30*/  @!P1 BRA `(.L_x_18) ;  /* 0x0000002400c89947 */ /* 0x000fec0003800000 */
[----:B------:R-:W-:Y:S01]  /*3b40*/  MOV R12, R5 ;  /* 0x00000005000c7202 */ /* 0x000fe20000000f00 */
[----:B------:R-:W-:Y:S01]  /*3b50*/  IMAD.MOV.U32 R10, RZ, RZ, R9 ;  /* 0x000000ffff0a7224 */ /* 0x000fe200078e0009 */
[----:B------:R-:W-:Y:S01]  /*3b60*/  CS2R R118, SRZ ;  /* 0x0000000000767805 */ /* 0x000fe2000001ff00 */
[----:B------:R-:W-:Y:S01]  /*3b70*/  IMAD.MOV.U32 R0, RZ, RZ, 0x3f800000 ;  /* 0x3f800000ff007424 */ /* 0x000fe200078e00ff */
        /* <DEDUP_REMOVED lines=47> */
[----:B------:R-:W-:Y:S01]  /*3e70*/  UMOV UR56, URZ ;  /* 0x0000003f00387c82 */ /* 0x000fe20008000000 */
[----:B------:R-:W-:Y:S01]  /*3e80*/  UMOV UR57, URZ ;  /* 0x0000003f00397c82 */ /* 0x000fe20008000000 */
[----:B------:R-:W-:-:S05]  /*3e90*/  ULDC UR60, c[0x0][0x9d8] ;  /* 0x00027600003c7ab9 */ /* 0x000fca0000000800 */
.L_x_29:
[----:B------:R-:W-:-:S04]  /*3ea0*/  UISETP.NE.AND UP0, UPT, UR57, 0x1, UPT ;  /* 0x000000013900788c */ /* 0x000fc8000bf05270 */
[----:B------:R-:W-:-:S04]  /*3eb0*/  USEL UR39, URZ, 0x1, UP0 ;  /* 0x000000013f277887 */ /* 0x000fc80008000000 */
[----:B------:R-:W-:Y:S01]  /*3ec0*/  ULOP3.LUT UR39, UR56, UR39, URZ, 0x3c, !UPT ;  /* 0x0000002738277292 */ /* 0x000fe2000f8e3c3f */
[----:B------:R-:W-:Y:S11]  /*3ed0*/  @!P0 BRA `(.L_x_19) ;  /* 0x0000000000048947 */ /* 0x000ff60003800000 */
[----:B------:R-:W-:Y:S01]  /*3ee0*/  BPT.TRAP 0x1 ;  /* 0x000000040000795c */ /* 0x000fe20000300000 */
.L_x_19:
[----:B------:R-:W-:Y:S01]  /*3ef0*/  UIADD3 UR4, UR57, 0x1, URZ ;  /* 0x0000000139047890 */ /* 0x000fe2000fffe03f */
[----:B------:R-:W-:-:S03]  /*3f00*/  MOV R4, UR39 ;  /* 0x0000002700047c02 */ /* 0x000fc60008000f00 */
[----:B------:R-:W-:Y:S01]  /*3f10*/  UISETP.NE.AND UP0, UPT, UR4, 0x2, UPT ;  /* 0x000000020400788c */ /* 0x000fe2000bf05270 */
[----:B------:R-:W-:-:S03]  /*3f20*/  SHF.L.U32 R4, R4, 0x1f, RZ ;  /* 0x0000001f04047819 */ /* 0x000fc600000006ff */
[----:B------:R-:W-:-:S04]  /*3f30*/  USEL UR4, UR4, URZ, UP0 ;  /* 0x0000003f04047287 */ /* 0x000fc80008000000 */
[----:B------:R-:W-:Y:S02]  /*3f40*/  ULEA UR61, UR4, UR38, 0x3 ;  /* 0x00000026043d7291 */ /* 0x000fe4000f8e183f */
[----:B------:R-:W-:-:S07]  /*3f50*/  IMAD.U32 R2, RZ, RZ, UR4 ;  /* 0x00000004ff027e24 */ /* 0x000fce000f8e00ff */
[----:B------:R0:W1:Y:S01]  /*3f60*/  SYNCS.PHASECHK.TRANS64.TRYWAIT P1, [UR61+0x30830], R4 ;  /* 0x03083004ff0075a7 */ /* 0x000062000802017d */
[----:B------:R-:W-:Y:S05]  /*3f70*/  @!P0 BRA `(.L_x_20) ;  /* 0x0000000000048947 */ /* 0x000fea0003800000 */
[----:B------:R-:W-:Y:S01]  /*3f80*/  BPT.TRAP 0x1 ;  /* 0x000000040000795c */ /* 0x000fe20000300000 */
.L_x_20:
[----:B-1----:R-:W-:Y:S05]  /*3f90*/  @P1 BRA `(.L_x_21) ;  /* 0x0000000000081947 */ /* 0x002fea0003800000 */
[----:B------:R-:W1:Y:S02]  /*3fa0*/  SYNCS.PHASECHK.TRANS64.TRYWAIT P1, [UR61+0x30830], R4 ;  /* 0x03083004ff0075a7 */ /* 0x000e64000802017d */
[----:B-1----:R-:W-:Y:S05]  /*3fb0*/  @!P1 BRA `(.L_x_22) ;  /* 0x0000008c00cc9947 */ /* 0x002fea0003800000 */
.L_x_21:
[----:B------:R-:W-:Y:S01]  /*3fc0*/  R2UR UR6, R2 ;  /* 0x00000000020672ca */ /* 0x000fe200000e0000 */
[----:B------:R-:W-:Y:S01]  /*3fd0*/  WARPGROUP.ARRIVE ;  /* 0x00000000000079c5 */ /* 0x000fe20000000000 */
[----:B------:R-:W-:Y:S01]  /*3fe0*/  R2UR UR4, R6 ;  /* 0x00000000060472ca */ /* 0x000fe200000e0000 */
[----:B------:R-:W-:Y:S01]  /*3ff0*/  UMOV UR7, 0x40000040 ;  /* 0x4000004000077882 */ /* 0x000fe20000000000 */
[----:B------:R-:W-:Y:S01]  /*4000*/  R2UR UR5, R7 ;  /* 0x00000000070572ca */ /* 0x000fe200000e0000 */
[----:B------:R-:W-:Y:S01]  /*4010*/  UMOV UR11, 0x40000040 ;  /* 0x40000040000b7882 */ /* 0x000fe20000000000 */
[----:B------:R-:W-:Y:S01]  /*4020*/  UMOV UR15, 0x40000040 ;  /* 0x40000040000f7882 */ /* 0x000fe20000000000 */
[----:B------:R-:W-:Y:S01]  /*4030*/  UMOV UR19, 0x40000040 ;  /* 0x4000004000137882 */ /* 0x000fe20000000000 */
[----:B------:R-:W-:Y:S01]  /*4040*/  UMOV UR23, 0x40000040 ;  /* 0x4000004000177882 */ /* 0x000fe20000000000 */
[----:B------:R-:W-:Y:S01]  /*4050*/  UMOV UR27, 0x40000040 ;  /* 0x40000040001b7882 */ /* 0x000fe20000000000 */
[----:B------:R-:W-:Y:S01]  /*4060*/  UMOV UR31, 0x40000040 ;  /* 0x40000040001f7882 */ /* 0x000fe20000000000 */
[----:B------:R-:W-:Y:S01]  /*4070*/  UMOV UR35, 0x40000040 ;  /* 0x4000004000237882 */ /* 0x000fe20000000000 */
[----:B------:R-:W-:Y:S01]  /*4080*/  UMOV UR43, 0x40000040 ;  /* 0x40000040002b7882 */ /* 0x000fe20000000000 */
[----:B------:R-:W-:Y:S01]  /*4090*/  UIMAD UR6, UR6, 0x900, UR58 ;  /* 0x00000900060678a4 */ /* 0x000fe2000f8e023a */
[-C--:B------:R-:W-:Y:S01]  /*40a0*/  FMUL.FTZ R24, R24, R11.reuse ;  /* 0x0000000b18187220 */ /* 0x080fe20000410000 */
[----:B------:R-:W-:Y:S01]  /*40b0*/  UMOV UR47, 0x40000040 ;  /* 0x40000040002f7882 */ /* 0x000fe20000000000 */
[----:B------:R-:W-:Y:S01]  /*40c0*/  UMOV UR51, 0x40000040 ;  /* 0x4000004000337882 */ /* 0x000fe20000000000 */
[----:B------:R-:W-:Y:S01]  /*40d0*/  UIADD3 UR10, UR6, 0x2, URZ ;  /* 0x00000002060a7890 */ /* 0x000fe2000fffe03f */
[-C--:B------:R-:W-:Y:S01]  /*40e0*/  FMUL.FTZ R25, R25, R11.reuse ;  /* 0x0000000b19197220 */ /* 0x080fe20000410000 */
[----:B------:R-:W-:Y:S01]  /*40f0*/  UIADD3 UR14, UR6, 0x4, URZ ;  /* 0x00000004060e7890 */ /* 0x000fe2000fffe03f */
[----:B------:R-:W-:Y:S01]  /*4100*/  FMUL.FTZ R28, R28, R11 ;  /* 0x0000000b1c1c7220 */ /* 0x000fe20000410000 */
[----:B------:R-:W-:-:S02]  /*4110*/  UIADD3 UR18, UR6, 0x6, URZ ;  /* 0x0000000606127890 */ /* 0x000fc4000fffe03f */
[----:B------:R-:W-:Y:S01]  /*4120*/  HGMMA.64x96x16.F32.BF16 R120, gdesc[UR4], RZ, !UPT, gsb0 ;  /* 0x01600000047879f0 */ /* 0x000fe2000c0018ff */
[----:B------:R-:W-:Y:S01]  /*4130*/  UIADD3 UR22, UR6, 0x300, URZ ;  /* 0x0000030006167890 */ /* 0x000fe2000fffe03f */
[-C--:B------:R-:W-:Y:S01]  /*4140*/  FMUL.FTZ R29, R29, R11.reuse ;  /* 0x0000000b1d1d7220 */ /* 0x080fe20000410000 */
        /* <DEDUP_REMOVED lines=14> */
[----:B------:R-:W-:Y:S01]  /*4230*/  UMOV UR55, 0x40000040 ;  /* 0x4000004000377882 */ /* 0x000fe20000000000 */
[-C--:B------:R-:W-:Y:S01]  /*4240*/  FMUL.FTZ R45, R45, R11.reuse ;  /* 0x0000000b2d2d7220 */ /* 0x080fe20000410000 */
        /* <DEDUP_REMOVED lines=35> */
[----:B------:R-:W-:Y:S01]  /*4480*/  FMUL.FTZ R117, R117, R11 ;  /* 0x0000000b75757220 */ /* 0x000fe20000410000 */
        /* <DEDUP_REMOVED lines=47> */
[----:B------:R-:W-:-:S02]  /*4780*/  WARPGROUP.DEPBAR.LE gsb0, 0x0 ;  /* 0x00008000000079c5 */ /* 0x000fc40000010000 */
[----:B------:R-:W-:Y:S01]  /*4790*/  WARPGROUP.ARRIVE ;  /* 0x00000000000079c5 */ /* 0x000fe20000000000 */
[----:B------:R-:W-:-:S05]  /*47a0*/  FMUL.FTZ R119, R119, R0 ;  /* 0x0000000077777220 */ /* 0x000fca0000410000 */
        /* <DEDUP_REMOVED lines=32> */
[----:B------:R-:W-:Y:S05]  /*49b0*/  @!P0 BRA `(.L_x_23) ;  /* 0x0000000000048947 */ /* 0x000fea0003800000 */
[----:B------:R-:W-:Y:S01]  /*49c0*/  BPT.TRAP 0x1 ;  /* 0x000000040000795c */ /* 0x000fe20000300000 */
.L_x_23:
[----:B------:R-:W-:Y:S01]  /*49d0*/  ULEA UR4, UR57, UR38, 0x3 ;  /* 0x0000002639047291 */ /* 0x000fe2000f8e183f */
[----:B------:R-:W-:-:S05]  /*49e0*/  IMAD.U32 R0, RZ, RZ, UR56 ;  /* 0x00000038ff007e24 */ /* 0x000fca000f8e00ff */
[----:B------:R-:W-:-:S04]  /*49f0*/  SHF.L.U32 R0, R0, 0x1f, RZ ;  /* 0x0000001f00007819 */ /* 0x000fc800000006ff */
[----:B------:R2:W3:Y:S01]  /*4a00*/  SYNCS.PHASECHK.TRANS64.TRYWAIT P1, [UR4+0x30850], R0 ;  /* 0x03085000ff0075a7 */ /* 0x0004e20008020144 */
[----:B------:R-:W-:Y:S05]  /*4a10*/  @!P0 BRA `(.L_x_24) ;  /* 0x0000000000048947 */ /* 0x000fea0003800000 */
[----:B------:R-:W-:Y:S01]  /*4a20*/  BPT.TRAP 0x1 ;  /* 0x000000040000795c */ /* 0x000fe20000300000 */
.L_x_24:
[----:B---3--:R-:W-:Y:S05]  /*4a30*/  @P1 BRA `(.L_x_25) ;  /* 0x0000000000081947 */ /* 0x008fea0003800000 */
[----:B------:R-:W3:Y:S02]  /*4a40*/  SYNCS.PHASECHK.TRANS64.TRYWAIT P1, [UR4+0x30850], R0 ;  /* 0x03085000ff0075a7 */ /* 0x000ee40008020144 */
[----:B---3--:R-:W-:Y:S05]  /*4a50*/  @!P1 BRA `(.L_x_26) ;  /* 0x00000084003c9947 */ /* 0x008fea0003800000 */
.L_x_25:
[----:B------:R-:W-:Y:S01]  /*4a60*/  UIADD3 UR5, UR38, 0x400, URZ ;  /* 0x0000040026057890 */ /* 0x000fe2000fffe03f */
[----:B------:R-:W-:Y:S01]  /*4a70*/  WARPGROUP.ARRIVE ;  /* 0x00000000000079c5 */ /* 0x000fe20000000000 */
[----:B------:R-:W-:Y:S01]  /*4a80*/  UMOV UR7, 0x40000040 ;  /* 0x4000004000077882 */ /* 0x000fe20000000000 */
[----:B------:R-:W-:Y:S01]  /*4a90*/  UMOV UR11, 0x40000040 ;  /* 0x40000040000b7882 */ /* 0x000fe20000000000 */
[----:B------:R-:W-:-:S04]  /*4aa0*/  USHF.R.U32.HI UR5, URZ, 0x4, UR5 ;  /* 0x000000043f057899 */ /* 0x000fc80008011605 */
[----:B------:R-:W-:-:S04]  /*4ab0*/  ULOP3.LUT UR5, UR5, 0x3fff, URZ, 0xc0, !UPT ;  /* 0x00003fff05057892 */ /* 0x000fc8000f8ec03f */
[----:B------:R-:W-:-:S04]  /*4ac0*/  ULOP3.LUT UR5, UR5, 0x3000000, URZ, 0xfc, !UPT ;  /* 0x0300000005057892 */ /* 0x000fc8000f8efc3f */
[----:B------:R-:W-:-:S04]  /*4ad0*/  UIMAD UR6, UR57, 0x900, UR5 ;  /* 0x00000900390678a4 */ /* 0x000fc8000f8e0205 */
[----:B------:R-:W-:-:S05]  /*4ae0*/  UIADD3 UR10, UR6, 0x80, URZ ;  /* 0x00000080060a7890 */ /* 0x000fca000fffe03f */
[----:B------:R-:W-:Y:S01]  /*4af0*/  HGMMA.64x192x16.F32.BF16 R24, R188, gdesc[UR4].tnspB, R24, gsb0 ;  /* 0x42e00004bc187df0 */ /* 0x000fe20008001818 */
[----:B------:R-:W-:Y:S02]  /*4b00*/  UMOV UR7, 0x40000040 ;  /* 0x4000004000077882 */ /* 0x000fe40000000000 */
[----:B------:R-:W-:Y:S02]  /*4b10*/  WARPGROUP.DEPBAR.LE gsb0, 0x0 ;  /* 0x00008000000079c5 */ /* 0x000fe40000010000 */
[----:B------:R-:W-:-:S15]  /*4b20*/  WARPGROUP.ARRIVE ;  /* 0x00000000000079c5 */ /* 0x000fde0000000000 */
[----:B------:R-:W-:Y:S01]  /*4b30*/  HGMMA.64x192x16.F32.BF16 R24, R184, gdesc[UR8].tnspB, R24, gsb0 ;  /* 0x42e00008b8187df0 */ /* 0x000fe20008001818 */
[----:B------:R-:W-:Y:S01]  /*4b40*/  UIADD3 UR10, UR6, 0x100, URZ ;  /* 0x00000100060a7890 */ /* 0x000fe2000fffe03f */
[----:B------:R-:W-:Y:S01]  /*4b50*/  UMOV UR11, 0x40000040 ;  /* 0x40000040000b7882 */ /* 0x000fe20000000000 */
        /* <DEDUP_REMOVED lines=10> */
[----:B------:R-:W-:Y:S01]  /*4c00*/  UIADD3 UR6, UR6, 0x280, URZ ;  /* 0x0000028006067890 */ /* 0x000fe2000fffe03f */
[----:B------:R-:W-:Y:S02]  /*4c10*/  WARPGROUP.DEPBAR.LE gsb0, 0x0 ;  /* 0x00008000000079c5 */ /* 0x000fe40000010000 */
[----:B------:R-:W-:-:S14]  /*4c20*/  WARPGROUP.ARRIVE ;  /* 0x00000000000079c5 */ /* 0x000fdc0000000000 */
[----:B------:R-:W-:Y:S03]  /*4c30*/  HGMMA.64x192x16.F32.BF16 R24, R172, gdesc[UR8].tnspB, R24, gsb0 ;  /* 0x42e00008ac187df0 */ /* 0x000fe60008001818 */
[----:B------:R-:W-:Y:S02]  /*4c40*/  WARPGROUP.DEPBAR.LE gsb0, 0x0 ;  /* 0x00008000000079c5 */ /* 0x000fe40000010000 */
[----:B------:R-:W-:-:S15]  /*4c50*/  WARPGROUP.ARRIVE ;  /* 0x00000000000079c5 */ /* 0x000fde0000000000 */
[----:B------:R-:W-:Y:S03]  /*4c60*/  HGMMA.64x192x16.F32.BF16 R24, R168, gdesc[UR4].tnspB, R24, gsb0 ;  /* 0x42e00004a8187df0 */ /* 0x000fe60008001818 */
[----:B------:R-:W-:Y:S02]  /*4c70*/  WARPGROUP.DEPBAR.LE gsb0, 0x0 ;  /* 0x00008000000079c5 */ /* 0x000fe40000010000 */
[----:B------:R-:W-:Y:S05]  /*4c80*/  @!P0 BRA `(.L_x_27) ;  /* 0x0000000000048947 */ /* 0x000fea0003800000 */
[----:B------:R-:W-:Y:S01]  /*4c90*/  BPT.TRAP 0x1 ;  /* 0x000000040000795c */ /* 0x000fe20000300000 */
.L_x_27:
[----:B------:R-:W-:Y:S01]  /*4ca0*/  FMUL.FTZ R169, R120, UR60 ;  /* 0x0000003c78a97c20 */ /* 0x000fe20008410000 */
[----:B------:R-:W-:Y:S01]  /*4cb0*/  FMUL.FTZ R171, R121, UR60 ;  /* 0x0000003c79ab7c20 */ /* 0x000fe20008410000 */
[----:B------:R-:W-:Y:S01]  /*4cc0*/  FMUL.FTZ R13, R122, UR60 ;  /* 0x0000003c7a0d7c20 */ /* 0x000fe20008410000 */
[----:B------:R-:W-:Y:S01]  /*4cd0*/  FMUL.FTZ R173, R124, UR60 ;  /* 0x0000003c7cad7c20 */ /* 0x000fe20008410000 */
[----:B------:R-:W-:Y:S01]  /*4ce0*/  FMUL.FTZ R15, R123, UR60 ;  /* 0x0000003c7b0f7c20 */ /* 0x000fe20008410000 */
[----:B------:R-:W-:Y:S01]  /*4cf0*/  FMUL.FTZ R175, R125, UR60 ;  /* 0x0000003c7daf7c20 */ /* 0x000fe20008410000 */
[----:B------:R-:W1:Y:S01]  /*4d00*/  MUFU.TANH R169, R169 ;  /* 0x000000a900a97308 */ /* 0x000e620000002400 */
[----:B------:R-:W-:Y:S01]  /*4d10*/  FMUL.FTZ R19, R126, UR60 ;  /* 0x0000003c7e137c20 */ /* 0x000fe20008410000 */
[----:B------:R-:W-:Y:S01]  /*4d20*/  FMUL.FTZ R177, R128, UR60 ;  /* 0x0000003c80b17c20 */ /* 0x000fe20008410000 */
[----:B------:R-:W-:Y:S01]  /*4d30*/  FMUL.FTZ R21, R127, UR60 ;  /* 0x0000003c7f157c20 */ /* 0x000fe20008410000 */
[----:B------:R-:W-:Y:S01]  /*4d40*/  FMUL.FTZ R179, R129, UR60 ;  /* 0x0000003c81b37c20 */ /* 0x000fe20008410000 */
[----:B------:R-:W-:Y:S01]  /*4d50*/  FMUL.FTZ R23, R130, UR60 ;  /* 0x0000003c82177c20 */ /* 0x000fe20008410000 */
[----:B------:R-:W-:Y:S01]  /*4d60*/  FMUL.FTZ R181, R132, UR60 ;  /* 0x0000003c84b57c20 */ /* 0x000fe20008410000 */
[----:B------:R-:W-:Y:S01]  /*4d70*/  FMUL.FTZ R121, R131, UR60 ;  /* 0x0000003c83797c20 */ /* 0x000fe20008410000 */
[----:B------:R-:W3:Y:S01]  /*4d80*/  MUFU.TANH R171, R171 ;  /* 0x000000ab00ab7308 */ /* 0x000ee20000002400 */
[----:B------:R-:W-:Y:S01]  /*4d90*/  FMUL.FTZ R183, R133, UR60 ;  /* 0x0000003c85b77c20 */ /* 0x000fe20008410000 */
[----:B------:R-:W-:Y:S01]  /*4da0*/  FMUL.FTZ R123, R134, UR60 ;  /* 0x0000003c867b7c20 */ /* 0x000fe20008410000 */
[----:B------:R-:W-:Y:S01]  /*4db0*/  FMUL.FTZ R185, R136, UR60 ;  /* 0x0000003c88b97c20 */ /* 0x000fe20008410000 */
[----:B------:R-:W-:Y:S01]  /*4dc0*/  FMUL.FTZ R125, R135, UR60 ;  /* 0x0000003c877d7c20 */ /* 0x000fe20008410000 */
[----:B------:R-:W-:Y:S01]  /*4dd0*/  FMUL.FTZ R187, R137, UR60 ;  /* 0x0000003c89bb7c20 */ /* 0x000fe20008410000 */
[----:B------:R-:W-:Y:S01]  /*4de0*/  FMUL.FTZ R127, R138, UR60 ;  /* 0x0000003c8a7f7c20 */ /* 0x000fe20008410000 */
[----:B------:R-:W-:Y:S01]  /*4df0*/  FMUL.FTZ R189, R140, UR60 ;  /* 0x0000003c8cbd7c20 */ /* 0x000fe20008410000 */
[----:B------:R-:W0:Y:S01]  /*4e00*/  MUFU.TANH R13, R13 ;  /* 0x0000000d000d7308 */ /* 0x000e220000002400 */
[----:B-12---:R-:W-:Y:S01]  /*4e10*/  FMNMX.FTZ R0, R169, R10, !PT ;  /* 0x0000000aa9007209 */ /* 0x006fe20007810000 */
[----:B------:R-:W-:Y:S01]  /*4e20*/  FMUL.FTZ R129, R139, UR60 ;  /* 0x0000003c8b817c20 */ /* 0x000fe20008410000 */
[----:B------:R-:W-:Y:S01]  /*4e30*/  FMUL.FTZ R191, R141, UR60 ;  /* 0x0000003c8dbf7c20 */ /* 0x000fe20008410000 */
[----:B------:R-:W-:Y:S01]  /*4e40*/  FMUL.FTZ R131, R142, UR60 ;  /* 0x0000003c8e837c20 */ /* 0x000fe20008410000 */
[----:B------:R-:W-:Y:S01]  /*4e50*/  FMUL.FTZ R193, R144, UR60 ;  /* 0x0000003c90c17c20 */ /* 0x000fe20008410000 */
[----:B------:R-:W-:Y:S01]  /*4e60*/  FMUL.FTZ R133, R143, UR60 ;  /* 0x0000003c8f857c20 */ /* 0x000fe20008410000 */
[----:B------:R-:W-:Y:S01]  /*4e70*/  FMUL.FTZ R195, R145, UR60 ;  /* 0x0000003c91c37c20 */ /* 0x000fe20008410000 */
[----:B------:R-:W1:Y:S01]  /*4e80*/  MUFU.TANH R173, R173 ;  /* 0x000000ad00ad7308 */ /* 0x000e620000002400 */
[----:B---3--:R-:W-:Y:S01]  /*4e90*/  FMNMX.FTZ R0, R171, R0, !PT ;  /* 0x00000000ab007209 */ /* 0x008fe20007810000 */
[----:B------:R-:W-:Y:S01]  /*4ea0*/  FMUL.FTZ R135, R146, UR60 ;  /* 0x0000003c92877c20 */ /* 0x000fe20008410000 */
[----:B------:R-:W-:Y:S01]  /*4eb0*/  FMUL.FTZ R197, R148, UR60 ;  /* 0x0000003c94c57c20 */ /* 0x000fe20008410000 */
[----:B------:R-:W-:Y:S01]  /*4ec0*/  FMUL.FTZ R137, R147, UR60 ;  /* 0x0000003c93897c20 */ /* 0x000fe20008410000 */
[----:B------:R-:W-:Y:S01]  /*4ed0*/  FMUL.FTZ R199, R149, UR60 ;  /* 0x0000003c95c77c20 */ /* 0x000fe20008410000 */
[----:B------:R-:W-:Y:S01]  /*4ee0*/  FMUL.FTZ R139, R150, UR60 ;  /* 0x0000003c968b7c20 */ /* 0x000fe20008410000 */
[----:B------:R-:W-:Y:S01]  /*4ef0*/  FMUL.FTZ R141, R151, UR60 ;  /* 0x0000003c978d7c20 */ /* 0x000fe20008410000 */
[----:B------:R-:W2:Y:S01]  /*4f00*/  MUFU.TANH R15, R15 ;  /* 0x0000000f000f7308 */ /* 0x000ea20000002400 */
[----:B0-----:R-:W-:Y:S01]  /*4f10*/  FMNMX.FTZ R4, R13, R12, !PT ;  /* 0x0000000c0d047209 */ /* 0x001fe20007810000 */
[----:B------:R-:W-:Y:S01]  /*4f20*/  FMUL.FTZ R151, R152, UR60 ;  /* 0x0000003c98977c20 */ /* 0x000fe20008410000 */
[----:B------:R-:W-:Y:S01]  /*4f30*/  FMUL.FTZ R153, R153, UR60 ;  /* 0x0000003c99997c20 */ /* 0x000fe20008410000 */
[----:B------:R-:W-:Y:S01]  /*4f40*/  FMUL.FTZ R143, R154, UR60 ;  /* 0x0000003c9a8f7c20 */ /* 0x000fe20008410000 */
[----:B------:R-:W-:Y:S01]  /*4f50*/  FMUL.FTZ R145, R155, UR60 ;  /* 0x0000003c9b917c20 */ /* 0x000fe20008410000 */
[----:B------:R-:W-:Y:S01]  /*4f60*/  FMUL.FTZ R155, R156, UR60 ;  /* 0x0000003c9c9b7c20 */ /* 0x000fe20008410000 */
[----:B------:R-:W-:Y:S01]  /*4f70*/  FMUL.FTZ R157, R157, UR60 ;  /* 0x0000003c9d9d7c20 */ /* 0x000fe20008410000 */
[----:B------:R-:W0:Y:S01]  /*4f80*/  MUFU.TANH R175, R175 ;  /* 0x000000af00af7308 */ /* 0x000e220000002400 */
[----:B-1----:R-:W-:Y:S01]  /*4f90*/  FMNMX.FTZ R0, R173, R0, !PT ;  /* 0x00000000ad007209 */ /* 0x002fe20007810000 */
[----:B------:R-:W-:Y:S01]  /*4fa0*/  FMUL.FTZ R147, R158, UR60 ;  /* 0x0000003c9e937c20 */ /* 0x000fe20008410000 */
[----:B------:R-:W-:Y:S01]  /*4fb0*/  FMUL.FTZ R201, R160, UR60 ;  /* 0x0000003ca0c97c20 */ /* 0x000fe20008410000 */
[----:B------:R-:W-:Y:S01]  /*4fc0*/  FMUL.FTZ R149, R159, UR60 ;  /* 0x0000003c9f957c20 */ /* 0x000fe20008410000 */
[----:B------:R-:W-:Y:S01]  /*4fd0*/  FMUL.FTZ R203, R161, UR60 ;  /* 0x0000003ca1cb7c20 */ /* 0x000fe20008410000 */
[----:B------:R-:W-:Y:S01]  /*4fe0*/  FMUL.FTZ R159, R162, UR60 ;  /* 0x0000003ca29f7c20 */ /* 0x000fe20008410000 */
[----:B------:R-:W-:Y:S01]  /*4ff0*/  FMUL.FTZ R205, R164, UR60 ;  /* 0x0000003ca4cd7c20 */ /* 0x000fe20008410000 */
[----:B------:R-:W1:Y:S01]  /*5000*/  MUFU.TANH R19, R19 ;  /* 0x0000001300137308 */ /* 0x000e620000002400 */
[----:B--2---:R-:W-:Y:S01]  /*5010*/  FMNMX.FTZ R4, R15, R4, !PT ;  /* 0x000000040f047209 */ /* 0x004fe20007810000 */
[----:B------:R-:W-:Y:S01]  /*5020*/  FMUL.FTZ R161, R163, UR60 ;  /* 0x0000003ca3a17c20 */ /* 0x000fe20008410000 */
[----:B------:R-:W-:Y:S01]  /*5030*/  FMUL.FTZ R207, R165, UR60 ;  /* 0x0000003ca5cf7c20 */ /* 0x000fe20008410000 */
[----:B------:R-:W-:Y:S01]  /*5040*/  FMUL.FTZ R163, R166, UR60 ;  /* 0x0000003ca6a37c20 */ /* 0x000fe20008410000 */
[----:B------:R-:W-:Y:S01]  /*5050*/  FMUL.FTZ R165, R167, UR60 ;  /* 0x0000003ca7a57c20 */ /* 0x000fe20008410000 */
[----:B------:R-:W2:Y:S01]  /*5060*/  S2UR UR5, SR_CgaCtaId ;  /* 0x00000000000579c3 */ /* 0x000ea20000008800 */
[----:B------:R-:W-:Y:S01]  /*5070*/  UIADD3 UR61, UR61, 0x30840, URZ ;  /* 0x000308403d3d7890 */ /* 0x000fe2000fffe03f */
[----:B------:R-:W3:Y:S01]  /*5080*/  MUFU.TANH R177, R177 ;  /* 0x000000b100b17308 */ /* 0x000ee20000002400 */
[----:B0-----:R-:W-:-:S07]  /*5090*/  FMNMX.FTZ R0, R175, R0, !PT ;  /* 0x00000000af007209 */ /* 0x001fce0007810000 */
[----:B------:R-:W0:Y:S01]  /*50a0*/  MUFU.TANH R21, R21 ;  /* 0x0000001500157308 */ /* 0x000e220000002400 */
[----:B-1----:R-:W-:-:S07]  /*50b0*/  FMNMX.FTZ R4, R19, R4, !PT ;  /* 0x0000000413047209 */ /* 0x002fce0007810000 */
[----:B------:R-:W1:Y:S01]  /*50c0*/  MUFU.TANH R179, R179 ;  /* 0x000000b300b37308 */ /* 0x000e620000002400 */
[----:B---3--:R-:W-:Y:S01]  /*50d0*/  FMNMX.FTZ R0, R177, R0, !PT ;  /* 0x00000000b1007209 */ /* 0x008fe20007810000 */
[----:B--2---:R-:W-:-:S06]  /*50e0*/  UPRMT UR61, UR5, 0x654, UR61 ;  /* 0x00000654053d7896 */ /* 0x004fcc000800003d */
[----:B------:R-:W2:Y:S01]  /*50f0*/  MUFU.TANH R23, R23 ;  /* 0x0000001700177308 */ /* 0x000ea20000002400 */
[----:B0-----:R-:W-:Y:S02]  /*5100*/  FMNMX.FTZ R4, R21, R4, !PT ;  /* 0x0000000415047209 */ /* 0x001fe40007810000 */
[----:B------:R-:W-:Y:S05]  /*5110*/  SYNCS.ARRIVE.TRANS64.RED.A1T0 RZ, [UR61], RZ ;  /* 0x000000ffffff79a7 */ /* 0x000fea000810043d */
[----:B------:R-:W0:Y:S01]  /*5120*/  MUFU.TANH R181, R181 ;  /* 0x000000b500b57308 */ /* 0x000e220000002400 */
[----:B-1----:R-:W-:-:S07]  /*5130*/  FMNMX.FTZ R0, R179, R0, !PT ;  /* 0x00000000b3007209 */ /* 0x002fce0007810000 */
[----:B------:R-:W1:Y:S01]  /*5140*/  MUFU.TANH R121, R121 ;  /* 0x0000007900797308 */ /* 0x000e620000002400 */
[----:B--2---:R-:W-:-:S07]  /*5150*/  FMNMX.FTZ R4, R23, R4, !PT ;  /* 0x0000000417047209 */ /* 0x004fce0007810000 */
[----:B------:R-:W2:Y:S01]  /*5160*/  MUFU.TANH R183, R183 ;  /* 0x000000b700b77308 */ /* 0x000ea20000002400 */
[----:B0-----:R-:W-:-:S07]  /*5170*/  FMNMX.FTZ R0, R181, R0, !PT ;  /* 0x00000000b5007209 */ /* 0x001fce0007810000 */
        /* <DEDUP_REMOVED lines=67> */
[----:B-1----:R-:W-:-:S05]  /*55b0*/  FMNMX.FTZ R0, R207, R0, !PT ;  /* 0x00000000cf007209 */ /* 0x002fca0007810000 */
[----:B------:R-:W1:Y:S01]  /*55c0*/  SHFL.BFLY PT, R5, R0, 0x2, 0x1f ;  /* 0x0c401f0000057f89 */ /* 0x000e6200000e0000 */
[----:B--2---:R-:W-:-:S04]  /*55d0*/  FMNMX.FTZ R4, R163, R4, !PT ;  /* 0x00000004a3047209 */ /* 0x004fc80007810000 */
[----:B0-----:R-:W-:-:S05]  /*55e0*/  FMNMX.FTZ R11, R165, R4, !PT ;  /* 0x00000004a50b7209 */ /* 0x001fca0007810000 */
[----:B------:R-:W0:Y:S01]  /*55f0*/  SHFL.BFLY PT, R4, R11, 0x2, 0x1f ;  /* 0x0c401f000b047f89 */ /* 0x000e2200000e0000 */
[----:B-1----:R-:W-:-:S05]  /*5600*/  FMNMX.FTZ R14, R0, R5, !PT ;  /* 0x00000005000e7209 */ /* 0x002fca0007810000 */
[----:B------:R-:W1:Y:S01]  /*5610*/  SHFL.BFLY PT, R9, R14, 0x1, 0x1f ;  /* 0x0c201f000e097f89 */ /* 0x000e6200000e0000 */
[----:B0-----:R-:W-:Y:S02]  /*5620*/  FMNMX.FTZ R18, R11, R4, !PT ;  /* 0x000000040b127209 */ /* 0x001fe40007810000 */
[----:B------:R-:W0:Y:S03]  /*5630*/  LDC R4, c[0x0][0x988] ;  /* 0x00026200ff047b82 */ /* 0x000e260000000800 */
[----:B------:R-:W2:Y:S01]  /*5640*/  SHFL.BFLY PT, R5, R18, 0x1, 0x1f ;  /* 0x0c201f0012057f89 */ /* 0x000ea200000e0000 */
[----:B-1----:R-:W-:-:S05]  /*5650*/  FMNMX.FTZ R9, R14, R9, !PT ;  /* 0x000000090e097209 */ /* 0x002fca0007810000 */
[----:B------:R-:W-:-:S04]  /*5660*/  FADD.FTZ R167, -R9, R10 ;  /* 0x0000000a09a77221 */ /* 0x000fc80000010100 */
[----:B0-----:R-:W-:Y:S01]  /*5670*/  FMUL.FTZ R10, R167, R4 ;  /* 0x00000004a70a7220 */ /* 0x001fe20000410000 */
[----:B--2---:R-:W-:-:S03]  /*5680*/  FMNMX.FTZ R5, R18, R5, !PT ;  /* 0x0000000512057209 */ /* 0x004fc60007810000 */
[----:B------:R0:W-:Y:S02]  /*5690*/  MUFU.EX2 R11, R10 ;  /* 0x0000000a000b7308 */ /* 0x0001e40000000800 */
[----:B------:R-:W-:Y:S01]  /*56a0*/  FADD.FTZ R167, -R5, R12 ;  /* 0x0000000c05a77221 */ /* 0x000fe20000010100 */
[----:B------:R-:W-:-:S03]  /*56b0*/  FMUL.FTZ R12, R9, R4 ;  /* 0x00000004090c7220 */ /* 0x000fc60000410000 */
[-C--:B------:R-:W-:Y:S01]  /*56c0*/  FMUL.FTZ R0, R167, R4.reuse ;  /* 0x00000004a7007220 */ /* 0x080fe20000410000 */
[-C--:B0-----:R-:W-:Y:S01]  /*56d0*/  FMUL.FTZ R10, R5, R4.reuse ;  /* 0x00000004050a7220 */ /* 0x081fe20000410000 */
[-CC-:B------:R-:W-:Y:S01]  /*56e0*/  FFMA.FTZ R188, R169, R4.reuse, -R12.reuse ;  /* 0x00000004a9bc7223 */ /* 0x180fe2000001080c */
[-CC-:B------:R-:W-:Y:S01]  /*56f0*/  FFMA.FTZ R182, R189, R4.reuse, -R12.reuse ;  /* 0x00000004bdb67223 */ /* 0x180fe2000001080c */
[-C--:B------:R-:W-:Y:S01]  /*5700*/  FFMA.FTZ R172, R151, R4.reuse, -R12 ;  /* 0x0000000497ac7223 */ /* 0x080fe2000001080c */
[-C--:B------:R-:W-:Y:S01]  /*5710*/  FFMA.FTZ R189, R13, R4.reuse, -R10 ;  /* 0x000000040dbd7223 */ /* 0x080fe2000001080a */
[-CC-:B------:R-:W-:Y:S01]  /*5720*/  FFMA.FTZ R167, R171, R4.reuse, -R12.reuse ;  /* 0x00000004aba77223 */ /* 0x180fe2000001080c */
        /* <DEDUP_REMOVED lines=19> */
[-C--:B------:R-:W-:Y:S01]  /*5860*/  FFMA.FTZ R157, R207, R4.reuse, -R12 ;  /* 0x00000004cf9d7223 */ /* 0x080fe2000001080c */
[-CC-:B------:R-:W-:Y:S01]  /*5870*/  FFMA.FTZ R12, R15, R4.reuse, -R10.reuse ;  /* 0x000000040f0c7223 */ /* 0x180fe2000001080a */
[----:B------:R-:W0:Y:S01]  /*5880*/  MUFU.EX2 R188, R188 ;  /* 0x000000bc00bc7308 */ /* 0x000e220000000800 */
        /* <DEDUP_REMOVED lines=14> */
[----:B------:R-:W-:Y:S01]  /*5970*/  FFMA.FTZ R124, R141, R4, -R10 ;  /* 0x000000048d7c7223 */ /* 0x000fe2000001080a */
[----:B------:R-:W1:Y:S01]  /*5980*/  MUFU.EX2 R189, R189 ;  /* 0x000000bd00bd7308 */ /* 0x000e620000000800 */
[----:B0-----:R-:W-:Y:S01]  /*5990*/  FFMA.FTZ R8, R11, R8, R188 ;  /* 0x000000080b087223 */ /* 0x001fe200000100bc */
[-CC-:B------:R-:W-:Y:S01]  /*59a0*/  FFMA.FTZ R143, R143, R4.reuse, -R10.reuse ;  /* 0x000000048f8f7223 */ /* 0x180fe2000001080a */
[-CC-:B------:R-:W-:Y:S01]  /*59b0*/  FFMA.FTZ R145, R145, R4.reuse, -R10.reuse ;  /* 0x0000000491917223 */ /* 0x180fe2000001080a */
[-CC-:B------:R-:W-:Y:S01]  /*59c0*/  FFMA.FTZ R147, R147, R4.reuse, -R10.reuse ;  /* 0x0000000493937223 */ /* 0x180fe2000001080a */
[-CC-:B------:R-:W-:Y:S01]  /*59d0*/  FFMA.FTZ R149, R149, R4.reuse, -R10.reuse ;  /* 0x0000000495957223 */ /* 0x180fe2000001080a */
[-CC-:B------:R-:W-:Y:S01]  /*59e0*/  FFMA.FTZ R159, R159, R4.reuse, -R10.reuse ;  /* 0x000000049f9f7223 */ /* 0x180fe2000001080a */
[-CC-:B------:R-:W-:Y:S01]  /*59f0*/  FFMA.FTZ R161, R161, R4.reuse, -R10.reuse ;  /* 0x00000004a1a17223 */ /* 0x180fe2000001080a */
[----:B------:R-:W0:Y:S01]  /*5a00*/  MUFU.EX2 R167, R167 ;  /* 0x000000a700a77308 */ /* 0x000e220000000800 */
[-CC-:B------:R-:W-:Y:S01]  /*5a10*/  FFMA.FTZ R163, R163, R4.reuse, -R10.reuse ;  /* 0x00000004a3a37223 */ /* 0x180fe2000001080a */
[----:B------:R-:W-:-:S06]  /*5a20*/  FFMA.FTZ R10, R165, R4, -R10 ;  /* 0x00000004a50a7223 */ /* 0x000fcc000001080a */
[----:B------:R-:W2:Y:S01]  /*5a30*/  MUFU.EX2 R12, R12 ;  /* 0x0000000c000c7308 */ /* 0x000ea20000000800 */
[----:B-1----:R-:W-:-:S07]  /*5a40*/  FFMA.FTZ R3, R0, R3, R189 ;  /* 0x0000000300037223 */ /* 0x002fce00000100bd */
[----:B------:R-:W1:Y:S01]  /*5a50*/  MUFU.EX2 R190, R190 ;  /* 0x000000be00be7308 */ /* 0x000e620000000800 */
[----:B0-----:R-:W-:-:S07]  /*5a60*/  FADD.FTZ R19, R167, R8 ;  /* 0x00000008a7137221 */ /* 0x001fce0000010000 */
[----:B------:R-:W0:Y:S01]  /*5a70*/  MUFU.EX2 R191, R191 ;  /* 0x000000bf00bf7308 */ /* 0x000e220000000800 */
[----:B--2---:R-:W-:-:S07]  /*5a80*/  FADD.FTZ R8, R12, R3 ;  /* 0x000000030c087221 */ /* 0x004fce0000010000 */
[----:B------:R-:W2:Y:S01]  /*5a90*/  MUFU.EX2 R169, R169 ;  /* 0x000000a900a97308 */ /* 0x000ea20000000800 */
[----:B-1----:R-:W-:-:S07]  /*5aa0*/  FADD.FTZ R126, R190, R19 ;  /* 0x00000013be7e7221 */ /* 0x002fce0000010000 */
        /* <DEDUP_REMOVED lines=81> */
[----:B--2---:R-:W-:Y:S01]  /*5fc0*/  FADD.FTZ R3, R126, R3 ;  /* 0x000000037e037221 */ /* 0x004fe20000010000 */
[----:B-1----:R-:W-:-:S03]  /*5fd0*/  FADD.FTZ R8, R157, R8 ;  /* 0x000000089d087221 */ /* 0x002fc60000010000 */
[----:B0-----:R-:W-:Y:S01]  /*5fe0*/  FADD.FTZ R3, R10, R3 ;  /* 0x000000030a037221 */ /* 0x001fe20000010000 */
[----:B------:R-:W-:Y:S06]  /*5ff0*/  @!P0 BRA `(.L_x_28) ;  /* 0x0000000000048947 */ /* 0x000fec0003800000 */
[----:B------:R-:W-:Y:S01]  /*6000*/  BPT.TRAP 0x1 ;  /* 0x000000040000795c */ /* 0x000fe20000300000 */
.L_x_28:
[----:B------:R-:W0:Y:S01]  /*6010*/  S2UR UR6, SR_CgaCtaId ;  /* 0x00000000000679c3 */ /* 0x000e220000008800 */
[----:B------:R-:W-:Y:S01]  /*6020*/  R2UR UR5, R16 ;  /* 0x00000000100572ca */ /* 0x000fe200000e0000 */
[----:B------:R-:W-:Y:S01]  /*6030*/  UIADD3 UR4, UR4, 0x30860, URZ ;  /* 0x0003086004047890 */ /* 0x000fe2000fffe03f */
[----:B------:R-:W-:Y:S01]  /*6040*/  R2UR UR57, R2 ;  /* 0x00000000023972ca */ /* 0x000fe200000e0000 */
[----:B------:R-:W-:Y:S01]  /*6050*/  UMOV UR56, UR39 ;  /* 0x0000002700387c82 */ /* 0x000fe20008000000 */
[----:B------:R-:W-:Y:S02]  /*6060*/  F2FP.BF16.F32.PACK_AB R184, R171, R184 ;  /* 0x000000b8abb8723e */ /* 0x000fe400000010ff */
[----:B------:R-:W-:Y:S02]  /*6070*/  F2FP.BF16.F32.PACK_AB R189, R12, R189 ;  /* 0x000000bd0cbd723e */ /* 0x000fe400000010ff */
[----:B------:R-:W-:Y:S02]  /*6080*/  F2FP.BF16.F32.PACK_AB R190, R169, R190 ;  /* 0x000000bea9be723e */ /* 0x000fe400000010ff */
[----:B------:R-:W-:-:S02]  /*6090*/  F2FP.BF16.F32.PACK_AB R186, R173, R186 ;  /* 0x000000baadba723e */ /* 0x000fc400000010ff */
[----:B------:R-:W-:Y:S01]  /*60a0*/  F2FP.BF16.F32.PACK_AB R180, R175, R180 ;  /* 0x000000b4afb4723e */ /* 0x000fe200000010ff */
[----:B------:R-:W-:Y:S01]  /*60b0*/  UISETP.GT.AND UP0, UPT, UR59, UR5, UPT ;  /* 0x000000053b00728c */ /* 0x000fe2000bf04270 */
[----:B------:R-:W-:Y:S01]  /*60c0*/  F2FP.BF16.F32.PACK_AB R182, R177, R182 ;  /* 0x000000b6b1b6723e */ /* 0x000fe200000010ff */
[----:B------:R-:W-:Y:S01]  /*60d0*/  UIADD3 UR59, UR59, -0x1, URZ ;  /* 0xffffffff3b3b7890 */ /* 0x000fe2000fffe03f */
[----:B------:R-:W-:Y:S02]  /*60e0*/  F2FP.BF16.F32.PACK_AB R176, R179, R176 ;  /* 0x000000b0b3b0723e */ /* 0x000fe400000010ff */
[----:B------:R-:W-:Y:S01]  /*60f0*/  F2FP.BF16.F32.PACK_AB R171, R10, R126 ;  /* 0x0000007e0aab723e */ /* 0x000fe200000010ff */
[----:B------:R-:W-:Y:S01]  /*6100*/  IMAD.MOV.U32 R10, RZ, RZ, R9 ;  /* 0x000000ffff0a7224 */ /* 0x000fe200078e0009 */
[----:B------:R-:W-:Y:S02]  /*6110*/  PLOP3.LUT P1, PT, PT, PT, UP0, 0x80, 0x0 ;  /* 0x000000000000781c */ /* 0x000fe40003f2f008 */
[----:B------:R-:W-:Y:S01]  /*6120*/  F2FP.BF16.F32.PACK_AB R188, R167, R188 ;  /* 0x000000bca7bc723e */ /* 0x000fe200000010ff */
[----:B0-----:R-:W-:Y:S01]  /*6130*/  UPRMT UR4, UR6, 0x654, UR4 ;  /* 0x0000065406047896 */ /* 0x001fe20008000004 */
[----:B------:R-:W-:-:S02]  /*6140*/  F2FP.BF16.F32.PACK_AB R191, R14, R191 ;  /* 0x000000bf0ebf723e */ /* 0x000fc400000010ff */
[----:B------:R-:W-:Y:S02]  /*6150*/  F2FP.BF16.F32.PACK_AB R185, R18, R185 ;  /* 0x000000b912b9723e */ /* 0x000fe400000010ff */
[----:B------:R-:W-:Y:S02]  /*6160*/  F2FP.BF16.F32.PACK_AB R187, R20, R187 ;  /* 0x000000bb14bb723e */ /* 0x000fe400000010ff */
[----:B------:R-:W-:Y:S02]  /*6170*/  F2FP.BF16.F32.PACK_AB R181, R22, R181 ;  /* 0x000000b516b5723e */ /* 0x000fe400000010ff */
[----:B------:R-:W-:Y:S01]  /*6180*/  SYNCS.ARRIVE.TRANS64.RED.A1T0 RZ, [UR4], RZ ;  /* 0x000000ffffff79a7 */ /* 0x000fe20008100404 */
[----:B------:R-:W-:Y:S02]  /*6190*/  F2FP.BF16.F32.PACK_AB R183, R120, R183 ;  /* 0x000000b778b7723e */ /* 0x000fe400000010ff */
[----:B------:R-:W-:Y:S02]  /*61a0*/  F2FP.BF16.F32.PACK_AB R177, R122, R13 ;  /* 0x0000000d7ab1723e */ /* 0x000fe400000010ff */
[----:B------:R-:W-:-:S02]  /*61b0*/  F2FP.BF16.F32.PACK_AB R178, R193, R178 ;  /* 0x000000b2c1b2723e */ /* 0x000fc400000010ff */
[----:B------:R-:W-:Y:S02]  /*61c0*/  F2FP.BF16.F32.PACK_AB R179, R124, R15 ;  /* 0x0000000f7cb3723e */ /* 0x000fe400000010ff */
[----:B------:R-:W-:Y:S02]  /*61d0*/  F2FP.BF16.F32.PACK_AB R172, R151, R172 ;  /* 0x000000ac97ac723e */ /* 0x000fe400000010ff */
[----:B------:R-:W-:Y:S02]  /*61e0*/  F2FP.BF16.F32.PACK_AB R173, R145, R128 ;  /* 0x0000008091ad723e */ /* 0x000fe400000010ff */
[----:B------:R-:W-:Y:S02]  /*61f0*/  F2FP.BF16.F32.PACK_AB R174, R153, R174 ;  /* 0x000000ae99ae723e */ /* 0x000fe400000010ff */
[----:B------:R-:W-:Y:S02]  /*6200*/  F2FP.BF16.F32.PACK_AB R175, R149, R130 ;  /* 0x0000008295af723e */ /* 0x000fe400000010ff */
[----:B------:R-:W-:-:S02]  /*6210*/  F2FP.BF16.F32.PACK_AB R168, R155, R168 ;  /* 0x000000a89ba8723e */ /* 0x000fc400000010ff */
[----:B------:R-:W-:Y:S02]  /*6220*/  F2FP.BF16.F32.PACK_AB R169, R161, R132 ;  /* 0x00000084a1a9723e */ /* 0x000fe400000010ff */
[----:B------:R-:W-:Y:S02]  /*6230*/  F2FP.BF16.F32.PACK_AB R170, R157, R170 ;  /* 0x000000aa9daa723e */ /* 0x000fe400000010ff */
[----:B------:R-:W-:Y:S01]  /*6240*/  MOV R12, R5 ;  /* 0x00000005000c7202 */ /* 0x000fe20000000f00 */
[----:B------:R-:W-:Y:S06]  /*6250*/  @P1 BRA `(.L_x_29) ;  /* 0xffffffdc00101947 */ /* 0x000fec000383ffff */
.L_x_18:
[----:B------:R-:W-:Y:S06]  /*6260*/  BAR.ARV 0x8, 0x180 ;  /* 0x0206000000007b1d */ /* 0x000fec0000002000 */
        /* <DEDUP_REMOVED lines=96> */
[----:B------:R-:W-:Y:S06]  /*6870*/  @!P0 BRA `(.L_x_30) ;  /* 0x0000000000048947 */ /* 0x000fec0003800000 */
[----:B------:R-:W-:Y:S01]  /*6880*/  BPT.TRAP 0x1 ;  /* 0x000000040000795c */ /* 0x000fe20000300000 */
.L_x_30:
[----:B------:R-:W-:Y:S01]  /*6890*/  R2UR UR5, R2 ;  /* 0x00000000020572ca */ /* 0x000fe200000e0000 */
[----:B------:R-:W-:-:S05]  /*68a0*/  IMAD.U32 R0, RZ, RZ, UR39 ;  /* 0x00000027ff007e24 */ /* 0x000fca000f8e00ff */
[----:B------:R-:W-:-:S07]  /*68b0*/  SHF.L.U32 R0, R0, 0x1f, RZ ;  /* 0x0000001f00007819 */ /* 0x000fce00000006ff */
[----:B------:R-:W-:-:S09]  /*68c0*/  ULEA UR5, UR5, UR38, 0x3 ;  /* 0x0000002605057291 */ /* 0x000fd2000f8e183f */
[----:B------:R0:W1:Y:S01]  /*68d0*/  SYNCS.PHASECHK.TRANS64.TRYWAIT P1, [UR5+0x30850], R0 ;  /* 0x03085000ff0075a7 */ /* 0x0000620008020145 */
[----:B------:R-:W-:Y:S05]  /*68e0*/  @!P0 BRA `(.L_x_31) ;  /* 0x0000000000048947 */ /* 0x000fea0003800000 */
[----:B------:R-:W-:Y:S01]  /*68f0*/  BPT.TRAP 0x1 ;  /* 0x000000040000795c */ /* 0x000fe20000300000 */
.L_x_31:
[----:B-1----:R-:W-:Y:S05]  /*6900*/  @P1 BRA `(.L_x_32) ;  /* 0x0000000000081947 */ /* 0x002fea0003800000 */
[----:B------:R-:W1:Y:S02]  /*6910*/  SYNCS.PHASECHK.TRANS64.TRYWAIT P1, [UR5+0x30850], R0 ;  /* 0x03085000ff0075a7 */ /* 0x000e640008020145 */
[----:B-1----:R-:W-:Y:S05]  /*6920*/  @!P1 BRA `(.L_x_33) ;  /* 0x0000006400a09947 */ /* 0x002fea0003800000 */
.L_x_32:
[----:B------:R-:W-:Y:S01]  /*6930*/  UIADD3 UR38, UR38, 0x400, URZ ;  /* 0x0000040026267890 */ /* 0x000fe2000fffe03f */
[----:B------:R-:W-:Y:S01]  /*6940*/  R2UR UR6, R2 ;  /* 0x00000000020672ca */ /* 0x000fe200000e0000 */
[----:B------:R-:W-:Y:S01]  /*6950*/  WARPGROUP.ARRIVE ;  /* 0x00000000000079c5 */ /* 0x000fe20000000000 */
[----:B------:R-:W-:Y:S01]  /*6960*/  UMOV UR7, 0x40000040 ;  /* 0x4000004000077882 */ /* 0x000fe20000000000 */
[----:B------:R-:W-:Y:S01]  /*6970*/  USHF.R.U32.HI UR38, URZ, 0x4, UR38 ;  /* 0x000000043f267899 */ /* 0x000fe20008011626 */
[----:B-1----:R-:W1:Y:S03]  /*6980*/  SHFL.BFLY PT, R7, R8, 0x2, 0x1f ;  /* 0x0c401f0008077f89 */ /* 0x002e6600000e0000 */
[----:B------:R-:W-:Y:S01]  /*6990*/  ULOP3.LUT UR38, UR38, 0x3fff, URZ, 0xc0, !UPT ;  /* 0x00003fff26267892 */ /* 0x000fe2000f8ec03f */
[----:B0-----:R-:W0:Y:S03]  /*69a0*/  SHFL.BFLY PT, R0, R3, 0x2, 0x1f ;  /* 0x0c401f0003007f89 */ /* 0x001e2600000e0000 */
[----:B------:R-:W-:-:S04]  /*69b0*/  ULOP3.LUT UR4, UR38, 0x3000000, URZ, 0xfc, !UPT ;  /* 0x0300000026047892 */ /* 0x000fc8000f8efc3f */
[----:B------:R-:W-:-:S07]  /*69c0*/  UIMAD UR4, UR6, 0x900, UR4 ;  /* 0x00000900060478a4 */ /* 0x000fce000f8e0204 */
[----:B------:R-:W-:Y:S02]  /*69d0*/  UMOV UR6, UR4 ;  /* 0x0000000400067c82 */ /* 0x000fe40008000000 */
[----:B------:R-:W-:Y:S01]  /*69e0*/  HGMMA.64x192x16.F32.BF16 R24, R188, gdesc[UR4].tnspB, R24, gsb0 ;  /* 0x42e00004bc187df0 */ /* 0x000fe20008001818 */
[----:B------:R-:W-:Y:S01]  /*69f0*/  UIADD3 UR6, UR4, 0x80, URZ ;  /* 0x0000008004067890 */ /* 0x000fe2000fffe03f */
[----:B------:R-:W-:Y:S01]  /*6a00*/  UMOV UR7, 0x40000040 ;  /* 0x4000004000077882 */ /* 0x000fe20000000000 */
[----:B-1----:R-:W-:Y:S01]  /*6a10*/  FADD.FTZ R7, R7, R8 ;  /* 0x0000000807077221 */ /* 0x002fe20000010000 */
[----:B------:R-:W-:Y:S02]  /*6a20*/  IMAD.MOV.U32 R8, RZ, RZ, RZ ;  /* 0x000000ffff087224 */ /* 0x000fe400078e00ff */
[----:B0-----:R-:W-:Y:S01]  /*6a30*/  FADD.FTZ R2, R0, R3 ;  /* 0x0000000300027221 */ /* 0x001fe20000010000 */
[----:B------:R-:W-:Y:S01]  /*6a40*/  MOV R3, RZ ;  /* 0x000000ff00037202 */ /* 0x000fe20000000f00 */
[----:B------:R-:W0:Y:S04]  /*6a50*/  SHFL.BFLY PT, R0, R7, 0x1, 0x1f ;  /* 0x0c201f0007007f89 */ /* 0x000e2800000e0000 */
[----:B------:R-:W1:Y:S01]  /*6a60*/  SHFL.BFLY PT, R11, R2, 0x1, 0x1f ;  /* 0x0c201f00020b7f89 */ /* 0x000e6200000e0000 */
[----:B0-----:R-:W-:Y:S01]  /*6a70*/  FADD.FTZ R12, R7, R0 ;  /* 0x00000000070c7221 */ /* 0x001fe20000010000 */
[----:B------:R-:W-:Y:S01]  /*6a80*/  MOV R0, 0xff800000 ;  /* 0xff80000000007802 */ /* 0x000fe20000000f00 */
[----:B-1----:R-:W-:-:S03]  /*6a90*/  FADD.FTZ R13, R2, R11 ;  /* 0x0000000b020d7221 */ /* 0x002fc60000010000 */
[----:B------:R-:W-:Y:S01]  /*6aa0*/  FSETP.NE.FTZ.AND P1, PT, R12, RZ, PT ;  /* 0x000000ff0c00720b */ /* 0x000fe20003f35000 */
[----:B------:R-:W-:Y:S01]  /*6ab0*/  IMAD.MOV.U32 R2, RZ, RZ, -0x800000 ;  /* 0xff800000ff027424 */ /* 0x000fe200078e00ff */
[----:B------:R-:W-:-:S11]  /*6ac0*/  FSETP.NE.FTZ.AND P2, PT, R13, RZ, PT ;  /* 0x000000ff0d00720b */ /* 0x000fd60003f55000 */
[----:B------:R-:W0:Y:S01]  /*6ad0*/  @P1 MUFU.LG2 R10, R12 ;  /* 0x0000000c000a1308 */ /* 0x000e220000000c00 */
[C---:B------:R-:W-:Y:S01]  /*6ae0*/  @P1 FMUL.FTZ R6, R4.reuse, 0.69314718246459960938 ;  /* 0x3f31721804061820 */ /* 0x040fe20000410000 */
[----:B------:R-:W-:-:S06]  /*6af0*/  @P2 FMUL.FTZ R15, R4, 0.69314718246459960938 ;  /* 0x3f317218040f2820 */ /* 0x000fcc0000410000 */
[----:B------:R-:W1:Y:S08]  /*6b00*/  @P2 MUFU.LG2 R11, R13 ;  /* 0x0000000d000b2308 */ /* 0x000e700000000c00 */
[----:B------:R2:W3:Y:S01]  /*6b10*/  @P1 MUFU.RCP R3, R12 ;  /* 0x0000000c00031308 */ /* 0x0004e20000001000 */
[----:B0-----:R-:W-:-:S04]  /*6b20*/  @P1 FMUL.FTZ R7, R10, 0.69314718246459960938 ;  /* 0x3f3172180a071820 */ /* 0x001fc80000410000 */
[----:B------:R-:W-:-:S03]  /*6b30*/  @P1 FFMA.FTZ R2, R6, R9, R7 ;  /* 0x0000000906021223 */ /* 0x000fc60000010007 */
[----:B------:R2:W0:Y:S01]  /*6b40*/  @P2 MUFU.RCP R8, R13 ;  /* 0x0000000d00082308 */ /* 0x0004220000001000 */
[----:B-1----:R-:W-:-:S04]  /*6b50*/  @P2 FMUL.FTZ R4, R11, 0.69314718246459960938 ;  /* 0x3f3172180b042820 */ /* 0x002fc80000410000 */
[----:B------:R-:W-:Y:S01]  /*6b60*/  @P2 FFMA.FTZ R0, R15, R5, R4 ;  /* 0x000000050f002223 */ /* 0x000fe20000010004 */
[----:B------:R-:W-:Y:S02]  /*6b70*/  WARPGROUP.DEPBAR.LE gsb0, 0x0 ;  /* 0x00008000000079c5 */ /* 0x000fe40000010000 */
[----:B------:R-:W-:-:S06]  /*6b80*/  WARPGROUP.ARRIVE ;  /* 0x00000000000079c5 */ /* 0x000fcc0000000000 */
        /* <DEDUP_REMOVED lines=16> */
[----:B------:R-:W-:Y:S01]  /*6c90*/  HGMMA.64x192x16.F32.BF16 R24, R172, gdesc[UR4].tnspB, R24, gsb0 ;  /* 0x42e00004ac187df0 */ /* 0x000fe20008001818 */
[----:B------:R-:W-:Y:S01]  /*6ca0*/  UMOV UR6, UR4 ;  /* 0x0000000400067c82 */ /* 0x000fe20008000000 */
[----:B------:R-:W-:Y:S01]  /*6cb0*/  UMOV UR7, 0x40000040 ;  /* 0x4000004000077882 */ /* 0x000fe20000000000 */
[----:B------:R-:W-:Y:S02]  /*6cc0*/  WARPGROUP.DEPBAR.LE gsb0, 0x0 ;  /* 0x00008000000079c5 */ /* 0x000fe40000010000 */
[----:B------:R-:W-:-:S15]  /*6cd0*/  WARPGROUP.ARRIVE ;  /* 0x00000000000079c5 */ /* 0x000fde0000000000 */
[----:B------:R-:W-:Y:S03]  /*6ce0*/  HGMMA.64x192x16.F32.BF16 R24, R168, gdesc[UR4].tnspB, R24, gsb0 ;  /* 0x42e00004a8187df0 */ /* 0x000fe60008001818 */
[----:B------:R-:W-:Y:S02]  /*6cf0*/  WARPGROUP.DEPBAR.LE gsb0, 0x0 ;  /* 0x00008000000079c5 */ /* 0x000fe40000010000 */
[----:B0-23--:R-:W-:Y:S05]  /*6d00*/  @!P0 BRA `(.L_x_34) ;  /* 0x0000000000048947 */ /* 0x00dfea0003800000 */
[----:B------:R-:W-:Y:S01]  /*6d10*/  BPT.TRAP 0x1 ;  /* 0x000000040000795c */ /* 0x000fe20000300000 */
.L_x_34:
[----:B------:R-:W0:Y:S01]  /*6d20*/  S2UR UR6, SR_CgaCtaId ;  /* 0x00000000000679c3 */ /* 0x000e220000008800 */
[----:B------:R-:W-:Y:S01]  /*6d30*/  UIADD3 UR4, UR5, 0x30860, URZ ;  /* 0x0003086005047890 */ /* 0x000fe2000fffe03f */
        /* <DEDUP_REMOVED lines=22> */
[----:B0-----:R-:W-:Y:S01]  /*6ea0*/  UPRMT UR4, UR6, 0x654, UR4 ;  /* 0x0000065406047896 */ /* 0x001fe20008000004 */
        /* <DEDUP_REMOVED lines=8> */
[----:B------:R-:W-:Y:S01]  /*6f30*/  SYNCS.ARRIVE.TRANS64.RED.A1T0 RZ, [UR4], RZ ;  /* 0x000000ffffff79a7 */ /* 0x000fe20008100404 */
        /* <DEDUP_REMOVED lines=18> */
[----:B------:R-:W-:Y:S01]  /*7060*/  PLOP3.LUT P0, PT, PT, PT, PT, 0x8, 0x0 ;  /* 0x000000000000781c */ /* 0x000fe20003f0e170 */
        /* <DEDUP_REMOVED lines=47> */
[----:B------:R-:W-:-:S07]  /*7360*/  FMUL.FTZ R119, R119, R8 ;  /* 0x0000000877777220 */ /* 0x000fce0000410000 */
.L_x_10:
[----:B------:R-:W-:Y:S05]  /*7370*/  @P0 BRA `(.L_x_35) ;  /* 0x0000001800d00947 */ /* 0x000fea0003800000 */
[----:B------:R-:W0:Y:S01]  /*7380*/  S2R R3, SR_TID.X ;  /* 0x0000000000037919 */ /* 0x000e220000002100 */
[----:B------:R-:W1:Y:S01]  /*7390*/  LDC R19, c[0x0][0xbe8] ;  /* 0x0002fa00ff137b82 */ /* 0x000e620000000800 */
[----:B------:R-:W-:Y:S01]  /*73a0*/  R2UR UR13, R17 ;  /* 0x00000000110d72ca */ /* 0x000fe200000e0000 */
[----:B------:R-:W-:Y:S01]  /*73b0*/  ULDC.64 UR8, c[0x0][0xbd0] ;  /* 0x0002f40000087ab9 */ /* 0x000fe20000000a00 */
[----:B------:R-:W2:Y:S01]  /*73c0*/  S2R R14, SR_CTAID.X ;  /* 0x00000000000e7919 */ /* 0x000ea20000002500 */
[----:B------:R-:W-:Y:S04]  /*73d0*/  BSSY B0, `(.L_x_36) ;  /* 0x000011a000007945 */ /* 0x000fe80003800000 */
[----:B------:R-:W3:Y:S06]  /*73e0*/  S2UR UR12, SR_CTAID.Z ;  /* 0x00000000000c79c3 */ /* 0x000eec0000002700 */
[----:B------:R-:W-:-:S02]  /*73f0*/  USHF.R.S32.HI UR7, URZ, 0x1f, UR13 ;  /* 0x0000001f3f077899 */ /* 0x000fc4000801140d */
[----:B------:R-:W-:Y:S01]  /*7400*/  IMAD R15, RZ, RZ, -UR13 ;  /* 0x8000000dff0f7e24 */ /* 0x000fe2000f8e02ff */
[----:B------:R-:W4:Y:S01]  /*7410*/  LDC.64 R10, c[0x0][0xbd8] ;  /* 0x0002f600ff0a7b82 */ /* 0x000f220000000a00 */
[----:B------:R-:W-:Y:S02]  /*7420*/  UIMAD.WIDE.U32 UR4, UR13, UR8, URZ ;  /* 0x000000080d0472a5 */ /* 0x000fe4000f8e003f */
[----:B------:R-:W-:-:S04]  /*7430*/  UIMAD UR6, UR7, UR8, URZ ;  /* 0x00000008070672a4 */ /* 0x000fc8000f8e023f */
[----:B------:R-:W-:Y:S01]  /*7440*/  UIMAD UR6, UR13, UR9, UR6 ;  /* 0x000000090d0672a4 */ /* 0x000fe2000f8e0206 */
[----:B-1----:R-:W-:Y:S01]  /*7450*/  ISETP.NE.AND P0, PT, R19, 0x1, PT ;  /* 0x000000011300780c */ /* 0x002fe20003f05270 */
[----:B------:R-:W1:Y:S01]  /*7460*/  S2UR UR11, SR_CTAID.Y ;  /* 0x00000000000b79c3 */ /* 0x000e620000002600 */
[----:B------:R-:W-:Y:S01]  /*7470*/  ULDC.64 UR8, c[0x0][0xb38] ;  /* 0x0002ce0000087ab9 */ /* 0x000fe20000000a00 */
[----:B------:R-:W-:Y:S02]  /*7480*/  UIADD3 UR6, UR5, UR6, URZ ;  /* 0x0000000605067290 */ /* 0x000fe4000fffe03f */
[----:B------:R-:W-:Y:S01]  /*7490*/  UIMAD UR7, UR7, UR8, URZ ;  /* 0x00000008070772a4 */ /* 0x000fe2000f8e023f */
[----:B0-----:R-:W-:Y:S01]  /*74a0*/  VIADD R7, R3, 0xffffff80 ;  /* 0xffffff8003077836 */ /* 0x001fe20000000000 */
[----:B---3--:R-:W-:Y:S02]  /*74b0*/  USHF.R.S32.HI UR10, URZ, 0x1f, UR12 ;  /* 0x0000001f3f0a7899 */ /* 0x008fe4000801140c */
[----:B------:R-:W1:Y:S02]  /*74c0*/  LDC R16, c[0x0][0xc50] ;  /* 0x00031400ff107b82 */ /* 0x000e640000000800 */
[----:B------:R-:W-:-:S04]  /*74d0*/  SHF.R.S32.HI R6, RZ, 0x1f, R7 ;  /* 0x0000001fff067819 */ /* 0x000fc80000011407 */
[CC--:B------:R-:W-:Y:S02]  /*74e0*/  LEA.HI R3, R6.reuse, R7.reuse, RZ, 0x7 ;  /* 0x0000000706037211 */ /* 0x0c0fe400078f38ff */
[----:B------:R-:W0:Y:S01]  /*74f0*/  LDC.64 R20, c[0x0][0xb40] ;  /* 0x0002d000ff147b82 */ /* 0x000e220000000a00 */
[----:B------:R-:W-:Y:S02]  /*7500*/  LEA.HI R6, R6, R7, RZ, 0x2 ;  /* 0x0000000706067211 */ /* 0x000fe400078f10ff */
[----:B------:R-:W-:Y:S02]  /*7510*/  LOP3.LUT R4, R3, 0xffffff80, RZ, 0xc0, !PT ;  /* 0xffffff8003047812 */ /* 0x000fe400078ec0ff */
[----:B------:R-:W-:Y:S02]  /*7520*/  LOP3.LUT R6, R6, 0xfffffffc, RZ, 0xc0, !PT ;  /* 0xfffffffc06067812 */ /* 0x000fe400078ec0ff */
[----:B------:R-:W-:Y:S01]  /*7530*/  SHF.R.S32.HI R8, RZ, 0x7, R3 ;  /* 0x00000007ff087819 */ /* 0x000fe20000011403 */
[C---:B------:R-:W-:Y:S01]  /*7540*/  IMAD.IADD R18, R7.reuse, 0x1, -R4 ;  /* 0x0000000107127824 */ /* 0x040fe200078e0a04 */
[----:B------:R-:W-:Y:S01]  /*7550*/  IADD3 R6, R7, -R6, RZ ;  /* 0x8000000607067210 */ /* 0x000fe20007ffe0ff */
[----:B------:R-:W3:Y:S01]  /*7560*/  @P0 LDC R13, c[0x0][0xbf0] ;  /* 0x0002fc00ff0d0b82 */ /* 0x000ee20000000800 */
[----:B------:R-:W-:-:S02]  /*7570*/  LEA.HI R3, R3, R8, RZ, 0x1 ;  /* 0x0000000803037211 */ /* 0x000fc400078f08ff */
[----:B------:R-:W-:Y:S02]  /*7580*/  SHF.R.S32.HI R9, RZ, 0x1f, R18 ;  /* 0x0000001fff097819 */ /* 0x000fe40000011412 */
[----:B------:R-:W-:Y:S01]  /*7590*/  LEA.HI R7, R6, R6, RZ, 0x1 ;  /* 0x0000000606077211 */ /* 0x000fe200078f08ff */
[----:B-1----:R-:W-:Y:S01]  /*75a0*/  IMAD R23, R16, R15, UR11 ;  /* 0x0000000b10177e24 */ /* 0x002fe2000f8e020f */
[----:B------:R-:W-:Y:S01]  /*75b0*/  LEA.HI R22, R9, R18, RZ, 0x2 ;  /* 0x0000001209167211 */ /* 0x000fe200078f10ff */
[----:B------:R-:W1:Y:S01]  /*75c0*/  @P0 LDC R121, c[0x0][0xbec] ;  /* 0x0002fb00ff790b82 */ /* 0x000e620000000800 */
[----:B------:R-:W-:Y:S02]  /*75d0*/  LOP3.LUT R3, R3, 0x3fffffe, RZ, 0xc0, !PT ;  /* 0x03fffffe03037812 */ /* 0x000fe400078ec0ff */
[--C-:B------:R-:W-:Y:S02]  /*75e0*/  SHF.R.S32.HI R4, RZ, 0x2, R22.reuse ;  /* 0x00000002ff047819 */ /* 0x100fe40000011416 */
[----:B------:R-:W-:Y:S01]  /*75f0*/  SHF.R.S32.HI R5, RZ, 0x1f, R22 ;  /* 0x0000001fff057819 */ /* 0x000fe20000011416 */
[----:B------:R-:W-:Y:S01]  /*7600*/  IMAD.IADD R3, R8, 0x1, -R3 ;  /* 0x0000000108037824 */ /* 0x000fe200078e0a03 */
[----:B------:R-:W-:Y:S01]  /*7610*/  LOP3.LUT R7, R7, 0x1ffffffe, RZ, 0xc0, !PT ;  /* 0x1ffffffe07077812 */ /* 0x000fe200078ec0ff */
[----:B------:R-:W5:Y:S01]  /*7620*/  @P0 LDC R120, c[0x0][0xbf0] ;  /* 0x0002fc00ff780b82 */ /* 0x000f620000000800 */
[----:B------:R-:W-:Y:S01]  /*7630*/  LEA.HI R5, R5, R4, RZ, 0x3 ;  /* 0x0000000405057211 */ /* 0x000fe200078f18ff */
[----:B0-----:R-:W-:Y:S01]  /*7640*/  IMAD R12, R20, UR10, RZ ;  /* 0x0000000a140c7c24 */ /* 0x001fe2000f8e02ff */
[----:B------:R-:W-:-:S02]  /*7650*/  IADD3 R8, R6, -R7, RZ ;  /* 0x8000000706087210 */ /* 0x000fc40007ffe0ff */
[----:B------:R-:W-:-:S05]  /*7660*/  LOP3.LUT R5, R5, 0xfffffff8, RZ, 0xc0, !PT ;  /* 0xfffffff805057812 */ /* 0x000fca00078ec0ff */
[----:B------:R-:W-:Y:S01]  /*7670*/  IMAD.IADD R5, R4, 0x1, -R5 ;  /* 0x0000000104057824 */ /* 0x000fe200078e0a05 */
[----:B------:R-:W-:Y:S02]  /*7680*/  LEA.HI R4, R9, R18, RZ, 0x5 ;  /* 0x0000001209047211 */ /* 0x000fe400078f28ff */
[----:B------:R-:W0:Y:S02]  /*7690*/  @P0 LDC R9, c[0x0][0xbec] ;  /* 0x0002fb00ff090b82 */ /* 0x000e240000000800 */
[----:B------:R-:W-:-:S05]  /*76a0*/  SHF.R.S32.HI R4, RZ, 0x5, R4 ;  /* 0x00000005ff047819 */ /* 0x000fca0000011404 */
[----:B------:R-:W-:Y:S01]  /*76b0*/  IMAD R6, R4, 0x10, R5 ;  /* 0x0000001004067824 */ /* 0x000fe200078e0205 */
[----:B------:R-:W-:Y:S01]  /*76c0*/  MOV R5, UR5 ;  /* 0x0000000500057c02 */ /* 0x000fe20008000f00 */
[----:B------:R-:W-:Y:S01]  /*76d0*/  IMAD.U32 R4, RZ, RZ, UR4 ;  /* 0x00000004ff047e24 */ /* 0x000fe2000f8e00ff */
[----:B------:R-:W-:Y:S01]  /*76e0*/  UIMAD.WIDE.U32 UR4, UR13, UR8, URZ ;  /* 0x000000080d0472a5 */ /* 0x000fe2000f8e003f */
[----:B------:R-:W-:Y:S02]  /*76f0*/  IMAD R3, R3, 0x40, R6 ;  /* 0x0000004003037824 */ /* 0x000fe400078e0206 */
[----:B------:R-:W-:Y:S01]  /*7700*/  IMAD.U32 R5, RZ, RZ, UR6 ;  /* 0x00000006ff057e24 */ /* 0x000fe2000f8e00ff */
[----:B------:R-:W-:Y:S01]  /*7710*/  UIMAD UR6, UR13, UR9, UR7 ;  /* 0x000000090d0672a4 */ /* 0x000fe2000f8e0207 */
[----:B----4-:R-:W-:Y:S01]  /*7720*/  IMAD R6, R10, UR10, RZ ;  /* 0x0000000a0a067c24 */ /* 0x010fe2000f8e02ff */
[----:B------:R-:W-:Y:S01]  /*7730*/  LEA R8, R8, R3, 0x3 ;  /* 0x0000000308087211 */ /* 0x000fe200078e18ff */
[----:B------:R-:W-:Y:S01]  /*7740*/  IMAD.WIDE.U32 R4, R10, UR12, R4 ;  /* 0x0000000c0a047c25 */ /* 0x000fe2000f8e0004 */
[----:B------:R-:W-:-:S02]  /*7750*/  UIADD3 UR6, UR5, UR6, URZ ;  /* 0x0000000605067290 */ /* 0x000fc4000fffe03f */
[----:B------:R-:W-:Y:S01]  /*7760*/  MOV R7, UR5 ;  /* 0x0000000500077c02 */ /* 0x000fe20008000f00 */
[----:B------:R-:W-:Y:S01]  /*7770*/  ULDC.64 UR8, c[0x0][0xb28] ;  /* 0x0002ca0000087ab9 */ /* 0x000fe20000000a00 */
[----:B--2---:R-:W-:Y:S02]  /*7780*/  IMAD R8, R14, 0x80, R8 ;  /* 0x000000800e087824 */ /* 0x004fe400078e0208 */
[----:B------:R-:W-:Y:S02]  /*7790*/  IMAD R11, R11, UR12, R6 ;  /* 0x0000000c0b0b7c24 */ /* 0x000fe4000f8e0206 */
[----:B0-----:R-:W-:Y:S01]  /*77a0*/  @P0 IMAD.HI.U32 R10, R8, R9, RZ ;  /* 0x00000009080a0227 */ /* 0x001fe200078e00ff */
[----:B------:R-:W-:-:S03]  /*77b0*/  MOV R9, R8 ;  /* 0x0000000800097202 */ /* 0x000fc60000000f00 */
[----:B------:R-:W-:Y:S01]  /*77c0*/  IMAD.U32 R6, RZ, RZ, UR4 ;  /* 0x00000004ff067e24 */ /* 0x000fe2000f8e00ff */
[----:B---3--:R-:W-:Y:S01]  /*77d0*/  @P0 SHF.R.U32.HI R9, RZ, R13, R10 ;  /* 0x0000000dff090219 */ /* 0x008fe2000001160a */
[----:B------:R-:W-:Y:S01]  /*77e0*/  IMAD.U32 R7, RZ, RZ, UR6 ;  /* 0x00000006ff077e24 */ /* 0x000fe2000f8e00ff */
[----:B------:R-:W-:Y:S01]  /*77f0*/  ULDC.64 UR4, c[0x0][0xbe0] ;  /* 0x0002f80000047ab9 */ /* 0x000fe20000000a00 */
[----:B------:R-:W-:Y:S01]  /*7800*/  IMAD R13, R21, UR12, R12 ;  /* 0x0000000c150d7c24 */ /* 0x000fe2000f8e020c */
[----:B------:R-:W-:Y:S01]  /*7810*/  SHF.R.S32.HI R12, RZ, 0x1f, R23 ;  /* 0x0000001fff0c7819 */ /* 0x000fe20000011417 */
[----:B------:R-:W-:Y:S01]  /*7820*/  IMAD.WIDE.U32 R6, R20, UR12, R6 ;  /* 0x0000000c14067c25 */ /* 0x000fe2000f8e0006 */
[----:B------:R-:W-:-:S03]  /*7830*/  ULDC.64 UR6, c[0x0][0xb48] ;  /* 0x0002d20000067ab9 */ /* 0x000fc60000000a00 */
[----:B------:R-:W-:Y:S01]  /*7840*/  IMAD.IADD R5, R5, 0x1, R11 ;  /* 0x0000000105057824 */ /* 0x000fe200078e020b */
[----:B------:R-:W-:Y:S01]  /*7850*/  IADD3 R7, R7, R13, RZ ;  /* 0x0000000d07077210 */ /* 0x000fe20007ffe0ff */
[----:B-1----:R-:W-:-:S04]  /*7860*/  @P0 IMAD.HI.U32 R121, R8, R121, RZ ;  /* 0x0000007908790227 */ /* 0x002fc800078e00ff */
[----:B------:R-:W-:Y:S02]  /*7870*/  IMAD R13, R12, UR6, RZ ;  /* 0x000000060c0d7c24 */ /* 0x000fe4000f8e02ff */
[----:B------:R-:W-:-:S04]  /*7880*/  IMAD.WIDE.U32 R4, R23, UR4, R4 ;  /* 0x0000000417047c25 */ /* 0x000fc8000f8e0004 */
[----:B------:R-:W-:Y:S01]  /*7890*/  IMAD.MOV.U32 R11, RZ, RZ, R8 ;  /* 0x000000ffff0b7224 */ /* 0x000fe200078e0008 */
[----:B-----5:R-:W-:Y:S01]  /*78a0*/  @P0 SHF.R.U32.HI R11, RZ, R120, R121 ;  /* 0x00000078ff0b0219 */ /* 0x020fe20000011679 */
[----:B------:R-:W-:Y:S01]  /*78b0*/  IMAD R10, R12, UR4, RZ ;  /* 0x000000040c0a7c24 */ /* 0x000fe2000f8e02ff */
[----:B------:R-:W-:Y:S01]  /*78c0*/  BAR.SYNC.DEFER_BLOCKING 0x1, 0x100 ;  /* 0x0044000000007b1d */ /* 0x000fe20000010000 */
[C---:B------:R-:W-:Y:S01]  /*78d0*/  IMAD R15, R23.reuse, UR7, R13 ;  /* 0x00000007170f7c24 */ /* 0x040fe2000f8e020d */
[--C-:B------:R-:W-:Y:S01]  /*78e0*/  SHF.R.S32.HI R13, RZ, 0x1f, R9.reuse ;  /* 0x0000001fff0d7819 */ /* 0x100fe20000011409 */
[----:B------:R-:W-:Y:S01]  /*78f0*/  IMAD R12, R23, UR5, R10 ;  /* 0x00000005170c7c24 */ /* 0x000fe2000f8e020a */
[----:B------:R-:W-:Y:S01]  /*7900*/  IADD3 R4, P0, R9, R4, RZ ;  /* 0x0000000409047210 */ /* 0x000fe20007f1e0ff */
[----:B------:R-:W-:Y:S01]  /*7910*/  IMAD.MOV R9, RZ, RZ, -R9 ;  /* 0x000000ffff097224 */ /* 0x000fe200078e0a09 */
[----:B------:R-:W-:Y:S01]  /*7920*/  SHF.R.S32.HI R10, RZ, 0x1f, R11 ;  /* 0x0000001fff0a7819 */ /* 0x000fe2000001140b */
[----:B------:R-:W-:Y:S01]  /*7930*/  IMAD.WIDE.U32 R6, R23, UR6, R6 ;  /* 0x0000000617067c25 */ /* 0x000fe2000f8e0006 */
[----:B------:R-:W-:Y:S01]  /*7940*/  ULDC.64 UR4, c[0x0][0xb30] ;  /* 0x0002cc0000047ab9 */ /* 0x000fe20000000a00 */
[----:B------:R-:W-:Y:S01]  /*7950*/  IADD3.X R5, R13, R5, R12, P0, !PT ;  /* 0x000000050d057210 */ /* 0x000fe200007fe40c */
[----:B------:R-:W-:Y:S01]  /*7960*/  ULDC.64 UR6, c[0x0][0xbc8] ;  /* 0x0002f20000067ab9 */ /* 0x000fe20000000a00 */
[----:B------:R-:W-:Y:S01]  /*7970*/  IMAD.MOV R16, RZ, RZ, -R11 ;  /* 0x000000ffff107224 */ /* 0x000fe200078e0a0b */
[----:B------:R-:W-:Y:S01]  /*7980*/  IADD3 R7, R7, R15, RZ ;  /* 0x0000000f07077210 */ /* 0x000fe20007ffe0ff */
[----:B------:R-:W-:-:S02]  /*7990*/  IMAD R9, R19, R9, R8 ;  /* 0x0000000913097224 */ /* 0x000fc400078e0208 */
[----:B------:R-:W-:Y:S02]  /*79a0*/  IMAD R10, R10, UR4, RZ ;  /* 0x000000040a0a7c24 */ /* 0x000fe4000f8e02ff */
[----:B------:R-:W-:Y:S01]  /*79b0*/  IMAD R13, R19, R16, R8 ;  /* 0x00000010130d7224 */ /* 0x000fe200078e0208 */
[----:B------:R-:W-:Y:S01]  /*79c0*/  SHF.R.S32.HI R8, RZ, 0x1f, R9 ;  /* 0x0000001fff087819 */ /* 0x000fe20000011409 */
[C---:B------:R-:W-:Y:S01]  /*79d0*/  IMAD R15, R11.reuse, UR5, R10 ;  /* 0x000000050b0f7c24 */ /* 0x040fe2000f8e020a */
[----:B------:R-:W0:Y:S01]  /*79e0*/  S2UR UR5, SR_CgaCtaId ;  /* 0x00000000000579c3 */ /* 0x000e220000008800 */
[----:B------:R-:W-:Y:S01]  /*79f0*/  IMAD.WIDE.U32 R6, R11, UR4, R6 ;  /* 0x000000040b067c25 */ /* 0x000fe2000f8e0006 */
[----:B------:R-:W-:Y:S01]  /*7a00*/  SHF.R.S32.HI R10, RZ, 0x1f, R13 ;  /* 0x0000001fff0a7819 */ /* 0x000fe2000001140d */
[----:B------:R-:W-:Y:S02]  /*7a10*/  UMOV UR4, 0x400 ;  /* 0x0000040000047882 */ /* 0x000fe40000000000 */
[----:B------:R-:W-:-:S02]  /*7a20*/  IMAD R8, R8, UR6, RZ ;  /* 0x0000000608087c24 */ /* 0x000fc4000f8e02ff */
[----:B------:R-:W-:Y:S02]  /*7a30*/  IMAD.IADD R7, R7, 0x1, R15 ;  /* 0x0000000107077824 */ /* 0x000fe400078e020f */
[----:B------:R-:W-:Y:S02]  /*7a40*/  IMAD R10, R10, UR8, RZ ;  /* 0x000000080a0a7c24 */ /* 0x000fe4000f8e02ff */
[C---:B------:R-:W-:Y:S02]  /*7a50*/  IMAD R11, R9.reuse, UR7, R8 ;  /* 0x00000007090b7c24 */ /* 0x040fe4000f8e0208 */
[----:B------:R-:W-:Y:S01]  /*7a60*/  IMAD.WIDE.U32 R4, R9, UR6, R4 ;  /* 0x0000000609047c25 */ /* 0x000fe2000f8e0004 */
[----:B------:R-:W-:-:S03]  /*7a70*/  ULDC.64 UR6, c[0x0][0xba8] ;  /* 0x0002ea0000067ab9 */ /* 0x000fc60000000a00 */
[C---:B------:R-:W-:Y:S01]  /*7a80*/  IMAD R15, R13.reuse, UR9, R10 ;  /* 0x000000090d0f7c24 */ /* 0x040fe2000f8e020a */
[----:B------:R-:W-:Y:S01]  /*7a90*/  LEA R16, P0, R4, UR6, 0x2 ;  /* 0x0000000604107c11 */ /* 0x000fe2000f8010ff */
[----:B------:R-:W-:Y:S01]  /*7aa0*/  IMAD.WIDE.U32 R8, R13, UR8, R6 ;  /* 0x000000080d087c25 */ /* 0x000fe2000f8e0006 */
[----:B------:R-:W-:Y:S01]  /*7ab0*/  ULDC.64 UR8, c[0x0][0xb00] ;  /* 0x0002c00000087ab9 */ /* 0x000fe20000000a00 */
[----:B------:R-:W-:Y:S02]  /*7ac0*/  ULDC UR6, c[0x0][0xa88] ;  /* 0x0002a20000067ab9 */ /* 0x000fe40000000800 */
[----:B------:R-:W-:Y:S01]  /*7ad0*/  IMAD.IADD R5, R5, 0x1, R11 ;  /* 0x0000000105057824 */ /* 0x000fe200078e020b */
[----:B------:R-:W-:Y:S01]  /*7ae0*/  IADD3 R9, R9, R15, RZ ;  /* 0x0000000f09097210 */ /* 0x000fe20007ffe0ff */
[----:B------:R-:W-:Y:S01]  /*7af0*/  SHFL.IDX PT, R10, R16, RZ, 0x1c1f ;  /* 0x001c1fff100a7589 */ /* 0x000fe200000e0000 */
[----:B------:R-:W-:Y:S01]  /*7b00*/  LEA R6, P1, R8, UR8, 0x2 ;  /* 0x0000000808067c11 */ /* 0x000fe2000f8210ff */
[----:B------:R-:W-:Y:S01]  /*7b10*/  IMAD R14, R14, 0x80, R3 ;  /* 0x000000800e0e7824 */ /* 0x000fe200078e0203 */
[----:B------:R-:W-:Y:S01]  /*7b20*/  LEA.HI.X R15, R4, UR7, R5, 0x2, P0 ;  /* 0x00000007040f7c11 */ /* 0x000fe200080f1405 */
[----:B------:R-:W-:Y:S01]  /*7b30*/  SHFL.IDX PT, R12, R16, 0x1, 0x1c1f ;  /* 0x003c1f00100c7f89 */ /* 0x000fe200000e0000 */
[----:B------:R-:W-:Y:S01]  /*7b40*/  LEA.HI.X R9, R8, UR9, R9, 0x2, P1 ;  /* 0x0000000908097c11 */ /* 0x000fe200088f1409 */
[----:B0-----:R-:W-:Y:S01]  /*7b50*/  ULEA UR4, UR5, UR4, 0x18 ;  /* 0x0000000405047291 */ /* 0x001fe2000f8ec03f */
[----:B------:R-:W-:Y:S01]  /*7b60*/  IMAD R7, R19, UR6, RZ ;  /* 0x0000000613077c24 */ /* 0x000fe2000f8e02ff */
[----:B------:R-:W0:Y:S01]  /*7b70*/  SHFL.IDX PT, R11, R15, RZ, 0x1c1f ;  /* 0x001c1fff0f0b7589 */ /* 0x000e2200000e0000 */
[----:B------:R-:W-:Y:S01]  /*7b80*/  LOP3.LUT P0, RZ, R18, 0x3, RZ, 0xc0, !PT ;  /* 0x0000000312ff7812 */ /* 0x000fe2000780c0ff */
[C---:B------:R-:W-:Y:S01]  /*7b90*/  VIADD R8, R14.reuse, 0x8 ;  /* 0x000000080e087836 */ /* 0x040fe20000000000 */
[----:B------:R-:W-:Y:S01]  /*7ba0*/  UIADD3 UR4, UR4, 0x30820, URZ ;  /* 0x0003082004047890 */ /* 0x000fe2000fffe03f */
[----:B------:R-:W1:Y:S01]  /*7bb0*/  SHFL.IDX PT, R13, R15, 0x1, 0x1c1f ;  /* 0x003c1f000f0d7f89 */ /* 0x000e6200000e0000 */
[----:B------:R-:W-:-:S02]  /*7bc0*/  ISETP.GE.OR P1, PT, R14, R7, P0 ;  /* 0x000000070e00720c */ /* 0x000fc40000726670 */
[-C--:B------:R-:W-:Y:S01]  /*7bd0*/  ISETP.GE.OR P0, PT, R8, R7.reuse, P0 ;  /* 0x000000070800720c */ /* 0x080fe20000706670 */
[----:B------:R-:W-:Y:S01]  /*7be0*/  UPRMT UR4, URZ, 0x654, UR4 ;  /* 0x000006543f047896 */ /* 0x000fe20008000004 */
[----:B------:R-:W-:Y:S01]  /*7bf0*/  ISETP.GE.AND P2, PT, R14, R7, PT ;  /* 0x000000070e00720c */ /* 0x000fe20003f46270 */
[----:B------:R2:W3:Y:S01]  /*7c00*/  SHFL.IDX PT, R4, R6, RZ, 0x1c1f ;  /* 0x001c1fff06047589 */ /* 0x0004e200000e0000 */
[----:B------:R-:W-:-:S03]  /*7c10*/  LOP3.LUT R3, R22, 0x7ffffffc, RZ, 0xc0, !PT ;  /* 0x7ffffffc16037812 */ /* 0x000fc600078ec0ff */
[----:B------:R2:W4:Y:S01]  /*7c20*/  SHFL.IDX PT, R5, R9, RZ, 0x1c1f ;  /* 0x001c1fff09057589 */ /* 0x00052200000e0000 */
[----:B------:R-:W-:Y:S02]  /*7c30*/  IADD3 R3, R18, -R3, RZ ;  /* 0x8000000312037210 */ /* 0x000fe40007ffe0ff */
[----:B------:R-:W-:Y:S03]  /*7c40*/  SYNCS.ARRIVE.TRANS64.RED.A1T0 RZ, [UR4], RZ ;  /* 0x000000ffffff79a7 */ /* 0x000fe60008100404 */
[----:B------:R-:W-:Y:S01]  /*7c50*/  IMAD.SHL.U32 R3, R3, 0x2, RZ ;  /* 0x0000000203037824 */ /* 0x000fe200078e00ff */
[----:B0-----:R2:W-:Y:S04]  /*7c60*/  @!P1 ST.E desc[UR36][R10.64], R2 ;  /* 0x000000020a009985 */ /* 0x0015e8000c101924 */
[----:B-1----:R2:W-:Y:S01]  /*7c70*/  @!P0 ST.E desc[UR36][R12.64], R0 ;  /* 0x000000000c008985 */ /* 0x0025e2000c101924 */
[----:B------:R-:W-:Y:S05]  /*7c80*/  @P2 BRA `(.L_x_37) ;  /* 0x0000000800382947 */ /* 0x000fea0003800000 */
[C---:B--2---:R-:W-:Y:S01]  /*7c90*/  VIADD R0, R3.reuse, 0x8 ;  /* 0x0000000803007836 */ /* 0x044fe20000000000 */
[C---:B------:R-:W-:Y:S01]  /*7ca0*/  IADD3 R2, R3.reuse, 0x10, RZ ;  /* 0x0000001003027810 */ /* 0x040fe20007ffe0ff */
[----:B------:R-:W-:Y:S01]  /*7cb0*/  ULDC UR4, c[0x0][0xac8] ;  /* 0x0002b20000047ab9 */ /* 0x000fe20000000800 */
[C---:B------:R-:W-:Y:S01]  /*7cc0*/  VIADD R16, R3.reuse, 0x18 ;  /* 0x0000001803107836 */ /* 0x040fe20000000000 */
[C---:B------:R-:W-:Y:S01]  /*7cd0*/  ISETP.GE.AND P0, PT, R3.reuse, UR4, PT ;  /* 0x0000000403007c0c */ /* 0x040fe2000bf06270 */
[C---:B------:R-:W-:Y:S01]  /*7ce0*/  VIADD R18, R3.reuse, 0x20 ;  /* 0x0000002003127836 */ /* 0x040fe20000000000 */
[----:B------:R-:W-:Y:S01]  /*7cf0*/  ISETP.GE.AND P1, PT, R0, UR4, PT ;  /* 0x0000000400007c0c */ /* 0x000fe2000bf26270 */
[C---:B------:R-:W-:Y:S01]  /*7d00*/  VIADD R19, R3.reuse, 0x38 ;  /* 0x0000003803137836 */ /* 0x040fe20000000000 */
[----:B------:R-:W-:Y:S01]  /*7d10*/  ISETP.GE.AND P2, PT, R2, UR4, PT ;  /* 0x0000000402007c0c */ /* 0x000fe2000bf46270 */
[C---:B------:R-:W-:Y:S01]  /*7d20*/  VIADD R21, R3.reuse, 0x48 ;  /* 0x0000004803157836 */ /* 0x040fe20000000000 */
[----:B------:R-:W-:Y:S01]  /*7d30*/  ISETP.GE.AND P5, PT, R16, UR4, PT ;  /* 0x0000000410007c0c */ /* 0x000fe2000bfa6270 */
[----:B------:R-:W-:Y:S01]  /*7d40*/  VIADD R22, R3, 0x50 ;  /* 0x0000005003167836 */ /* 0x000fe20000000000 */
[----:B------:R-:W-:-:S02]  /*7d50*/  ISETP.GE.AND P6, PT, R18, UR4, PT ;  /* 0x0000000412007c0c */ /* 0x000fc4000bfc6270 */
[----:B------:R-:W-:Y:S02]  /*7d60*/  IADD3 R20, R3, 0x40, RZ ;  /* 0x0000004003147810 */ /* 0x000fe40007ffe0ff */
[----:B------:R-:W-:Y:S01]  /*7d70*/  ISETP.GE.AND P3, PT, R19, UR4, PT ;  /* 0x0000000413007c0c */ /* 0x000fe2000bf66270 */
[C-C-:B---34-:R-:W-:Y:S02]  /*7d80*/  @!P0 IMAD.WIDE R10, R3.reuse, 0x4, R4.reuse ;  /* 0x00000004030a8825 */ /* 0x158fe400078e0204 */
[----:B------:R-:W-:Y:S02]  /*7d90*/  @!P1 LEA.HI R0, R0, R0, RZ, 0x1 ;  /* 0x0000000000009211 */ /* 0x000fe400078f08ff */
[----:B------:R-:W-:Y:S01]  /*7da0*/  @!P2 LEA.HI R2, R2, R2, RZ, 0x1 ;  /* 0x000000020202a211 */ /* 0x000fe200078f08ff */
[----:B------:R0:W-:Y:S01]  /*7db0*/  @!P0 ST.E.64 desc[UR36][R10.64], R24 ;  /* 0x000000180a008985 */ /* 0x0001e2000c101b24 */
[----:B------:R-:W-:Y:S02]  /*7dc0*/  @!P1 LOP3.LUT R13, R0, 0xfffffffe, RZ, 0xc0, !PT ;  /* 0xfffffffe000d9812 */ /* 0x000fe400078ec0ff */
[----:B------:R-:W-:Y:S01]  /*7dd0*/  @!P2 LOP3.LUT R15, R2, 0xfffffffe, RZ, 0xc0, !PT ;  /* 0xfffffffe020fa812 */ /* 0x000fe200078ec0ff */
[C---:B------:R-:W-:Y:S01]  /*7de0*/  VIADD R2, R3.reuse, 0x30 ;  /* 0x0000003003027836 */ /* 0x040fe20000000000 */
[----:B------:R-:W-:Y:S01]  /*7df0*/  IADD3 R0, R3, 0x28, RZ ;  /* 0x0000002803007810 */ /* 0x000fe20007ffe0ff */
[----:B------:R-:W-:Y:S01]  /*7e00*/  @!P1 IMAD.WIDE R12, R13, 0x4, R4 ;  /* 0x000000040d0c9825 */ /* 0x000fe200078e0204 */
[----:B------:R-:W-:-:S02]  /*7e10*/  @!P5 LEA.HI R16, R16, R16, RZ, 0x1 ;  /* 0x000000101010d211 */ /* 0x000fc400078f08ff */
[----:B------:R-:W-:Y:S01]  /*7e20*/  ISETP.GE.AND P0, PT, R0, UR4, PT ;  /* 0x0000000400007c0c */ /* 0x000fe2000bf06270 */
[----:B------:R-:W-:Y:S01]  /*7e30*/  @!P2 IMAD.WIDE R14, R15, 0x4, R4 ;  /* 0x000000040f0ea825 */ /* 0x000fe200078e0204 */
[----:B------:R1:W-:Y:S01]  /*7e40*/  @!P1 ST.E.64 desc[UR36][R12.64], R28 ;  /* 0x0000001c0c009985 */ /* 0x0003e2000c101b24 */
[----:B------:R-:W-:Y:S02]  /*7e50*/  ISETP.GE.AND P4, PT, R2, UR4, PT ;  /* 0x0000000402007c0c */ /* 0x000fe4000bf86270 */
[----:B------:R-:W-:Y:S01]  /*7e60*/  ISETP.GE.AND P1, PT, R21, UR4, PT ;  /* 0x0000000415007c0c */ /* 0x000fe2000bf26270 */
[----:B------:R2:W-:Y:S01]  /*7e70*/  @!P2 ST.E.64 desc[UR36][R14.64], R32 ;  /* 0x000000200e00a985 */ /* 0x0005e2000c101b24 */
[----:B------:R-:W-:Y:S02]  /*7e80*/  ISETP.GE.AND P2, PT, R20, UR4, PT ;  /* 0x0000000414007c0c */ /* 0x000fe4000bf46270 */
[----:B------:R-:W-:Y:S02]  /*7e90*/  @!P6 LEA.HI R18, R18, R18, RZ, 0x1 ;  /* 0x000000121212e211 */ /* 0x000fe400078f08ff */
[----:B0-----:R-:W-:-:S02]  /*7ea0*/  @!P5 LOP3.LUT R11, R16, 0xfffffffe, RZ, 0xc0, !PT ;  /* 0xfffffffe100bd812 */ /* 0x001fc400078ec0ff */
[----:B------:R-:W-:Y:S02]  /*7eb0*/  @!P0 LEA.HI R0, R0, R0, RZ, 0x1 ;  /* 0x0000000000008211 */ /* 0x000fe400078f08ff */
[----:B------:R-:W-:Y:S01]  /*7ec0*/  IADD3 R24, R3, 0x58, RZ ;  /* 0x0000005803187810 */ /* 0x000fe20007ffe0ff */
[--C-:B------:R-:W-:Y:S01]  /*7ed0*/  @!P5 IMAD.WIDE R10, R11, 0x4, R4.reuse ;  /* 0x000000040b0ad825 */ /* 0x100fe200078e0204 */
[----:B-1----:R-:W-:Y:S02]  /*7ee0*/  @!P6 LOP3.LUT R13, R18, 0xfffffffe, RZ, 0xc0, !PT ;  /* 0xfffffffe120de812 */ /* 0x002fe400078ec0ff */
[----:B------:R-:W-:Y:S02]  /*7ef0*/  @!P4 LEA.HI R2, R2, R2, RZ, 0x1 ;  /* 0x000000020202c211 */ /* 0x000fe400078f08ff */
[----:B--2---:R-:W-:Y:S01]  /*7f00*/  @!P3 LEA.HI R14, R19, R19, RZ, 0x1 ;  /* 0x00000013130eb211 */ /* 0x004fe200078f08ff */
[----:B------:R-:W-:Y:S01]  /*7f10*/  @!P6 IMAD.WIDE R12, R13, 0x4, R4 ;  /* 0x000000040d0ce825 */ /* 0x000fe200078e0204 */
[----:B------:R-:W-:Y:S01]  /*7f20*/  @!P2 LEA.HI R20, R20, R20, RZ, 0x1 ;  /* 0x000000141414a211 */ /* 0x000fe200078f08ff */
[----:B------:R0:W-:Y:S01]  /*7f30*/  @!P5 ST.E.64 desc[UR36][R10.64], R36 ;  /* 0x000000240a00d985 */ /* 0x0001e2000c101b24 */
[----:B------:R-:W-:-:S02]  /*7f40*/  @!P1 LEA.HI R16, R21, R21, RZ, 0x1 ;  /* 0x0000001515109211 */ /* 0x000fc400078f08ff */
[----:B------:R-:W-:Y:S01]  /*7f50*/  @!P0 LOP3.LUT R15, R0, 0xfffffffe, RZ, 0xc0, !PT ;  /* 0xfffffffe000f8812 */ /* 0x000fe200078ec0ff */
[----:B------:R1:W-:Y:S01]  /*7f60*/  @!P6 ST.E.64 desc[UR36][R12.64], R40 ;  /* 0x000000280c00e985 */ /* 0x0003e2000c101b24 */
[----:B------:R-:W-:Y:S01]  /*7f70*/  @!P4 LOP3.LUT R19, R2, 0xfffffffe, RZ, 0xc0, !PT ;  /* 0xfffffffe0213c812 */ /* 0x000fe200078ec0ff */
[C---:B------:R-:W-:Y:S01]  /*7f80*/  VIADD R0, R3.reuse, 0x60 ;  /* 0x0000006003007836 */ /* 0x040fe20000000000 */
[----:B------:R-:W-:Y:S01]  /*7f90*/  @!P3 LOP3.LUT R21, R14, 0xfffffffe, RZ, 0xc0, !PT ;  /* 0xfffffffe0e15b812 */ /* 0x000fe200078ec0ff */
[----:B------:R-:W-:Y:S01]  /*7fa0*/  VIADD R2, R3, 0x68 ;  /* 0x0000006803027836 */ /* 0x000fe20000000000 */
[----:B------:R-:W-:Y:S02]  /*7fb0*/  @!P2 LOP3.LUT R23, R20, 0xfffffffe, RZ, 0xc0, !PT ;  /* 0xfffffffe1417a812 */ /* 0x000fe400078ec0ff */
[----:B------:R-:W-:Y:S02]  /*7fc0*/  @!P1 LOP3.LUT R25, R16, 0xfffffffe, RZ, 0xc0, !PT ;  /* 0xfffffffe10199812 */ /* 0x000fe400078ec0ff */
[----:B------:R-:W-:Y:S01]  /*7fd0*/  ISETP.GE.AND P5, PT, R22, UR4, PT ;  /* 0x0000000416007c0c */ /* 0x000fe2000bfa6270 */
[----:B0-----:R-:W-:Y:S01]  /*7fe0*/  @!P0 IMAD.WIDE R10, R15, 0x4, R4 ;  /* 0x000000040f0a8825 */ /* 0x001fe200078e0204 */
[----:B------:R-:W-:-:S02]  /*7ff0*/  ISETP.GE.AND P6, PT, R24, UR4, PT ;  /* 0x0000000418007c0c */ /* 0x000fc4000bfc6270 */
[----:B------:R-:W-:Y:S01]  /*8000*/  IADD3 R16, R3, 0x70, RZ ;  /* 0x0000007003107810 */ /* 0x000fe20007ffe0ff */
[--C-:B-1----:R-:W-:Y:S01]  /*8010*/  @!P4 IMAD.WIDE R12, R19, 0x4, R4.reuse ;  /* 0x00000004130cc825 */ /* 0x102fe200078e0204 */
[----:B------:R0:W-:Y:S01]  /*8020*/  @!P0 ST.E.64 desc[UR36][R10.64], R44 ;  /* 0x0000002c0a008985 */ /* 0x0001e2000c101b24 */
[----:B------:R-:W-:Y:S02]  /*8030*/  ISETP.GE.AND P0, PT, R0, UR4, PT ;  /* 0x0000000400007c0c */ /* 0x000fe4000bf06270 */
[--C-:B------:R-:W-:Y:S01]  /*8040*/  @!P3 IMAD.WIDE R14, R21, 0x4, R4.reuse ;  /* 0x00000004150eb825 */ /* 0x100fe200078e0204 */
[----:B------:R1:W-:Y:S03]  /*8050*/  @!P4 ST.E.64 desc[UR36][R12.64], R48 ;  /* 0x000000300c00c985 */ /* 0x0003e6000c101b24 */
[----:B------:R-:W-:Y:S01]  /*8060*/  @!P2 IMAD.WIDE R18, R23, 0x4, R4 ;  /* 0x000000041712a825 */ /* 0x000fe200078e0204 */
[----:B------:R2:W-:Y:S01]  /*8070*/  @!P3 ST.E.64 desc[UR36][R14.64], R52 ;  /* 0x000000340e00b985 */ /* 0x0005e2000c101b24 */
[----:B------:R-:W-:-:S02]  /*8080*/  @!P5 LEA.HI R22, R22, R22, RZ, 0x1 ;  /* 0x000000161616d211 */ /* 0x000fc400078f08ff */
[----:B------:R-:W-:Y:S01]  /*8090*/  @!P1 IMAD.WIDE R20, R25, 0x4, R4 ;  /* 0x0000000419149825 */ /* 0x000fe200078e0204 */
[----:B------:R3:W-:Y:S01]  /*80a0*/  @!P2 ST.E.64 desc[UR36][R18.64], R56 ;  /* 0x000000381200a985 */ /* 0x0007e2000c101b24 */
[----:B------:R-:W-:Y:S02]  /*80b0*/  ISETP.GE.AND P2, PT, R16, UR4, PT ;  /* 0x0000000410007c0c */ /* 0x000fe4000bf46270 */
[C---:B------:R-:W-:Y:S01]  /*80c0*/  VIADD R23, R3.reuse, 0x78 ;  /* 0x0000007803177836 */ /* 0x040fe20000000000 */
[----:B------:R4:W-:Y:S01]  /*80d0*/  @!P1 ST.E.64 desc[UR36][R20.64], R60 ;  /* 0x0000003c14009985 */ /* 0x0009e2000c101b24 */
[----:B------:R-:W-:Y:S01]  /*80e0*/  VIADD R25, R3, 0x80 ;  /* 0x0000008003197836 */ /* 0x000fe20000000000 */
[----:B------:R-:W-:Y:S02]  /*80f0*/  ISETP.GE.AND P1, PT, R2, UR4, PT ;  /* 0x0000000402007c0c */ /* 0x000fe4000bf26270 */
[----:B------:R-:W-:Y:S02]  /*8100*/  ISETP.GE.AND P3, PT, R23, UR4, PT ;  /* 0x0000000417007c0c */ /* 0x000fe4000bf66270 */
[----:B------:R-:W-:-:S02]  /*8110*/  ISETP.GE.AND P4, PT, R25, UR4, PT ;  /* 0x0000000419007c0c */ /* 0x000fc4000bf86270 */
[----:B------:R-:W-:Y:S02]  /*8120*/  @!P6 LEA.HI R24, R24, R24, RZ, 0x1 ;  /* 0x000000181818e211 */ /* 0x000fe400078f08ff */
[----:B0-----:R-:W-:Y:S02]  /*8130*/  @!P5 LOP3.LUT R11, R22, 0xfffffffe, RZ, 0xc0, !PT ;  /* 0xfffffffe160bd812 */ /* 0x001fe400078ec0ff */
[----:B------:R-:W-:Y:S02]  /*8140*/  @!P0 LEA.HI R0, R0, R0, RZ, 0x1 ;  /* 0x0000000000008211 */ /* 0x000fe400078f08ff */
[----:B-1----:R-:W-:Y:S01]  /*8150*/  @!P6 LOP3.LUT R13, R24, 0xfffffffe, RZ, 0xc0, !PT ;  /* 0xfffffffe180de812 */ /* 0x002fe200078ec0ff */
[--C-:B------:R-:W-:Y:S01]  /*8160*/  @!P5 IMAD.WIDE R10, R11, 0x4, R4.reuse ;  /* 0x000000040b0ad825 */ /* 0x100fe200078e0204 */
[----:B------:R-:W-:Y:S02]  /*8170*/  @!P1 LEA.HI R2, R2, R2, RZ, 0x1 ;  /* 0x0000000202029211 */ /* 0x000fe400078f08ff */
[----:B------:R-:W-:Y:S01]  /*8180*/  @!P2 LEA.HI R16, R16, R16, RZ, 0x1 ;  /* 0x000000101010a211 */ /* 0x000fe200078f08ff */
[----:B------:R-:W-:Y:S01]  /*8190*/  @!P6 IMAD.WIDE R12, R13, 0x4, R4 ;  /* 0x000000040d0ce825 */ /* 0x000fe200078e0204 */
[----:B--2---:R-:W-:Y:S01]  /*81a0*/  @!P0 LOP3.LUT R15, R0, 0xfffffffe, RZ, 0xc0, !PT ;  /* 0xfffffffe000f8812 */ /* 0x004fe200078ec0ff */
[----:B------:R0:W-:Y:S01]  /*81b0*/  @!P5 ST.E.64 desc[UR36][R10.64], R64 ;  /* 0x000000400a00d985 */ /* 0x0001e2000c101b24 */
[----:B------:R-:W-:-:S02]  /*81c0*/  @!P3 LEA.HI R23, R23, R23, RZ, 0x1 ;  /* 0x000000171717b211 */ /* 0x000fc400078f08ff */
[----:B---3--:R-:W-:Y:S01]  /*81d0*/  @!P1 LOP3.LUT R19, R2, 0xfffffffe, RZ, 0xc0, !PT ;  /* 0xfffffffe02139812 */ /* 0x008fe200078ec0ff */
[--C-:B------:R-:W-:Y:S01]  /*81e0*/  @!P0 IMAD.WIDE R14, R15, 0x4, R4.reuse ;  /* 0x000000040f0e8825 */ /* 0x100fe200078e0204 */
[----:B------:R-:W-:Y:S01]  /*81f0*/  @!P4 LEA.HI R25, R25, R25, RZ, 0x1 ;  /* 0x000000191919c211 */ /* 0x000fe200078f08ff */
[----:B------:R1:W-:Y:S01]  /*8200*/  @!P6 ST.E.64 desc[UR36][R12.64], R68 ;  /* 0x000000440c00e985 */ /* 0x0003e2000c101b24 */
[----:B----4-:R-:W-:Y:S01]  /*8210*/  @!P2 LOP3.LUT R21, R16, 0xfffffffe, RZ, 0xc0, !PT ;  /* 0xfffffffe1015a812 */ /* 0x010fe200078ec0ff */
[----:B------:R-:W-:Y:S01]  /*8220*/  VIADD R2, R3, 0x90 ;  /* 0x0000009003027836 */ /* 0x000fe20000000000 */
[----:B------:R-:W-:Y:S01]  /*8230*/  @!P3 LOP3.LUT R23, R23, 0xfffffffe, RZ, 0xc0, !PT ;  /* 0xfffffffe1717b812 */ /* 0x000fe200078ec0ff */
[----:B------:R2:W-:Y:S01]  /*8240*/  @!P0 ST.E.64 desc[UR36][R14.64], R72 ;  /* 0x000000480e008985 */ /* 0x0005e2000c101b24 */
[----:B------:R-:W-:Y:S01]  /*8250*/  @!P4 LOP3.LUT R25, R25, 0xfffffffe, RZ, 0xc0, !PT ;  /* 0xfffffffe1919c812 */ /* 0x000fe200078ec0ff */
[C---:B------:R-:W-:Y:S01]  /*8260*/  VIADD R16, R3.reuse, 0x98 ;  /* 0x0000009803107836 */ /* 0x040fe20000000000 */
[----:B------:R-:W-:Y:S01]  /*8270*/  IADD3 R0, R3, 0x88, RZ ;  /* 0x0000008803007810 */ /* 0x000fe20007ffe0ff */
[----:B0-----:R-:W-:Y:S01]  /*8280*/  @!P1 IMAD.WIDE R10, R19, 0x4, R4 ;  /* 0x00000004130a9825 */ /* 0x001fe200078e0204 */
[----:B------:R-:W-:-:S02]  /*8290*/  IADD3 R22, R3, 0xa0, RZ ;  /* 0x000000a003167810 */ /* 0x000fc40007ffe0ff */
[----:B------:R-:W-:Y:S01]  /*82a0*/  ISETP.GE.AND P0, PT, R0, UR4, PT ;  /* 0x0000000400007c0c */ /* 0x000fe2000bf06270 */
[--C-:B------:R-:W-:Y:S01]  /*82b0*/  @!P3 IMAD.WIDE R18, R23, 0x4, R4.reuse ;  /* 0x000000041712b825 */ /* 0x100fe200078e0204 */
[----:B------:R0:W-:Y:S01]  /*82c0*/  @!P1 ST.E.64 desc[UR36][R10.64], R76 ;  /* 0x0000004c0a009985 */ /* 0x0001e2000c101b24 */
[----:B------:R-:W-:Y:S02]  /*82d0*/  ISETP.GE.AND P1, PT, R2, UR4, PT ;  /* 0x0000000402007c0c */ /* 0x000fe4000bf26270 */
[----:B-1----:R-:W-:-:S04]  /*82e0*/  @!P2 IMAD.WIDE R12, R21, 0x4, R4 ;  /* 0x00000004150ca825 */ /* 0x002fc800078e0204 */
[----:B------:R-:W-:Y:S01]  /*82f0*/  @!P4 IMAD.WIDE R20, R25, 0x4, R4 ;  /* 0x000000041914c825 */ /* 0x000fe200078e0204 */
[----:B------:R1:W-:Y:S01]  /*8300*/  @!P2 ST.E.64 desc[UR36][R12.64], R80 ;  /* 0x000000500c00a985 */ /* 0x0003e2000c101b24 */
[----:B------:R-:W-:Y:S02]  /*8310*/  ISETP.GE.AND P2, PT, R16, UR4, PT ;  /* 0x0000000410007c0c */ /* 0x000fe4000bf46270 */
[C---:B--2---:R-:W-:Y:S01]  /*8320*/  VIADD R14, R3.reuse, 0xa8 ;  /* 0x000000a8030e7836 */ /* 0x044fe20000000000 */
[----:B------:R2:W-:Y:S01]  /*8330*/  @!P3 ST.E.64 desc[UR36][R18.64], R84 ;  /* 0x000000541200b985 */ /* 0x0005e2000c101b24 */
[C---:B------:R-:W-:Y:S01]  /*8340*/  VIADD R15, R3.reuse, 0xb0 ;  /* 0x000000b0030f7836 */ /* 0x040fe20000000000 */
[----:B0-----:R-:W-:Y:S02]  /*8350*/  IADD3 R11, R3, 0xb8, RZ ;  /* 0x000000b8030b7810 */ /* 0x001fe40007ffe0ff */
[----:B------:R0:W-:Y:S01]  /*8360*/  @!P4 ST.E.64 desc[UR36][R20.64], R88 ;  /* 0x000000581400c985 */ /* 0x0001e2000c101b24 */
[----:B------:R-:W-:-:S02]  /*8370*/  ISETP.GE.AND P3, PT, R22, UR4, PT ;  /* 0x0000000416007c0c */ /* 0x000fc4000bf66270 */
[----:B------:R-:W-:Y:S02]  /*8380*/  ISETP.GE.AND P6, PT, R11, UR4, PT ;  /* 0x000000040b007c0c */ /* 0x000fe4000bfc6270 */
[----:B------:R-:W-:Y:S02]  /*8390*/  ISETP.GE.AND P4, PT, R14, UR4, PT ;  /* 0x000000040e007c0c */ /* 0x000fe4000bf86270 */
[----:B------:R-:W-:Y:S02]  /*83a0*/  ISETP.GE.AND P5, PT, R15, UR4, PT ;  /* 0x000000040f007c0c */ /* 0x000fe4000bfa6270 */
[----:B------:R-:W-:Y:S02]  /*83b0*/  @!P0 LEA.HI R0, R0, R0, RZ, 0x1 ;  /* 0x0000000000008211 */ /* 0x000fe400078f08ff */
[----:B------:R-:W-:Y:S02]  /*83c0*/  @!P1 LEA.HI R2, R2, R2, RZ, 0x1 ;  /* 0x0000000202029211 */ /* 0x000fe400078f08ff */
[----:B------:R-:W-:-:S02]  /*83d0*/  @!P2 LEA.HI R16, R16, R16, RZ, 0x1 ;  /* 0x000000101010a211 */ /* 0x000fc400078f08ff */
[----:B------:R-:W-:Y:S02]  /*83e0*/  @!P3 LEA.HI R22, R22, R22, RZ, 0x1 ;  /* 0x000000161616b211 */ /* 0x000fe400078f08ff */
[----:B-1----:R-:W-:Y:S02]  /*83f0*/  @!P6 LEA.HI R12, R11, R11, RZ, 0x1 ;  /* 0x0000000b0b0ce211 */ /* 0x002fe400078f08ff */
[----:B------:R-:W-:Y:S02]  /*8400*/  @!P4 LEA.HI R14, R14, R14, RZ, 0x1 ;  /* 0x0000000e0e0ec211 */ /* 0x000fe400078f08ff */
[----:B------:R-:W-:Y:S02]  /*8410*/  @!P5 LEA.HI R10, R15, R15, RZ, 0x1 ;  /* 0x0000000f0f0ad211 */ /* 0x000fe400078f08ff */
[----:B------:R-:W-:Y:S02]  /*8420*/  @!P0 LOP3.LUT R11, R0, 0xfffffffe, RZ, 0xc0, !PT ;  /* 0xfffffffe000b8812 */ /* 0x000fe400078ec0ff */
[----:B------:R-:W-:-:S02]  /*8430*/  @!P1 LOP3.LUT R13, R2, 0xfffffffe, RZ, 0xc0, !PT ;  /* 0xfffffffe020d9812 */ /* 0x000fc400078ec0ff */
[----:B------:R-:W-:Y:S02]  /*8440*/  @!P2 LOP3.LUT R15, R16, 0xfffffffe, RZ, 0xc0, !PT ;  /* 0xfffffffe100fa812 */ /* 0x000fe400078ec0ff */
[----:B--2---:R-:W-:Y:S02]  /*8450*/  @!P3 LOP3.LUT R19, R22, 0xfffffffe, RZ, 0xc0, !PT ;  /* 0xfffffffe1613b812 */ /* 0x004fe400078ec0ff */
[----:B0-----:R-:W-:Y:S01]  /*8460*/  @!P4 LOP3.LUT R21, R14, 0xfffffffe, RZ, 0xc0, !PT ;  /* 0xfffffffe0e15c812 */ /* 0x001fe200078ec0ff */
[--C-:B------:R-:W-:Y:S01]  /*8470*/  @!P2 IMAD.WIDE R14, R15, 0x4, R4.reuse ;  /* 0x000000040f0ea825 */ /* 0x100fe200078e0204 */
[----:B------:R-:W-:Y:S02]  /*8480*/  @!P5 LOP3.LUT R23, R10, 0xfffffffe, RZ, 0xc0, !PT ;  /* 0xfffffffe0a17d812 */ /* 0x000fe400078ec0ff */
[----:B------:R-:W-:Y:S01]  /*8490*/  @!P6 LOP3.LUT R25, R12, 0xfffffffe, RZ, 0xc0, !PT ;  /* 0xfffffffe0c19e812 */ /* 0x000fe200078ec0ff */
[----:B------:R-:W-:-:S04]  /*84a0*/  @!P0 IMAD.WIDE R10, R11, 0x4, R4 ;  /* 0x000000040b0a8825 */ /* 0x000fc800078e0204 */
[--C-:B------:R-:W-:Y:S01]  /*84b0*/  @!P1 IMAD.WIDE R12, R13, 0x4, R4.reuse ;  /* 0x000000040d0c9825 */ /* 0x100fe200078e0204 */
[----:B------:R0:W-:Y:S03]  /*84c0*/  @!P0 ST.E.64 desc[UR36][R10.64], R92 ;  /* 0x0000005c0a008985 */ /* 0x0001e6000c101b24 */
[--C-:B------:R-:W-:Y:S01]  /*84d0*/  @!P3 IMAD.WIDE R18, R19, 0x4, R4.reuse ;  /* 0x000000041312b825 */ /* 0x100fe200078e0204 */
[----:B------:R0:W-:Y:S03]  /*84e0*/  @!P1 ST.E.64 desc[UR36][R12.64], R96 ;  /* 0x000000600c009985 */ /* 0x0001e6000c101b24 */
[--C-:B------:R-:W-:Y:S01]  /*84f0*/  @!P4 IMAD.WIDE R20, R21, 0x4, R4.reuse ;  /* 0x000000041514c825 */ /* 0x100fe200078e0204 */
[----:B------:R0:W-:Y:S03]  /*8500*/  @!P2 ST.E.64 desc[UR36][R14.64], R100 ;  /* 0x000000640e00a985 */ /* 0x0001e6000c101b24 */
[--C-:B------:R-:W-:Y:S01]  /*8510*/  @!P5 IMAD.WIDE R22, R23, 0x4, R4.reuse ;  /* 0x000000041716d825 */ /* 0x100fe200078e0204 */
[----:B------:R0:W-:Y:S03]  /*8520*/  @!P3 ST.E.64 desc[UR36][R18.64], R104 ;  /* 0x000000681200b985 */ /* 0x0001e6000c101b24 */
[----:B------:R-:W-:Y:S01]  /*8530*/  @!P6 IMAD.WIDE R4, R25, 0x4, R4 ;  /* 0x000000041904e825 */ /* 0x000fe200078e0204 */
[----:B------:R0:W-:Y:S04]  /*8540*/  @!P4 ST.E.64 desc[UR36][R20.64], R108 ;  /* 0x0000006c1400c985 */ /* 0x0001e8000c101b24 */
[----:B------:R0:W-:Y:S04]  /*8550*/  @!P5 ST.E.64 desc[UR36][R22.64], R112 ;  /* 0x000000701600d985 */ /* 0x0001e8000c101b24 */
[----:B------:R0:W-:Y:S02]  /*8560*/  @!P6 ST.E.64 desc[UR36][R4.64], R116 ;  /* 0x000000740400e985 */ /* 0x0001e4000c101b24 */
.L_x_37:
[----:B------:R-:W-:Y:S05]  /*8570*/  BSYNC B0 ;  /* 0x0000000000007941 */ /* 0x000fea0003800000 */
.L_x_36:
[----:B------:R-:W-:Y:S01]  /*8580*/  ISETP.GE.AND P0, PT, R8, R7, PT ;  /* 0x000000070800720c */ /* 0x000fe20003f06270 */
[----:B0---4-:R4:W0:Y:S04]  /*8590*/  SHFL.IDX PT, R5, R9, 0x1, 0x1c1f ;  /* 0x003c1f0009057f89 */ /* 0x01182800000e0000 */
[----:B---3--:R4:W1:Y:S08]  /*85a0*/  SHFL.IDX PT, R4, R6, 0x1, 0x1c1f ;  /* 0x003c1f0006047f89 */ /* 0x00887000000e0000 */
[----:B----4-:R-:W-:Y:S05]  /*85b0*/  @P0 BRA `(.L_x_8) ;  /* 0x0000004800140947 */ /* 0x010fea0003800000 */
[C---:B--2---:R-:W-:Y:S01]  /*85c0*/  VIADD R0, R3.reuse, 0x8 ;  /* 0x0000000803007836 */ /* 0x044fe20000000000 */
[----:B------:R-:W-:Y:S01]  /*85d0*/  ULDC UR4, c[0x0][0xac8] ;  /* 0x0002b20000047ab9 */ /* 0x000fe20000000800 */
[C---:B------:R-:W-:Y:S01]  /*85e0*/  VIADD R2, R3.reuse, 0x10 ;  /* 0x0000001003027836 */ /* 0x040fe20000000000 */
[C---:B------:R-:W-:Y:S01]  /*85f0*/  ISETP.GE.AND P2, PT, R3.reuse, UR4, PT ;  /* 0x0000000403007c0c */ /* 0x040fe2000bf46270 */
[C---:B------:R-:W-:Y:S01]  /*8600*/  VIADD R11, R3.reuse, 0x28 ;  /* 0x00000028030b7836 */ /* 0x040fe20000000000 */
[----:B------:R-:W-:Y:S01]  /*8610*/  ISETP.GE.AND P3, PT, R0, UR4, PT ;  /* 0x0000000400007c0c */ /* 0x000fe2000bf66270 */
[C---:B------:R-:W-:Y:S01]  /*8620*/  VIADD R13, R3.reuse, 0x38 ;  /* 0x00000038030d7836 */ /* 0x040fe20000000000 */
[C---:B------:R-:W-:Y:S01]  /*8630*/  IADD3 R10, R3.reuse, 0x18, RZ ;  /* 0x00000018030a7810 */ /* 0x040fe20007ffe0ff */
[C---:B------:R-:W-:Y:S01]  /*8640*/  VIADD R14, R3.reuse, 0x40 ;  /* 0x00000040030e7836 */ /* 0x040fe20000000000 */
[----:B------:R-:W-:Y:S01]  /*8650*/  ISETP.GE.AND P0, PT, R2, UR4, PT ;  /* 0x0000000402007c0c */ /* 0x000fe2000bf06270 */
[C---:B------:R-:W-:Y:S01]  /*8660*/  VIADD R18, R3.reuse, 0x50 ;  /* 0x0000005003127836 */ /* 0x040fe20000000000 */
[----:B------:R-:W-:Y:S01]  /*8670*/  ISETP.GE.AND P1, PT, R10, UR4, PT ;  /* 0x000000040a007c0c */ /* 0x000fe2000bf26270 */
[C---:B------:R-:W-:Y:S01]  /*8680*/  VIADD R20, R3.reuse, 0x70 ;  /* 0x0000007003147836 */ /* 0x040fe20000000000 */
[----:B------:R-:W-:-:S02]  /*8690*/  IADD3 R12, R3, 0x30, RZ ;  /* 0x00000030030c7810 */ /* 0x000fc40007ffe0ff */
[----:B------:R-:W-:Y:S01]  /*86a0*/  ISETP.GE.AND P5, PT, R13, UR4, PT ;  /* 0x000000040d007c0c */ /* 0x000fe2000bfa6270 */
[C---:B01----:R-:W-:Y:S01]  /*86b0*/  @!P2 IMAD.WIDE R6, R3.reuse, 0x4, R4 ;  /* 0x000000040306a825 */ /* 0x043fe200078e0204 */
[----:B------:R-:W-:Y:S02]  /*86c0*/  ISETP.GE.AND P4, PT, R12, UR4, PT ;  /* 0x000000040c007c0c */ /* 0x000fe4000bf86270 */
[----:B------:R-:W-:Y:S02]  /*86d0*/  @!P3 LEA.HI R0, R0, R0, RZ, 0x1 ;  /* 0x000000000000b211 */ /* 0x000fe400078f08ff */
[----:B------:R0:W-:Y:S01]  /*86e0*/  @!P2 ST.E.64 desc[UR36][R6.64], R26 ;  /* 0x0000001a0600a985 */ /* 0x0001e2000c101b24 */
[----:B------:R-:W-:Y:S02]  /*86f0*/  ISETP.GE.AND P6, PT, R14, UR4, PT ;  /* 0x000000040e007c0c */ /* 0x000fe4000bfc6270 */
[----:B------:R-:W-:Y:S01]  /*8700*/  @!P3 LOP3.LUT R9, R0, 0xfffffffe, RZ, 0xc0, !PT ;  /* 0xfffffffe0009b812 */ /* 0x000fe200078ec0ff */
[----:B------:R-:W-:Y:S01]  /*8710*/  VIADD R0, R3, 0x20 ;  /* 0x0000002003007836 */ /* 0x000fe20000000000 */
[----:B------:R-:W-:-:S02]  /*8720*/  @!P0 LEA.HI R2, R2, R2, RZ, 0x1 ;  /* 0x0000000202028211 */ /* 0x000fc400078f08ff */
[----:B------:R-:W-:Y:S01]  /*8730*/  @!P1 LEA.HI R10, R10, R10, RZ, 0x1 ;  /* 0x0000000a0a0a9211 */ /* 0x000fe200078f08ff */
[----:B------:R-:W-:Y:S01]  /*8740*/  @!P3 IMAD.WIDE R8, R9, 0x4, R4 ;  /* 0x000000040908b825 */ /* 0x000fe200078e0204 */
[----:B------:R-:W-:Y:S02]  /*8750*/  ISETP.GE.AND P2, PT, R0, UR4, PT ;  /* 0x0000000400007c0c */ /* 0x000fe4000bf46270 */
[----:B------:R-:W-:Y:S02]  /*8760*/  @!P4 LEA.HI R12, R12, R12, RZ, 0x1 ;  /* 0x0000000c0c0cc211 */ /* 0x000fe400078f08ff */
[----:B------:R1:W-:Y:S01]  /*8770*/  @!P3 ST.E.64 desc[UR36][R8.64], R30 ;  /* 0x0000001e0800b985 */ /* 0x0003e2000c101b24 */
[----:B------:R-:W-:Y:S02]  /*8780*/  ISETP.GE.AND P3, PT, R11, UR4, PT ;  /* 0x000000040b007c0c */ /* 0x000fe4000bf66270 */
[----:B0-----:R-:W-:Y:S02]  /*8790*/  @!P0 LOP3.LUT R7, R2, 0xfffffffe, RZ, 0xc0, !PT ;  /* 0xfffffffe02078812 */ /* 0x001fe400078ec0ff */
[----:B------:R-:W-:-:S02]  /*87a0*/  @!P6 LEA.HI R14, R14, R14, RZ, 0x1 ;  /* 0x0000000e0e0ee211 */ /* 0x000fc400078f08ff */
[----:B------:R-:W-:Y:S01]  /*87b0*/  @!P4 LOP3.LUT R15, R12, 0xfffffffe, RZ, 0xc0, !PT ;  /* 0xfffffffe0c0fc812 */ /* 0x000fe200078ec0ff */
[--C-:B------:R-:W-:Y:S01]  /*87c0*/  @!P0 IMAD.WIDE R6, R7, 0x4, R4.reuse ;  /* 0x0000000407068825 */ /* 0x100fe200078e0204 */
[----:B------:R-:W-:Y:S02]  /*87d0*/  @!P2 LEA.HI R0, R0, R0, RZ, 0x1 ;  /* 0x000000000000a211 */ /* 0x000fe400078f08ff */
[----:B------:R-:W-:Y:S02]  /*87e0*/  IADD3 R16, R3, 0x48, RZ ;  /* 0x0000004803107810 */ /* 0x000fe40007ffe0ff */
[----:B------:R0:W-:Y:S01]  /*87f0*/  @!P0 ST.E.64 desc[UR36][R6.64], R34 ;  /* 0x0000002206008985 */ /* 0x0001e2000c101b24 */
[----:B-1----:R-:W-:Y:S02]  /*8800*/  @!P1 LOP3.LUT R9, R10, 0xfffffffe, RZ, 0xc0, !PT ;  /* 0xfffffffe0a099812 */ /* 0x002fe400078ec0ff */
[----:B------:R-:W-:Y:S02]  /*8810*/  @!P3 LEA.HI R2, R11, R11, RZ, 0x1 ;  /* 0x0000000b0b02b211 */ /* 0x000fe400078f08ff */
[----:B------:R-:W-:Y:S01]  /*8820*/  @!P5 LEA.HI R10, R13, R13, RZ, 0x1 ;  /* 0x0000000d0d0ad211 */ /* 0x000fe200078f08ff */
[----:B------:R-:W-:Y:S01]  /*8830*/  @!P1 IMAD.WIDE R8, R9, 0x4, R4 ;  /* 0x0000000409089825 */ /* 0x000fe200078e0204 */
[----:B------:R-:W-:-:S02]  /*8840*/  @!P2 LOP3.LUT R11, R0, 0xfffffffe, RZ, 0xc0, !PT ;  /* 0xfffffffe000ba812 */ /* 0x000fc400078ec0ff */
[----:B------:R-:W-:Y:S01]  /*8850*/  @!P3 LOP3.LUT R13, R2, 0xfffffffe, RZ, 0xc0, !PT ;  /* 0xfffffffe020db812 */ /* 0x000fe200078ec0ff */
[----:B------:R-:W-:Y:S01]  /*8860*/  VIADD R0, R3, 0x58 ;  /* 0x0000005803007836 */ /* 0x000fe20000000000 */
[----:B------:R-:W-:Y:S01]  /*8870*/  @!P5 LOP3.LUT R19, R10, 0xfffffffe, RZ, 0xc0, !PT ;  /* 0xfffffffe0a13d812 */ /* 0x000fe200078ec0ff */
[----:B------:R1:W-:Y:S01]  /*8880*/  @!P1 ST.E.64 desc[UR36][R8.64], R38 ;  /* 0x0000002608009985 */ /* 0x0003e2000c101b24 */
[----:B------:R-:W-:Y:S01]  /*8890*/  @!P6 LOP3.LUT R21, R14, 0xfffffffe, RZ, 0xc0, !PT ;  /* 0xfffffffe0e15e812 */ /* 0x000fe200078ec0ff */
[--C-:B0-----:R-:W-:Y:S01]  /*88a0*/  @!P2 IMAD.WIDE R6, R11, 0x4, R4.reuse ;  /* 0x000000040b06a825 */ /* 0x101fe200078e0204 */
[----:B------:R-:W-:Y:S02]  /*88b0*/  ISETP.GE.AND P1, PT, R16, UR4, PT ;  /* 0x0000000410007c0c */ /* 0x000fe4000bf26270 */
[----:B------:R-:W-:Y:S01]  /*88c0*/  ISETP.GE.AND P0, PT, R18, UR4, PT ;  /* 0x0000000412007c0c */ /* 0x000fe2000bf06270 */
[----:B------:R-:W-:Y:S01]  /*88d0*/  @!P4 IMAD.WIDE R10, R15, 0x4, R4 ;  /* 0x000000040f0ac825 */ /* 0x000fe200078e0204 */
[----:B------:R0:W-:Y:S01]  /*88e0*/  @!P2 ST.E.64 desc[UR36][R6.64], R42 ;  /* 0x0000002a0600a985 */ /* 0x0001e2000c101b24 */
[----:B------:R-:W-:-:S02]  /*88f0*/  IADD3 R2, R3, 0x60, RZ ;  /* 0x0000006003027810 */ /* 0x000fc40007ffe0ff */
[--C-:B------:R-:W-:Y:S01]  /*8900*/  @!P6 IMAD.WIDE R14, R21, 0x4, R4.reuse ;  /* 0x00000004150ee825 */ /* 0x100fe200078e0204 */
[----:B------:R-:W-:Y:S02]  /*8910*/  IADD3 R21, R3, 0x78, RZ ;  /* 0x0000007803157810 */ /* 0x000fe40007ffe0ff */
[----:B------:R-:W-:Y:S01]  /*8920*/  ISETP.GE.AND P2, PT, R0, UR4, PT ;  /* 0x0000000400007c0c */ /* 0x000fe2000bf46270 */
[--C-:B-1----:R-:W-:Y:S02]  /*8930*/  @!P3 IMAD.WIDE R8, R13, 0x4, R4.reuse ;  /* 0x000000040d08b825 */ /* 0x102fe400078e0204 */
[----:B------:R-:W-:Y:S02]  /*8940*/  @!P1 LEA.HI R16, R16, R16, RZ, 0x1 ;  /* 0x0000001010109211 */ /* 0x000fe400078f08ff */
[----:B------:R-:W-:Y:S01]  /*8950*/  @!P5 IMAD.WIDE R12, R19, 0x4, R4 ;  /* 0x00000004130cd825 */ /* 0x000fe200078e0204 */
[----:B------:R1:W-:Y:S01]  /*8960*/  @!P3 ST.E.64 desc[UR36][R8.64], R46 ;  /* 0x0000002e0800b985 */ /* 0x0003e2000c101b24 */
[----:B------:R-:W-:-:S02]  /*8970*/  ISETP.GE.AND P3, PT, R21, UR4, PT ;  /* 0x0000000415007c0c */ /* 0x000fc4000bf66270 */
[----:B------:R-:W-:Y:S01]  /*8980*/  VIADD R19, R3, 0x68 ;  /* 0x0000006803137836 */ /* 0x000fe20000000000 */
[----:B------:R2:W-:Y:S01]  /*8990*/  @!P4 ST.E.64 desc[UR36][R10.64], R50 ;  /* 0x000000320a00c985 */ /* 0x0005e2000c101b24 */
[----:B------:R-:W-:Y:S02]  /*89a0*/  ISETP.GE.AND P4, PT, R20, UR4, PT ;  /* 0x0000000414007c0c */ /* 0x000fe4000bf86270 */
[----:B------:R-:W-:Y:S01]  /*89b0*/  @!P0 LEA.HI R18, R18, R18, RZ, 0x1 ;  /* 0x0000001212128211 */ /* 0x000fe200078f08ff */
[----:B------:R3:W-:Y:S01]  /*89c0*/  @!P5 ST.E.64 desc[UR36][R12.64], R54 ;  /* 0x000000360c00d985 */ /* 0x0007e2000c101b24 */
[----:B------:R-:W-:Y:S02]  /*89d0*/  ISETP.GE.AND P5, PT, R19, UR4, PT ;  /* 0x0000000413007c0c */ /* 0x000fe4000bfa6270 */
[----:B0-----:R-:W-:Y:S01]  /*89e0*/  @!P1 LOP3.LUT R7, R16, 0xfffffffe, RZ, 0xc0, !PT ;  /* 0xfffffffe10079812 */ /* 0x001fe200078ec0ff */
[----:B------:R0:W-:Y:S01]  /*89f0*/  @!P6 ST.E.64 desc[UR36][R14.64], R58 ;  /* 0x0000003a0e00e985 */ /* 0x0001e2000c101b24 */
[----:B------:R-:W-:Y:S01]  /*8a00*/  ISETP.GE.AND P6, PT, R2, UR4, PT ;  /* 0x0000000402007c0c */ /* 0x000fe2000bfc6270 */
[----:B------:R-:W-:Y:S01]  /*8a10*/  VIADD R16, R3, 0x80 ;  /* 0x0000008003107836 */ /* 0x000fe20000000000 */
[----:B-1----:R-:W-:Y:S01]  /*8a20*/  @!P0 LOP3.LUT R9, R18, 0xfffffffe, RZ, 0xc0, !PT ;  /* 0xfffffffe12098812 */ /* 0x002fe200078ec0ff */
[----:B------:R-:W-:Y:S01]  /*8a30*/  @!P1 IMAD.WIDE R6, R7, 0x4, R4 ;  /* 0x0000000407069825 */ /* 0x000fe200078e0204 */
[----:B------:R-:W-:-:S02]  /*8a40*/  @!P2 LEA.HI R0, R0, R0, RZ, 0x1 ;  /* 0x000000000000a211 */ /* 0x000fc400078f08ff */
[----:B------:R-:W-:Y:S01]  /*8a50*/  @!P4 LEA.HI R20, R20, R20, RZ, 0x1 ;  /* 0x000000141414c211 */ /* 0x000fe200078f08ff */
[----:B------:R-:W-:Y:S01]  /*8a60*/  @!P0 IMAD.WIDE R8, R9, 0x4, R4 ;  /* 0x0000000409088825 */ /* 0x000fe200078e0204 */
[----:B------:R-:W-:Y:S01]  /*8a70*/  @!P3 LEA.HI R21, R21, R21, RZ, 0x1 ;  /* 0x000000151515b211 */ /* 0x000fe200078f08ff */
[----:B------:R1:W-:Y:S01]  /*8a80*/  @!P1 ST.E.64 desc[UR36][R6.64], R62 ;  /* 0x0000003e06009985 */ /* 0x0003e2000c101b24 */
[----:B------:R-:W-:Y:S01]  /*8a90*/  @!P5 LEA.HI R19, R19, R19, RZ, 0x1 ;  /* 0x000000131313d211 */ /* 0x000fe200078f08ff */
[----:B------:R-:W-:Y:S01]  /*8aa0*/  VIADD R18, R3, 0x88 ;  /* 0x0000008803127836 */ /* 0x000fe20000000000 */
[----:B--2---:R-:W-:Y:S01]  /*8ab0*/  @!P2 LOP3.LUT R11, R0, 0xfffffffe, RZ, 0xc0, !PT ;  /* 0xfffffffe000ba812 */ /* 0x004fe200078ec0ff */
[----:B------:R2:W-:Y:S01]  /*8ac0*/  @!P0 ST.E.64 desc[UR36][R8.64], R66 ;  /* 0x0000004208008985 */ /* 0x0005e2000c101b24 */
[----:B------:R-:W-:Y:S02]  /*8ad0*/  @!P6 LEA.HI R2, R2, R2, RZ, 0x1 ;  /* 0x000000020202e211 */ /* 0x000fe400078f08ff */
[----:B------:R-:W-:-:S02]  /*8ae0*/  @!P5 LOP3.LUT R19, R19, 0xfffffffe, RZ, 0xc0, !PT ;  /* 0xfffffffe1313d812 */ /* 0x000fc400078ec0ff */
[----:B---3--:R-:W-:Y:S01]  /*8af0*/  @!P6 LOP3.LUT R13, R2, 0xfffffffe, RZ, 0xc0, !PT ;  /* 0xfffffffe020de812 */ /* 0x008fe200078ec0ff */
[----:B------:R-:W-:Y:S01]  /*8b00*/  VIADD R2, R3, 0x98 ;  /* 0x0000009803027836 */ /* 0x000fe20000000000 */
[----:B0-----:R-:W-:Y:S02]  /*8b10*/  @!P4 LOP3.LUT R15, R20, 0xfffffffe, RZ, 0xc0, !PT ;  /* 0xfffffffe140fc812 */ /* 0x001fe400078ec0ff */
[----:B------:R-:W-:Y:S01]  /*8b20*/  @!P3 LOP3.LUT R21, R21, 0xfffffffe, RZ, 0xc0, !PT ;  /* 0xfffffffe1515b812 */ /* 0x000fe200078ec0ff */
[--C-:B-1----:R-:W-:Y:S01]  /*8b30*/  @!P2 IMAD.WIDE R6, R11, 0x4, R4.reuse ;  /* 0x000000040b06a825 */ /* 0x102fe200078e0204 */
[----:B------:R-:W-:Y:S02]  /*8b40*/  ISETP.GE.AND P0, PT, R16, UR4, PT ;  /* 0x0000000410007c0c */ /* 0x000fe4000bf06270 */
[----:B------:R-:W-:Y:S01]  /*8b50*/  ISETP.GE.AND P1, PT, R18, UR4, PT ;  /* 0x0000000412007c0c */ /* 0x000fe2000bf26270 */
[----:B--2---:R-:W-:Y:S01]  /*8b60*/  @!P6 IMAD.WIDE R8, R13, 0x4, R4 ;  /* 0x000000040d08e825 */ /* 0x004fe200078e0204 */
[----:B------:R0:W-:Y:S01]  /*8b70*/  @!P2 ST.E.64 desc[UR36][R6.64], R70 ;  /* 0x000000460600a985 */ /* 0x0001e2000c101b24 */
[----:B------:R-:W-:-:S02]  /*8b80*/  IADD3 R0, R3, 0x90, RZ ;  /* 0x0000009003007810 */ /* 0x000fc40007ffe0ff */
[--C-:B------:R-:W-:Y:S01]  /*8b90*/  @!P5 IMAD.WIDE R10, R19, 0x4, R4.reuse ;  /* 0x00000004130ad825 */ /* 0x100fe200078e0204 */
[----:B------:R1:W-:Y:S01]  /*8ba0*/  @!P6 ST.E.64 desc[UR36][R8.64], R74 ;  /* 0x0000004a0800e985 */ /* 0x0003e2000c101b24 */
[----:B------:R-:W-:Y:S02]  /*8bb0*/  IADD3 R20, R3, 0xa8, RZ ;  /* 0x000000a803147810 */ /* 0x000fe40007ffe0ff */
[--C-:B------:R-:W-:Y:S01]  /*8bc0*/  @!P4 IMAD.WIDE R12, R15, 0x4, R4.reuse ;  /* 0x000000040f0cc825 */ /* 0x100fe200078e0204 */
[----:B------:R2:W-:Y:S01]  /*8bd0*/  @!P5 ST.E.64 desc[UR36][R10.64], R78 ;  /* 0x0000004e0a00d985 */ /* 0x0005e2000c101b24 */
[----:B------:R-:W-:Y:S02]  /*8be0*/  ISETP.GE.AND P2, PT, R0, UR4, PT ;  /* 0x0000000400007c0c */ /* 0x000fe4000bf46270 */
[----:B------:R-:W-:Y:S01]  /*8bf0*/  @!P3 IMAD.WIDE R14, R21, 0x4, R4 ;  /* 0x00000004150eb825 */ /* 0x000fe200078e0204 */
[----:B------:R3:W-:Y:S01]  /*8c00*/  @!P4 ST.E.64 desc[UR36][R12.64], R82 ;  /* 0x000000520c00c985 */ /* 0x0007e2000c101b24 */
[----:B------:R-:W-:-:S02]  /*8c10*/  ISETP.GE.AND P5, PT, R20, UR4, PT ;  /* 0x0000000414007c0c */ /* 0x000fc4000bfa6270 */
[C---:B------:R-:W-:Y:S01]  /*8c20*/  VIADD R19, R3.reuse, 0xa0 ;  /* 0x000000a003137836 */ /* 0x040fe20000000000 */
[----:B------:R4:W-:Y:S01]  /*8c30*/  @!P3 ST.E.64 desc[UR36][R14.64], R86 ;  /* 0x000000560e00b985 */ /* 0x0009e2000c101b24 */
[C---:B------:R-:W-:Y:S01]  /*8c40*/  VIADD R21, R3.reuse, 0xb0 ;  /* 0x000000b003157836 */ /* 0x040fe20000000000 */
[----:B------:R-:W-:Y:S01]  /*8c50*/  ISETP.GE.AND P3, PT, R2, UR4, PT ;  /* 0x0000000402007c0c */ /* 0x000fe2000bf66270 */
[----:B------:R-:W-:Y:S01]  /*8c60*/  VIADD R3, R3, 0xb8 ;  /* 0x000000b803037836 */ /* 0x000fe20000000000 */
[----:B------:R-:W-:Y:S02]  /*8c70*/  ISETP.GE.AND P4, PT, R19, UR4, PT ;  /* 0x0000000413007c0c */ /* 0x000fe4000bf86270 */
[----:B------:R-:W-:Y:S02]  /*8c80*/  ISETP.GE.AND P6, PT, R21, UR4, PT ;  /* 0x0000000415007c0c */ /* 0x000fe4000bfc6270 */
[----:B------:R-:W-:Y:S02]  /*8c90*/  @!P0 LEA.HI R16, R16, R16, RZ, 0x1 ;  /* 0x0000001010108211 */ /* 0x000fe400078f08ff */
[----:B------:R-:W-:-:S02]  /*8ca0*/  @!P1 LEA.HI R18, R18, R18, RZ, 0x1 ;  /* 0x0000001212129211 */ /* 0x000fc400078f08ff */
[----:B0-----:R-:W-:Y:S02]  /*8cb0*/  @!P0 LOP3.LUT R7, R16, 0xfffffffe, RZ, 0xc0, !PT ;  /* 0xfffffffe10078812 */ /* 0x001fe400078ec0ff */
[----:B-1----:R-:W-:Y:S02]  /*8cc0*/  @!P1 LOP3.LUT R9, R18, 0xfffffffe, RZ, 0xc0, !PT ;  /* 0xfffffffe12099812 */ /* 0x002fe400078ec0ff */
[----:B------:R-:W-:Y:S01]  /*8cd0*/  @!P2 LEA.HI R0, R0, R0, RZ, 0x1 ;  /* 0x000000000000a211 */ /* 0x000fe200078f08ff */
[--C-:B------:R-:W-:Y:S01]  /*8ce0*/  @!P0 IMAD.WIDE R6, R7, 0x4, R4.reuse ;  /* 0x0000000407068825 */ /* 0x100fe200078e0204 */
[----:B------:R-:W-:Y:S02]  /*8cf0*/  @!P3 LEA.HI R2, R2, R2, RZ, 0x1 ;  /* 0x000000020202b211 */ /* 0x000fe400078f08ff */
[----:B------:R-:W-:Y:S01]  /*8d00*/  @!P4 LEA.HI R19, R19, R19, RZ, 0x1 ;  /* 0x000000131313c211 */ /* 0x000fe200078f08ff */
[----:B------:R-:W-:Y:S01]  /*8d10*/  @!P1 IMAD.WIDE R8, R9, 0x4, R4 ;  /* 0x0000000409089825 */ /* 0x000fe200078e0204 */
[----:B------:R-:W-:Y:S01]  /*8d20*/  @!P5 LEA.HI R20, R20, R20, RZ, 0x1 ;  /* 0x000000141414d211 */ /* 0x000fe200078f08ff */
[----:B------:R0:W-:Y:S01]  /*8d30*/  @!P0 ST.E.64 desc[UR36][R6.64], R90 ;  /* 0x0000005a06008985 */ /* 0x0001e2000c101b24 */
[----:B------:R-:W-:-:S02]  /*8d40*/  @!P6 LEA.HI R21, R21, R21, RZ, 0x1 ;  /* 0x000000151515e211 */ /* 0x000fc400078f08ff */
[----:B--2---:R-:W-:Y:S01]  /*8d50*/  @!P2 LOP3.LUT R11, R0, 0xfffffffe, RZ, 0xc0, !PT ;  /* 0xfffffffe000ba812 */ /* 0x004fe200078ec0ff */
[----:B------:R1:W-:Y:S01]  /*8d60*/  @!P1 ST.E.64 desc[UR36][R8.64], R94 ;  /* 0x0000005e08009985 */ /* 0x0003e2000c101b24 */
[----:B---3--:R-:W-:Y:S02]  /*8d70*/  @!P3 LOP3.LUT R13, R2, 0xfffffffe, RZ, 0xc0, !PT ;  /* 0xfffffffe020db812 */ /* 0x008fe400078ec0ff */
[----:B------:R-:W-:Y:S02]  /*8d80*/  @!P4 LOP3.LUT R19, R19, 0xfffffffe, RZ, 0xc0, !PT ;  /* 0xfffffffe1313c812 */ /* 0x000fe400078ec0ff */
[----:B----4-:R-:W-:Y:S02]  /*8d90*/  @!P5 LOP3.LUT R15, R20, 0xfffffffe, RZ, 0xc0, !PT ;  /* 0xfffffffe140fd812 */ /* 0x010fe400078ec0ff */
[----:B------:R-:W-:Y:S02]  /*8da0*/  @!P6 LOP3.LUT R21, R21, 0xfffffffe, RZ, 0xc0, !PT ;  /* 0xfffffffe1515e812 */ /* 0x000fe400078ec0ff */
[----:B------:R-:W-:Y:S01]  /*8db0*/  ISETP.GE.AND P0, PT, R3, UR4, PT ;  /* 0x0000000403007c0c */ /* 0x000fe2000bf06270 */
[----:B0-----:R-:W-:-:S04]  /*8dc0*/  @!P2 IMAD.WIDE R6, R11, 0x4, R4 ;  /* 0x000000040b06a825 */ /* 0x001fc800078e0204 */
[--C-:B-1----:R-:W-:Y:S01]  /*8dd0*/  @!P3 IMAD.WIDE R8, R13, 0x4, R4.reuse ;  /* 0x000000040d08b825 */ /* 0x102fe200078e0204 */
[----:B------:R4:W-:Y:S03]  /*8de0*/  @!P2 ST.E.64 desc[UR36][R6.64], R98 ;  /* 0x000000620600a985 */ /* 0x0009e6000c101b24 */
[--C-:B------:R-:W-:Y:S01]  /*8df0*/  @!P4 IMAD.WIDE R10, R19, 0x4, R4.reuse ;  /* 0x00000004130ac825 */ /* 0x100fe200078e0204 */
[----:B------:R4:W-:Y:S03]  /*8e00*/  @!P3 ST.E.64 desc[UR36][R8.64], R102 ;  /* 0x000000660800b985 */ /* 0x0009e6000c101b24 */
[--C-:B------:R-:W-:Y:S01]  /*8e10*/  @!P5 IMAD.WIDE R12, R15, 0x4, R4.reuse ;  /* 0x000000040f0cd825 */ /* 0x100fe200078e0204 */
[----:B------:R4:W-:Y:S03]  /*8e20*/  @!P4 ST.E.64 desc[UR36][R10.64], R106 ;  /* 0x0000006a0a00c985 */ /* 0x0009e6000c101b24 */
[----:B------:R-:W-:Y:S01]  /*8e30*/  @!P6 IMAD.WIDE R14, R21, 0x4, R4 ;  /* 0x00000004150ee825 */ /* 0x000fe200078e0204 */
[----:B------:R4:W-:Y:S04]  /*8e40*/  @!P5 ST.E.64 desc[UR36][R12.64], R110 ;  /* 0x0000006e0c00d985 */ /* 0x0009e8000c101b24 */
[----:B------:R4:W-:Y:S01]  /*8e50*/  @!P6 ST.E.64 desc[UR36][R14.64], R114 ;  /* 0x000000720e00e985 */ /* 0x0009e2000c101b24 */
[----:B------:R-:W-:Y:S05]  /*8e60*/  @P0 BRA `(.L_x_8) ;  /* 0x0000003c00e80947 */ /* 0x000fea0003800000 */
[----:B------:R-:W-:-:S04]  /*8e70*/  LEA.HI R3, R3, R3, RZ, 0x1 ;  /* 0x0000000303037211 */ /* 0x000fc800078f08ff */
[----:B------:R-:W-:-:S05]  /*8e80*/  LOP3.LUT R3, R3, 0xfffffffe, RZ, 0xc0, !PT ;  /* 0xfffffffe03037812 */ /* 0x000fca00078ec0ff */
[----:B------:R-:W-:-:S05]  /*8e90*/  IMAD.WIDE R4, R3, 0x4, R4 ;  /* 0x0000000403047825 */ /* 0x000fca00078e0204 */
[----:B------:R0:W-:Y:S01]  /*8ea0*/  ST.E.64 desc[UR36][R4.64], R118 ;  /* 0x0000007604007985 */ /* 0x0001e2000c101b24 */
[----:B------:R-:W-:Y:S05]  /*8eb0*/  BRA `(.L_x_8) ;  /* 0x0000003c00d47947 */ /* 0x000fea0003800000 */
.L_x_35:
[----:B------:R-:W0:Y:S02]  /*8ec0*/  S2R R0, SR_TID.X ;  /* 0x0000000000007919 */ /* 0x000e240000002100 */
[----:B0-----:R-:W-:-:S04]  /*8ed0*/  IADD3 R2, R0, -0x80, RZ ;  /* 0xffffff8000027810 */ /* 0x001fc80007ffe0ff */
[----:B------:R-:W-:-:S13]  /*8ee0*/  ISETP.GT.AND P0, PT, R2, 0x7f, PT ;  /* 0x0000007f0200780c */ /* 0x000fda0003f04270 */
[----:B------:R-:W-:Y:S05]  /*8ef0*/  @P0 BRA `(.L_x_8) ;  /* 0x0000003c00c40947 */ /* 0x000fea0003800000 */
[----:B------:R-:W0:Y:S01]  /*8f00*/  S2R R3, SR_CTAID.X ;  /* 0x0000000000037919 */ /* 0x000e220000002500 */
[----:B------:R-:W1:Y:S01]  /*8f10*/  LDC R6, c[0x0][0xbe8] ;  /* 0x0002fa00ff067b82 */ /* 0x000e620000000800 */
[----:B------:R-:W-:Y:S01]  /*8f20*/  ULDC UR4, c[0x0][0xa88] ;  /* 0x0002a20000047ab9 */ /* 0x000fe20000000800 */
[----:B0-----:R-:W-:Y:S02]  /*8f30*/  IMAD R0, R3, 0x80, R0 ;  /* 0x0000008003007824 */ /* 0x001fe400078e0200 */
[----:B-1----:R-:W-:Y:S02]  /*8f40*/  IMAD R3, R6, UR4, RZ ;  /* 0x0000000406037c24 */ /* 0x002fe4000f8e02ff */
[----:B------:R-:W-:-:S05]  /*8f50*/  VIADD R0, R0, 0xffffff80 ;  /* 0xffffff8000007836 */ /* 0x000fca0000000000 */
[----:B------:R-:W-:-:S13]  /*8f60*/  ISETP.GE.AND P0, PT, R0, R3, PT ;  /* 0x000000030000720c */ /* 0x000fda0003f06270 */
[----:B------:R-:W-:Y:S05]  /*8f70*/  @P0 BRA `(.L_x_8) ;  /* 0x0000003c00a40947 */ /* 0x000fea0003800000 */
[----:B------:R-:W-:Y:S01]  /*8f80*/  ISETP.NE.AND P0, PT, R6, 0x1, PT ;  /* 0x000000010600780c */ /* 0x000fe20003f05270 */
[----:B------:R-:W0:Y:S01]  /*8f90*/  S2UR UR7, SR_CTAID.Z ;  /* 0x00000000000779c3 */ /* 0x000e220000002700 */
[----:B------:R-:W-:Y:S01]  /*8fa0*/  R2UR UR11, R17 ;  /* 0x00000000110b72ca */ /* 0x000fe200000e0000 */
[----:B------:R-:W-:Y:S01]  /*8fb0*/  ULDC.64 UR8, c[0x0][0xbd0] ;  /* 0x0002f40000087ab9 */ /* 0x000fe20000000a00 */
[----:B------:R-:W-:-:S05]  /*8fc0*/  MOV R5, R0 ;  /* 0x0000000000057202 */ /* 0x000fca0000000f00 */
[----:B------:R-:W1:Y:S06]  /*8fd0*/  LDC.64 R10, c[0x0][0xbd8] ;  /* 0x0002f600ff0a7b82 */ /* 0x000e6c0000000a00 */
[----:B------:R-:W-:Y:S02]  /*8fe0*/  USHF.R.S32.HI UR6, URZ, 0x1f, UR11 ;  /* 0x0000001f3f067899 */ /* 0x000fe4000801140b */
[----:B------:R-:W2:Y:S01]  /*8ff0*/  @P0 LDC R7, c[0x0][0xbec] ;  /* 0x0002fb00ff070b82 */ /* 0x000ea20000000800 */
[----:B------:R-:W-:Y:S02]  /*9000*/  UIMAD.WIDE.U32 UR4, UR11, UR8, URZ ;  /* 0x000000080b0472a5 */ /* 0x000fe4000f8e003f */
[----:B------:R-:W-:-:S04]  /*9010*/  UIMAD UR6, UR6, UR8, URZ ;  /* 0x00000008060672a4 */ /* 0x000fc8000f8e023f */
[----:B------:R-:W-:Y:S01]  /*9020*/  UIMAD UR6, UR11, UR9, UR6 ;  /* 0x000000090b0672a4 */ /* 0x000fe2000f8e0206 */
[----:B------:R-:W3:Y:S01]  /*9030*/  @P0 LDC R9, c[0x0][0xbf0] ;  /* 0x0002fc00ff090b82 */ /* 0x000ee20000000800 */
[----:B0-----:R-:W-:Y:S01]  /*9040*/  USHF.R.S32.HI UR8, URZ, 0x1f, UR7 ;  /* 0x0000001f3f087899 */ /* 0x001fe20008011407 */
[----:B------:R-:W-:Y:S01]  /*9050*/  IMAD.U32 R3, RZ, RZ, UR5 ;  /* 0x00000005ff037e24 */ /* 0x000fe2000f8e00ff */
[----:B------:R-:W-:Y:S01]  /*9060*/  UIADD3 UR6, UR5, UR6, URZ ;  /* 0x0000000605067290 */ /* 0x000fe2000fffe03f */
[----:B------:R-:W-:Y:S02]  /*9070*/  IMAD.U32 R2, RZ, RZ, UR4 ;  /* 0x00000004ff027e24 */ /* 0x000fe4000f8e00ff */
[----:B------:R-:W-:Y:S02]  /*9080*/  ULDC.64 UR4, c[0x0][0xbe0] ;  /* 0x0002f80000047ab9 */ /* 0x000fe40000000a00 */
[----:B------:R-:W0:Y:S01]  /*9090*/  S2UR UR10, SR_CTAID.Y ;  /* 0x00000000000a79c3 */ /* 0x000e220000002600 */
[----:B------:R-:W-:Y:S01]  /*90a0*/  MOV R3, UR6 ;  /* 0x0000000600037c02 */ /* 0x000fe20008000f00 */
[----:B-1----:R-:W-:-:S04]  /*90b0*/  IMAD R12, R10, UR8, RZ ;  /* 0x000000080a0c7c24 */ /* 0x002fc8000f8e02ff */
[----:B------:R-:W-:Y:S02]  /*90c0*/  IMAD R11, R11, UR7, R12 ;  /* 0x000000070b0b7c24 */ /* 0x000fe4000f8e020c */
[----:B------:R-:W0:Y:S01]  /*90d0*/  LDC R8, c[0x0][0xc50] ;  /* 0x00031400ff087b82 */ /* 0x000e220000000800 */
[----:B--2---:R-:W-:-:S04]  /*90e0*/  @P0 IMAD.HI.U32 R4, R0, R7, RZ ;  /* 0x0000000700040227 */ /* 0x004fc800078e00ff */
[----:B------:R-:W-:Y:S02]  /*90f0*/  IMAD R7, RZ, RZ, -UR11 ;  /* 0x8000000bff077e24 */ /* 0x000fe4000f8e02ff */
[----:B------:R-:W-:Y:S01]  /*9100*/  IMAD.WIDE.U32 R2, R10, UR7, R2 ;  /* 0x000000070a027c25 */ /* 0x000fe2000f8e0002 */
[----:B---3--:R-:W-:-:S04]  /*9110*/  @P0 SHF.R.U32.HI R5, RZ, R9, R4 ;  /* 0x00000009ff050219 */ /* 0x008fc80000011604 */
[----:B------:R-:W-:Y:S01]  /*9120*/  IADD3 R3, R11, R3, RZ ;  /* 0x000000030b037210 */ /* 0x000fe20007ffe0ff */
[----:B0-----:R-:W-:Y:S02]  /*9130*/  IMAD R9, R8, R7, UR10 ;  /* 0x0000000a08097e24 */ /* 0x001fe4000f8e0207 */
[----:B------:R-:W-:Y:S02]  /*9140*/  IMAD.MOV R7, RZ, RZ, -R5 ;  /* 0x000000ffff077224 */ /* 0x000fe400078e0a05 */
[----:B------:R-:W-:Y:S01]  /*9150*/  IMAD.WIDE.U32 R2, R9, UR4, R2 ;  /* 0x0000000409027c25 */ /* 0x000fe2000f8e0002 */
[----:B------:R-:W-:-:S03]  /*9160*/  SHF.R.S32.HI R4, RZ, 0x1f, R9 ;  /* 0x0000001fff047819 */ /* 0x000fc60000011409 */
[----:B------:R-:W-:Y:S01]  /*9170*/  IMAD R7, R6, R7, R0 ;  /* 0x0000000706077224 */ /* 0x000fe200078e0200 */
[----:B------:R-:W-:Y:S01]  /*9180*/  IADD3 R2, P0, R5, R2, RZ ;  /* 0x0000000205027210 */ /* 0x000fe20007f1e0ff */
[----:B------:R-:W-:-:S03]  /*9190*/  IMAD R4, R4, UR4, RZ ;  /* 0x0000000404047c24 */ /* 0x000fc6000f8e02ff */
[----:B------:R-:W-:Y:S01]  /*91a0*/  SHF.R.S32.HI R0, RZ, 0x1f, R7 ;  /* 0x0000001fff007819 */ /* 0x000fe20000011407 */
[----:B------:R-:W-:Y:S01]  /*91b0*/  IMAD R4, R9, UR5, R4 ;  /* 0x0000000509047c24 */ /* 0x000fe2000f8e0204 */
[----:B------:R-:W-:Y:S01]  /*91c0*/  SHF.R.S32.HI R9, RZ, 0x1f, R5 ;  /* 0x0000001fff097819 */ /* 0x000fe20000011405 */
[----:B------:R-:W-:Y:S02]  /*91d0*/  ULDC.64 UR4, c[0x0][0xbc8] ;  /* 0x0002f20000047ab9 */ /* 0x000fe40000000a00 */
[----:B------:R-:W-:Y:S01]  /*91e0*/  IMAD R0, R0, UR4, RZ ;  /* 0x0000000400007c24 */ /* 0x000fe2000f8e02ff */
[----:B------:R-:W-:-:S03]  /*91f0*/  IADD3.X R3, R9, R3, R4, P0, !PT ;  /* 0x0000000309037210 */ /* 0x000fc600007fe404 */
[C---:B------:R-:W-:Y:S02]  /*9200*/  IMAD R5, R7.reuse, UR5, R0 ;  /* 0x0000000507057c24 */ /* 0x040fe4000f8e0200 */
[----:B------:R-:W-:Y:S01]  /*9210*/  IMAD.WIDE.U32 R2, R7, UR4, R2 ;  /* 0x0000000407027c25 */ /* 0x000fe2000f8e0002 */
[----:B------:R-:W-:-:S03]  /*9220*/  ULDC.64 UR4, c[0x0][0xba8] ;  /* 0x0002ea0000047ab9 */ /* 0x000fc60000000a00 */
[----:B------:R-:W-:Y:S01]  /*9230*/  IMAD.IADD R3, R3, 0x1, R5 ;  /* 0x0000000103037824 */ /* 0x000fe200078e0205 */
[----:B------:R-:W-:-:S04]  /*9240*/  LEA R4, P0, R2, UR4, 0x2 ;  /* 0x0000000402047c11 */ /* 0x000fc8000f8010ff */
[----:B------:R-:W-:Y:S01]  /*9250*/  LEA.HI.X R5, R2, UR5, R3, 0x2, P0 ;  /* 0x0000000502057c11 */ /* 0x000fe200080f1403 */
[----:B------:R-:W-:-:S05]  /*9260*/  IMAD.MOV.U32 R3, RZ, RZ, -0x800000 ;  /* 0xff800000ff037424 */ /* 0x000fca00078e00ff */
[----:B------:R0:W-:Y:S01]  /*9270*/  STG.E desc[UR36][R4.64], R3 ;  /* 0x0000000304007986 */ /* 0x0001e2000c101924 */
[----:B------:R-:W-:Y:S05]  /*9280*/  BRA `(.L_x_8) ;  /* 0x0000003800e07947 */ /* 0x000fea0003800000 */
.L_x_6:
[----:B------:R-:W-:-:S08]  /*9290*/  NOP ;  /* 0x0000000000007918 */ /* 0x000fd00000000000 */
[----:B0-----:R-:W0:-:S00]  /*92a0*/  USETMAXREG.DEALLOC.CTAPOOL 0x28 ;  /* 0x00000028000079c8 */ /* 0x001e0000080e0500 */
[----:B0-----:R-:W-:Y:S01]  /*92b0*/  LOP3.LUT R18, R0, 0x3, RZ, 0xc0, !PT ;  /* 0x0000000300127812 */ /* 0x001fe200078ec0ff */
[----:B------:R-:W0:Y:S05]  /*92c0*/  S2R R26, SR_CTAID.Z ;  /* 0x00000000001a7919 */ /* 0x000e2a0000002700 */
[----:B------:R-:W1:Y:S01]  /*92d0*/  S2UR UR6, SR_CTAID.Y ;  /* 0x00000000000679c3 */ /* 0x000e620000002600 */
[----:B------:R-:W2:Y:S02]  /*92e0*/  SHFL.IDX PT, R0, R18, RZ, 0x1f ;  /* 0x00001fff12007589 */ /* 0x000ea400000e0000 */
[----:B--2---:R-:W-:-:S13]  /*92f0*/  ISETP.NE.AND P0, PT, R0, RZ, PT ;  /* 0x000000ff0000720c */ /* 0x004fda0003f05270 */
[----:B01----:R-:W-:Y:S05]  /*9300*/  @!P0 BRA `(.L_x_38) ;  /* 0x0000000000288947 */ /* 0x003fea0003800000 */
[----:B------:R-:W-:Y:S01]  /*9310*/  ULDC UR7, c[0x0][0xc50] ;  /* 0x0003140000077ab9 */ /* 0x000fe20000000800 */
[----:B------:R-:W-:Y:S01]  /*9320*/  UMOV UR41, UR6 ;  /* 0x0000000600297c82 */ /* 0x000fe20008000000 */
[----:B------:R-:W-:-:S06]  /*9330*/  UISETP.NE.AND UP0, UPT, UR7, 0x1, UPT ;  /* 0x000000010700788c */ /* 0x000fcc000bf05270 */
[----:B------:R-:W-:-:S13]  /*9340*/  PLOP3.LUT P0, PT, PT, PT, UP0, 0x80, 0x0 ;  /* 0x000000000000781c */ /* 0x000fda0003f0f008 */
[----:B------:R-:W-:Y:S05]  /*9350*/  @!P0 BRA `(.L_x_39) ;  /* 0x0000000000308947 */ /* 0x000fea0003800000 */
[----:B------:R-:W-:Y:S01]  /*9360*/  ULDC UR4, c[0x0][0xc54] ;  /* 0x0003150000047ab9 */ /* 0x000fe20000000800 */
[----:B------:R-:W-:Y:S01]  /*9370*/  ULDC UR41, c[0x0][0xc58] ;  /* 0x0003160000297ab9 */ /* 0x000fe20000000800 */
[----:B------:R-:W-:-:S04]  /*9380*/  UIMAD.WIDE.U32 UR4, UR6, UR4, URZ ;  /* 0x00000004060472a5 */ /* 0x000fc8000f8e003f */
[----:B------:R-:W-:Y:S01]  /*9390*/  USHF.R.U32.HI UR41, URZ, UR41, UR5 ;  /* 0x000000293f297299 */ /* 0x000fe20008011605 */
[----:B------:R-:W-:Y:S11]  /*93a0*/  BRA `(.L_x_39) ;  /* 0x00000000001c7947 */ /* 0x000ff60003800000 */
.L_x_38:
[----:B------:R-:W-:Y:S01]  /*93b0*/  ULDC UR7, c[0x0][0xc50] ;  /* 0x0003140000077ab9 */ /* 0x000fe20000000800 */
[----:B------:R-:W-:Y:S01]  /*93c0*/  UMOV UR41, UR6 ;  /* 0x0000000600297c82 */ /* 0x000fe20008000000 */
[----:B------:R-:W-:-:S11]  /*93d0*/  UISETP.NE.AND UP0, UPT, UR7, 0x1, UPT ;  /* 0x000000010700788c */ /* 0x000fd6000bf05270 */
[----:B------:R-:W-:Y:S01]  /*93e0*/  @UP0 ULDC UR4, c[0x0][0xc54] ;  /* 0x0003150000040ab9 */ /* 0x000fe20000000800 */
[----:B------:R-:W-:Y:S01]  /*93f0*/  @UP0 ULDC UR8, c[0x0][0xc58] ;  /* 0x0003160000080ab9 */ /* 0x000fe20000000800 */
[----:B------:R-:W-:-:S04]  /*9400*/  UIMAD.WIDE.U32 UR4, UR6, UR4, URZ ;  /* 0x00000004060472a5 */ /* 0x000fc8000f8e003f */
[----:B------:R-:W-:-:S12]  /*9410*/  @UP0 USHF.R.U32.HI UR41, URZ, UR8, UR5 ;  /* 0x000000083f290299 */ /* 0x000fd80008011605 */
.L_x_39:
[----:B------:R-:W-:Y:S01]  /*9420*/  ISETP.GE.AND P0, PT, R26, RZ, PT ;  /* 0x000000ff1a00720c */ /* 0x000fe20003f06270 */
[----:B------:R-:W-:Y:S01]  /*9430*/  UIADD3 UR4, -UR41, URZ, URZ ;  /* 0x0000003f29047290 */ /* 0x000fe2000fffe13f */
[----:B------:R-:W-:Y:S01]  /*9440*/  MOV R28, 0x1 ;  /* 0x00000001001c7802 */ /* 0x000fe20000000f00 */
[----:B------:R-:W-:Y:S02]  /*9450*/  IMAD.MOV.U32 R0, RZ, RZ, RZ ;  /* 0x000000ffff007224 */ /* 0x000fe400078e00ff */
[----:B------:R-:W-:Y:S01]  /*9460*/  UIMAD UR6, UR7, UR4, UR6 ;  /* 0x00000004070672a4 */ /* 0x000fe2000f8e0206 */
[----:B------:R-:W-:-:S07]  /*9470*/  IMAD.MOV.U32 R6, RZ, RZ, 0x1 ;  /* 0x00000001ff067424 */ /* 0x000fce00078e00ff */
[----:B------:R-:W-:Y:S05]  /*9480*/  @!P0 BRA `(.L_x_40) ;  /* 0x0000003400988947 */ /* 0x000fea0003800000 */
[----:B------:R-:W0:Y:S01]  /*9490*/  LDC.64 R2, c[0x0][0xa28] ;  /* 0x00028a00ff027b82 */ /* 0x000e220000000a00 */
[----:B------:R-:W-:Y:S01]  /*94a0*/  ULDC.64 UR4, c[0x0][0x418] ;  /* 0x0001060000047ab9 */ /* 0x000fe20000000a00 */
[----:B------:R-:W-:Y:S01]  /*94b0*/  ULDC UR42, c[0x0][0x2f0] ;  /* 0x0000bc00002a7ab9 */ /* 0x000fe20000000800 */
[----:B------:R-:W-:Y:S02]  /*94c0*/  MOV R19, RZ ;  /* 0x000000ff00137202 */ /* 0x000fe40000000f00 */
[----:B0-----:R-:W-:-:S04]  /*94d0*/  ISETP.NE.U32.AND P0, PT, R2, RZ, PT ;  /* 0x000000ff0200720c */ /* 0x001fc80003f05070 */
[----:B------:R-:W-:Y:S01]  /*94e0*/  ISETP.NE.AND.EX P0, PT, R3, RZ, PT, P0 ;  /* 0x000000ff0300720c */ /* 0x000fe20003f05300 */
[----:B------:R-:W-:-:S03]  /*94f0*/  UISETP.NE.U32.AND UP0, UPT, UR4, URZ, UPT ;  /* 0x0000003f0400728c */ /* 0x000fc6000bf05070 */
[----:B------:R-:W-:-:S09]  /*9500*/  ULDC UR4, c[0x0][0x424] ;  /* 0x0001090000047ab9 */ /* 0x000fd20000000800 */
[----:B------:R-:W0:Y:S01]  /*9510*/  @P0 LDC.64 R2, c[0x0][0xa28] ;  /* 0x00028a00ff020b82 */ /* 0x000e220000000a00 */
[----:B------:R-:W-:-:S04]  /*9520*/  UISETP.NE.AND.EX UP0, UPT, UR5, URZ, UPT, UP0 ;  /* 0x0000003f0500728c */ /* 0x000fc8000bf05300 */
[----:B------:R-:W-:-:S04]  /*9530*/  USEL UR4, UR4, 0x1, UP0 ;  /* 0x0000000104047887 */ /* 0x000fc80008000000 */
[----:B------:R-:W-:Y:S01]  /*9540*/  UIMAD UR42, UR4, UR42, URZ ;  /* 0x0000002a042a72a4 */ /* 0x000fe2000f8e023f */
[----:B------:R-:W1:Y:S03]  /*9550*/  S2R R22, SR_CTAID.X ;  /* 0x0000000000167919 */ /* 0x000e660000002500 */
[----:B------:R-:W-:Y:S02]  /*9560*/  UISETP.GE.AND UP0, UPT, UR42, 0x1, UPT ;  /* 0x000000012a00788c */ /* 0x000fe4000bf06270 */
[----:B------:R-:W-:Y:S01]  /*9570*/  UIADD3 UR4, UR42, 0x5f, URZ ;  /* 0x0000005f2a047890 */ /* 0x000fe2000fffe03f */
[----:B0-----:R-:W-:-:S05]  /*9580*/  @P0 IMAD.WIDE R2, R26, 0x4, R2 ;  /* 0x000000041a020825 */ /* 0x001fca00078e0202 */
[----:B------:R0:W5:Y:S01]  /*9590*/  @P0 LDG.E R19, desc[UR36][R2.64] ;  /* 0x0000002402130981 */ /* 0x000162000c1e1900 */
[----:B------:R-:W-:Y:S01]  /*95a0*/  PLOP3.LUT P0, PT, PT, PT, UP0, 0x80, 0x0 ;  /* 0x000000000000781c */ /* 0x000fe20003f0f008 */
[----:B------:R-:W-:Y:S02]  /*95b0*/  UIMAD.WIDE UR4, UR4, 0x2aaaaaab, URZ ;  /* 0x2aaaaaab040478a5 */ /* 0x000fe4000f8e023f */
[----:B------:R-:W-:Y:S02]  /*95c0*/  ULOP3.LUT UR46, UR6, 0xffff, URZ, 0xc0, !UPT ;  /* 0x0000ffff062e7892 */ /* 0x000fe4000f8ec03f */
[----:B------:R-:W-:Y:S01]  /*95d0*/  USHF.R.U32.HI UR43, URZ, 0x1f, UR5 ;  /* 0x0000001f3f2b7899 */ /* 0x000fe20008011605 */
[----:B------:R-:W-:-:S03]  /*95e0*/  UMOV UR40, URZ ;  /* 0x0000003f00287c82 */ /* 0x000fc60008000000 */
[----:B------:R-:W-:-:S04]  /*95f0*/  ULEA.HI.SX32 UR43, UR5, UR43, 0x1c ;  /* 0x0000002b052b7291 */ /* 0x000fc8000f8fe23f */
[----:B01----:R-:W-:Y:S08]  /*9600*/  @!P0 BRA `(.L_x_41) ;  /* 0x0000000000848947 */ /* 0x003ff00003800000 */
[----:B------:R-:W-:Y:S01]  /*9610*/  USHF.R.U32.HI UR6, URZ, 0x10, UR6 ;  /* 0x000000103f067899 */ /* 0x000fe20008011606 */
[----:B------:R-:W-:-:S03]  /*9620*/  UMOV UR4, URZ ;  /* 0x0000003f00047c82 */ /* 0x000fc60008000000 */
[----:B------:R-:W-:-:S11]  /*9630*/  UISETP.NE.AND UP0, UPT, UR6, URZ, UPT ;  /* 0x0000003f0600728c */ /* 0x000fd6000bf05270 */
[----:B------:R-:W-:Y:S02]  /*9640*/  @!UP0 ULDC UR6, c[0x0][0x9f0] ;  /* 0x00027c0000068ab9 */ /* 0x000fe40000000800 */
[----:B------:R-:W-:Y:S01]  /*9650*/  IABS R0, UR6 ;  /* 0x0000000600007c13 */ /* 0x000fe20008000000 */
[----:B------:R-:W-:Y:S02]  /*9660*/  UIADD3 UR7, UR43, -0x1, UR6 ;  /* 0xffffffff2b077890 */ /* 0x000fe4000fffe006 */
[----:B------:R-:W-:Y:S02]  /*9670*/  IABS R4, UR6 ;  /* 0x0000000600047c13 */ /* 0x000fe40008000000 */
[----:B------:R-:W-:Y:S02]  /*9680*/  R2UR UR10, R0 ;  /* 0x00000000000a72ca */ /* 0x000fe400000e0000 */
[----:B------:R-:W-:Y:S01]  /*9690*/  IABS R3, UR7 ;  /* 0x0000000700037c13 */ /* 0x000fe20008000000 */
[----:B------:R-:W-:-:S03]  /*96a0*/  ULOP3.LUT UR7, UR7, UR6, URZ, 0x3c, !UPT ;  /* 0x0000000607077292 */ /* 0x000fc6000f8e3c3f */
[----:B------:R-:W-:-:S07]  /*96b0*/  R2UR UR9, R3 ;  /* 0x00000000030972ca */ /* 0x000fce00000e0000 */
[----:B------:R-:W0:Y:S08]  /*96c0*/  I2F.RP R0, UR10 ;  /* 0x0000000a00007d06 */ /* 0x000e300008209400 */
[----:B0-----:R-:W0:Y:S02]  /*96d0*/  MUFU.RCP R0, R0 ;  /* 0x0000000000007308 */ /* 0x001e240000001000 */
        /* <DEDUP_REMOVED lines=16> */
[----:B------:R-:W-:Y:S02]  /*97e0*/  UISETP.NE.AND UP1, UPT, UR6, URZ, UPT ;  /* 0x0000003f0600728c */ /* 0x000fe4000bf25270 */
[----:B------:R-:W-:-:S09]  /*97f0*/  @!UP0 UIADD3 UR5, -UR5, URZ, URZ ;  /* 0x0000003f05058290 */ /* 0x000fd2000fffe13f */
[----:B------:R-:W-:-:S07]  /*9800*/  @!UP1 ULOP3.LUT UR5, URZ, UR6, URZ, 0x33, !UPT ;  /* 0x000000063f059292 */ /* 0x000fce000f8e333f */
[----:B------:R-:W-:-:S05]  /*9810*/  UMOV UR40, UR5 ;  /* 0x0000000500287c82 */ /* 0x000fca0008000000 */
.L_x_41:
[----:B------:R-:W-:Y:S02]  /*9820*/  UIMAD UR47, UR46, UR40, URZ ;  /* 0x000000282e2f72a4 */ /* 0x000fe4000f8e023f */
[----:B------:R-:W-:Y:S02]  /*9830*/  MOV R3, UR40 ;  /* 0x0000002800037c02 */ /* 0x000fe40008000f00 */
[----:B------:R-:W-:Y:S02]  /*9840*/  MOV R6, 0x1 ;  /* 0x0000000100067802 */ /* 0x000fe40000000f00 */
[----:B------:R-:W-:-:S05]  /*9850*/  IMAD.U32 R0, RZ, RZ, UR47 ;  /* 0x0000002fff007e24 */ /* 0x000fca000f8e00ff */
[----:B------:R-:W-:-:S04]  /*9860*/  VIADDMNMX R0, R0, R3, UR43, PT ;  /* 0x0000002b00007e46 */ /* 0x000fc8000b800103 */
[----:B------:R-:W-:Y:S01]  /*9870*/  R2UR UR48, R0 ;  /* 0x00000000003072ca */ /* 0x000fe200000e0000 */
[----:B------:R-:W-:-:S12]  /*9880*/  IMAD.MOV.U32 R0, RZ, RZ, RZ ;  /* 0x000000ffff007224 */ /* 0x000fd800078e00ff */
[----:B------:R-:W-:-:S06]  /*9890*/  UISETP.GT.AND UP0, UPT, UR48, UR47, UPT ;  /* 0x0000002f3000728c */ /* 0x000fcc000bf04270 */
[----:B------:R-:W-:-:S13]  /*98a0*/  PLOP3.LUT P0, PT, PT, PT, UP0, 0x80, 0x0 ;  /* 0x000000000000781c */ /* 0x000fda0003f0f008 */
[----:B------:R-:W-:Y:S05]  /*98b0*/  @!P0 BRA `(.L_x_40) ;  /* 0x00000030008c8947 */ /* 0x000fea0003800000 */
[----:B------:R-:W0:Y:S01]  /*98c0*/  S2UR UR4, SR_CgaCtaId ;  /* 0x00000000000479c3 */ /* 0x000e220000008800 */
[----:B------:R-:W-:Y:S02]  /*98d0*/  UMOV UR44, 0x400 ;  /* 0x00000400002c7882 */ /* 0x000fe40000000000 */
[----:B0-----:R-:W-:-:S04]  /*98e0*/  ULEA UR44, UR4, UR44, 0x18 ;  /* 0x0000002c042c7291 */ /* 0x001fc8000f8ec03f */
[----:B------:R-:W-:-:S04]  /*98f0*/  UIADD3 UR4, UR44, 0x1e400, URZ ;  /* 0x0001e4002c047890 */ /* 0x000fc8000fffe03f */
[----:B------:R-:W-:-:S06]  /*9900*/  ULOP3.LUT UP0, URZ, UR4, 0x3ff, URZ, 0xc0, !UPT ;  /* 0x000003ff043f7892 */ /* 0x000fcc000f80c03f */
[----:B------:R-:W-:-:S13]  /*9910*/  PLOP3.LUT P0, PT, PT, PT, UP0, 0x80, 0x0 ;  /* 0x000000000000781c */ /* 0x000fda0003f0f008 */
[----:B------:R-:W-:Y:S05]  /*9920*/  @!P0 BRA `(.L_x_42) ;  /* 0x0000000000408947 */ /* 0x000fea0003800000 */
[----:B------:R-:W-:Y:S01]  /*9930*/  MOV R2, 0x0 ;  /* 0x0000000000027802 */ /* 0x000fe20000000f00 */
[----:B------:R-:W-:Y:S01]  /*9940*/  ULDC.64 UR4, c[0x4][0x88] ;  /* 0x0100220000047ab9 */ /* 0x000fe20000000a00 */
[----:B------:R-:W-:Y:S01]  /*9950*/  ULDC.64 UR6, c[0x4][0x90] ;  /* 0x0100240000067ab9 */ /* 0x000fe20000000a00 */
[----:B------:R-:W-:Y:S01]  /*9960*/  IMAD.U32 R4, RZ, RZ, UR4 ;  /* 0x00000004ff047e24 */ /* 0x000fe2000f8e00ff */
[----:B------:R-:W-:Y:S01]  /*9970*/  MOV R6, UR6 ;  /* 0x0000000600067c02 */ /* 0x000fe20008000f00 */
[----:B------:R-:W-:Y:S01]  /*9980*/  IMAD.U32 R5, RZ, RZ, UR5 ;  /* 0x00000005ff057e24 */ /* 0x000fe2000f8e00ff */
[----:B------:R-:W0:Y:S01]  /*9990*/  LDC.64 R2, c[0x4][R2] ;  /* 0x0100000002027b82 */ /* 0x000e220000000a00 */
[----:B------:R-:W-:Y:S01]  /*99a0*/  ULDC.64 UR4, c[0x4][0x8] ;  /* 0x0100020000047ab9 */ /* 0x000fe20000000a00 */
[----:B------:R-:W-:Y:S01]  /*99b0*/  IMAD.U32 R7, RZ, RZ, UR7 ;  /* 0x00000007ff077e24 */ /* 0x000fe2000f8e00ff */
[----:B------:R-:W-:Y:S01]  /*99c0*/  MOV R11, UR5 ;  /* 0x00000005000b7c02 */ /* 0x000fe20008000f00 */
[----:B------:R-:W-:Y:S01]  /*99d0*/  IMAD.U32 R10, RZ, RZ, UR4 ;  /* 0x00000004ff0a7e24 */ /* 0x000fe2000f8e00ff */
[----:B------:R-:W-:Y:S01]  /*99e0*/  MOV R13, RZ ;  /* 0x000000ff000d7202 */ /* 0x000fe20000000f00 */
[----:B------:R-:W-:-:S02]  /*99f0*/  IMAD.MOV.U32 R8, RZ, RZ, 0x70 ;  /* 0x00000070ff087424 */ /* 0x000fc400078e00ff */
[----:B------:R-:W-:-:S07]  /*9a00*/  IMAD.MOV.U32 R12, RZ, RZ, 0x1 ;  /* 0x00000001ff0c7424 */ /* 0x000fce00078e00ff */
[----:B------:R-:W-:-:S07]  /*9a10*/  LEPC R20, `(.L_x_42) ;  /* 0x000000001014794e */ /* 0x000fce0000000000 */
[----:B0----5:R-:W-:Y:S05]  /*9a20*/  CALL.ABS.NOINC R2 ;  /* 0x0000000002007343 */ /* 0x021fea0003c00000 */
.L_x_42:
        /* <DEDUP_REMOVED lines=8> */
[----:B------:R0:W1:Y:S01]  /*9ab0*/  LDC.64 R2, c[0x4][R16] ;  /* 0x0100000010027b82 */ /* 0x0000620000000a00 */
[----:B------:R-:W-:Y:S01]  /*9ac0*/  IMAD.U32 R5, RZ, RZ, UR5 ;  /* 0x00000005ff057e24 */ /* 0x000fe2000f8e00ff */
[----:B------:R-:W-:Y:S01]  /*9ad0*/  ULDC.64 UR4, c[0x4][0x10] ;  /* 0x0100040000047ab9 */ /* 0x000fe20000000a00 */
[----:B------:R-:W-:Y:S01]  /*9ae0*/  MOV R6, UR6 ;  /* 0x0000000600067c02 */ /* 0x000fe20008000f00 */
[----:B------:R-:W-:Y:S01]  /*9af0*/  IMAD.U32 R7, RZ, RZ, UR7 ;  /* 0x00000007ff077e24 */ /* 0x000fe2000f8e00ff */
[----:B------:R-:W-:Y:S01]  /*9b00*/  MOV R11, UR5 ;  /* 0x00000005000b7c02 */ /* 0x000fe20008000f00 */
[----:B------:R-:W-:Y:S01]  /*9b10*/  IMAD.U32 R10, RZ, RZ, UR4 ;  /* 0x00000004ff0a7e24 */ /* 0x000fe2000f8e00ff */
[----:B------:R-:W-:Y:S01]  /*9b20*/  MOV R13, RZ ;  /* 0x000000ff000d7202 */ /* 0x000fe20000000f00 */
[----:B------:R-:W-:-:S02]  /*9b30*/  IMAD.MOV.U32 R8, RZ, RZ, 0x70 ;  /* 0x00000070ff087424 */ /* 0x000fc400078e00ff */
[----:B0-----:R-:W-:-:S07]  /*9b40*/  IMAD.MOV.U32 R12, RZ, RZ, 0x1 ;  /* 0x00000001ff0c7424 */ /* 0x001fce00078e00ff */
[----:B------:R-:W-:-:S07]  /*9b50*/  LEPC R20, `(.L_x_44) ;  /* 0x000000001014794e */ /* 0x000fce0000000000 */
[----:B-1---5:R-:W-:Y:S05]  /*9b60*/  CALL.ABS.NOINC R2 ;  /* 0x0000000002007343 */ /* 0x022fea0003c00000 */
.L_x_44:
[----:B------:R0:W1:Y:S01]  /*9b70*/  LDC.64 R2, c[0x4][R16] ;  /* 0x0100000010027b82 */ /* 0x0000620000000a00 */
[----:B------:R-:W-:Y:S01]  /*9b80*/  ULDC.64 UR4, c[0x4][0x88] ;  /* 0x0100220000047ab9 */ /* 0x000fe20000000a00 */
[----:B------:R-:W-:Y:S01]  /*9b90*/  ULDC.64 UR6, c[0x4][0x90] ;  /* 0x0100240000067ab9 */ /* 0x000fe20000000a00 */
[----:B------:R-:W-:Y:S01]  /*9ba0*/  IMAD.U32 R4, RZ, RZ, UR4 ;  /* 0x00000004ff047e24 */ /* 0x000fe2000f8e00ff */
[----:B------:R-:W-:Y:S01]  /*9bb0*/  MOV R6, UR6 ;  /* 0x0000000600067c02 */ /* 0x000fe20008000f00 */
[----:B------:R-:W-:Y:S01]  /*9bc0*/  IMAD.U32 R5, RZ, RZ, UR5 ;  /* 0x00000005ff057e24 */ /* 0x000fe2000f8e00ff */
[----:B------:R-:W-:Y:S01]  /*9bd0*/  ULDC.64 UR4, c[0x4][0x18] ;  /* 0x0100060000047ab9 */ /* 0x000fe20000000a00 */
[----:B------:R-:W-:Y:S01]  /*9be0*/  IMAD.U32 R7, RZ, RZ, UR7 ;  /* 0x00000007ff077e24 */ /* 0x000fe2000f8e00ff */
[----:B------:R-:W-:Y:S01]  /*9bf0*/  MOV R11, UR5 ;  /* 0x00000005000b7c02 */ /* 0x000fe20008000f00 */
[----:B------:R-:W-:Y:S01]  /*9c00*/  IMAD.U32 R10, RZ, RZ, UR4 ;  /* 0x00000004ff0a7e24 */ /* 0x000fe2000f8e00ff */
[----:B------:R-:W-:Y:S01]  /*9c10*/  MOV R13, RZ ;  /* 0x000000ff000d7202 */ /* 0x000fe20000000f00 */
[----:B------:R-:W-:-:S02]  /*9c20*/  IMAD.MOV.U32 R8, RZ, RZ, 0x70 ;  /* 0x00000070ff087424 */ /* 0x000fc400078e00ff */
[----:B0-----:R-:W-:-:S07]  /*9c30*/  IMAD.MOV.U32 R12, RZ, RZ, 0x1 ;  /* 0x00000001ff0c7424 */ /* 0x001fce00078e00ff */
[----:B------:R-:W-:-:S07]  /*9c40*/  LEPC R20, `(.L_x_43) ;  /* 0x000000001014794e */ /* 0x000fce0000000000 */
[----:B-1----:R-:W-:Y:S05]  /*9c50*/  CALL.ABS.NOINC R2 ;  /* 0x0000000002007343 */ /* 0x002fea0003c00000 */
.L_x_43:
[----:B------:R-:W0:Y:S01]  /*9c60*/  LDC.64 R2, c[0x0][0x9f8] ;  /* 0x00027e00ff027b82 */ /* 0x000e220000000a00 */
[----:B------:R-:W-:Y:S01]  /*9c70*/  IMAD.SHL.U32 R6, R25, 0x8, RZ ;  /* 0x0000000819067824 */ /* 0x000fe200078e00ff */
[----:B------:R-:W-:Y:S01]  /*9c80*/  ULDC UR4, c[0x0][0x2f4] ;  /* 0x0000bd0000047ab9 */ /* 0x000fe20000000800 */
[----:B------:R-:W-:-:S05]  /*9c90*/  IMAD.MOV.U32 R36, RZ, RZ, R26 ;  /* 0x000000ffff247224 */ /* 0x000fca00078e001a */
[----:B------:R-:W1:Y:S01]  /*9ca0*/  LDC R17, c[0x0][0x430] ;  /* 0x00010c00ff117b82 */ /* 0x000e620000000800 */
[----:B0-----:R-:W-:-:S04]  /*9cb0*/  ISETP.NE.U32.AND P0, PT, R2, RZ, PT ;  /* 0x000000ff0200720c */ /* 0x001fc80003f05070 */
[----:B------:R-:W-:Y:S02]  /*9cc0*/  ISETP.NE.AND.EX P0, PT, R3, RZ, PT, P0 ;  /* 0x000000ff0300720c */ /* 0x000fe40003f05300 */
[----:B------:R-:W-:-:S11]  /*9cd0*/  LOP3.LUT R23, R6, 0x38, RZ, 0xc0, !PT ;  /* 0x0000003806177812 */ /* 0x000fd600078ec0ff */
[----:B------:R-:W0:Y:S01]  /*9ce0*/  @P0 LDC.64 R2, c[0x0][0x9f8] ;  /* 0x00027e00ff020b82 */ /* 0x000e220000000a00 */
[C---:B------:R-:W-:Y:S02]  /*9cf0*/  ISETP.GE.AND P2, PT, R23.reuse, UR4, PT ;  /* 0x0000000417007c0c */ /* 0x040fe4000bf46270 */
[C---:B------:R-:W-:Y:S02]  /*9d00*/  LOP3.LUT R34, R23.reuse, 0x40, RZ, 0xfc, !PT ;  /* 0x0000004017227812 */ /* 0x040fe400078efcff */
[----:B------:R-:W-:Y:S02]  /*9d10*/  LOP3.LUT R16, R16, 0xfffffffb, RZ, 0xc0, !PT ;  /* 0xfffffffb10107812 */ /* 0x000fe400078ec0ff */
[----:B------:R-:W-:Y:S02]  /*9d20*/  LOP3.LUT R33, R23, 0x80, RZ, 0xfc, !PT ;  /* 0x0000008017217812 */ /* 0x000fe400078efcff */
[----:B------:R-:W-:-:S05]  /*9d30*/  ISETP.GE.AND P1, PT, R34, UR4, PT ;  /* 0x0000000422007c0c */ /* 0x000fca000bf26270 */
[----:B------:R-:W-:Y:S01]  /*9d40*/  @P2 LOP3.LUT R16, R16, 0x4, RZ, 0xfc, !PT ;  /* 0x0000000410102812 */ /* 0x000fe200078efcff */
[----:B0-----:R-:W-:-:S03]  /*9d50*/  @P0 IMAD.WIDE R2, R26, 0x4, R2 ;  /* 0x000000041a020825 */ /* 0x001fc600078e0202 */
[----:B------:R-:W-:Y:S02]  /*9d60*/  LOP3.LUT R16, R16, 0xfffffffe, RZ, 0xc0, !PT ;  /* 0xfffffffe10107812 */ /* 0x000fe400078ec0ff */
[----:B------:R0:W5:Y:S01]  /*9d70*/  @P0 LDG.E R36, desc[UR36][R2.64] ;  /* 0x0000002402240981 */ /* 0x000162000c1e1900 */
[----:B------:R-:W-:Y:S01]  /*9d80*/  ISETP.GE.AND P0, PT, R33, UR4, PT ;  /* 0x0000000421007c0c */ /* 0x000fe2000bf06270 */
[----:B------:R-:W-:Y:S01]  /*9d90*/  UMOV UR5, 0xffffffff ;  /* 0xffffffff00057882 */ /* 0x000fe20000000000 */
[----:B------:R-:W-:Y:S02]  /*9da0*/  LOP3.LUT R16, R16, 0xfffffffd, RZ, 0xc0, !PT ;  /* 0xfffffffd10107812 */ /* 0x000fe400078ec0ff */
[C---:B------:R-:W-:Y:S02]  /*9db0*/  SHF.L.U32 R24, R25.reuse, 0x4, RZ ;  /* 0x0000000419187819 */ /* 0x040fe400000006ff */
[----:B------:R-:W-:Y:S02]  /*9dc0*/  @P1 LOP3.LUT R16, R16, 0x2, RZ, 0xfc, !PT ;  /* 0x0000000210101812 */ /* 0x000fe400078efcff */
[----:B------:R-:W-:-:S02]  /*9dd0*/  LOP3.LUT R10, R25, 0x7f, RZ, 0xc0, !PT ;  /* 0x0000007f190a7812 */ /* 0x000fc400078ec0ff */
[----:B------:R-:W-:-:S03]  /*9de0*/  LOP3.LUT R24, R24, 0x70, RZ, 0xc0, !PT ;  /* 0x0000007018187812 */ /* 0x000fc600078ec0ff */
[----:B------:R-:W-:Y:S01]  /*9df0*/  @P0 LOP3.LUT R16, R16, 0x1, RZ, 0xfc, !PT ;  /* 0x0000000110100812 */ /* 0x000fe200078efcff */
[----:B01----:R-:W-:Y:S06]  /*9e00*/  BRA.DIV UR5, `(.L_x_45) ;  /* 0x0000003205807947 */ /* 0x003fec000b800000 */
.L_x_87:
[----:B------:R-:W2:Y:S01]  /*9e10*/  LDL R0, [R1+0x4] ;  /* 0x0000040001007983 */ /* 0x000ea20000100800 */
[----:B------:R-:W-:Y:S01]  /*9e20*/  UIADD3 UR4, UR48, -0x1, URZ ;  /* 0xffffffff30047890 */ /* 0x000fe2000fffe03f */
[----:B------:R-:W-:Y:S02]  /*9e30*/  ISETP.NE.AND P1, PT, R17, 0x1, PT ;  /* 0x000000011100780c */ /* 0x000fe40003f25270 */
[----:B-----5:R-:W-:Y:S02]  /*9e40*/  SHF.R.S32.HI R12, RZ, 0x1f, R36 ;  /* 0x0000001fff0c7819 */ /* 0x020fe40000011424 */
[----:B------:R-:W-:Y:S01]  /*9e50*/  LOP3.LUT R16, R16, 0xffffffdf, RZ, 0xc0, !PT ;  /* 0xffffffdf10107812 */ /* 0x000fe200078ec0ff */
[----:B------:R-:W-:Y:S02]  /*9e60*/  IMAD.U32 R2, RZ, RZ, UR4 ;  /* 0x00000004ff027e24 */ /* 0x000fe4000f8e00ff */
[----:B------:R0:W-:Y:S06]  /*9e70*/  STL [R1], R12 ;  /* 0x0000000c01007387 */ /* 0x0001ec0000100800 */
[----:B------:R-:W1:Y:S01]  /*9e80*/  @P1 LDC R3, c[0x0][0x438] ;  /* 0x00010e00ff031b82 */ /* 0x000e620000000800 */
[----:B------:R-:W-:-:S04]  /*9e90*/  @P1 LOP3.LUT R16, R16, 0x20, RZ, 0xfc, !PT ;  /* 0x0000002010101812 */ /* 0x000fc800078efcff */
[----:B------:R-:W-:-:S04]  /*9ea0*/  LOP3.LUT R16, R16, 0xffffffef, RZ, 0xc0, !PT ;  /* 0xffffffef10107812 */ /* 0x000fc800078ec0ff */
[----:B------:R-:W-:Y:S01]  /*9eb0*/  LOP3.LUT R16, R16, 0xfffffff7, RZ, 0xc0, !PT ;  /* 0xfffffff710107812 */ /* 0x000fe200078ec0ff */
[----:B------:R-:W-:Y:S01]  /*9ec0*/  IMAD.U32 R32, RZ, RZ, UR4 ;  /* 0x00000004ff207e24 */ /* 0x000fe2000f8e00ff */
[----:B------:R-:W-:-:S04]  /*9ed0*/  MOV R35, UR41 ;  /* 0x0000002900237c02 */ /* 0x000fc80008000f00 */
[----:B------:R-:W-:Y:S02]  /*9ee0*/  SHF.R.S32.HI R35, RZ, 0x1f, R35 ;  /* 0x0000001fff237819 */ /* 0x000fe40000011423 */
[----:B--2---:R-:W-:Y:S02]  /*9ef0*/  R2UR UR5, R0 ;  /* 0x00000000000572ca */ /* 0x004fe400000e0000 */
[----:B------:R-:W-:-:S04]  /*9f00*/  SHF.R.U32.HI R0, RZ, 0x3, R10 ;  /* 0x00000003ff007819 */ /* 0x000fc8000001160a */
[----:B------:R-:W-:Y:S02]  /*9f10*/  LOP3.LUT R37, R24, R0, RZ, 0xfc, !PT ;  /* 0x0000000018257212 */ /* 0x000fe400078efcff */
[----:B------:R-:W2:Y:S03]  /*9f20*/  @P1 LDC R0, c[0x0][0x434] ;  /* 0x00010d00ff001b82 */ /* 0x000ea60000000800 */
[----:B------:R-:W-:-:S04]  /*9f30*/  IMAD R2, R2, 0x60, R37 ;  /* 0x0000006002027824 */ /* 0x000fc800078e0225 */
[C---:B------:R-:W-:Y:S01]  /*9f40*/  IMAD.IADD R7, R2.reuse, 0x1, R19 ;  /* 0x0000000102077824 */ /* 0x040fe200078e0213 */
[----:B------:R-:W-:-:S04]  /*9f50*/  ISETP.GE.AND P0, PT, R2, UR42, PT ;  /* 0x0000002a02007c0c */ /* 0x000fc8000bf06270 */
[----:B------:R-:W-:Y:S02]  /*9f60*/  ISETP.GT.U32.OR P0, PT, R37, 0x5f, P0 ;  /* 0x0000005f2500780c */ /* 0x000fe40000704470 */
[----:B------:R-:W-:Y:S01]  /*9f70*/  MOV R11, R7 ;  /* 0x00000007000b7202 */ /* 0x000fe20000000f00 */
[----:B--2---:R-:W-:-:S10]  /*9f80*/  @P1 IMAD.HI.U32 R0, R7, R0, RZ ;  /* 0x0000000007001227 */ /* 0x004fd400078e00ff */
[----:B------:R-:W2:Y:S01]  /*9f90*/  @!P0 LDC.64 R8, c[0x0][0x428] ;  /* 0x00010a00ff088b82 */ /* 0x000ea20000000a00 */
[----:B-1----:R-:W-:-:S07]  /*9fa0*/  @P1 SHF.R.U32.HI R11, RZ, R3, R0 ;  /* 0x00000003ff0b1219 */ /* 0x002fce0000011600 */
[----:B------:R-:W1:Y:S01]  /*9fb0*/  @!P0 LDC.64 R4, c[0x0][0x418] ;  /* 0x00010600ff048b82 */ /* 0x000e620000000a00 */
[--C-:B------:R-:W-:Y:S01]  /*9fc0*/  @!P0 SHF.R.S32.HI R3, RZ, 0x1f, R11.reuse ;  /* 0x0000001fff038819 */ /* 0x100fe2000001140b */
[----:B------:R-:W-:Y:S01]  /*9fd0*/  @!P0 IMAD.MOV.U32 R2, RZ, RZ, R11 ;  /* 0x000000ffff028224 */ /* 0x000fe200078e000b */
[----:B------:R-:W-:Y:S01]  /*9fe0*/  ULOP3.LUT UR5, UR5, 0x2, URZ, 0xfc, !UPT ;  /* 0x0000000205057892 */ /* 0x000fe2000f8efc3f */
[-C--:B--2---:R-:W-:Y:S02]  /*9ff0*/  @!P0 IMAD R0, R12, R8.reuse, RZ ;  /* 0x000000080c008224 */ /* 0x084fe400078e02ff */
[----:B------:R-:W-:-:S04]  /*a000*/  @!P0 IMAD.WIDE.U32 R2, R36, R8, R2 ;  /* 0x0000000824028225 */ /* 0x000fc800078e0002 */
[----:B------:R-:W-:Y:S01]  /*a010*/  @!P0 IMAD R9, R36, R9, R0 ;  /* 0x0000000924098224 */ /* 0x000fe200078e0200 */
[----:B-1----:R-:W-:-:S03]  /*a020*/  @!P0 LEA R4, P1, R2, R4, 0x2 ;  /* 0x0000000402048211 */ /* 0x002fc600078210ff */
[----:B------:R-:W-:-:S05]  /*a030*/  @!P0 IMAD.IADD R0, R3, 0x1, R9 ;  /* 0x0000000103008824 */ /* 0x000fca00078e0209 */
[----:B------:R-:W-:Y:S02]  /*a040*/  @!P0 LEA.HI.X R5, R2, R5, R0, 0x2, P1 ;  /* 0x0000000502058211 */ /* 0x000fe400008f1400 */
[----:B------:R-:W-:Y:S01]  /*a050*/  MOV R0, RZ ;  /* 0x000000ff00007202 */ /* 0x000fe20000000f00 */
[----:B------:R-:W-:-:S05]  /*a060*/  IMAD.U32 R2, RZ, RZ, UR5 ;  /* 0x00000005ff027e24 */ /* 0x000fca000f8e00ff */
[----:B------:R0:W5:Y:S01]  /*a070*/  @!P0 LDG.E R0, desc[UR36][R4.64] ;  /* 0x0000002404008981 */ /* 0x000162000c1e1900 */
[----:B------:R-:W-:Y:S02]  /*a080*/  ISETP.GT.U32.AND P0, PT, R37, 0x5f, PT ;  /* 0x0000005f2500780c */ /* 0x000fe40003f04070 */
[----:B------:R-:W-:Y:S01]  /*a090*/  ISETP.NE.AND P2, PT, R2, 0x3, PT ;  /* 0x000000030200780c */ /* 0x000fe20003f45270 */
[----:B------:R-:W-:-:S04]  /*a0a0*/  IMAD.MOV R2, RZ, RZ, -R11 ;  /* 0x000000ffff027224 */ /* 0x000fc800078e0a0b */
[----:B------:R-:W-:-:S06]  /*a0b0*/  IMAD R7, R17, R2, R7 ;  /* 0x0000000211077224 */ /* 0x000fcc00078e0207 */
[----:B------:R-:W-:-:S04]  /*a0c0*/  @P0 LOP3.LUT R16, R16, 0x8, RZ, 0xfc, !PT ;  /* 0x0000000810100812 */ /* 0x000fc800078efcff */
[----:B------:R-:W-:Y:S01]  /*a0d0*/  @P2 LOP3.LUT R16, R16, 0x10, RZ, 0xfc, !PT ;  /* 0x0000001010102812 */ /* 0x000fe200078efcff */
[----:B0-----:R-:W-:Y:S06]  /*a0e0*/  @!P2 BRA `(.L_x_46) ;  /* 0x000000000004a947 */ /* 0x001fec0003800000 */
[----:B------:R-:W-:Y:S01]  /*a0f0*/  BPT.TRAP 0x1 ;  /* 0x000000040000795c */ /* 0x000fe20000300000 */
.L_x_46:
[----:B------:R-:W-:Y:S01]  /*a100*/  SHF.R.S32.HI R5, RZ, 0x1f, R7 ;  /* 0x0000001fff057819 */ /* 0x000fe20000011407 */
[----:B------:R-:W-:Y:S01]  /*a110*/  ULDC.64 UR4, c[0x0][0x328] ;  /* 0x0000ca0000047ab9 */ /* 0x000fe20000000a00 */
[----:B-----5:R-:W-:Y:S02]  /*a120*/  SHF.R.S32.HI R4, RZ, 0x1f, R0 ;  /* 0x0000001fff047819 */ /* 0x020fe40000011400 */
[----:B------:R-:W-:Y:S01]  /*a130*/  R2UR UR6, R35 ;  /* 0x00000000230672ca */ /* 0x000fe200000e0000 */
[----:B------:R-:W-:-:S04]  /*a140*/  IMAD R2, R5, UR4, RZ ;  /* 0x0000000405027c24 */ /* 0x000fc8000f8e02ff */
[C---:B------:R-:W-:Y:S02]  /*a150*/  IMAD R9, R7.reuse, UR5, R2 ;  /* 0x0000000507097c24 */ /* 0x040fe4000f8e0202 */
[----:B------:R-:W-:Y:S01]  /*a160*/  IMAD.WIDE.U32 R2, R7, UR4, RZ ;  /* 0x0000000407027c25 */ /* 0x000fe2000f8e00ff */
[----:B------:R-:W-:-:S03]  /*a170*/  ULDC.64 UR4, c[0x0][0x338] ;  /* 0x0000ce0000047ab9 */ /* 0x000fc60000000a00 */
[----:B------:R-:W-:Y:S02]  /*a180*/  IMAD.IADD R3, R3, 0x1, R9 ;  /* 0x0000000103037824 */ /* 0x000fe400078e0209 */
[----:B------:R-:W-:Y:S02]  /*a190*/  IMAD R9, R4, UR4, RZ ;  /* 0x0000000404097c24 */ /* 0x000fe4000f8e02ff */
[----:B------:R-:W-:-:S04]  /*a1a0*/  IMAD.WIDE.U32 R2, R0, UR4, R2 ;  /* 0x0000000400027c25 */ /* 0x000fc8000f8e0002 */
[----:B------:R-:W-:Y:S01]  /*a1b0*/  IMAD R9, R0, UR5, R9 ;  /* 0x0000000500097c24 */ /* 0x000fe2000f8e0209 */
[----:B------:R-:W-:-:S04]  /*a1c0*/  ULDC.64 UR4, c[0x0][0x330] ;  /* 0x0000cc0000047ab9 */ /* 0x000fc80000000a00 */
[----:B------:R-:W-:Y:S01]  /*a1d0*/  IADD3 R3, R3, R9, RZ ;  /* 0x0000000903037210 */ /* 0x000fe20007ffe0ff */
[----:B------:R-:W-:Y:S01]  /*a1e0*/  IMAD.U32 R9, RZ, RZ, UR4 ;  /* 0x00000004ff097e24 */ /* 0x000fe2000f8e00ff */
[----:B------:R-:W-:-:S03]  /*a1f0*/  UIMAD UR4, UR6, UR4, URZ ;  /* 0x00000004060472a4 */ /* 0x000fc6000f8e023f */
[----:B------:R-:W-:Y:S01]  /*a200*/  IMAD.WIDE.U32 R2, R9, UR41, R2 ;  /* 0x0000002909027c25 */ /* 0x000fe2000f8e0002 */
[----:B------:R-:W-:Y:S01]  /*a210*/  UIMAD UR4, UR41, UR5, UR4 ;  /* 0x00000005290472a4 */ /* 0x000fe2000f8e0204 */
[----:B------:R-:W-:Y:S02]  /*a220*/  ULDC.64 UR6, c[0x0][0x318] ;  /* 0x0000c60000067ab9 */ /* 0x000fe40000000a00 */
[----:B------:R-:W-:-:S03]  /*a230*/  LEA R17, P0, R2, UR6, 0x1 ;  /* 0x0000000602117c11 */ /* 0x000fc6000f8008ff */
[----:B------:R-:W-:-:S05]  /*a240*/  VIADD R3, R3, UR4 ;  /* 0x0000000403037c36 */ /* 0x000fca0008000000 */
[----:B------:R-:W-:Y:S02]  /*a250*/  LEA.HI.X R18, R2, UR7, R3, 0x1, P0 ;  /* 0x0000000702127c11 */ /* 0x000fe400080f0c03 */
[----:B------:R-:W-:-:S04]  /*a260*/  MOV R2, 0x1 ;  /* 0x0000000100027802 */ /* 0x000fc80000000f00 */
[----:B------:R-:W-:-:S04]  /*a270*/  SHF.L.U32 R2, R2, 0x1f, RZ ;  /* 0x0000001f02027819 */ /* 0x000fc800000006ff */
[----:B------:R-:W0:Y:S02]  /*a280*/  SYNCS.PHASECHK.TRANS64.TRYWAIT P0, [UR44+0x30840], R2 ;  /* 0x03084002ff0075a7 */ /* 0x000e24000800016c */
[----:B0-----:R-:W-:Y:S05]  /*a290*/  @!P0 BRA `(.L_x_47) ;  /* 0x0000002c007c8947 */ /* 0x001fea0003800000 */
.L_x_88:
[----:B------:R-:W-:Y:S01]  /*a2a0*/  ULDC.64 UR4, c[0x0][0x300] ;  /* 0x0000c00000047ab9 */ /* 0x000fe20000000a00 */
[----:B------:R-:W-:Y:S01]  /*a2b0*/  R2UR UR6, R35 ;  /* 0x00000000230672ca */ /* 0x000fe200000e0000 */
[----:B0-----:R-:W-:Y:S01]  /*a2c0*/  IMAD R2, R5, UR4, RZ ;  /* 0x0000000405027c24 */ /* 0x001fe2000f8e02ff */
[----:B------:R-:W-:Y:S01]  /*a2d0*/  SHF.R.U32.HI R27, RZ, 0x3, R10 ;  /* 0x00000003ff1b7819 */ /* 0x000fe2000001160a */
[----:B------:R-:W-:Y:S01]  /*a2e0*/  IMAD.SHL.U32 R30, R10, 0x8, RZ ;  /* 0x000000080a1e7824 */ /* 0x000fe200078e00ff */
[C---:B------:R-:W-:Y:S01]  /*a2f0*/  LOP3.LUT P3, RZ, R16.reuse, 0x4, RZ, 0xc0, !PT ;  /* 0x0000000410ff7812 */ /* 0x040fe2000786c0ff */
[C---:B------:R-:W-:Y:S01]  /*a300*/  IMAD R5, R7.reuse, UR5, R2 ;  /* 0x0000000507057c24 */ /* 0x040fe2000f8e0202 */
[C---:B------:R-:W-:Y:S01]  /*a310*/  LOP3.LUT P2, RZ, R16.reuse, 0x2, RZ, 0xc0, !PT ;  /* 0x0000000210ff7812 */ /* 0x040fe2000784c0ff */
[----:B------:R-:W-:Y:S01]  /*a320*/  IMAD.WIDE.U32 R2, R7, UR4, RZ ;  /* 0x0000000407027c25 */ /* 0x000fe2000f8e00ff */
[----:B------:R-:W-:Y:S01]  /*a330*/  ULDC.64 UR4, c[0x0][0x310] ;  /* 0x0000c40000047ab9 */ /* 0x000fe20000000a00 */
[----:B------:R-:W-:-:S02]  /*a340*/  LOP3.LUT P1, RZ, R16, 0x1, RZ, 0xc0, !PT ;  /* 0x0000000110ff7812 */ /* 0x000fc4000782c0ff */
[----:B------:R-:W-:Y:S02]  /*a350*/  IMAD.IADD R3, R3, 0x1, R5 ;  /* 0x0000000103037824 */ /* 0x000fe400078e0205 */
[----:B------:R-:W-:Y:S02]  /*a360*/  IMAD R5, R4, UR4, RZ ;  /* 0x0000000404057c24 */ /* 0x000fe4000f8e02ff */
[----:B------:R-:W-:-:S04]  /*a370*/  IMAD.WIDE.U32 R2, R0, UR4, R2 ;  /* 0x0000000400027c25 */ /* 0x000fc8000f8e0002 */
[----:B------:R-:W-:Y:S01]  /*a380*/  IMAD R5, R0, UR5, R5 ;  /* 0x0000000500057c24 */ /* 0x000fe2000f8e0205 */
[----:B------:R-:W-:-:S03]  /*a390*/  ULDC.64 UR4, c[0x0][0x308] ;  /* 0x0000c20000047ab9 */ /* 0x000fc60000000a00 */
[----:B------:R-:W-:Y:S01]  /*a3a0*/  IMAD.IADD R3, R3, 0x1, R5 ;  /* 0x0000000103037824 */ /* 0x000fe200078e0205 */
[----:B------:R-:W-:Y:S01]  /*a3b0*/  MOV R5, UR4 ;  /* 0x0000000400057c02 */ /* 0x000fe20008000f00 */
[----:B------:R-:W-:-:S03]  /*a3c0*/  UIMAD UR4, UR6, UR4, URZ ;  /* 0x00000004060472a4 */ /* 0x000fc6000f8e023f */
[----:B------:R-:W-:Y:S01]  /*a3d0*/  ULDC.64 UR6, c[0x0][0x2e8] ;  /* 0x0000ba0000067ab9 */ /* 0x000fe20000000a00 */
[----:B------:R-:W-:Y:S02]  /*a3e0*/  UIMAD UR4, UR41, UR5, UR4 ;  /* 0x00000005290472a4 */ /* 0x000fe4000f8e0204 */
[----:B------:R-:W-:-:S04]  /*a3f0*/  IMAD.WIDE.U32 R2, R5, UR41, R2 ;  /* 0x0000002905027c25 */ /* 0x000fc8000f8e0002 */
[----:B------:R-:W-:Y:S01]  /*a400*/  VIADD R7, R3, UR4 ;  /* 0x0000000403077c36 */ /* 0x000fe20008000000 */
[C---:B------:R-:W-:Y:S01]  /*a410*/  LEA R0, P0, R2.reuse, UR6, 0x1 ;  /* 0x0000000602007c11 */ /* 0x040fe2000f8008ff */
[----:B------:R-:W-:Y:S01]  /*a420*/  IMAD.MOV.U32 R3, RZ, RZ, -0x60 ;  /* 0xffffffa0ff037424 */ /* 0x000fe200078e00ff */
[----:B------:R-:W-:Y:S02]  /*a430*/  UMOV UR4, 0xffffffff ;  /* 0xffffffff00047882 */ /* 0x000fe40000000000 */
[----:B------:R-:W-:Y:S01]  /*a440*/  LEA.HI.X R7, R2, UR7, R7, 0x1, P0 ;  /* 0x0000000702077c11 */ /* 0x000fe200080f0c07 */
[----:B------:R-:W-:Y:S01]  /*a450*/  IMAD R4, R32, R3, UR42 ;  /* 0x0000002a20047e24 */ /* 0x000fe2000f8e0203 */
[----:B------:R-:W-:-:S04]  /*a460*/  LOP3.LUT R3, R6, 0x1c0, RZ, 0xc0, !PT ;  /* 0x000001c006037812 */ /* 0x000fc800078ec0ff */
[----:B------:R-:W-:Y:S02]  /*a470*/  LOP3.LUT R2, R3, 0x38, R6, 0xf8, !PT ;  /* 0x0000003803027812 */ /* 0x000fe400078ef806 */
[----:B------:R-:W-:Y:S02]  /*a480*/  IADD3 R6, -R27, R4, RZ ;  /* 0x000000041b067210 */ /* 0x000fe40007ffe1ff */
[----:B------:R-:W-:Y:S02]  /*a490*/  LOP3.LUT R25, R2, 0x38, R25, 0x78, !PT ;  /* 0x0000003802197812 */ /* 0x000fe400078e7819 */
[----:B------:R-:W-:Y:S02]  /*a4a0*/  ISETP.GE.AND P0, PT, R6, 0x1, PT ;  /* 0x000000010600780c */ /* 0x000fe40003f06270 */
[----:B------:R-:W-:Y:S01]  /*a4b0*/  LOP3.LUT R30, R25, 0x200, R30, 0xf8, !PT ;  /* 0x00000200191e7812 */ /* 0x000fe200078ef81e */
[----:B------:R-:W-:Y:S10]  /*a4c0*/  BRA.DIV UR4, `(.L_x_48) ;  /* 0x0000002e04087947 */ /* 0x000ff4000b800000 */
[----:B------:R-:W-:Y:S01]  /*a4d0*/  SHFL.IDX PT, R3, R7, RZ, 0x181f ;  /* 0x00181fff07037589 */ /* 0x000fe200000e0000 */
[----:B------:R-:W-:-:S03]  /*a4e0*/  @P0 LEA R9, R30, UR44, 0x1 ;  /* 0x0000002c1e090c11 */ /* 0x000fc6000f8e08ff */
[----:B------:R-:W0:Y:S04]  /*a4f0*/  SHFL.IDX PT, R2, R0, RZ, 0x181f ;  /* 0x00181fff00027589 */ /* 0x000e2800000e0000 */
[----:B------:R-:W-:Y:S04]  /*a500*/  SHFL.IDX PT, R5, R7, 0x1, 0x181f ;  /* 0x00381f0007057f89 */ /* 0x000fe800000e0000 */
[----:B------:R-:W-:Y:S04]  /*a510*/  SHFL.IDX PT, R4, R0, 0x1, 0x181f ;  /* 0x00381f0000047f89 */ /* 0x000fe800000e0000 */
[----:B------:R-:W1:Y:S04]  /*a520*/  SHFL.IDX PT, R8, R7, 0x2, 0x181f ;  /* 0x00581f0007087f89 */ /* 0x000e6800000e0000 */
[----:B------:R-:W2:Y:S04]  /*a530*/  SHFL.IDX PT, R14, R0, 0x2, 0x181f ;  /* 0x00581f00000e7f89 */ /* 0x000ea800000e0000 */
[----:B------:R-:W3:Y:S01]  /*a540*/  SHFL.IDX PT, R10, R0, 0x3, 0x181f ;  /* 0x00781f00000a7f89 */ /* 0x000ee200000e0000 */
[----:B0-----:R-:W-:-:S05]  /*a550*/  @P0 IMAD.WIDE.U32 R2, R23, 0x2, R2 ;  /* 0x0000000217020825 */ /* 0x001fca00078e0002 */
[----:B------:R-:W-:Y:S04]  /*a560*/  @P0 LDGSTS.E.BYPASS.LTC128B.128 [R9+0x1e400], desc[UR36][R2.64], !P3 ;  /* 0x1e40000002090fae */ /* 0x000fe8000d901d64 */
[----:B------:R-:W-:Y:S04]  /*a570*/  @P0 LDGSTS.E.BYPASS.LTC128B.128 [R9+0x21400], desc[UR36][R2.64+0x80], !P2 ;  /* 0x2140008002090fae */ /* 0x000fe8000d101d64 */
[----:B------:R0:W-:Y:S01]  /*a580*/  @P0 LDGSTS.E.BYPASS.LTC128B.128 [R9+0x24400], desc[UR36][R2.64+0x100], !P1 ;  /* 0x2440010002090fae */ /* 0x0001e2000c901d64 */
[----:B------:R-:W-:-:S03]  /*a590*/  ISETP.GE.AND P0, PT, R6, 0x11, PT ;  /* 0x000000110600780c */ /* 0x000fc60003f06270 */
[----:B0-----:R-:W0:Y:S01]  /*a5a0*/  SHFL.IDX PT, R9, R7, 0x3, 0x181f ;  /* 0x00781f0007097f89 */ /* 0x001e2200000e0000 */
[----:B-1----:R-:W-:-:S09]  /*a5b0*/  MOV R3, R8 ;  /* 0x0000000800037202 */ /* 0x002fd20000000f00 */
[----:B------:R-:W-:Y:S01]  /*a5c0*/  @P0 IMAD.WIDE.U32 R4, R23, 0x2, R4 ;  /* 0x0000000217040825 */ /* 0x000fe200078e0004 */
[----:B------:R-:W-:Y:S01]  /*a5d0*/  @P0 LEA R21, R30, UR44, 0x1 ;  /* 0x0000002c1e150c11 */ /* 0x000fe2000f8e08ff */
[----:B------:R-:W-:Y:S02]  /*a5e0*/  SHFL.IDX PT, R8, R7, 0x4, 0x181f ;  /* 0x00981f0007087f89 */ /* 0x000fe400000e0000 */
[----:B--2---:R-:W-:Y:S02]  /*a5f0*/  IMAD.MOV.U32 R2, RZ, RZ, R14 ;  /* 0x000000ffff027224 */ /* 0x004fe400078e000e */
[----:B------:R-:W-:Y:S04]  /*a600*/  @P0 LDGSTS.E.BYPASS.LTC128B.128 [R21+0x1ec00], desc[UR36][R4.64], !P3 ;  /* 0x1ec0000004150fae */ /* 0x000fe8000d901d64 */
[----:B------:R-:W-:Y:S04]  /*a610*/  @P0 LDGSTS.E.BYPASS.LTC128B.128 [R21+0x21c00], desc[UR36][R4.64+0x80], !P2 ;  /* 0x21c0008004150fae */ /* 0x000fe8000d101d64 */
[----:B------:R3:W-:Y:S01]  /*a620*/  @P0 LDGSTS.E.BYPASS.LTC128B.128 [R21+0x24c00], desc[UR36][R4.64+0x100], !P1 ;  /* 0x24c0010004150fae */ /* 0x0007e2000c901d64 */
[----:B------:R-:W-:-:S03]  /*a630*/  ISETP.GE.AND P0, PT, R6, 0x21, PT ;  /* 0x000000210600780c */ /* 0x000fc60003f06270 */
[----:B------:R-:W1:Y:S04]  /*a640*/  SHFL.IDX PT, R14, R0, 0x4, 0x181f ;  /* 0x00981f00000e7f89 */ /* 0x000e6800000e0000 */
[----:B------:R-:W2:Y:S01]  /*a650*/  SHFL.IDX PT, R7, R7, 0x5, 0x181f ;  /* 0x00b81f0007077f89 */ /* 0x000ea200000e0000 */
[----:B---3--:R-:W-:-:S05]  /*a660*/  IMAD.MOV.U32 R4, RZ, RZ, R10 ;  /* 0x000000ffff047224 */ /* 0x008fca00078e000a */
[----:B------:R-:W-:Y:S01]  /*a670*/  @P0 IMAD.WIDE.U32 R2, R23, 0x2, R2 ;  /* 0x0000000217020825 */ /* 0x000fe200078e0002 */
[----:B------:R-:W-:-:S03]  /*a680*/  @P0 LEA R25, R30, UR44, 0x1 ;  /* 0x0000002c1e190c11 */ /* 0x000fc6000f8e08ff */
[----:B0-----:R-:W-:Y:S02]  /*a690*/  IMAD.MOV.U32 R5, RZ, RZ, R9 ;  /* 0x000000ffff057224 */ /* 0x001fe400078e0009 */
[----:B------:R-:W-:Y:S04]  /*a6a0*/  @P0 LDGSTS.E.BYPASS.LTC128B.128 [R25+0x1f400], desc[UR36][R2.64], !P3 ;  /* 0x1f40000002190fae */ /* 0x000fe8000d901d64 */
[----:B------:R-:W-:Y:S04]  /*a6b0*/  @P0 LDGSTS.E.BYPASS.LTC128B.128 [R25+0x22400], desc[UR36][R2.64+0x80], !P2 ;  /* 0x2240008002190fae */ /* 0x000fe8000d101d64 */
[----:B------:R1:W-:Y:S01]  /*a6c0*/  @P0 LDGSTS.E.BYPASS.LTC128B.128 [R25+0x25400], desc[UR36][R2.64+0x100], !P1 ;  /* 0x2540010002190fae */ /* 0x0003e2000c901d64 */
[----:B------:R-:W-:-:S02]  /*a6d0*/  ISETP.GE.AND P0, PT, R6, 0x31, PT ;  /* 0x000000310600780c */ /* 0x000fc40003f06270 */
[----:B-1----:R-:W-:Y:S01]  /*a6e0*/  MOV R2, R14 ;  /* 0x0000000e00027202 */ /* 0x002fe20000000f00 */
[----:B------:R-:W-:-:S10]  /*a6f0*/  IMAD.MOV.U32 R3, RZ, RZ, R8 ;  /* 0x000000ffff037224 */ /* 0x000fd400078e0008 */
[----:B------:R-:W-:Y:S01]  /*a700*/  @P0 LEA R9, R30, UR44, 0x1 ;  /* 0x0000002c1e090c11 */ /* 0x000fe2000f8e08ff */
[----:B------:R-:W-:Y:S01]  /*a710*/  @P0 IMAD.WIDE.U32 R4, R23, 0x2, R4 ;  /* 0x0000000217040825 */ /* 0x000fe200078e0004 */
[----:B------:R0:W1:Y:S04]  /*a720*/  SHFL.IDX PT, R14, R0, 0x5, 0x181f ;  /* 0x00b81f00000e7f89 */ /* 0x00006800000e0000 */
[----:B------:R0:W-:Y:S04]  /*a730*/  @P0 LDGSTS.E.BYPASS.LTC128B.128 [R9+0x1fc00], desc[UR36][R4.64], !P3 ;  /* 0x1fc0000004090fae */ /* 0x0001e8000d901d64 */
[----:B------:R0:W-:Y:S04]  /*a740*/  @P0 LDGSTS.E.BYPASS.LTC128B.128 [R9+0x22c00], desc[UR36][R4.64+0x80], !P2 ;  /* 0x22c0008004090fae */ /* 0x0001e8000d101d64 */
[----:B------:R0:W-:Y:S01]  /*a750*/  @P0 LDGSTS.E.BYPASS.LTC128B.128 [R9+0x25c00], desc[UR36][R4.64+0x100], !P1 ;  /* 0x25c0010004090fae */ /* 0x0001e2000c901d64 */
[----:B------:R-:W-:-:S13]  /*a760*/  ISETP.GE.AND P0, PT, R6, 0x41, PT ;  /* 0x000000410600780c */ /* 0x000fda0003f06270 */
[----:B------:R-:W-:Y:S01]  /*a770*/  @P0 IMAD.WIDE.U32 R2, R23, 0x2, R2 ;  /* 0x0000000217020825 */ /* 0x000fe200078e0002 */
[----:B------:R-:W-:-:S05]  /*a780*/  @P0 LEA R21, R30, UR44, 0x1 ;  /* 0x0000002c1e150c11 */ /* 0x000fca000f8e08ff */
[----:B------:R0:W-:Y:S04]  /*a790*/  @P0 LDGSTS.E.BYPASS.LTC128B.128 [R21+0x20400], desc[UR36][R2.64], !P3 ;  /* 0x2040000002150fae */ /* 0x0001e8000d901d64 */
[----:B------:R0:W-:Y:S04]  /*a7a0*/  @P0 LDGSTS.E.BYPASS.LTC128B.128 [R21+0x23400], desc[UR36][R2.64+0x80], !P2 ;  /* 0x2340008002150fae */ /* 0x0001e8000d101d64 */
[----:B-12---:R0:W-:Y:S02]  /*a7b0*/  @P0 LDGSTS.E.BYPASS.LTC128B.128 [R21+0x26400], desc[UR36][R2.64+0x100], !P1 ;  /* 0x2640010002150fae */ /* 0x0061e4000c901d64 */
.L_x_102:
[----:B------:R-:W-:Y:S01]  /*a7c0*/  ISETP.GE.AND P0, PT, R6, 0x51, PT ;  /* 0x000000510600780c */ /* 0x000fe20003f06270 */
[----:B0-----:R-:W-:Y:S01]  /*a7d0*/  IMAD.MOV.U32 R2, RZ, RZ, R14 ;  /* 0x000000ffff027224 */ /* 0x001fe200078e000e */
[----:B------:R-:W-:-:S11]  /*a7e0*/  MOV R3, R7 ;  /* 0x0000000700037202 */ /* 0x000fd60000000f00 */
[----:B------:R-:W-:Y:S01]  /*a7f0*/  @P0 IMAD.WIDE.U32 R2, R23, 0x2, R2 ;  /* 0x0000000217020825 */ /* 0x000fe200078e0002 */
[----:B------:R-:W-:-:S05]  /*a800*/  @P0 LEA R5, R30, UR44, 0x1 ;  /* 0x0000002c1e050c11 */ /* 0x000fca000f8e08ff */
[----:B------:R-:W-:Y:S01]  /*a810*/  @!PT LDS RZ, [RZ] ;  /* 0x00000000fffff984 */ /* 0x000fe20000000800 */
[----:B------:R-:W-:Y:S01]  /*a820*/  @!PT LDS RZ, [RZ] ;  /* 0x00000000fffff984 */ /* 0x000fe20000000800 */
[----:B------:R-:W-:Y:S01]  /*a830*/  @!PT LDS RZ, [RZ] ;  /* 0x00000000fffff984 */ /* 0x000fe20000000800 */
[----:B------:R0:W-:Y:S04]  /*a840*/  @P0 LDGSTS.E.BYPASS.LTC128B.128 [R5+0x20c00], desc[UR36][R2.64], !P3 ;  /* 0x20c0000002050fae */ /* 0x0001e8000d901d64 */
[----:B------:R0:W-:Y:S04]  /*a850*/  @P0 LDGSTS.E.BYPASS.LTC128B.128 [R5+0x23c00], desc[UR36][R2.64+0x80], !P2 ;  /* 0x23c0008002050fae */ /* 0x0001e8000d101d64 */
[----:B------:R0:W-:Y:S01]  /*a860*/  @P0 LDGSTS.E.BYPASS.LTC128B.128 [R5+0x26c00], desc[UR36][R2.64+0x100], !P1 ;  /* 0x26c0010002050fae */ /* 0x0001e2000c901d64 */
[----:B------:R-:W-:Y:S01]  /*a870*/  NOP ;  /* 0x0000000000007918 */ /* 0x000fe20000000000 */
[----:B------:R-:W-:Y:S02]  /*a880*/  SYNCS.ARRIVE.TRANS64.RED.A0T1 RZ, [UR44+0x30830], RZ ;  /* 0x030830ffffff79a7 */ /* 0x000fe4000820042c */
[----:B------:R-:W-:Y:S01]  /*a890*/  ARRIVES.LDGSTSBAR.64.TRANSCNT [UR44+0x30830] ;  /* 0x03083000ff0079b0 */ /* 0x000fe20008000aac */
[----:B------:R-:W-:Y:S01]  /*a8a0*/  NOP ;  /* 0x0000000000007918 */ /* 0x000fe20000000000 */
[----:B------:R-:W-:-:S13]  /*a8b0*/  LOP3.LUT P1, RZ, R16, 0x10, RZ, 0xc0, !PT ;  /* 0x0000001010ff7812 */ /* 0x000fda000782c0ff */
[----:B0-----:R-:W-:Y:S05]  /*a8c0*/  @!P1 BRA `(.L_x_49) ;  /* 0x0000000000049947 */ /* 0x001fea0003800000 */
[----:B------:R-:W-:Y:S01]  /*a8d0*/  BPT.TRAP 0x1 ;  /* 0x000000040000795c */ /* 0x000fe20000300000 */
.L_x_49:
[----:B------:R-:W-:Y:S01]  /*a8e0*/  SYNCS.ARRIVE.TRANS64.A1T0 RZ, [UR44+0x30830], RZ ;  /* 0x030830ffffff79a7 */ /* 0x000fe2000810002c */
[----:B------:R-:W-:Y:S05]  /*a8f0*/  WARPSYNC.ALL ;  /* 0x0000000000007948 */ /* 0x000fea0003800000 */
[----:B------:R-:W-:Y:S01]  /*a900*/  UIADD3 UR5, UR44, 0x12400, URZ ;  /* 0x000124002c057890 */ /* 0x000fe2000fffe03f */
[----:B------:R-:W-:Y:S01]  /*a910*/  R2UR UR4, R35 ;  /* 0x00000000230472ca */ /* 0x000fe200000e0000 */
[----:B------:R-:W-:Y:S01]  /*a920*/  ULDC.64 UR6, c[0x0][0x2d8] ;  /* 0x0000b60000067ab9 */ /* 0x000fe20000000a00 */
[----:B------:R-:W-:Y:S01]  /*a930*/  SHF.R.S32.HI R25, RZ, 0x1f, R26 ;  /* 0x0000001fff197819 */ /* 0x000fe2000001141a */
[----:B------:R-:W-:Y:S02]  /*a940*/  ULOP3.LUT UP0, URZ, UR5, 0x3ff, URZ, 0xc0, !UPT ;  /* 0x000003ff053f7892 */ /* 0x000fe4000f80c03f */
[----:B------:R-:W-:Y:S01]  /*a950*/  UIMAD.WIDE.U32 UR38, UR41, UR6, URZ ;  /* 0x00000006292672a5 */ /* 0x000fe2000f8e003f */
[----:B------:R-:W-:Y:S03]  /*a960*/  BAR.SYNC.DEFER_BLOCKING 0x8, 0x180 ;  /* 0x0206000000007b1d */ /* 0x000fe60000010000 */
[----:B------:R-:W-:-:S04]  /*a970*/  PLOP3.LUT P0, PT, PT, PT, UP0, 0x80, 0x0 ;  /* 0x000000000000781c */ /* 0x000fc80003f0f008 */
[----:B------:R-:W-:-:S04]  /*a980*/  UIMAD UR4, UR4, UR6, URZ ;  /* 0x00000006040472a4 */ /* 0x000fc8000f8e023f */
[----:B------:R-:W-:-:S04]  /*a990*/  UIMAD UR4, UR41, UR7, UR4 ;  /* 0x00000007290472a4 */ /* 0x000fc8000f8e0204 */
[----:B------:R-:W-:Y:S01]  /*a9a0*/  UIADD3 UR45, UR39, UR4, URZ ;  /* 0x00000004272d7290 */ /* 0x000fe2000fffe03f */
[----:B------:R-:W-:Y:S11]  /*a9b0*/  @!P0 BRA `(.L_x_50) ;  /* 0x0000000000408947 */ /* 0x000ff60003800000 */
[----:B------:R-:W-:Y:S01]  /*a9c0*/  MOV R2, 0x0 ;  /* 0x0000000000027802 */ /* 0x000fe20000000f00 */
[----:B------:R-:W-:Y:S01]  /*a9d0*/  ULDC.64 UR6, c[0x4][0x88] ;  /* 0x0100220000067ab9 */ /* 0x000fe20000000a00 */
[----:B------:R-:W-:Y:S01]  /*a9e0*/  ULDC.64 UR8, c[0x4][0x90] ;  /* 0x0100240000087ab9 */ /* 0x000fe20000000a00 */
[----:B------:R-:W-:Y:S01]  /*a9f0*/  ULDC.64 UR4, c[0x4][0x20] ;  /* 0x0100080000047ab9 */ /* 0x000fe20000000a00 */
[----:B------:R-:W-:Y:S01]  /*aa00*/  IMAD.U32 R4, RZ, RZ, UR6 ;  /* 0x00000006ff047e24 */ /* 0x000fe2000f8e00ff */
[----:B------:R-:W-:Y:S01]  /*aa10*/  MOV R6, UR8 ;  /* 0x0000000800067c02 */ /* 0x000fe20008000f00 */
[----:B------:R-:W0:Y:S01]  /*aa20*/  LDC.64 R2, c[0x4][R2] ;  /* 0x0100000002027b82 */ /* 0x000e220000000a00 */
[----:B------:R-:W-:Y:S01]  /*aa30*/  IMAD.U32 R5, RZ, RZ, UR7 ;  /* 0x00000007ff057e24 */ /* 0x000fe2000f8e00ff */
[----:B------:R-:W-:Y:S01]  /*aa40*/  MOV R11, UR5 ;  /* 0x00000005000b7c02 */ /* 0x000fe20008000f00 */
[----:B------:R-:W-:Y:S01]  /*aa50*/  IMAD.U32 R7, RZ, RZ, UR9 ;  /* 0x00000009ff077e24 */ /* 0x000fe2000f8e00ff */
[----:B------:R-:W-:Y:S01]  /*aa60*/  MOV R13, RZ ;  /* 0x000000ff000d7202 */ /* 0x000fe20000000f00 */
[----:B------:R-:W-:-:S02]  /*aa70*/  IMAD.U32 R10, RZ, RZ, UR4 ;  /* 0x00000004ff0a7e24 */ /* 0x000fc4000f8e00ff */
[----:B------:R-:W-:Y:S02]  /*aa80*/  IMAD.MOV.U32 R8, RZ, RZ, 0x70 ;  /* 0x00000070ff087424 */ /* 0x000fe400078e00ff */
[----:B------:R-:W-:-:S07]  /*aa90*/  IMAD.MOV.U32 R12, RZ, RZ, 0x1 ;  /* 0x00000001ff0c7424 */ /* 0x000fce00078e00ff */
[----:B------:R-:W-:-:S07]  /*aaa0*/  LEPC R20, `(.L_x_50) ;  /* 0x000000001014794e */ /* 0x000fce0000000000 */
[----:B0-----:R-:W-:Y:S05]  /*aab0*/  CALL.ABS.NOINC R2 ;  /* 0x0000000002007343 */ /* 0x001fea0003c00000 */
.L_x_50:
[----:B------:R-:W0:Y:S01]  /*aac0*/  LDC R6, c[0x0][0x448] ;  /* 0x00011200ff067b82 */ /* 0x000e220000000800 */
[----:B------:R-:W-:Y:S01]  /*aad0*/  IMAD R7, R22, 0x80, R37 ;  /* 0x0000008016077824 */ /* 0x000fe200078e0225 */
[----:B------:R-:W-:Y:S01]  /*aae0*/  MOV R4, UR38 ;  /* 0x0000002600047c02 */ /* 0x000fe20008000f00 */
[----:B------:R-:W-:Y:S01]  /*aaf0*/  IMAD.U32 R5, RZ, RZ, UR39 ;  /* 0x00000027ff057e24 */ /* 0x000fe2000f8e00ff */
[----:B------:R-:W-:Y:S01]  /*ab00*/  ULDC.64 UR4, c[0x0][0x2e0] ;  /* 0x0000b80000047ab9 */ /* 0x000fe20000000a00 */
[----:B------:R-:W-:Y:S01]  /*ab10*/  IMAD.U32 R3, RZ, RZ, UR45 ;  /* 0x0000002dff037e24 */ /* 0x000fe2000f8e00ff */
[----:B------:R-:W-:Y:S01]  /*ab20*/  MOV R5, R7 ;  /* 0x0000000700057202 */ /* 0x000fe20000000f00 */
[----:B------:R-:W-:Y:S02]  /*ab30*/  IMAD R25, R25, UR4, RZ ;  /* 0x0000000419197c24 */ /* 0x000fe4000f8e02ff */
[----:B------:R-:W-:Y:S02]  /*ab40*/  IMAD.MOV.U32 R2, RZ, RZ, R4 ;  /* 0x000000ffff027224 */ /* 0x000fe400078e0004 */
[----:B------:R-:W-:-:S02]  /*ab50*/  IMAD R25, R26, UR5, R25 ;  /* 0x000000051a197c24 */ /* 0x000fc4000f8e0219 */
[----:B------:R-:W-:Y:S01]  /*ab60*/  IMAD.WIDE.U32 R2, R26, UR4, R2 ;  /* 0x000000041a027c25 */ /* 0x000fe2000f8e0002 */
[----:B------:R-:W-:-:S03]  /*ab70*/  ULDC.64 UR4, c[0x0][0x2d0] ;  /* 0x0000b40000047ab9 */ /* 0x000fc60000000a00 */
[----:B------:R-:W-:Y:S01]  /*ab80*/  IMAD.IADD R3, R3, 0x1, R25 ;  /* 0x0000000103037824 */ /* 0x000fe200078e0219 */
[----:B0-----:R-:W-:-:S13]  /*ab90*/  ISETP.NE.AND P0, PT, R6, 0x1, PT ;  /* 0x000000010600780c */ /* 0x001fda0003f05270 */
[----:B------:R-:W0:Y:S08]  /*aba0*/  @P0 LDC R0, c[0x0][0x44c] ;  /* 0x00011300ff000b82 */ /* 0x000e300000000800 */
[----:B------:R-:W1:Y:S01]  /*abb0*/  @P0 LDC R9, c[0x0][0x450] ;  /* 0x00011400ff090b82 */ /* 0x000e620000000800 */
[----:B0-----:R-:W-:-:S05]  /*abc0*/  @P0 IMAD.HI.U32 R0, R7, R0, RZ ;  /* 0x0000000007000227 */ /* 0x001fca00078e00ff */
[----:B-1----:R-:W-:-:S05]  /*abd0*/  @P0 SHF.R.U32.HI R5, RZ, R9, R0 ;  /* 0x00000009ff050219 */ /* 0x002fca0000011600 */
[----:B------:R-:W-:Y:S02]  /*abe0*/  IMAD.MOV R0, RZ, RZ, -R5 ;  /* 0x000000ffff007224 */ /* 0x000fe400078e0a05 */
[----:B------:R-:W-:-:S04]  /*abf0*/  IMAD.WIDE.U32 R2, R5, UR4, R2 ;  /* 0x0000000405027c25 */ /* 0x000fc8000f8e0002 */
[----:B------:R-:W-:Y:S01]  /*ac00*/  IMAD R7, R6, R0, R7 ;  /* 0x0000000006077224 */ /* 0x000fe200078e0207 */
[----:B------:R-:W-:-:S05]  /*ac10*/  SHF.R.S32.HI R0, RZ, 0x1f, R5 ;  /* 0x0000001fff007819 */ /* 0x000fca0000011405 */
[----:B------:R-:W-:-:S04]  /*ac20*/  IMAD R0, R0, UR4, RZ ;  /* 0x0000000400007c24 */ /* 0x000fc8000f8e02ff */
[----:B------:R-:W-:Y:S01]  /*ac30*/  IMAD R5, R5, UR5, R0 ;  /* 0x0000000505057c24 */ /* 0x000fe2000f8e0200 */
[----:B------:R-:W-:Y:S01]  /*ac40*/  SHF.R.S32.HI R0, RZ, 0x1f, R7 ;  /* 0x0000001fff007819 */ /* 0x000fe20000011407 */
[----:B------:R-:W-:-:S03]  /*ac50*/  ULDC.64 UR4, c[0x0][0x2c8] ;  /* 0x0000b20000047ab9 */ /* 0x000fc60000000a00 */
[----:B------:R-:W-:Y:S01]  /*ac60*/  IADD3 R3, R3, R5, RZ ;  /* 0x0000000503037210 */ /* 0x000fe20007ffe0ff */
[----:B------:R-:W-:-:S04]  /*ac70*/  IMAD R0, R0, UR4, RZ ;  /* 0x0000000400007c24 */ /* 0x000fc8000f8e02ff */
[C---:B------:R-:W-:Y:S02]  /*ac80*/  IMAD R5, R7.reuse, UR5, R0 ;  /* 0x0000000507057c24 */ /* 0x040fe4000f8e0200 */
[----:B------:R-:W-:Y:S01]  /*ac90*/  IMAD.WIDE.U32 R2, R7, UR4, R2 ;  /* 0x0000000407027c25 */ /* 0x000fe2000f8e0002 */
[----:B------:R-:W-:-:S03]  /*aca0*/  ULDC.64 UR4, c[0x0][0x280] ;  /* 0x0000a00000047ab9 */ /* 0x000fc60000000a00 */
[----:B------:R-:W-:Y:S01]  /*acb0*/  IMAD.IADD R3, R3, 0x1, R5 ;  /* 0x0000000103037824 */ /* 0x000fe200078e0205 */
[C---:B------:R-:W-:Y:S01]  /*acc0*/  LEA R0, P0, R2.reuse, UR4, 0x1 ;  /* 0x0000000402007c11 */ /* 0x040fe2000f8008ff */
[----:B------:R-:W-:Y:S02]  /*acd0*/  ULDC UR4, c[0x0][0x2b8] ;  /* 0x0000ae0000047ab9 */ /* 0x000fe40000000800 */
[----:B------:R-:W-:Y:S02]  /*ace0*/  ISETP.GE.AND P3, PT, R23, UR4, PT ;  /* 0x0000000417007c0c */ /* 0x000fe4000bf66270 */
[----:B------:R-:W-:Y:S01]  /*acf0*/  LEA.HI.X R8, R2, UR5, R3, 0x1, P0 ;  /* 0x0000000502087c11 */ /* 0x000fe200080f0c03 */
[----:B------:R-:W-:Y:S01]  /*ad00*/  UMOV UR5, 0xffffffff ;  /* 0xffffffff00057882 */ /* 0x000fe20000000000 */
[----:B------:R-:W-:Y:S02]  /*ad10*/  ISETP.GE.AND P2, PT, R34, UR4, PT ;  /* 0x0000000422007c0c */ /* 0x000fe4000bf46270 */
[----:B------:R-:W-:Y:S01]  /*ad20*/  ISETP.GE.AND P0, PT, R33, UR4, PT ;  /* 0x0000000421007c0c */ /* 0x000fe2000bf06270 */
[----:B------:R-:W-:-:S12]  /*ad30*/  BRA.DIV UR5, `(.L_x_51) ;  /* 0x0000002a05d07947 */ /* 0x000fd8000b800000 */
[----:B------:R-:W-:Y:S01]  /*ad40*/  SHFL.IDX PT, R3, R8, RZ, 0x181f ;  /* 0x00181fff08037589 */ /* 0x000fe200000e0000 */
[----:B------:R-:W-:Y:S01]  /*ad50*/  ULDC UR4, c[0x0][0x288] ;  /* 0x0000a20000047ab9 */ /* 0x000fe20000000800 */
[----:B------:R-:W-:Y:S02]  /*ad60*/  IMAD R7, R22, 0x80, R27 ;  /* 0x0000008016077824 */ /* 0x000fe400078e021b */
[----:B------:R-:W0:Y:S01]  /*ad70*/  SHFL.IDX PT, R2, R0, RZ, 0x181f ;  /* 0x00181fff00027589 */ /* 0x000e2200000e0000 */
[----:B------:R-:W-:Y:S02]  /*ad80*/  IMAD R6, R6, UR4, RZ ;  /* 0x0000000406067c24 */ /* 0x000fe4000f8e02ff */
[C---:B------:R-:W-:Y:S01]  /*ad90*/  IADD3 R11, R7.reuse, 0x10, RZ ;  /* 0x00000010070b7810 */ /* 0x040fe20007ffe0ff */
[----:B------:R-:W-:Y:S02]  /*ada0*/  SHFL.IDX PT, R5, R8, 0x1, 0x181f ;  /* 0x00381f0008057f89 */ /* 0x000fe400000e0000 */
[----:B------:R-:W-:-:S02]  /*adb0*/  ISETP.GE.AND P1, PT, R7, R6, PT ;  /* 0x000000060700720c */ /* 0x000fc40003f26270 */
[----:B------:R-:W1:Y:S04]  /*adc0*/  SHFL.IDX PT, R4, R0, 0x1, 0x181f ;  /* 0x00381f0000047f89 */ /* 0x000e6800000e0000 */
[----:B------:R-:W-:Y:S07]  /*add0*/  SHFL.IDX PT, R14, R0, 0x7, 0x181f ;  /* 0x00f81f00000e7f89 */ /* 0x000fee00000e0000 */
[----:B------:R-:W-:Y:S01]  /*ade0*/  @!P1 LEA R9, R30, UR44, 0x1 ;  /* 0x0000002c1e099c11 */ /* 0x000fe2000f8e08ff */
[----:B0-----:R-:W-:-:S05]  /*adf0*/  @!P1 IMAD.WIDE.U32 R2, R23, 0x2, R2 ;  /* 0x0000000217029825 */ /* 0x001fca00078e0002 */
[----:B------:R-:W-:Y:S04]  /*ae00*/  @!P1 LDGSTS.E.BYPASS.LTC128B.128 [R9+0x12400], desc[UR36][R2.64], !P3 ;  /* 0x1240000002099fae */ /* 0x000fe8000d901d64 */
[----:B------:R-:W-:Y:S04]  /*ae10*/  @!P1 LDGSTS.E.BYPASS.LTC128B.128 [R9+0x16400], desc[UR36][R2.64+0x80], !P2 ;  /* 0x1640008002099fae */ /* 0x000fe8000d101d64 */
[----:B------:R0:W-:Y:S01]  /*ae20*/  @!P1 LDGSTS.E.BYPASS.LTC128B.128 [R9+0x1a400], desc[UR36][R2.64+0x100], !P0 ;  /* 0x1a40010002099fae */ /* 0x0001e2000c101d64 */
[----:B------:R-:W-:Y:S01]  /*ae30*/  ISETP.GE.AND P1, PT, R11, R6, PT ;  /* 0x000000060b00720c */ /* 0x000fe20003f26270 */
[----:B------:R-:W-:-:S02]  /*ae40*/  VIADD R11, R7, 0x30 ;  /* 0x00000030070b7836 */ /* 0x000fc40000000000 */
[----:B0-----:R-:W-:Y:S01]  /*ae50*/  SHFL.IDX PT, R3, R8, 0x2, 0x181f ;  /* 0x00581f0008037f89 */ /* 0x001fe200000e0000 */
[----:B------:R-:W-:-:S09]  /*ae60*/  VIADD R9, R7, 0x20 ;  /* 0x0000002007097836 */ /* 0x000fd20000000000 */
[----:B------:R-:W-:Y:S01]  /*ae70*/  @!P1 LEA R21, R30, UR44, 0x1 ;  /* 0x0000002c1e159c11 */ /* 0x000fe2000f8e08ff */
[----:B-1----:R-:W-:Y:S01]  /*ae80*/  @!P1 IMAD.WIDE.U32 R4, R23, 0x2, R4 ;  /* 0x0000000217049825 */ /* 0x002fe200078e0004 */
[----:B------:R-:W0:Y:S04]  /*ae90*/  SHFL.IDX PT, R2, R0, 0x2, 0x181f ;  /* 0x00581f0000027f89 */ /* 0x000e2800000e0000 */
[----:B------:R-:W-:Y:S04]  /*aea0*/  @!P1 LDGSTS.E.BYPASS.LTC128B.128 [R21+0x12c00], desc[UR36][R4.64], !P3 ;  /* 0x12c0000004159fae */ /* 0x000fe8000d901d64 */
[----:B------:R-:W-:Y:S04]  /*aeb0*/  @!P1 LDGSTS.E.BYPASS.LTC128B.128 [R21+0x16c00], desc[UR36][R4.64+0x80], !P2 ;  /* 0x16c0008004159fae */ /* 0x000fe8000d101d64 */
[----:B------:R1:W-:Y:S01]  /*aec0*/  @!P1 LDGSTS.E.BYPASS.LTC128B.128 [R21+0x1ac00], desc[UR36][R4.64+0x100], !P0 ;  /* 0x1ac0010004159fae */ /* 0x0003e2000c101d64 */
[----:B------:R-:W-:-:S03]  /*aed0*/  ISETP.GE.AND P1, PT, R9, R6, PT ;  /* 0x000000060900720c */ /* 0x000fc60003f26270 */
[----:B-1----:R-:W-:Y:S10]  /*aee0*/  SHFL.IDX PT, R5, R8, 0x3, 0x181f ;  /* 0x00781f0008057f89 */ /* 0x002ff400000e0000 */
[----:B0-----:R-:W-:Y:S01]  /*aef0*/  @!P1 IMAD.WIDE.U32 R2, R23, 0x2, R2 ;  /* 0x0000000217029825 */ /* 0x001fe200078e0002 */
[----:B------:R-:W-:Y:S01]  /*af00*/  @!P1 LEA R9, R30, UR44, 0x1 ;  /* 0x0000002c1e099c11 */ /* 0x000fe2000f8e08ff */
[----:B------:R-:W0:Y:S04]  /*af10*/  SHFL.IDX PT, R4, R0, 0x3, 0x181f ;  /* 0x00781f0000047f89 */ /* 0x000e2800000e0000 */
[----:B------:R-:W-:Y:S04]  /*af20*/  @!P1 LDGSTS.E.BYPASS.LTC128B.128 [R9+0x13400], desc[UR36][R2.64], !P3 ;  /* 0x1340000002099fae */ /* 0x000fe8000d901d64 */
[----:B------:R-:W-:Y:S04]  /*af30*/  @!P1 LDGSTS.E.BYPASS.LTC128B.128 [R9+0x17400], desc[UR36][R2.64+0x80], !P2 ;  /* 0x1740008002099fae */ /* 0x000fe8000d101d64 */
[----:B------:R1:W-:Y:S01]  /*af40*/  @!P1 LDGSTS.E.BYPASS.LTC128B.128 [R9+0x1b400], desc[UR36][R2.64+0x100], !P0 ;  /* 0x1b40010002099fae */ /* 0x0003e2000c101d64 */
[----:B------:R-:W-:Y:S01]  /*af50*/  ISETP.GE.AND P1, PT, R11, R6, PT ;  /* 0x000000060b00720c */ /* 0x000fe20003f26270 */
[----:B------:R-:W-:-:S02]  /*af60*/  VIADD R11, R7, 0x50 ;  /* 0x00000050070b7836 */ /* 0x000fc40000000000 */
[----:B-1----:R-:W-:Y:S01]  /*af70*/  SHFL.IDX PT, R3, R8, 0x4, 0x181f ;  /* 0x00981f0008037f89 */ /* 0x002fe200000e0000 */
[----:B------:R-:W-:-:S09]  /*af80*/  IADD3 R9, R7, 0x40, RZ ;  /* 0x0000004007097810 */ /* 0x000fd20007ffe0ff */
[----:B0-----:R-:W-:Y:S01]  /*af90*/  @!P1 IMAD.WIDE.U32 R4, R23, 0x2, R4 ;  /* 0x0000000217049825 */ /* 0x001fe200078e0004 */
[----:B------:R-:W-:Y:S01]  /*afa0*/  @!P1 LEA R21, R30, UR44, 0x1 ;  /* 0x0000002c1e159c11 */ /* 0x000fe2000f8e08ff */
        /* <DEDUP_REMOVED lines=12> */
[----:B------:R-:W-:-:S03]  /*b070*/  ISETP.GE.AND P1, PT, R11, R6, PT ;  /* 0x000000060b00720c */ /* 0x000fc60003f26270 */
[----:B-1----:R-:W-:Y:S01]  /*b080*/  SHFL.IDX PT, R3, R8, 0x6, 0x181f ;  /* 0x00d81f0008037f89 */ /* 0x002fe200000e0000 */
[----:B------:R-:W-:-:S09]  /*b090*/  VIADD R9, R7, 0x60 ;  /* 0x0000006007097836 */ /* 0x000fd20000000000 */
[----:B------:R-:W-:Y:S01]  /*b0a0*/  @!P1 LEA R21, R30, UR44, 0x1 ;  /* 0x0000002c1e159c11 */ /* 0x000fe2000f8e08ff */
[----:B0-----:R-:W-:Y:S01]  /*b0b0*/  @!P1 IMAD.WIDE.U32 R4, R23, 0x2, R4 ;  /* 0x0000000217049825 */ /* 0x001fe200078e0004 */
[----:B------:R-:W0:Y:S04]  /*b0c0*/  SHFL.IDX PT, R2, R0, 0x6, 0x181f ;  /* 0x00d81f0000027f89 */ /* 0x000e2800000e0000 */
[----:B------:R-:W-:Y:S04]  /*b0d0*/  @!P1 LDGSTS.E.BYPASS.LTC128B.128 [R21+0x14c00], desc[UR36][R4.64], !P3 ;  /* 0x14c0000004159fae */ /* 0x000fe8000d901d64 */
[----:B------:R-:W-:Y:S04]  /*b0e0*/  @!P1 LDGSTS.E.BYPASS.LTC128B.128 [R21+0x18c00], desc[UR36][R4.64+0x80], !P2 ;  /* 0x18c0008004159fae */ /* 0x000fe8000d101d64 */
[----:B------:R1:W-:Y:S01]  /*b0f0*/  @!P1 LDGSTS.E.BYPASS.LTC128B.128 [R21+0x1cc00], desc[UR36][R4.64+0x100], !P0 ;  /* 0x1cc0010004159fae */ /* 0x0003e2000c101d64 */
[----:B------:R-:W-:-:S03]  /*b100*/  ISETP.GE.AND P1, PT, R9, R6, PT ;  /* 0x000000060900720c */ /* 0x000fc60003f26270 */
[----:B-1----:R1:W2:Y:S10]  /*b110*/  SHFL.IDX PT, R4, R8, 0x7, 0x181f ;  /* 0x00f81f0008047f89 */ /* 0x0022b400000e0000 */
[----:B0-----:R-:W-:Y:S01]  /*b120*/  @!P1 IMAD.WIDE.U32 R2, R23, 0x2, R2 ;  /* 0x0000000217029825 */ /* 0x001fe200078e0002 */
[----:B------:R-:W-:-:S05]  /*b130*/  @!P1 LEA R9, R30, UR44, 0x1 ;  /* 0x0000002c1e099c11 */ /* 0x000fca000f8e08ff */
[----:B------:R1:W-:Y:S04]  /*b140*/  @!P1 LDGSTS.E.BYPASS.LTC128B.128 [R9+0x15400], desc[UR36][R2.64], !P3 ;  /* 0x1540000002099fae */ /* 0x0003e8000d901d64 */
[----:B------:R1:W-:Y:S04]  /*b150*/  @!P1 LDGSTS.E.BYPASS.LTC128B.128 [R9+0x19400], desc[UR36][R2.64+0x80], !P2 ;  /* 0x1940008002099fae */ /* 0x0003e8000d101d64 */
[----:B------:R1:W-:Y:S02]  /*b160*/  @!P1 LDGSTS.E.BYPASS.LTC128B.128 [R9+0x1d400], desc[UR36][R2.64+0x100], !P0 ;  /* 0x1d40010002099fae */ /* 0x0003e4000c101d64 */
.L_x_119:
[----:B------:R-:W-:Y:S01]  /*b170*/  IADD3 R7, R7, 0x70, RZ ;  /* 0x0000007007077810 */ /* 0x000fe20007ffe0ff */
[----:B------:R-:W-:Y:S01]  /*b180*/  BSSY B0, `(.L_x_52) ;  /* 0x000000d000007945 */ /* 0x000fe20003800000 */
[----:B-1----:R-:W-:Y:S02]  /*b190*/  IMAD.MOV.U32 R2, RZ, RZ, R14 ;  /* 0x000000ffff027224 */ /* 0x002fe400078e000e */
[----:B------:R-:W-:Y:S01]  /*b1a0*/  ISETP.GE.AND P1, PT, R7, R6, PT ;  /* 0x000000060700720c */ /* 0x000fe20003f26270 */
[----:B--2---:R-:W-:-:S12]  /*b1b0*/  IMAD.MOV.U32 R3, RZ, RZ, R4 ;  /* 0x000000ffff037224 */ /* 0x004fd800078e0004 */
[----:B------:R-:W-:Y:S05]  /*b1c0*/  @P1 BRA `(.L_x_53) ;  /* 0x0000000000201947 */ /* 0x000fea0003800000 */
[----:B------:R-:W-:Y:S01]  /*b1d0*/  IMAD.WIDE.U32 R2, R23, 0x2, R2 ;  /* 0x0000000217027825 */ /* 0x000fe200078e0002 */
[----:B------:R-:W-:-:S05]  /*b1e0*/  LEA R5, R30, UR44, 0x1 ;  /* 0x0000002c1e057c11 */ /* 0x000fca000f8e08ff */
[----:B------:R-:W-:Y:S01]  /*b1f0*/  @!PT LDS RZ, [RZ] ;  /* 0x00000000fffff984 */ /* 0x000fe20000000800 */
[----:B------:R-:W-:Y:S01]  /*b200*/  @!PT LDS RZ, [RZ] ;  /* 0x00000000fffff984 */ /* 0x000fe20000000800 */
[----:B------:R-:W-:Y:S01]  /*b210*/  @!PT LDS RZ, [RZ] ;  /* 0x00000000fffff984 */ /* 0x000fe20000000800 */
[----:B------:R0:W-:Y:S04]  /*b220*/  LDGSTS.E.BYPASS.LTC128B.128 [R5+0x15c00], desc[UR36][R2.64], !P3 ;  /* 0x15c0000002057fae */ /* 0x0001e8000d901d64 */
[----:B------:R0:W-:Y:S04]  /*b230*/  LDGSTS.E.BYPASS.LTC128B.128 [R5+0x19c00], desc[UR36][R2.64+0x80], !P2 ;  /* 0x19c0008002057fae */ /* 0x0001e8000d101d64 */
[----:B------:R0:W-:Y:S02]  /*b240*/  LDGSTS.E.BYPASS.LTC128B.128 [R5+0x1dc00], desc[UR36][R2.64+0x100], !P0 ;  /* 0x1dc0010002057fae */ /* 0x0001e4000c101d64 */
.L_x_53:
[----:B------:R-:W-:Y:S05]  /*b250*/  BSYNC B0 ;  /* 0x0000000000007941 */ /* 0x000fea0003800000 */
.L_x_52:
[----:B------:R-:W-:Y:S01]  /*b260*/  NOP ;  /* 0x0000000000007918 */ /* 0x000fe20000000000 */
[----:B------:R-:W-:Y:S01]  /*b270*/  SYNCS.ARRIVE.TRANS64.RED.A0T1 RZ, [UR44+0x30800], RZ ;  /* 0x030800ffffff79a7 */ /* 0x000fe2000820042c */
[----:B------:R-:W-:Y:S01]  /*b280*/  MOV R0, 0x1 ;  /* 0x0000000100007802 */ /* 0x000fe20000000f00 */
[----:B------:R-:W-:Y:S03]  /*b290*/  ARRIVES.LDGSTSBAR.64.TRANSCNT [UR44+0x30800] ;  /* 0x03080000ff0079b0 */ /* 0x000fe60008000aac */
[----:B------:R-:W-:Y:S01]  /*b2a0*/  SHF.L.U32 R0, R0, 0x1f, RZ ;  /* 0x0000001f00007819 */ /* 0x000fe200000006ff */
[----:B------:R-:W-:Y:S01]  /*b2b0*/  NOP ;  /* 0x0000000000007918 */ /* 0x000fe20000000000 */
[----:B------:R-:W-:Y:S02]  /*b2c0*/  SYNCS.ARRIVE.TRANS64.A1T0 RZ, [UR44+0x30800], RZ ;  /* 0x030800ffffff79a7 */ /* 0x000fe4000810002c */
[----:B------:R-:W1:Y:S02]  /*b2d0*/  SYNCS.PHASECHK.TRANS64.TRYWAIT P0, [UR44+0x30820], R0 ;  /* 0x03082000ff0075a7 */ /* 0x000e64000800016c */
[----:B-1----:R-:W-:Y:S05]  /*b2e0*/  @!P0 BRA `(.L_x_54) ;  /* 0x0000002c00ec8947 */ /* 0x002fea0003800000 */
.L_x_120:
[----:B------:R-:W-:Y:S01]  /*b2f0*/  UIADD3 UR4, UR48, -0x2, URZ ;  /* 0xfffffffe30047890 */ /* 0x000fe2000fffe03f */
[----:B------:R-:W-:Y:S02]  /*b300*/  IMAD.MOV.U32 R28, RZ, RZ, 0x1 ;  /* 0x00000001ff1c7424 */ /* 0x000fe400078e00ff */
[----:B------:R-:W-:Y:S01]  /*b310*/  IMAD.MOV.U32 R26, RZ, RZ, RZ ;  /* 0x000000ffff1a7224 */ /* 0x000fe200078e00ff */
[----:B------:R-:W-:-:S06]  /*b320*/  UISETP.GE.AND UP0, UPT, UR4, UR47, UPT ;  /* 0x0000002f0400728c */ /* 0x000fcc000bf06270 */
[----:B------:R-:W-:-:S13]  /*b330*/  PLOP3.LUT P0, PT, PT, PT, UP0, 0x80, 0x0 ;  /* 0x000000000000781c */ /* 0x000fda0003f0f008 */
[----:B------:R-:W-:Y:S05]  /*b340*/  @!P0 BRA `(.L_x_55) ;  /* 0x0000001000348947 */ /* 0x000fea0003800000 */
[----:B0-----:R-:W0:Y:S01]  /*b350*/  S2R R2, SR_TID.X ;  /* 0x0000000000027919 */ /* 0x001e220000002100 */
[----:B------:R-:W-:Y:S01]  /*b360*/  UIADD3 UR4, UR46, 0x1, URZ ;  /* 0x000000012e047890 */ /* 0x000fe2000fffe03f */
[----:B------:R-:W-:Y:S01]  /*b370*/  LOP3.LUT R3, RZ, UR43, RZ, 0x33, !PT ;  /* 0x0000002bff037c12 */ /* 0x000fe2000f8e33ff */
[----:B------:R-:W-:Y:S01]  /*b380*/  BSSY B0, `(.L_x_55) ;  /* 0x0000109000007945 */ /* 0x000fe20003800000 */
[----:B------:R-:W-:Y:S01]  /*b390*/  IMAD.MOV.U32 R27, RZ, RZ, 0x1 ;  /* 0x00000001ff1b7424 */ /* 0x000fe200078e00ff */
[----:B------:R-:W-:Y:S01]  /*b3a0*/  UIMAD UR4, UR4, UR40, URZ ;  /* 0x00000028040472a4 */ /* 0x000fe2000f8e023f */
[----:B------:R-:W-:-:S05]  /*b3b0*/  MOV R25, RZ ;  /* 0x000000ff00197202 */ /* 0x000fca0000000f00 */
[----:B------:R-:W-:Y:S01]  /*b3c0*/  LOP3.LUT R0, RZ, UR4, RZ, 0x33, !PT ;  /* 0x00000004ff007c12 */ /* 0x000fe2000f8e33ff */
[----:B------:R-:W-:Y:S02]  /*b3d0*/  ULDC UR4, c[0x0][0x2f4] ;  /* 0x0000bd0000047ab9 */ /* 0x000fe40000000800 */
[----:B------:R-:W-:Y:S02]  /*b3e0*/  ISETP.GE.AND P3, PT, R23, UR4, PT ;  /* 0x0000000417007c0c */ /* 0x000fe4000bf66270 */
[----:B------:R-:W-:Y:S02]  /*b3f0*/  VIMNMX R0, R0, R3, !PT ;  /* 0x0000000300007248 */ /* 0x000fe40007fe0100 */
[----:B------:R-:W-:Y:S02]  /*b400*/  ISETP.GE.AND P2, PT, R34, UR4, PT ;  /* 0x0000000422007c0c */ /* 0x000fe4000bf46270 */
[----:B------:R-:W-:Y:S02]  /*b410*/  IADD3 R32, -R0, -0x2, RZ ;  /* 0xfffffffe00207810 */ /* 0x000fe40007ffe1ff */
[----:B------:R-:W-:-:S02]  /*b420*/  ISETP.GE.AND P1, PT, R33, UR4, PT ;  /* 0x0000000421007c0c */ /* 0x000fc4000bf26270 */
[----:B0-----:R-:W-:-:S04]  /*b430*/  LOP3.LUT R2, R2, 0x7f, RZ, 0xc0, !PT ;  /* 0x0000007f02027812 */ /* 0x001fc800078ec0ff */
[----:B------:R-:W-:-:S04]  /*b440*/  SHF.R.U32.HI R2, RZ, 0x3, R2 ;  /* 0x00000003ff027819 */ /* 0x000fc80000011602 */
[----:B------:R-:W-:Y:S02]  /*b450*/  IADD3 R19, R24, R19, R2 ;  /* 0x0000001318137210 */ /* 0x000fe40007ffe002 */
[----:B------:R-:W-:Y:S02]  /*b460*/  IADD3 R5, -R2, UR42, RZ ;  /* 0x0000002a02057c10 */ /* 0x000fe4000fffe1ff */
[----:B------:R-:W-:Y:S01]  /*b470*/  SHF.L.U32 R2, R23, 0x1, RZ ;  /* 0x0000000117027819 */ /* 0x000fe200000006ff */
[----:B------:R-:W-:Y:S02]  /*b480*/  VIADD R19, R19, 0xfffffee0 ;  /* 0xfffffee013137836 */ /* 0x000fe40000000000 */
[C---:B------:R-:W-:Y:S02]  /*b490*/  IMAD R5, R0.reuse, 0x60, R5 ;  /* 0x0000006000057824 */ /* 0x040fe400078e0205 */
[----:B------:R-:W-:Y:S02]  /*b4a0*/  IMAD R20, R0, -0x60, R19 ;  /* 0xffffffa000147824 */ /* 0x000fe400078e0213 */
[----:B------:R-:W-:-:S07]  /*b4b0*/  VIADD R0, R5, 0xc0 ;  /* 0x000000c005007836 */ /* 0x000fce0000000000 */
.L_x_68:
[----:B------:R-:W2:Y:S01]  /*b4c0*/  LDL R8, [R1] ;  /* 0x0000000001087983 */ /* 0x000ea20000100800 */
[----:B------:R-:W0:Y:S01]  /*b4d0*/  LDC R2, c[0x0][0x430] ;  /* 0x00010c00ff027b82 */ /* 0x000e220000000800 */
[----:B------:R-:W-:-:S13]  /*b4e0*/  ISETP.GT.U32.AND P5, PT, R37, 0x5f, PT ;  /* 0x0000005f2500780c */ /* 0x000fda0003fa4070 */
[----:B------:R-:W2:Y:S01]  /*b4f0*/  @!P5 LDC.64 R4, c[0x0][0x428] ;  /* 0x00010a00ff04db82 */ /* 0x000ea20000000a00 */
[----:B0-----:R-:W-:-:S13]  /*b500*/  ISETP.NE.AND P0, PT, R2, 0x1, PT ;  /* 0x000000010200780c */ /* 0x001fda0003f05270 */
[----:B------:R-:W0:Y:S08]  /*b510*/  @P0 LDC R3, c[0x0][0x434] ;  /* 0x00010d00ff030b82 */ /* 0x000e300000000800 */
[----:B------:R-:W1:Y:S01]  /*b520*/  @P0 LDC R7, c[0x0][0x438] ;  /* 0x00010e00ff070b82 */ /* 0x000e620000000800 */
[----:B------:R-:W-:Y:S02]  /*b530*/  IMAD.MOV.U32 R9, RZ, RZ, R20 ;  /* 0x000000ffff097224 */ /* 0x000fe400078e0014 */
[----:B0-----:R-:W-:-:S05]  /*b540*/  @P0 IMAD.HI.U32 R2, R20, R3, RZ ;  /* 0x0000000314020227 */ /* 0x001fca00078e00ff */
[----:B-1----:R-:W-:Y:S02]  /*b550*/  @P0 SHF.R.U32.HI R9, RZ, R7, R2 ;  /* 0x00000007ff090219 */ /* 0x002fe40000011602 */
[----:B------:R-:W0:Y:S02]  /*b560*/  @!P5 LDC.64 R6, c[0x0][0x418] ;  /* 0x00010600ff06db82 */ /* 0x000e240000000a00 */
[----:B------:R-:W-:Y:S01]  /*b570*/  @!P5 SHF.R.S32.HI R3, RZ, 0x1f, R9 ;  /* 0x0000001fff03d819 */ /* 0x000fe20000011409 */
[----:B--2---:R-:W-:-:S04]  /*b580*/  @!P5 IMAD R2, R8, R4, RZ ;  /* 0x000000040802d224 */ /* 0x004fc800078e02ff */
[----:B------:R-:W-:Y:S01]  /*b590*/  @!P5 IMAD R5, R36, R5, R2 ;  /* 0x000000052405d224 */ /* 0x000fe200078e0202 */
[----:B------:R-:W-:-:S05]  /*b5a0*/  @!P5 MOV R2, R9 ;  /* 0x000000090002d202 */ /* 0x000fca0000000f00 */
[----:B------:R-:W-:-:S04]  /*b5b0*/  @!P5 IMAD.WIDE.U32 R2, R36, R4, R2 ;  /* 0x000000042402d225 */ /* 0x000fc800078e0002 */
[----:B------:R-:W-:Y:S01]  /*b5c0*/  @!P5 IMAD.IADD R3, R5, 0x1, R3 ;  /* 0x000000010503d824 */ /* 0x000fe200078e0203 */
[C---:B0-----:R-:W-:Y:S02]  /*b5d0*/  @!P5 LEA R6, P0, R2.reuse, R6, 0x2 ;  /* 0x000000060206d211 */ /* 0x041fe400078010ff */
[----:B------:R-:W-:Y:S02]  /*b5e0*/  MOV R4, RZ ;  /* 0x000000ff00047202 */ /* 0x000fe40000000f00 */
[----:B------:R-:W-:-:S05]  /*b5f0*/  @!P5 LEA.HI.X R7, R2, R7, R3, 0x2, P0 ;  /* 0x000000070207d211 */ /* 0x000fca00000f1403 */
[----:B------:R0:W5:Y:S01]  /*b600*/  @!P5 LDG.E R4, desc[UR36][R6.64] ;  /* 0x000000240604d981 */ /* 0x000162000c1e1900 */
[----:B------:R-:W-:Y:S01]  /*b610*/  LOP3.LUT P4, RZ, R16, 0x10, RZ, 0xc0, !PT ;  /* 0x0000001010ff7812 */ /* 0x000fe2000788c0ff */
[----:B------:R-:W-:-:S05]  /*b620*/  VIADD R26, R25, 0x1 ;  /* 0x00000001191a7836 */ /* 0x000fca0000000000 */
[----:B------:R-:W-:-:S04]  /*b630*/  ISETP.NE.AND P0, PT, R26, 0x2, PT ;  /* 0x000000021a00780c */ /* 0x000fc80003f05270 */
[----:B------:R-:W-:Y:S02]  /*b640*/  SEL R28, RZ, 0x1, P0 ;  /* 0x00000001ff1c7807 */ /* 0x000fe40000000000 */
[----:B------:R-:W-:Y:S02]  /*b650*/  SEL R26, R26, RZ, P0 ;  /* 0x000000ff1a1a7207 */ /* 0x000fe40000000000 */
[----:B------:R-:W-:Y:S01]  /*b660*/  LOP3.LUT R28, R27, R28, RZ, 0x3c, !PT ;  /* 0x0000001c1b1c7212 */ /* 0x000fe200078e3cff */
[----:B0-----:R-:W-:Y:S06]  /*b670*/  @!P4 BRA `(.L_x_56) ;  /* 0x000000000004c947 */ /* 0x001fec0003800000 */
[----:B------:R-:W-:Y:S01]  /*b680*/  BPT.TRAP 0x1 ;  /* 0x000000040000795c */ /* 0x000fe20000300000 */
.L_x_56:
[----:B------:R-:W-:Y:S01]  /*b690*/  LEA R19, R26, UR44, 0x3 ;  /* 0x0000002c1a137c11 */ /* 0x000fe2000f8e18ff */
[----:B------:R-:W-:Y:S01]  /*b6a0*/  BSSY B1, `(.L_x_57) ;  /* 0x0000004000017945 */ /* 0x000fe20003800000 */
[----:B------:R-:W-:-:S04]  /*b6b0*/  SHF.L.U32 R2, R28, 0x1f, RZ ;  /* 0x0000001f1c027819 */ /* 0x000fc800000006ff */
[----:B------:R-:W0:Y:S02]  /*b6c0*/  SYNCS.PHASECHK.TRANS64.TRYWAIT P0, [R19+URZ+0x30840], R2 ;  /* 0x03084002130075a7 */ /* 0x000e24000800017f */
[----:B0-----:R-:W-:Y:S05]  /*b6d0*/  @!P0 BRA `(.L_x_58) ;  /* 0x0000002c00088947 */ /* 0x001fea0003800000 */
.L_x_121:
[----:B------:R-:W-:Y:S05]  /*b6e0*/  BSYNC B1 ;  /* 0x0000000000017941 */ /* 0x000fea0003800000 */
.L_x_57:
[----:B------:R-:W-:Y:S01]  /*b6f0*/  ULDC UR4, c[0x0][0x430] ;  /* 0x00010c0000047ab9 */ /* 0x000fe20000000800 */
[----:B-----5:R-:W-:Y:S01]  /*b700*/  SHF.R.S32.HI R31, RZ, 0x1f, R4 ;  /* 0x0000001fff1f7819 */ /* 0x020fe20000011404 */
[----:B------:R-:W-:Y:S01]  /*b710*/  UIADD3 UR4, -UR4, URZ, URZ ;  /* 0x0000003f04047290 */ /* 0x000fe2000fffe13f */
[----:B------:R-:W-:Y:S01]  /*b720*/  R2UR UR6, R35 ;  /* 0x00000000230672ca */ /* 0x000fe200000e0000 */
[----:B------:R-:W-:Y:S01]  /*b730*/  IMAD R22, R26, 0x4800, R30 ;  /* 0x000048001a167824 */ /* 0x000fe200078e021e */
[C---:B------:R-:W-:Y:S02]  /*b740*/  LOP3.LUT P5, RZ, R16.reuse, 0x2, RZ, 0xc0, !PT ;  /* 0x0000000210ff7812 */ /* 0x040fe400078ac0ff */
[----:B------:R-:W-:Y:S01]  /*b750*/  LOP3.LUT P4, RZ, R16, 0x1, RZ, 0xc0, !PT ;  /* 0x0000000110ff7812 */ /* 0x000fe2000788c0ff */
[----:B------:R-:W-:Y:S01]  /*b760*/  IMAD R5, R9, UR4, R20 ;  /* 0x0000000409057c24 */ /* 0x000fe2000f8e0214 */
[----:B------:R-:W-:-:S04]  /*b770*/  ULDC.64 UR4, c[0x0][0x300] ;  /* 0x0000c00000047ab9 */ /* 0x000fc80000000a00 */
[----:B------:R-:W-:-:S05]  /*b780*/  SHF.R.S32.HI R29, RZ, 0x1f, R5 ;  /* 0x0000001fff1d7819 */ /* 0x000fca0000011405 */
[----:B0-----:R-:W-:-:S04]  /*b790*/  IMAD R2, R29, UR4, RZ ;  /* 0x000000041d027c24 */ /* 0x001fc8000f8e02ff */
[C---:B------:R-:W-:Y:S02]  /*b7a0*/  IMAD R7, R5.reuse, UR5, R2 ;  /* 0x0000000505077c24 */ /* 0x040fe4000f8e0202 */
[----:B------:R-:W-:Y:S01]  /*b7b0*/  IMAD.WIDE.U32 R2, R5, UR4, RZ ;  /* 0x0000000405027c25 */ /* 0x000fe2000f8e00ff */
[----:B------:R-:W-:-:S03]  /*b7c0*/  ULDC.64 UR4, c[0x0][0x310] ;  /* 0x0000c40000047ab9 */ /* 0x000fc60000000a00 */
        /* <DEDUP_REMOVED lines=12> */
[----:B------:R-:W-:Y:S01]  /*b890*/  LEA R21, P0, R2, UR6, 0x1 ;  /* 0x0000000602157c11 */ /* 0x000fe2000f8008ff */
[----:B------:R-:W-:-:S03]  /*b8a0*/  UMOV UR4, 0xffffffff ;  /* 0xffffffff00047882 */ /* 0x000fc60000000000 */
[----:B------:R-:W-:Y:S01]  /*b8b0*/  LEA.HI.X R24, R2, UR7, R3, 0x1, P0 ;  /* 0x0000000702187c11 */ /* 0x000fe200080f0c03 */
[----:B------:R-:W-:Y:S08]  /*b8c0*/  BRA.DIV UR4, `(.L_x_59) ;  /* 0x0000002a04a07947 */ /* 0x000ff0000b800000 */
[----:B------:R-:W0:Y:S01]  /*b8d0*/  SHFL.IDX PT, R14, R21, RZ, 0x181f ;  /* 0x00181fff150e7589 */ /* 0x000e2200000e0000 */
[----:B------:R-:W-:Y:S01]  /*b8e0*/  IMAD.SHL.U32 R12, R23, 0x2, RZ ;  /* 0x00000002170c7824 */ /* 0x000fe200078e00ff */
[----:B------:R-:W-:Y:S02]  /*b8f0*/  LOP3.LUT P6, RZ, R16, 0x4, RZ, 0xc0, !PT ;  /* 0x0000000410ff7812 */ /* 0x000fe400078cc0ff */
[----:B------:R-:W1:Y:S01]  /*b900*/  SHFL.IDX PT, R3, R24, RZ, 0x181f ;  /* 0x00181fff18037589 */ /* 0x000e6200000e0000 */
[----:B------:R-:W-:-:S03]  /*b910*/  LEA R22, R22, UR44, 0x1 ;  /* 0x0000002c16167c11 */ /* 0x000fc6000f8e08ff */
[----:B------:R-:W-:Y:S04]  /*b920*/  SHFL.IDX PT, R7, R24, 0x1, 0x181f ;  /* 0x00381f0018077f89 */ /* 0x000fe800000e0000 */
[----:B------:R-:W-:Y:S01]  /*b930*/  SHFL.IDX PT, R10, R21, 0x2, 0x181f ;  /* 0x00581f00150a7f89 */ /* 0x000fe200000e0000 */
[----:B0-----:R-:W-:-:S03]  /*b940*/  IADD3 R2, P0, R14, R12, RZ ;  /* 0x0000000c0e027210 */ /* 0x001fc60007f1e0ff */
[----:B------:R-:W0:Y:S01]  /*b950*/  SHFL.IDX PT, R14, R21, 0x1, 0x181f ;  /* 0x00381f00150e7f89 */ /* 0x000e2200000e0000 */
[----:B-1----:R-:W-:-:S05]  /*b960*/  IADD3.X R3, RZ, R3, RZ, P0, !PT ;  /* 0x00000003ff037210 */ /* 0x002fca00007fe4ff */
[----:B------:R-:W-:Y:S04]  /*b970*/  LDGSTS.E.BYPASS.LTC128B.128 [R22+0x1e400], desc[UR36][R2.64], !P6 ;  /* 0x1e40000002167fae */ /* 0x000fe8000f101d64 */
[----:B------:R-:W-:Y:S04]  /*b980*/  LDGSTS.E.BYPASS.LTC128B.128 [R22+0x21400], desc[UR36][R2.64+0x80], !P5 ;  /* 0x2140008002167fae */ /* 0x000fe8000e901d64 */
[----:B------:R1:W-:Y:S01]  /*b990*/  LDGSTS.E.BYPASS.LTC128B.128 [R22+0x24400], desc[UR36][R2.64+0x100], !P4 ;  /* 0x2440010002167fae */ /* 0x0003e2000e101d64 */
[----:B0-----:R-:W-:-:S03]  /*b9a0*/  IADD3 R8, P0, R14, R12, RZ ;  /* 0x0000000c0e087210 */ /* 0x001fc60007f1e0ff */
[----:B------:R-:W-:Y:S02]  /*b9b0*/  SHFL.IDX PT, R14, R21, 0x5, 0x181f ;  /* 0x00b81f00150e7f89 */ /* 0x000fe400000e0000 */
[----:B------:R-:W-:Y:S02]  /*b9c0*/  IMAD.X R9, RZ, RZ, R7, P0 ;  /* 0x000000ffff097224 */ /* 0x000fe400000e0607 */
[----:B-1----:R-:W-:Y:S01]  /*b9d0*/  SHFL.IDX PT, R2, R21, 0x3, 0x181f ;  /* 0x00781f0015027f89 */ /* 0x002fe200000e0000 */
[----:B------:R-:W-:-:S03]  /*b9e0*/  IADD3 R10, P0, R10, R12, RZ ;  /* 0x0000000c0a0a7210 */ /* 0x000fc60007f1e0ff */
[----:B------:R-:W0:Y:S04]  /*b9f0*/  SHFL.IDX PT, R7, R24, 0x2, 0x181f ;  /* 0x00581f0018077f89 */ /* 0x000e2800000e0000 */
[----:B------:R-:W1:Y:S04]  /*ba00*/  SHFL.IDX PT, R3, R24, 0x3, 0x181f ;  /* 0x00781f0018037f89 */ /* 0x000e6800000e0000 */
[----:B------:R2:W-:Y:S04]  /*ba10*/  LDGSTS.E.BYPASS.LTC128B.128 [R22+0x1ec00], desc[UR36][R8.64], !P6 ;  /* 0x1ec0000008167fae */ /* 0x0005e8000f101d64 */
[----:B------:R2:W-:Y:S04]  /*ba20*/  LDGSTS.E.BYPASS.LTC128B.128 [R22+0x21c00], desc[UR36][R8.64+0x80], !P5 ;  /* 0x21c0008008167fae */ /* 0x0005e8000e901d64 */
[----:B------:R2:W-:Y:S01]  /*ba30*/  LDGSTS.E.BYPASS.LTC128B.128 [R22+0x24c00], desc[UR36][R8.64+0x100], !P4 ;  /* 0x24c0010008167fae */ /* 0x0005e2000e101d64 */
[----:B0-----:R-:W-:Y:S01]  /*ba40*/  IMAD.X R11, RZ, RZ, R7, P0 ;  /* 0x000000ffff0b7224 */ /* 0x001fe200000e0607 */
[----:B------:R-:W-:-:S02]  /*ba50*/  IADD3 R6, P0, R2, R12, RZ ;  /* 0x0000000c02067210 */ /* 0x000fc40007f1e0ff */
[----:B------:R-:W0:Y:S02]  /*ba60*/  SHFL.IDX PT, R2, R21, 0x4, 0x181f ;  /* 0x00981f0015027f89 */ /* 0x000e2400000e0000 */
[----:B-1----:R-:W-:Y:S02]  /*ba70*/  IADD3.X R7, RZ, R3, RZ, P0, !PT ;  /* 0x00000003ff077210 */ /* 0x002fe400007fe4ff */
[----:B------:R-:W1:Y:S04]  /*ba80*/  SHFL.IDX PT, R3, R24, 0x4, 0x181f ;  /* 0x00981f0018037f89 */ /* 0x000e6800000e0000 */
[----:B------:R2:W-:Y:S04]  /*ba90*/  LDGSTS.E.BYPASS.LTC128B.128 [R22+0x1f400], desc[UR36][R10.64], !P6 ;  /* 0x1f4000000a167fae */ /* 0x0005e8000f101d64 */
[----:B------:R2:W-:Y:S04]  /*baa0*/  LDGSTS.E.BYPASS.LTC128B.128 [R22+0x22400], desc[UR36][R10.64+0x80], !P5 ;  /* 0x224000800a167fae */ /* 0x0005e8000e901d64 */
[----:B------:R2:W-:Y:S04]  /*bab0*/  LDGSTS.E.BYPASS.LTC128B.128 [R22+0x25400], desc[UR36][R10.64+0x100], !P4 ;  /* 0x254001000a167fae */ /* 0x0005e8000e101d64 */
[----:B------:R2:W-:Y:S01]  /*bac0*/  LDGSTS.E.BYPASS.LTC128B.128 [R22+0x1fc00], desc[UR36][R6.64], !P6 ;  /* 0x1fc0000006167fae */ /* 0x0005e2000f101d64 */
[----:B0-----:R-:W-:-:S03]  /*bad0*/  IADD3 R2, P0, R2, R12, RZ ;  /* 0x0000000c02027210 */ /* 0x001fc60007f1e0ff */
[----:B------:R2:W-:Y:S02]  /*bae0*/  LDGSTS.E.BYPASS.LTC128B.128 [R22+0x22c00], desc[UR36][R6.64+0x80], !P5 ;  /* 0x22c0008006167fae */ /* 0x0005e4000e901d64 */
[----:B-1----:R-:W-:Y:S02]  /*baf0*/  IMAD.X R3, RZ, RZ, R3, P0 ;  /* 0x000000ffff037224 */ /* 0x002fe400000e0603 */
[----:B------:R2:W-:Y:S04]  /*bb00*/  LDGSTS.E.BYPASS.LTC128B.128 [R22+0x25c00], desc[UR36][R6.64+0x100], !P4 ;  /* 0x25c0010006167fae */ /* 0x0005e8000e101d64 */
[----:B------:R2:W-:Y:S04]  /*bb10*/  LDGSTS.E.BYPASS.LTC128B.128 [R22+0x20400], desc[UR36][R2.64], !P6 ;  /* 0x2040000002167fae */ /* 0x0005e8000f101d64 */
[----:B------:R2:W-:Y:S04]  /*bb20*/  LDGSTS.E.BYPASS.LTC128B.128 [R22+0x23400], desc[UR36][R2.64+0x80], !P5 ;  /* 0x2340008002167fae */ /* 0x0005e8000e901d64 */
[----:B------:R2:W-:Y:S04]  /*bb30*/  LDGSTS.E.BYPASS.LTC128B.128 [R22+0x26400], desc[UR36][R2.64+0x100], !P4 ;  /* 0x2640010002167fae */ /* 0x0005e8000e101d64 */
[----:B------:R-:W0:Y:S02]  /*bb40*/  SHFL.IDX PT, R24, R24, 0x5, 0x181f ;  /* 0x00b81f0018187f89 */ /* 0x000e2400000e0000 */
.L_x_135:
[----:B--2---:R-:W-:Y:S01]  /*bb50*/  IMAD.SHL.U32 R2, R23, 0x2, RZ ;  /* 0x0000000217027824 */ /* 0x004fe200078e00ff */
[----:B------:R-:W-:-:S04]  /*bb60*/  LOP3.LUT P6, RZ, R16, 0x4, RZ, 0xc0, !PT ;  /* 0x0000000410ff7812 */ /* 0x000fc800078cc0ff */
[----:B------:R-:W-:-:S04]  /*bb70*/  IADD3 R2, P0, R14, R2, RZ ;  /* 0x000000020e027210 */ /* 0x000fc80007f1e0ff */
[----:B0-----:R-:W-:Y:S02]  /*bb80*/  IADD3.X R3, RZ, R24, RZ, P0, !PT ;  /* 0x00000018ff037210 */ /* 0x001fe400007fe4ff */
[----:B------:R-:W-:-:S03]  /*bb90*/  PLOP3.LUT P0, PT, PT, PT, PT, 0x80, 0x0 ;  /* 0x000000000000781c */ /* 0x000fc60003f0f070 */
[----:B------:R-:W-:Y:S01]  /*bba0*/  @!PT LDS RZ, [RZ] ;  /* 0x00000000fffff984 */ /* 0x000fe20000000800 */
[----:B------:R-:W-:Y:S01]  /*bbb0*/  @!PT LDS RZ, [RZ] ;  /* 0x00000000fffff984 */ /* 0x000fe20000000800 */
[----:B------:R-:W-:Y:S01]  /*bbc0*/  @!PT LDS RZ, [RZ] ;  /* 0x00000000fffff984 */ /* 0x000fe20000000800 */
[----:B------:R0:W-:Y:S04]  /*bbd0*/  LDGSTS.E.BYPASS.LTC128B.128 [R22+0x20c00], desc[UR36][R2.64], !P6 ;  /* 0x20c0000002167fae */ /* 0x0001e8000f101d64 */
[----:B------:R0:W-:Y:S04]  /*bbe0*/  LDGSTS.E.BYPASS.LTC128B.128 [R22+0x23c00], desc[UR36][R2.64+0x80], !P5 ;  /* 0x23c0008002167fae */ /* 0x0001e8000e901d64 */
[----:B------:R0:W-:Y:S01]  /*bbf0*/  LDGSTS.E.BYPASS.LTC128B.128 [R22+0x26c00], desc[UR36][R2.64+0x100], !P4 ;  /* 0x26c0010002167fae */ /* 0x0001e2000e101d64 */
[----:B------:R-:W-:Y:S01]  /*bc00*/  NOP ;  /* 0x0000000000007918 */ /* 0x000fe20000000000 */
.L_x_60:
[----:B------:R-:W-:Y:S02]  /*bc10*/  PLOP3.LUT P4, PT, P4, P0, PT, 0xa2, 0x0 ;  /* 0x000000000000781c */ /* 0x000fe40002781472 */
[----:B------:R-:W-:-:S08]  /*bc20*/  @P0 R2UR P4, UR4, R19 ;  /* 0x00000000130402ca */ /* 0x000fd00000080000 */
[----:B------:R-:W-:-:S05]  /*bc30*/  @P0 PLOP3.LUT P0, PT, P4, PT, PT, 0x80, 0x0 ;  /* 0x000000000000081c */ /* 0x000fca000270f070 */
[----:B------:R-:W-:Y:S01]  /*bc40*/  @!P4 SYNCS.ARRIVE.TRANS64.RED.A0T1 RZ, [UR4+0x30830], RZ ;  /* 0x030830ffffffc9a7 */ /* 0x000fe20008200404 */
[----:B------:R-:W-:Y:S07]  /*bc50*/  @!P4 ARRIVES.LDGSTSBAR.64.TRANSCNT [UR4+0x30830] ;  /* 0x03083000ff00c9b0 */ /* 0x000fee0008000a84 */
[----:B------:R-:W-:Y:S05]  /*bc60*/  @P0 BRA.U.ANY `(.L_x_60) ;  /* 0xfffffffd00e80947 */ /* 0x000fea000393ffff */
[----:B------:R-:W-:Y:S01]  /*bc70*/  NOP ;  /* 0x0000000000007918 */ /* 0x000fe20000000000 */
[----:B------:R-:W-:-:S13]  /*bc80*/  LOP3.LUT P5, RZ, R16, 0x10, RZ, 0xc0, !PT ;  /* 0x0000001010ff7812 */ /* 0x000fda00078ac0ff */
[----:B------:R-:W-:Y:S05]  /*bc90*/  @!P5 BRA `(.L_x_61) ;  /* 0x000000000004d947 */ /* 0x000fea0003800000 */
[----:B------:R-:W-:Y:S01]  /*bca0*/  BPT.TRAP 0x1 ;  /* 0x000000040000795c */ /* 0x000fe20000300000 */
.L_x_61:
[----:B------:R1:W-:Y:S01]  /*bcb0*/  SYNCS.ARRIVE.TRANS64.A1T0 RZ, [R19+URZ+0x30830], RZ ;  /* 0x030830ff13ff79a7 */ /* 0x0003e2000810003f */
[----:B------:R-:W-:Y:S05]  /*bcc0*/  @!P5 BRA `(.L_x_62) ;  /* 0x000000000004d947 */ /* 0x000fea0003800000 */
[----:B------:R-:W-:Y:S01]  /*bcd0*/  BPT.TRAP 0x1 ;  /* 0x000000040000795c */ /* 0x000fe20000300000 */
.L_x_62:
[----:B0-----:R-:W-:Y:S01]  /*bce0*/  SHF.L.U32 R3, R27, 0x1f, RZ ;  /* 0x0000001f1b037819 */ /* 0x001fe200000006ff */
[----:B------:R-:W-:Y:S01]  /*bcf0*/  BSSY B1, `(.L_x_63) ;  /* 0x0000004000017945 */ /* 0x000fe20003800000 */
[----:B------:R-:W-:-:S04]  /*bd00*/  LEA R6, R25, UR44, 0x3 ;  /* 0x0000002c19067c11 */ /* 0x000fc8000f8e18ff */
[----:B------:R-:W0:Y:S02]  /*bd10*/  SYNCS.PHASECHK.TRANS64.TRYWAIT P0, [R6+URZ+0x30860], R3 ;  /* 0x03086003060075a7 */ /* 0x000e24000800017f */
[----:B0-----:R-:W-:Y:S05]  /*bd20*/  @!P0 BRA `(.L_x_64) ;  /* 0x0000002c00588947 */ /* 0x001fea0003800000 */
.L_x_136:
[----:B------:R-:W-:Y:S05]  /*bd30*/  BSYNC B1 ;  /* 0x0000000000017941 */ /* 0x000fea0003800000 */
.L_x_63:
[----:B------:R-:W-:Y:S01]  /*bd40*/  UMOV UR4, 0xffffffff ;  /* 0xffffffff00047882 */ /* 0x000fe20000000000 */
[----:B------:R-:W-:Y:S02]  /*bd50*/  IMAD R7, R25, 0x4800, R30 ;  /* 0x0000480019077824 */ /* 0x000fe400078e021e */
[----:B------:R-:W-:Y:S01]  /*bd60*/  IMAD.SHL.U32 R9, R23, 0x2, RZ ;  /* 0x0000000217097824 */ /* 0x000fe200078e00ff */
[----:B------:R-:W-:Y:S06]  /*bd70*/  BRA.DIV UR4, `(.L_x_65) ;  /* 0x0000002e04587947 */ /* 0x000fec000b800000 */
[----:B------:R-:W2:Y:S01]  /*bd80*/  SHFL.IDX PT, R14, R17, RZ, 0x181f ;  /* 0x00181fff110e7589 */ /* 0x000ea200000e0000 */
[----:B------:R-:W-:-:S03]  /*bd90*/  LEA R7, R7, UR44, 0x1 ;  /* 0x0000002c07077c11 */ /* 0x000fc6000f8e08ff */
[----:B0-----:R-:W0:Y:S04]  /*bda0*/  SHFL.IDX PT, R3, R18, RZ, 0x181f ;  /* 0x00181fff12037589 */ /* 0x001e2800000e0000 */
[----:B------:R-:W-:Y:S01]  /*bdb0*/  SHFL.IDX PT, R8, R18, 0x1, 0x181f ;  /* 0x00381f0012087f89 */ /* 0x000fe200000e0000 */
[----:B--2---:R-:W-:-:S03]  /*bdc0*/  IADD3 R2, P0, R14, R9, RZ ;  /* 0x000000090e027210 */ /* 0x004fc60007f1e0ff */
[----:B------:R-:W2:Y:S02]  /*bdd0*/  SHFL.IDX PT, R14, R17, 0x1, 0x181f ;  /* 0x00381f00110e7f89 */ /* 0x000ea400000e0000 */
[----:B0-----:R-:W-:Y:S01]  /*bde0*/  IMAD.X R3, RZ, RZ, R3, P0 ;  /* 0x000000ffff037224 */ /* 0x001fe200000e0603 */
[----:B------:R-:W-:-:S13]  /*bdf0*/  ISETP.LT.OR P0, PT, R0, 0x1, P3 ;  /* 0x000000010000780c */ /* 0x000fda0001f01670 */
[----:B------:R-:W-:Y:S01]  /*be00*/  LDGSTS.E.BYPASS.LTC128B.128 [R7+0x400], desc[UR36][R2.64], !P0 ;  /* 0x0040000002077fae */ /* 0x000fe2000c101d64 */
[----:B------:R-:W-:-:S13]  /*be10*/  ISETP.LT.OR P0, PT, R0, 0x1, P2 ;  /* 0x000000010000780c */ /* 0x000fda0001701670 */
[----:B------:R-:W-:Y:S01]  /*be20*/  LDGSTS.E.BYPASS.LTC128B.128 [R7+0x3400], desc[UR36][R2.64+0x80], !P0 ;  /* 0x0340008002077fae */ /* 0x000fe2000c101d64 */
[----:B------:R-:W-:-:S13]  /*be30*/  ISETP.LT.OR P0, PT, R0, 0x1, P1 ;  /* 0x000000010000780c */ /* 0x000fda0000f01670 */
[----:B------:R2:W-:Y:S02]  /*be40*/  LDGSTS.E.BYPASS.LTC128B.128 [R7+0x6400], desc[UR36][R2.64+0x100], !P0 ;  /* 0x0640010002077fae */ /* 0x0005e4000c101d64 */
[----:B--2---:R-:W-:Y:S02]  /*be50*/  IADD3 R2, P0, R14, R9, RZ ;  /* 0x000000090e027210 */ /* 0x004fe40007f1e0ff */
[----:B------:R-:W0:Y:S02]  /*be60*/  SHFL.IDX PT, R14, R17, 0x2, 0x181f ;  /* 0x00581f00110e7f89 */ /* 0x000e2400000e0000 */
[----:B------:R-:W-:Y:S02]  /*be70*/  IADD3.X R3, RZ, R8, RZ, P0, !PT ;  /* 0x00000008ff037210 */ /* 0x000fe400007fe4ff */
[----:B------:R-:W-:Y:S01]  /*be80*/  ISETP.LT.OR P0, PT, R0, 0x11, P3 ;  /* 0x000000110000780c */ /* 0x000fe20001f01670 */
[----:B------:R-:W2:-:S12]  /*be90*/  SHFL.IDX PT, R8, R18, 0x2, 0x181f ;  /* 0x00581f0012087f89 */ /* 0x000e9800000e0000 */
[----:B------:R-:W-:Y:S01]  /*bea0*/  LDGSTS.E.BYPASS.LTC128B.128 [R7+0xc00], desc[UR36][R2.64], !P0 ;  /* 0x00c0000002077fae */ /* 0x000fe2000c101d64 */
[----:B------:R-:W-:-:S13]  /*beb0*/  ISETP.LT.OR P0, PT, R0, 0x11, P2 ;  /* 0x000000110000780c */ /* 0x000fda0001701670 */
[----:B------:R-:W-:Y:S01]  /*bec0*/  LDGSTS.E.BYPASS.LTC128B.128 [R7+0x3c00], desc[UR36][R2.64+0x80], !P0 ;  /* 0x03c0008002077fae */ /* 0x000fe2000c101d64 */
[----:B------:R-:W-:-:S13]  /*bed0*/  ISETP.LT.OR P0, PT, R0, 0x11, P1 ;  /* 0x000000110000780c */ /* 0x000fda0000f01670 */
[----:B------:R0:W-:Y:S02]  /*bee0*/  LDGSTS.E.BYPASS.LTC128B.128 [R7+0x6c00], desc[UR36][R2.64+0x100], !P0 ;  /* 0x06c0010002077fae */ /* 0x0001e4000c101d64 */
[----:B0-----:R-:W-:Y:S02]  /*bef0*/  IADD3 R2, P0, R14, R9, RZ ;  /* 0x000000090e027210 */ /* 0x001fe40007f1e0ff */
[----:B------:R-:W0:Y:S03]  /*bf00*/  SHFL.IDX PT, R14, R17, 0x3, 0x181f ;  /* 0x00781f00110e7f89 */ /* 0x000e2600000e0000 */
[----:B--2---:R-:W-:Y:S01]  /*bf10*/  IMAD.X R3, RZ, RZ, R8, P0 ;  /* 0x000000ffff037224 */ /* 0x004fe200000e0608 */
        /* <DEDUP_REMOVED lines=18> */
[----:B------:R0:W3:Y:S02]  /*c040*/  SHFL.IDX PT, R14, R17, 0x5, 0x181f ;  /* 0x00b81f00110e7f89 */ /* 0x0000e400000e0000 */
[----:B--2---:R-:W-:Y:S02]  /*c050*/  IADD3.X R3, RZ, R8, RZ, P0, !PT ;  /* 0x00000008ff037210 */ /* 0x004fe400007fe4ff */
[----:B------:R-:W-:Y:S01]  /*c060*/  ISETP.LT.OR P0, PT, R0, 0x41, P3 ;  /* 0x000000410000780c */ /* 0x000fe20001f01670 */
[----:B------:R0:W2:-:S12]  /*c070*/  SHFL.IDX PT, R8, R18, 0x5, 0x181f ;  /* 0x00b81f0012087f89 */ /* 0x00009800000e0000 */
[----:B------:R0:W-:Y:S01]  /*c080*/  LDGSTS.E.BYPASS.LTC128B.128 [R7+0x2400], desc[UR36][R2.64], !P0 ;  /* 0x0240000002077fae */ /* 0x0001e2000c101d64 */
[----:B------:R-:W-:-:S13]  /*c090*/  ISETP.LT.OR P0, PT, R0, 0x41, P2 ;  /* 0x000000410000780c */ /* 0x000fda0001701670 */
[----:B------:R0:W-:Y:S01]  /*c0a0*/  LDGSTS.E.BYPASS.LTC128B.128 [R7+0x5400], desc[UR36][R2.64+0x80], !P0 ;  /* 0x0540008002077fae */ /* 0x0001e2000c101d64 */
[----:B------:R-:W-:-:S13]  /*c0b0*/  ISETP.LT.OR P0, PT, R0, 0x41, P1 ;  /* 0x000000410000780c */ /* 0x000fda0000f01670 */
[----:B--23--:R0:W-:Y:S02]  /*c0c0*/  LDGSTS.E.BYPASS.LTC128B.128 [R7+0x8400], desc[UR36][R2.64+0x100], !P0 ;  /* 0x0840010002077fae */ /* 0x00c1e4000c101d64 */
.L_x_150:
[----:B0-2---:R-:W-:Y:S01]  /*c0d0*/  IADD3 R2, P0, R14, R9, RZ ;  /* 0x000000090e027210 */ /* 0x005fe20007f1e0ff */
[----:B------:R-:W-:-:S04]  /*c0e0*/  ULDC.64 UR4, c[0x0][0x328] ;  /* 0x0000ca0000047ab9 */ /* 0x000fc80000000a00 */
[----:B------:R-:W-:Y:S01]  /*c0f0*/  IMAD.X R3, RZ, RZ, R8, P0 ;  /* 0x000000ffff037224 */ /* 0x000fe200000e0608 */
[----:B------:R-:W-:Y:S01]  /*c100*/  ISETP.LT.OR P0, PT, R0, 0x51, P3 ;  /* 0x000000510000780c */ /* 0x000fe20001f01670 */
[----:B------:R-:W-:-:S04]  /*c110*/  IMAD R8, R29, UR4, RZ ;  /* 0x000000041d087c24 */ /* 0x000fc8000f8e02ff */
[----:B------:R-:W-:-:S08]  /*c120*/  IMAD R9, R5, UR5, R8 ;  /* 0x0000000505097c24 */ /* 0x000fd0000f8e0208 */
[----:B------:R-:W-:Y:S01]  /*c130*/  @!PT LDS RZ, [RZ] ;  /* 0x00000000fffff984 */ /* 0x000fe20000000800 */
[----:B------:R-:W-:Y:S01]  /*c140*/  @!PT LDS RZ, [RZ] ;  /* 0x00000000fffff984 */ /* 0x000fe20000000800 */
[----:B------:R-:W-:Y:S01]  /*c150*/  @!PT LDS RZ, [RZ] ;  /* 0x00000000fffff984 */ /* 0x000fe20000000800 */
[----:B------:R-:W-:Y:S01]  /*c160*/  LDGSTS.E.BYPASS.LTC128B.128 [R7+0x2c00], desc[UR36][R2.64], !P0 ;  /* 0x02c0000002077fae */ /* 0x000fe2000c101d64 */
[----:B------:R-:W-:-:S13]  /*c170*/  ISETP.LT.OR P0, PT, R0, 0x51, P2 ;  /* 0x000000510000780c */ /* 0x000fda0001701670 */
[----:B------:R-:W-:Y:S01]  /*c180*/  LDGSTS.E.BYPASS.LTC128B.128 [R7+0x5c00], desc[UR36][R2.64+0x80], !P0 ;  /* 0x05c0008002077fae */ /* 0x000fe2000c101d64 */
[----:B------:R-:W-:-:S13]  /*c190*/  ISETP.LT.OR P0, PT, R0, 0x51, P1 ;  /* 0x000000510000780c */ /* 0x000fda0000f01670 */
[----:B------:R0:W-:Y:S01]  /*c1a0*/  LDGSTS.E.BYPASS.LTC128B.128 [R7+0x8c00], desc[UR36][R2.64+0x100], !P0 ;  /* 0x08c0010002077fae */ /* 0x0001e2000c101d64 */
[----:B------:R-:W-:Y:S01]  /*c1b0*/  PLOP3.LUT P0, PT, PT, PT, PT, 0x80, 0x0 ;  /* 0x000000000000781c */ /* 0x000fe20003f0f070 */
[----:B------:R-:W-:Y:S01]  /*c1c0*/  NOP ;  /* 0x0000000000007918 */ /* 0x000fe20000000000 */
[----:B0-----:R-:W-:Y:S01]  /*c1d0*/  IMAD.WIDE.U32 R2, R5, UR4, RZ ;  /* 0x0000000405027c25 */ /* 0x001fe2000f8e00ff */
[----:B------:R-:W-:-:S03]  /*c1e0*/  ULDC.64 UR4, c[0x0][0x338] ;  /* 0x0000ce0000047ab9 */ /* 0x000fc60000000a00 */
[----:B------:R-:W-:Y:S02]  /*c1f0*/  IMAD.IADD R3, R3, 0x1, R9 ;  /* 0x0000000103037824 */ /* 0x000fe400078e0209 */
[----:B------:R-:W-:Y:S02]  /*c200*/  IMAD R31, R31, UR4, RZ ;  /* 0x000000041f1f7c24 */ /* 0x000fe4000f8e02ff */
[----:B------:R-:W-:-:S04]  /*c210*/  IMAD.WIDE.U32 R2, R4, UR4, R2 ;  /* 0x0000000404027c25 */ /* 0x000fc8000f8e0002 */
[----:B------:R-:W-:-:S05]  /*c220*/  IMAD R31, R4, UR5, R31 ;  /* 0x00000005041f7c24 */ /* 0x000fca000f8e021f */
[----:B-1----:R-:W-:-:S07]  /*c230*/  IADD3 R19, R3, R31, RZ ;  /* 0x0000001f03137210 */ /* 0x002fce0007ffe0ff */
.L_x_66:
        /* <DEDUP_REMOVED lines=10> */
.L_x_67:
[----:B------:R-:W-:Y:S01]  /*c2e0*/  R2UR UR4, R35 ;  /* 0x00000000230472ca */ /* 0x000fe200000e0000 */
[----:B------:R-:W-:Y:S01]  /*c2f0*/  ULDC.64 UR6, c[0x0][0x330] ;  /* 0x0000cc0000067ab9 */ /* 0x000fe20000000a00 */
[----:B------:R-:W-:Y:S01]  /*c300*/  IMAD.MOV.U32 R18, RZ, RZ, R2 ;  /* 0x000000ffff127224 */ /* 0x000fe200078e0002 */
[----:B------:R-:W-:Y:S01]  /*c310*/  IADD3 R32, R32, -0x1, RZ ;  /* 0xffffffff20207810 */ /* 0x000fe20007ffe0ff */
[----:B------:R-:W-:Y:S01]  /*c320*/  IMAD.U32 R3, RZ, RZ, UR6 ;  /* 0x00000006ff037e24 */ /* 0x000fe2000f8e00ff */
[----:B------:R0:W-:Y:S01]  /*c330*/  SYNCS.ARRIVE.TRANS64.A1T0 RZ, [R6+URZ+0x30850], RZ ;  /* 0x030850ff06ff79a7 */ /* 0x0001e2000810003f */
[----:B------:R-:W-:Y:S01]  /*c340*/  VIADD R0, R0, 0x60 ;  /* 0x0000006000007836 */ /* 0x000fe20000000000 */
[----:B------:R-:W-:Y:S01]  /*c350*/  MOV R25, R26 ;  /* 0x0000001a00197202 */ /* 0x000fe20000000f00 */
[----:B------:R-:W-:-:S04]  /*c360*/  IMAD.WIDE.U32 R18, R3, UR41, R18 ;  /* 0x0000002903127c25 */ /* 0x000fc8000f8e0012 */
[----:B------:R-:W-:Y:S01]  /*c370*/  VIADD R20, R20, 0xffffffa0 ;  /* 0xffffffa014147836 */ /* 0x000fe20000000000 */
[----:B------:R-:W-:Y:S01]  /*c380*/  UIMAD UR4, UR4, UR6, URZ ;  /* 0x00000006040472a4 */ /* 0x000fe2000f8e023f */
[----:B------:R-:W-:-:S03]  /*c390*/  IMAD.MOV.U32 R27, RZ, RZ, R28 ;  /* 0x000000ffff1b7224 */ /* 0x000fc600078e001c */
[----:B------:R-:W-:-:S03]  /*c3a0*/  UIMAD UR4, UR41, UR7, UR4 ;  /* 0x00000007290472a4 */ /* 0x000fc6000f8e0204 */
[----:B------:R-:W-:Y:S02]  /*c3b0*/  ULDC.64 UR6, c[0x0][0x318] ;  /* 0x0000c60000067ab9 */ /* 0x000fe40000000a00 */
[----:B------:R-:W-:Y:S02]  /*c3c0*/  LEA R17, P0, R18, UR6, 0x1 ;  /* 0x0000000612117c11 */ /* 0x000fe4000f8008ff */
[----:B------:R-:W-:-:S04]  /*c3d0*/  IADD3 R3, R19, UR4, RZ ;  /* 0x0000000413037c10 */ /* 0x000fc8000fffe0ff */
[----:B------:R-:W-:Y:S02]  /*c3e0*/  LEA.HI.X R18, R18, UR7, R3, 0x1, P0 ;  /* 0x0000000712127c11 */ /* 0x000fe400080f0c03 */
[----:B------:R-:W-:-:S13]  /*c3f0*/  ISETP.GT.AND P0, PT, R32, UR47, PT ;  /* 0x0000002f20007c0c */ /* 0x000fda000bf04270 */
[----:B0-----:R-:W-:Y:S05]  /*c400*/  @P0 BRA `(.L_x_68) ;  /* 0xfffffff0002c0947 */ /* 0x001fea000383ffff */
[----:B------:R-:W-:Y:S05]  /*c410*/  BSYNC B0 ;  /* 0x0000000000007941 */ /* 0x000fea0003800000 */
.L_x_55:
[----:B------:R-:W-:-:S13]  /*c420*/  LOP3.LUT P0, RZ, R16, 0x10, RZ, 0xc0, !PT ;  /* 0x0000001010ff7812 */ /* 0x000fda000780c0ff */
[----:B------:R-:W-:Y:S05]  /*c430*/  @!P0 BRA `(.L_x_69) ;  /* 0x0000000000048947 */ /* 0x000fea0003800000 */
[----:B------:R-:W-:Y:S01]  /*c440*/  BPT.TRAP 0x1 ;  /* 0x000000040000795c */ /* 0x000fe20000300000 */
.L_x_69:
[----:B0-----:R-:W-:Y:S01]  /*c450*/  LEA R0, R26, UR44, 0x3 ;  /* 0x0000002c1a007c11 */ /* 0x001fe2000f8e18ff */
[----:B------:R-:W0:Y:S01]  /*c460*/  S2R R2, SR_TID.X ;  /* 0x0000000000027919 */ /* 0x000e220000002100 */
[----:B------:R-:W-:Y:S01]  /*c470*/  SHF.L.U32 R3, R28, 0x1f, RZ ;  /* 0x0000001f1c037819 */ /* 0x000fe200000006ff */
[----:B------:R-:W-:Y:S01]  /*c480*/  BSSY B0, `(.L_x_70) ;  /* 0x0000009000007945 */ /* 0x000fe20003800000 */
[----:B------:R-:W-:Y:S01]  /*c490*/  MOV R5, 0xffffffa0 ;  /* 0xffffffa000057802 */ /* 0x000fe20000000f00 */
[----:B------:R-:W-:Y:S01]  /*c4a0*/  IMAD R4, R26, 0x4800, R30 ;  /* 0x000048001a047824 */ /* 0x000fe200078e021e */
[----:B------:R-:W1:Y:S03]  /*c4b0*/  SYNCS.PHASECHK.TRANS64.TRYWAIT P0, [R0+URZ+0x30860], R3 ;  /* 0x03086003000075a7 */ /* 0x000e66000800017f */
[----:B------:R-:W-:Y:S01]  /*c4c0*/  IMAD R5, R32, R5, UR42 ;  /* 0x0000002a20057e24 */ /* 0x000fe2000f8e0205 */
[----:B0-----:R-:W-:-:S04]  /*c4d0*/  LOP3.LUT R2, R2, 0x7f, RZ, 0xc0, !PT ;  /* 0x0000007f02027812 */ /* 0x001fc800078ec0ff */
[----:B------:R-:W-:-:S05]  /*c4e0*/  SHF.R.U32.HI R2, RZ, 0x3, R2 ;  /* 0x00000003ff027819 */ /* 0x000fca0000011602 */
[----:B------:R-:W-:Y:S01]  /*c4f0*/  IMAD.IADD R5, R5, 0x1, -R2 ;  /* 0x0000000105057824 */ /* 0x000fe200078e0a02 */
[----:B-1----:R-:W-:Y:S06]  /*c500*/  @!P0 BRA `(.L_x_71) ;  /* 0x0000002c00a08947 */ /* 0x002fec0003800000 */
.L_x_151:
[----:B------:R-:W-:Y:S05]  /*c510*/  BSYNC B0 ;  /* 0x0000000000007941 */ /* 0x000fea0003800000 */
.L_x_70:
[----:B------:R-:W-:-:S03]  /*c520*/  UMOV UR4, 0xffffffff ;  /* 0xffffffff00047882 */ /* 0x000fc60000000000 */
[----:B------:R-:W-:Y:S05]  /*c530*/  BRA.DIV UR4, `(.L_x_72) ;  /* 0x0000002e04a87947 */ /* 0x000fea000b800000 */
[----:B0-----:R-:W-:Y:S01]  /*c540*/  SHFL.IDX PT, R3, R18, RZ, 0x181f ;  /* 0x00181fff12037589 */ /* 0x001fe200000e0000 */
[----:B------:R-:W-:Y:S01]  /*c550*/  ULDC UR4, c[0x0][0x2f4] ;  /* 0x0000bd0000047ab9 */ /* 0x000fe20000000800 */
[----:B------:R-:W-:Y:S02]  /*c560*/  LEA R4, R4, UR44, 0x1 ;  /* 0x0000002c04047c11 */ /* 0x000fe4000f8e08ff */
[----:B------:R-:W0:Y:S01]  /*c570*/  SHFL.IDX PT, R2, R17, RZ, 0x181f ;  /* 0x00181fff11027589 */ /* 0x000e2200000e0000 */
[----:B------:R-:W-:Y:S02]  /*c580*/  ISETP.GE.AND P2, PT, R23, UR4, PT ;  /* 0x0000000417007c0c */ /* 0x000fe4000bf46270 */
[----:B------:R-:W-:Y:S01]  /*c590*/  ISETP.GE.AND P1, PT, R34, UR4, PT ;  /* 0x0000000422007c0c */ /* 0x000fe2000bf26270 */
[----:B------:R-:W1:Y:S01]  /*c5a0*/  SHFL.IDX PT, R14, R17, 0x1, 0x181f ;  /* 0x00381f00110e7f89 */ /* 0x000e6200000e0000 */
[----:B------:R-:W-:Y:S02]  /*c5b0*/  ISETP.GE.AND P0, PT, R33, UR4, PT ;  /* 0x0000000421007c0c */ /* 0x000fe4000bf06270 */
[C---:B------:R-:W-:Y:S01]  /*c5c0*/  ISETP.LT.OR P3, PT, R5.reuse, 0x1, P2 ;  /* 0x000000010500780c */ /* 0x040fe20001761670 */
[----:B------:R-:W2:Y:S01]  /*c5d0*/  SHFL.IDX PT, R6, R18, 0x1, 0x181f ;  /* 0x00381f0012067f89 */ /* 0x000ea200000e0000 */
[----:B------:R-:W-:-:S02]  /*c5e0*/  ISETP.LT.OR P4, PT, R5, 0x1, P1 ;  /* 0x000000010500780c */ /* 0x000fc40000f81670 */
[----:B------:R-:W-:Y:S01]  /*c5f0*/  ISETP.LT.OR P5, PT, R5, 0x1, P0 ;  /* 0x000000010500780c */ /* 0x000fe200007a1670 */
[----:B------:R-:W3:Y:S04]  /*c600*/  SHFL.IDX PT, R8, R17, 0x2, 0x181f ;  /* 0x00581f0011087f89 */ /* 0x000ee800000e0000 */
[----:B------:R-:W4:Y:S01]  /*c610*/  SHFL.IDX PT, R7, R18, 0x2, 0x181f ;  /* 0x00581f0012077f89 */ /* 0x000f2200000e0000 */
[----:B0-----:R-:W-:-:S05]  /*c620*/  IMAD.WIDE.U32 R2, R23, 0x2, R2 ;  /* 0x0000000217027825 */ /* 0x001fca00078e0002 */
[----:B------:R-:W-:Y:S01]  /*c630*/  LDGSTS.E.BYPASS.LTC128B.128 [R4+0x400], desc[UR36][R2.64], !P3 ;  /* 0x0040000002047fae */ /* 0x000fe2000d901d64 */
[----:B------:R-:W-:-:S03]  /*c640*/  ISETP.LT.OR P3, PT, R5, 0x11, P2 ;  /* 0x000000110500780c */ /* 0x000fc60001761670 */
[----:B------:R-:W-:Y:S01]  /*c650*/  LDGSTS.E.BYPASS.LTC128B.128 [R4+0x3400], desc[UR36][R2.64+0x80], !P4 ;  /* 0x0340008002047fae */ /* 0x000fe2000e101d64 */
[----:B------:R-:W-:-:S03]  /*c660*/  ISETP.LT.OR P4, PT, R5, 0x11, P1 ;  /* 0x000000110500780c */ /* 0x000fc60000f81670 */
[----:B------:R1:W-:Y:S01]  /*c670*/  LDGSTS.E.BYPASS.LTC128B.128 [R4+0x6400], desc[UR36][R2.64+0x100], !P5 ;  /* 0x0640010002047fae */ /* 0x0003e2000e901d64 */
[----:B------:R-:W-:Y:S02]  /*c680*/  ISETP.LT.OR P5, PT, R5, 0x11, P0 ;  /* 0x000000110500780c */ /* 0x000fe400007a1670 */
[----:B-1----:R-:W-:Y:S01]  /*c690*/  MOV R2, R14 ;  /* 0x0000000e00027202 */ /* 0x002fe20000000f00 */
[----:B--2---:R-:W-:Y:S01]  /*c6a0*/  IMAD.MOV.U32 R3, RZ, RZ, R6 ;  /* 0x000000ffff037224 */ /* 0x004fe200078e0006 */
[----:B------:R-:W0:Y:S03]  /*c6b0*/  SHFL.IDX PT, R14, R17, 0x3, 0x181f ;  /* 0x00781f00110e7f89 */ /* 0x000e2600000e0000 */
[----:B------:R-:W-:Y:S01]  /*c6c0*/  IMAD.WIDE.U32 R2, R23, 0x2, R2 ;  /* 0x0000000217027825 */ /* 0x000fe200078e0002 */
[----:B------:R-:W1:Y:S04]  /*c6d0*/  SHFL.IDX PT, R6, R18, 0x3, 0x181f ;  /* 0x00781f0012067f89 */ /* 0x000e6800000e0000 */
[----:B------:R-:W-:Y:S01]  /*c6e0*/  LDGSTS.E.BYPASS.LTC128B.128 [R4+0xc00], desc[UR36][R2.64], !P3 ;  /* 0x00c0000002047fae */ /* 0x000fe2000d901d64 */
[----:B------:R-:W-:-:S03]  /*c6f0*/  ISETP.LT.OR P3, PT, R5, 0x21, P2 ;  /* 0x000000210500780c */ /* 0x000fc60001761670 */
[----:B------:R-:W-:Y:S01]  /*c700*/  LDGSTS.E.BYPASS.LTC128B.128 [R4+0x3c00], desc[UR36][R2.64+0x80], !P4 ;  /* 0x03c0008002047fae */ /* 0x000fe2000e101d64 */
[----:B------:R-:W-:-:S03]  /*c710*/  ISETP.LT.OR P4, PT, R5, 0x21, P1 ;  /* 0x000000210500780c */ /* 0x000fc60000f81670 */
[----:B------:R3:W-:Y:S01]  /*c720*/  LDGSTS.E.BYPASS.LTC128B.128 [R4+0x6c00], desc[UR36][R2.64+0x100], !P5 ;  /* 0x06c0010002047fae */ /* 0x0007e2000e901d64 */
[----:B------:R-:W-:Y:S02]  /*c730*/  ISETP.LT.OR P5, PT, R5, 0x21, P0 ;  /* 0x000000210500780c */ /* 0x000fe400007a1670 */
[----:B---3--:R-:W-:Y:S01]  /*c740*/  MOV R2, R8 ;  /* 0x0000000800027202 */ /* 0x008fe20000000f00 */
[----:B----4-:R-:W-:Y:S01]  /*c750*/  IMAD.MOV.U32 R3, RZ, RZ, R7 ;  /* 0x000000ffff037224 */ /* 0x010fe200078e0007 */
[----:B------:R-:W2:Y:S03]  /*c760*/  SHFL.IDX PT, R8, R17, 0x4, 0x181f ;  /* 0x00981f0011087f89 */ /* 0x000ea600000e0000 */
[----:B------:R-:W-:Y:S01]  /*c770*/  IMAD.WIDE.U32 R2, R23, 0x2, R2 ;  /* 0x0000000217027825 */ /* 0x000fe200078e0002 */
[----:B------:R-:W3:Y:S04]  /*c780*/  SHFL.IDX PT, R7, R18, 0x4, 0x181f ;  /* 0x00981f0012077f89 */ /* 0x000ee800000e0000 */
[----:B------:R-:W-:Y:S01]  /*c790*/  LDGSTS.E.BYPASS.LTC128B.128 [R4+0x1400], desc[UR36][R2.64], !P3 ;  /* 0x0140000002047fae */ /* 0x000fe2000d901d64 */
[----:B------:R-:W-:-:S03]  /*c7a0*/  ISETP.LT.OR P3, PT, R5, 0x31, P2 ;  /* 0x000000310500780c */ /* 0x000fc60001761670 */
[----:B------:R-:W-:Y:S01]  /*c7b0*/  LDGSTS.E.BYPASS.LTC128B.128 [R4+0x4400], desc[UR36][R2.64+0x80], !P4 ;  /* 0x0440008002047fae */ /* 0x000fe2000e101d64 */
[----:B------:R-:W-:-:S03]  /*c7c0*/  ISETP.LT.OR P4, PT, R5, 0x31, P1 ;  /* 0x000000310500780c */ /* 0x000fc60000f81670 */
[----:B------:R0:W-:Y:S01]  /*c7d0*/  LDGSTS.E.BYPASS.LTC128B.128 [R4+0x7400], desc[UR36][R2.64+0x100], !P5 ;  /* 0x0740010002047fae */ /* 0x0001e2000e901d64 */
[----:B------:R-:W-:-:S03]  /*c7e0*/  ISETP.LT.OR P5, PT, R5, 0x31, P0 ;  /* 0x000000310500780c */ /* 0x000fc600007a1670 */
[----:B------:R-:W4:Y:S01]  /*c7f0*/  SHFL.IDX PT, R18, R18, 0x5, 0x181f ;  /* 0x00b81f0012127f89 */ /* 0x000f2200000e0000 */
[----:B0-----:R-:W-:Y:S01]  /*c800*/  MOV R2, R14 ;  /* 0x0000000e00027202 */ /* 0x001fe20000000f00 */
[----:B-1----:R-:W-:Y:S02]  /*c810*/  IMAD.MOV.U32 R3, RZ, RZ, R6 ;  /* 0x000000ffff037224 */ /* 0x002fe400078e0006 */
[----:B------:R0:W1:Y:S01]  /*c820*/  SHFL.IDX PT, R14, R17, 0x5, 0x181f ;  /* 0x00b81f00110e7f89 */ /* 0x00006200000e0000 */
[----:B------:R-:W-:Y:S01]  /*c830*/  MOV R6, RZ ;  /* 0x000000ff00067202 */ /* 0x000fe20000000f00 */
[----:B------:R-:W-:-:S05]  /*c840*/  IMAD.WIDE.U32 R2, R23, 0x2, R2 ;  /* 0x0000000217027825 */ /* 0x000fca00078e0002 */
[----:B------:R-:W-:Y:S01]  /*c850*/  LDGSTS.E.BYPASS.LTC128B.128 [R4+0x1c00], desc[UR36][R2.64], !P3 ;  /* 0x01c0000002047fae */ /* 0x000fe2000d901d64 */
[----:B------:R-:W-:-:S03]  /*c860*/  ISETP.LT.OR P3, PT, R5, 0x41, P2 ;  /* 0x000000410500780c */ /* 0x000fc60001761670 */
[----:B------:R-:W-:Y:S01]  /*c870*/  LDGSTS.E.BYPASS.LTC128B.128 [R4+0x4c00], desc[UR36][R2.64+0x80], !P4 ;  /* 0x04c0008002047fae */ /* 0x000fe2000e101d64 */
[----:B------:R-:W-:-:S03]  /*c880*/  ISETP.LT.OR P4, PT, R5, 0x41, P1 ;  /* 0x000000410500780c */ /* 0x000fc60000f81670 */
[----:B------:R2:W-:Y:S01]  /*c890*/  LDGSTS.E.BYPASS.LTC128B.128 [R4+0x7c00], desc[UR36][R2.64+0x100], !P5 ;  /* 0x07c0010002047fae */ /* 0x0005e2000e901d64 */
[----:B------:R-:W-:Y:S02]  /*c8a0*/  ISETP.LT.OR P5, PT, R5, 0x41, P0 ;  /* 0x000000410500780c */ /* 0x000fe400007a1670 */
[----:B--2---:R-:W-:Y:S01]  /*c8b0*/  MOV R2, R8 ;  /* 0x0000000800027202 */ /* 0x004fe20000000f00 */
[----:B---3--:R-:W-:-:S04]  /*c8c0*/  IMAD.MOV.U32 R3, RZ, RZ, R7 ;  /* 0x000000ffff037224 */ /* 0x008fc800078e0007 */
[----:B------:R-:W-:-:S05]  /*c8d0*/  IMAD.WIDE.U32 R2, R23, 0x2, R2 ;  /* 0x0000000217027825 */ /* 0x000fca00078e0002 */
[----:B------:R0:W-:Y:S04]  /*c8e0*/  LDGSTS.E.BYPASS.LTC128B.128 [R4+0x2400], desc[UR36][R2.64], !P3 ;  /* 0x0240000002047fae */ /* 0x0001e8000d901d64 */
[----:B------:R0:W-:Y:S04]  /*c8f0*/  LDGSTS.E.BYPASS.LTC128B.128 [R4+0x5400], desc[UR36][R2.64+0x80], !P4 ;  /* 0x0540008002047fae */ /* 0x0001e8000e101d64 */
[----:B-1--4-:R0:W-:Y:S02]  /*c900*/  LDGSTS.E.BYPASS.LTC128B.128 [R4+0x8400], desc[UR36][R2.64+0x100], !P5 ;  /* 0x0840010002047fae */ /* 0x0121e4000e901d64 */
.L_x_165:
[C---:B------:R-:W-:Y:S01]  /*c910*/  ISETP.LT.OR P2, PT, R5.reuse, 0x51, P2 ;  /* 0x000000510500780c */ /* 0x040fe20001741670 */
[----:B0-----:R-:W-:Y:S01]  /*c920*/  IMAD.MOV.U32 R2, RZ, RZ, R14 ;  /* 0x000000ffff027224 */ /* 0x001fe200078e000e */
[C---:B------:R-:W-:Y:S02]  /*c930*/  ISETP.LT.OR P1, PT, R5.reuse, 0x51, P1 ;  /* 0x000000510500780c */ /* 0x040fe40000f21670 */
[----:B------:R-:W-:Y:S02]  /*c940*/  ISETP.LT.OR P0, PT, R5, 0x51, P0 ;  /* 0x000000510500780c */ /* 0x000fe40000701670 */
[----:B------:R-:W-:-:S03]  /*c950*/  MOV R3, R18 ;  /* 0x0000001200037202 */ /* 0x000fc60000000f00 */
[----:B------:R-:W-:-:S05]  /*c960*/  IMAD.WIDE.U32 R2, R23, 0x2, R2 ;  /* 0x0000000217027825 */ /* 0x000fca00078e0002 */
[----:B------:R-:W-:Y:S01]  /*c970*/  @!PT LDS RZ, [RZ] ;  /* 0x00000000fffff984 */ /* 0x000fe20000000800 */
[----:B------:R-:W-:Y:S01]  /*c980*/  @!PT LDS RZ, [RZ] ;  /* 0x00000000fffff984 */ /* 0x000fe20000000800 */
[----:B------:R-:W-:Y:S01]  /*c990*/  @!PT LDS RZ, [RZ] ;  /* 0x00000000fffff984 */ /* 0x000fe20000000800 */
[----:B------:R0:W-:Y:S04]  /*c9a0*/  LDGSTS.E.BYPASS.LTC128B.128 [R4+0x2c00], desc[UR36][R2.64], !P2 ;  /* 0x02c0000002047fae */ /* 0x0001e8000d101d64 */
[----:B------:R0:W-:Y:S04]  /*c9b0*/  LDGSTS.E.BYPASS.LTC128B.128 [R4+0x5c00], desc[UR36][R2.64+0x80], !P1 ;  /* 0x05c0008002047fae */ /* 0x0001e8000c901d64 */
[----:B------:R0:W-:Y:S01]  /*c9c0*/  LDGSTS.E.BYPASS.LTC128B.128 [R4+0x8c00], desc[UR36][R2.64+0x100], !P0 ;  /* 0x08c0010002047fae */ /* 0x0001e2000c101d64 */
[----:B------:R-:W-:Y:S01]  /*c9d0*/  PLOP3.LUT P0, PT, PT, PT, PT, 0x80, 0x0 ;  /* 0x000000000000781c */ /* 0x000fe20003f0f070 */
[----:B------:R-:W-:-:S12]  /*c9e0*/  NOP ;  /* 0x0000000000007918 */ /* 0x000fd80000000000 */
.L_x_73:
        /* <DEDUP_REMOVED lines=10> */
.L_x_74:
[----:B------:R1:W-:Y:S02]  /*ca90*/  SYNCS.ARRIVE.TRANS64.A1T0 RZ, [R0+URZ+0x30850], RZ ;  /* 0x030850ff00ff79a7 */ /* 0x0003e4000810003f */
[----:B-1----:R-:W-:-:S05]  /*caa0*/  VIADD R0, R26, 0x1 ;  /* 0x000000011a007836 */ /* 0x002fca0000000000 */
[----:B------:R-:W-:-:S04]  /*cab0*/  ISETP.NE.AND P0, PT, R0, 0x2, PT ;  /* 0x000000020000780c */ /* 0x000fc80003f05270 */
[----:B0-----:R-:W-:Y:S02]  /*cac0*/  SEL R3, RZ, 0x1, P0 ;  /* 0x00000001ff037807 */ /* 0x001fe40000000000 */
[----:B------:R-:W-:Y:S02]  /*cad0*/  SEL R0, R0, RZ, P0 ;  /* 0x000000ff00007207 */ /* 0x000fe40000000000 */
[----:B------:R-:W-:-:S07]  /*cae0*/  LOP3.LUT R28, R28, R3, RZ, 0x3c, !PT ;  /* 0x000000031c1c7212 */ /* 0x000fce00078e3cff */
.L_x_40:
[----:B------:R-:W0:Y:S01]  /*caf0*/  S2R R3, SR_CgaCtaId ;  /* 0x0000000000037919 */ /* 0x000e220000008800 */
[----:B------:R-:W-:Y:S02]  /*cb00*/  MOV R2, 0x400 ;  /* 0x0000040000027802 */ /* 0x000fe40000000f00 */
[----:B------:R-:W-:Y:S02]  /*cb10*/  SHF.L.U32 R6, R6, 0x1f, RZ ;  /* 0x0000001f06067819 */ /* 0x000fe400000006ff */
[----:B0-----:R-:W-:-:S04]  /*cb20*/  LEA R7, R3, R2, 0x18 ;  /* 0x0000000203077211 */ /* 0x001fc800078ec0ff */
[----:B------:R-:W0:Y:S02]  /*cb30*/  SYNCS.PHASECHK.TRANS64.TRYWAIT P0, [R7+URZ+0x30820], R6 ;  /* 0x03082006070075a7 */ /* 0x000e24000800017f */
[----:B0-----:R-:W-:Y:S05]  /*cb40*/  @!P0 BRA `(.L_x_75) ;  /* 0x0000003000408947 */ /* 0x001fea0003800000 */
.L_x_166:
[----:B------:R-:W-:-:S03]  /*cb50*/  UMOV UR4, 0xffffffff ;  /* 0xffffffff00047882 */ /* 0x000fc60000000000 */
[----:B------:R-:W-:Y:S05]  /*cb60*/  BRA.DIV UR4, `(.L_x_76) ;  /* 0x00000032044c7947 */ /* 0x000fea000b800000 */
[----:B------:R-:W1:Y:S02]  /*cb70*/  S2R R2, SR_TID.X ;  /* 0x0000000000027919 */ /* 0x000e640000002100 */
[----:B-1----:R-:W-:-:S04]  /*cb80*/  SHF.R.U32.HI R2, RZ, 0x5, R2 ;  /* 0x00000005ff027819 */ /* 0x002fc80000011602 */
[----:B------:R-:W-:-:S05]  /*cb90*/  LOP3.LUT R2, R2, 0x3, RZ, 0xc0, !PT ;  /* 0x0000000302027812 */ /* 0x000fca00078ec0ff */
[----:B------:R1:W2:Y:S02]  /*cba0*/  SHFL.IDX PT, R14, R2, RZ, 0x1f ;  /* 0x00001fff020e7589 */ /* 0x0002a400000e0000 */
.L_x_169:
[----:B--2---:R-:W-:-:S13]  /*cbb0*/  ISETP.NE.AND P0, PT, R14, RZ, PT ;  /* 0x000000ff0e00720c */ /* 0x004fda0003f05270 */
[----:B------:R-:W-:Y:S05]  /*cbc0*/  @P0 BRA `(.L_x_8) ;  /* 0x0000000000900947 */ /* 0x000fea0003800000 */
[----:B------:R-:W-:-:S03]  /*cbd0*/  UMOV UR4, 0xffffffff ;  /* 0xffffffff00047882 */ /* 0x000fc60000000000 */
[----:B------:R-:W-:Y:S05]  /*cbe0*/  BRA.DIV UR4, `(.L_x_77) ;  /* 0x0000003204607947 */ /* 0x000fea000b800000 */
[----:B------:R-:W-:-:S13]  /*cbf0*/  ELECT P6, URZ, PT ;  /* 0x00000000003f782f */ /* 0x000fda00038c0000 */
.L_x_172:
[----:B------:R-:W-:Y:S05]  /*cc00*/  @!P6 BRA `(.L_x_8) ;  /* 0x000000000080e947 */ /* 0x000fea0003800000 */
[----:B-1----:R-:W2:Y:S02]  /*cc10*/  LDL R2, [R1+0x4] ;  /* 0x0000040001027983 */ /* 0x002ea40000100800 */
[----:B--2---:R-:W-:-:S13]  /*cc20*/  R2UR UR4, R2 ;  /* 0x00000000020472ca */ /* 0x004fda00000e0000 */
[----:B------:R-:W-:-:S06]  /*cc30*/  ULOP3.LUT UR4, UR4, 0x2, URZ, 0xfc, !UPT ;  /* 0x0000000204047892 */ /* 0x000fcc000f8efc3f */
[----:B------:R-:W-:-:S04]  /*cc40*/  MOV R2, UR4 ;  /* 0x0000000400027c02 */ /* 0x000fc80008000f00 */
[----:B------:R-:W-:-:S13]  /*cc50*/  ISETP.NE.AND P0, PT, R2, 0x3, PT ;  /* 0x000000030200780c */ /* 0x000fda0003f05270 */
[----:B------:R-:W-:Y:S05]  /*cc60*/  @!P0 BRA `(.L_x_78) ;  /* 0x0000000000048947 */ /* 0x000fea0003800000 */
[----:B------:R-:W-:Y:S01]  /*cc70*/  BPT.TRAP 0x1 ;  /* 0x000000040000795c */ /* 0x000fe20000300000 */
.L_x_78:
[----:B------:R-:W-:Y:S01]  /*cc80*/  IMAD R5, R0, 0x8, R7 ;  /* 0x0000000800057824 */ /* 0x000fe200078e0207 */
[----:B------:R-:W-:Y:S02]  /*cc90*/  SHF.L.U32 R2, R28, 0x1f, RZ ;  /* 0x0000001f1c027819 */ /* 0x000fe400000006ff */
[----:B------:R-:W-:Y:S02]  /*cca0*/  IADD3 R0, R0, 0x1, RZ ;  /* 0x0000000100007810 */ /* 0x000fe40007ffe0ff */
[----:B------:R-:W1:Y:S02]  /*ccb0*/  SYNCS.PHASECHK.TRANS64.TRYWAIT P1, [R5+URZ+0x30840], R2 ;  /* 0x03084002050075a7 */ /* 0x000e64000802017f */
[----:B------:R-:W-:-:S04]  /*ccc0*/  ISETP.NE.AND P2, PT, R0, 0x2, PT ;  /* 0x000000020000780c */ /* 0x000fc80003f45270 */
[----:B------:R-:W-:Y:S01]  /*ccd0*/  SEL R3, RZ, 0x1, P2 ;  /* 0x00000001ff037807 */ /* 0x000fe20001000000 */
[----:B-1----:R-:W-:Y:S08]  /*cce0*/  @!P1 BRA `(.L_x_79) ;  /* 0x0000003000409947 */ /* 0x002ff00003800000 */
.L_x_173:
[----:B------:R-:W-:Y:S02]  /*ccf0*/  SEL R0, R0, RZ, P2 ;  /* 0x000000ff00007207 */ /* 0x000fe40001000000 */
[----:B------:R-:W-:Y:S01]  /*cd00*/  LOP3.LUT R3, R28, R3, RZ, 0x3c, !PT ;  /* 0x000000031c037212 */ /* 0x000fe200078e3cff */
[----:B------:R-:W-:Y:S06]  /*cd10*/  @!P0 BRA `(.L_x_80) ;  /* 0x0000000000048947 */ /* 0x000fec0003800000 */
[----:B------:R-:W-:Y:S01]  /*cd20*/  BPT.TRAP 0x1 ;  /* 0x000000040000795c */ /* 0x000fe20000300000 */
.L_x_80:
[----:B0-----:R-:W-:Y:S01]  /*cd30*/  IMAD R7, R0, 0x8, R7 ;  /* 0x0000000800077824 */ /* 0x001fe200078e0207 */
[----:B------:R-:W-:-:S04]  /*cd40*/  SHF.L.U32 R0, R3, 0x1f, RZ ;  /* 0x0000001f03007819 */ /* 0x000fc800000006ff */
[----:B------:R-:W0:Y:S02]  /*cd50*/  SYNCS.PHASECHK.TRANS64.TRYWAIT P1, [R7+URZ+0x30840], R0 ;  /* 0x03084000070075a7 */ /* 0x000e24000802017f */
[----:B0-----:R-:W-:Y:S05]  /*cd60*/  @!P1 BRA `(.L_x_81) ;  /* 0x0000003000349947 */ /* 0x001fea0003800000 */
.L_x_174:
[----:B------:R-:W-:Y:S05]  /*cd70*/  @!P0 BRA `(.L_x_82) ;  /* 0x0000000000048947 */ /* 0x000fea0003800000 */
[----:B------:R-:W-:Y:S01]  /*cd80*/  BPT.TRAP 0x1 ;  /* 0x000000040000795c */ /* 0x000fe20000300000 */
.L_x_82:
[----:B------:R-:W2:Y:S02]  /*cd90*/  SYNCS.PHASECHK.TRANS64.TRYWAIT P1, [R5+URZ+0x30860], R2 ;  /* 0x03086002050075a7 */ /* 0x000ea4000802017f */
[----:B--2---:R-:W-:Y:S05]  /*cda0*/  @!P1 BRA `(.L_x_83) ;  /* 0x0000003000389947 */ /* 0x004fea0003800000 */
.L_x_175:
[----:B------:R-:W-:Y:S05]  /*cdb0*/  @!P0 BRA `(.L_x_84) ;  /* 0x0000000000048947 */ /* 0x000fea0003800000 */
[----:B------:R-:W-:Y:S01]  /*cdc0*/  BPT.TRAP 0x1 ;  /* 0x000000040000795c */ /* 0x000fe20000300000 */
.L_x_84:
[----:B---3--:R3:W4:Y:S02]  /*cdd0*/  SYNCS.PHASECHK.TRANS64.TRYWAIT P0, [R7+URZ+0x30860], R0 ;  /* 0x03086000070075a7 */ /* 0x008724000800017f */
[----:B----4-:R-:W-:Y:S05]  /*cde0*/  @!P0 NANOSLEEP.SYNCS 0x989680 ;  /* 0x009896800000895d */ /* 0x010fea0003900000 */
[----:B------:R-:W4:Y:S02]  /*cdf0*/  @!P0 SYNCS.PHASECHK.TRANS64 P0, [R7+URZ+0x30860], R0 ;  /* 0x03086000070085a7 */ /* 0x000f24000800007f */
[----:B----4-:R-:W-:Y:S05]  /*ce00*/  @!P0 BRA `(.L_x_84) ;  /* 0xfffffffc00f08947 */ /* 0x010fea000383ffff */
.L_x_8:
[----:B------:R-:W-:Y:S05]  /*ce10*/  BSYNC B6 ;  /* 0x0000000000067941 */ /* 0x000fea0003800000 */
.L_x_5:
[----:B------:R-:W-:Y:S05]  /*ce20*/  EXIT ;  /* 0x000000000000794d */ /* 0x000fea0003800000 */
.L_x_12:
[----:B0-----:R-:W-:-:S04]  /*ce30*/  MOV R3, UR38 ;  /* 0x0000002600037c02 */ /* 0x001fc80008000f00 */
[----:B------:R0:W1:Y:S03]  /*ce40*/  SYNCS.PHASECHK.TRANS64.TRYWAIT P0, [R3+URZ+0x30800], R0 ;  /* 0x03080000030075a7 */ /* 0x000066000800017f */
[----:B-1----:R-:W-:Y:S05]  /*ce50*/  @!P0 NANOSLEEP.SYNCS 0x989680 ;  /* 0x009896800000895d */ /* 0x002fea0003900000 */
[----:B------:R-:W1:Y:S02]  /*ce60*/  @!P0 SYNCS.PHASECHK.TRANS64 P0, [R3+URZ+0x30800], R0 ;  /* 0x03080000030085a7 */ /* 0x000e64000800007f */
[----:B-1----:R-:W-:Y:S05]  /*ce70*/  @!P0 BRA `(.L_x_12) ;  /* 0xfffffffc00ec8947 */ /* 0x002fea000383ffff */
[----:B------:R-:W-:Y:S05]  /*ce80*/  BRA `(.L_x_85) ;  /* 0xffffff4400347947 */ /* 0x000fea000383ffff */
.L_x_16:
[----:B0-----:R-:W-:-:S04]  /*ce90*/  IMAD.U32 R3, RZ, RZ, UR38 ;  /* 0x00000026ff037e24 */ /* 0x001fc8000f8e00ff */
[----:B------:R0:W2:Y:S03]  /*cea0*/  SYNCS.PHASECHK.TRANS64.TRYWAIT P1, [R3+URZ+0x30830], R0 ;  /* 0x03083000030075a7 */ /* 0x0000a6000802017f */
[----:B--2---:R-:W-:Y:S05]  /*ceb0*/  @!P1 NANOSLEEP.SYNCS 0x989680 ;  /* 0x009896800000995d */ /* 0x004fea0003900000 */
[----:B------:R-:W2:Y:S02]  /*cec0*/  @!P1 SYNCS.PHASECHK.TRANS64 P1, [R3+URZ+0x30830], R0 ;  /* 0x03083000030095a7 */ /* 0x000ea4000802007f */
[----:B--2---:R-:W-:Y:S05]  /*ced0*/  @!P1 BRA `(.L_x_16) ;  /* 0xfffffffc00ec9947 */ /* 0x004fea000383ffff */
[----:B------:R-:W-:Y:S05]  /*cee0*/  BRA `(.L_x_15) ;  /* 0xffffff4400587947 */ /* 0x000fea000383ffff */
.L_x_22:
[----:B-1----:R-:W-:-:S04]  /*cef0*/  MOV R5, UR61 ;  /* 0x0000003d00057c02 */ /* 0x002fc80008000f00 */
[----:B------:R1:W2:Y:S03]  /*cf00*/  SYNCS.PHASECHK.TRANS64.TRYWAIT P1, [R5+URZ+0x30830], R4 ;  /* 0x03083004050075a7 */ /* 0x0002a6000802017f */
[----:B--2---:R-:W-:Y:S05]  /*cf10*/  @!P1 NANOSLEEP.SYNCS 0x989680 ;  /* 0x009896800000995d */ /* 0x004fea0003900000 */
[----:B------:R-:W2:Y:S02]  /*cf20*/  @!P1 SYNCS.PHASECHK.TRANS64 P1, [R5+URZ+0x30830], R4 ;  /* 0x03083004050095a7 */ /* 0x000ea4000802007f */
[----:B--2---:R-:W-:Y:S05]  /*cf30*/  @!P1 BRA `(.L_x_22) ;  /* 0xfffffffc00ec9947 */ /* 0x004fea000383ffff */
[----:B------:R-:W-:Y:S05]  /*cf40*/  BRA `(.L_x_21) ;  /* 0xffffff70001c7947 */ /* 0x000fea000383ffff */
.L_x_26:
[----:B-1----:R-:W-:-:S04]  /*cf50*/  IMAD.U32 R5, RZ, RZ, UR4 ;  /* 0x00000004ff057e24 */ /* 0x002fc8000f8e00ff */
[----:B------:R1:W3:Y:S03]  /*cf60*/  SYNCS.PHASECHK.TRANS64.TRYWAIT P1, [R5+URZ+0x30850], R0 ;  /* 0x03085000050075a7 */ /* 0x0002e6000802017f */
[----:B---3--:R-:W-:Y:S05]  /*cf70*/  @!P1 NANOSLEEP.SYNCS 0x989680 ;  /* 0x009896800000995d */ /* 0x008fea0003900000 */
[----:B------:R-:W3:Y:S02]  /*cf80*/  @!P1 SYNCS.PHASECHK.TRANS64 P1, [R5+URZ+0x30850], R0 ;  /* 0x03085000050095a7 */ /* 0x000ee4000802007f */
[----:B---3--:R-:W-:Y:S05]  /*cf90*/  @!P1 BRA `(.L_x_26) ;  /* 0xfffffffc00ec9947 */ /* 0x008fea000383ffff */
[----:B------:R-:W-:Y:S05]  /*cfa0*/  BRA `(.L_x_25) ;  /* 0xffffff7800ac7947 */ /* 0x000fea000383ffff */
.L_x_33:
[----:B-1----:R-:W-:-:S04]  /*cfb0*/  MOV R7, UR5 ;  /* 0x0000000500077c02 */ /* 0x002fc80008000f00 */
[----:B------:R1:W2:Y:S03]  /*cfc0*/  SYNCS.PHASECHK.TRANS64.TRYWAIT P1, [R7+URZ+0x30850], R0 ;  /* 0x03085000070075a7 */ /* 0x0002a6000802017f */
[----:B--2---:R-:W-:Y:S05]  /*cfd0*/  @!P1 NANOSLEEP.SYNCS 0x989680 ;  /* 0x009896800000995d */ /* 0x004fea0003900000 */
[----:B------:R-:W2:Y:S02]  /*cfe0*/  @!P1 SYNCS.PHASECHK.TRANS64 P1, [R7+URZ+0x30850], R0 ;  /* 0x03085000070095a7 */ /* 0x000ea4000802007f */
[----:B--2---:R-:W-:Y:S05]  /*cff0*/  @!P1 BRA `(.L_x_33) ;  /* 0xfffffffc00ec9947 */ /* 0x004fea000383ffff */
[----:B------:R-:W-:Y:S05]  /*d000*/  BRA `(.L_x_32) ;  /* 0xffffff9800487947 */ /* 0x000fea000383ffff */
.L_x_45:
[----:B------:R-:W-:Y:S01]  /*d010*/  IMAD.MOV.U32 R13, RZ, RZ, R18 ;  /* 0x000000ffff0d7224 */ /* 0x000fe200078e0012 */
[----:B------:R-:W-:Y:S01]  /*d020*/  MOV R12, RZ ;  /* 0x000000ff000c7202 */ /* 0x000fe20000000f00 */
[----:B------:R-:W-:Y:S01]  /*d030*/  IMAD.MOV.U32 R11, RZ, RZ, 0x1f ;  /* 0x0000001fff0b7424 */ /* 0x000fe200078e00ff */
[----:B------:R-:W-:-:S07]  /*d040*/  MOV R15, 0xffffffff ;  /* 0xffffffff000f7802 */ /* 0x000fce0000000f00 */
[----:B-----5:R-:W-:Y:S05]  /*d050*/  WARPSYNC.COLLECTIVE R15, `(.L_x_86) ;  /* 0x000000000f087348 */ /* 0x020fea0003c00000 */
[----:B------:R0:W1:Y:S02]  /*d060*/  SHFL.IDX P6, R14, R13, R12, R11 ;  /* 0x0000000c0d0e7389 */ /* 0x00006400000c000b */
[----:B01---5:R-:W-:Y:S01]  /*d070*/  ENDCOLLECTIVE ;  /* 0x000000000000791b */ /* 0x023fe20003800000 */
.L_x_86:
[----:B------:R-:W-:Y:S05]  /*d080*/  BRA `(.L_x_87) ;  /* 0xffffffcc00607947 */ /* 0x000fea000383ffff */
.L_x_47:
[----:B0-----:R-:W-:-:S04]  /*d090*/  IMAD.U32 R3, RZ, RZ, UR44 ;  /* 0x0000002cff037e24 */ /* 0x001fc8000f8e00ff */
[----:B------:R0:W1:Y:S03]  /*d0a0*/  SYNCS.PHASECHK.TRANS64.TRYWAIT P0, [R3+URZ+0x30840], R2 ;  /* 0x03084002030075a7 */ /* 0x000066000800017f */
[----:B-1----:R-:W-:Y:S05]  /*d0b0*/  @!P0 NANOSLEEP.SYNCS 0x989680 ;  /* 0x009896800000895d */ /* 0x002fea0003900000 */
[----:B------:R-:W1:Y:S02]  /*d0c0*/  @!P0 SYNCS.PHASECHK.TRANS64 P0, [R3+URZ+0x30840], R2 ;  /* 0x03084002030085a7 */ /* 0x000e64000800007f */
[----:B-1----:R-:W-:Y:S05]  /*d0d0*/  @!P0 BRA `(.L_x_47) ;  /* 0xfffffffc00ec8947 */ /* 0x002fea000383ffff */
[----:B------:R-:W-:Y:S05]  /*d0e0*/  BRA `(.L_x_88) ;  /* 0xffffffd0006c7947 */ /* 0x000fea000383ffff */
.L_x_48:
[----:B------:R-:W-:Y:S01]  /*d0f0*/  BSSY B0, `(.L_x_89) ;  /* 0x0000008000007945 */ /* 0x000fe20003800000 */
[----:B------:R-:W-:Y:S01]  /*d100*/  MOV R13, R7 ;  /* 0x00000007000d7202 */ /* 0x000fe20000000f00 */
[----:B------:R-:W-:Y:S01]  /*d110*/  IMAD.MOV.U32 R12, RZ, RZ, RZ ;  /* 0x000000ffff0c7224 */ /* 0x000fe200078e00ff */
[----:B------:R-:W-:Y:S01]  /*d120*/  MOV R11, 0x181f ;  /* 0x0000181f000b7802 */ /* 0x000fe20000000f00 */
[----:B------:R-:W-:-:S07]  /*d130*/  IMAD.MOV.U32 R15, RZ, RZ, -0x1 ;  /* 0xffffffffff0f7424 */ /* 0x000fce00078e00ff */
[----:B------:R-:W-:Y:S05]  /*d140*/  WARPSYNC.COLLECTIVE R15, `(.L_x_90) ;  /* 0x000000000f087348 */ /* 0x000fea0003c00000 */
[----:B------:R0:W1:Y:S02]  /*d150*/  SHFL.IDX P6, R14, R13, R12, R11 ;  /* 0x0000000c0d0e7389 */ /* 0x00006400000c000b */
[----:B01----:R-:W-:Y:S01]  /*d160*/  ENDCOLLECTIVE ;  /* 0x000000000000791b */ /* 0x003fe20003800000 */
.L_x_90:
[----:B------:R-:W-:Y:S05]  /*d170*/  BSYNC B0 ;  /* 0x0000000000007941 */ /* 0x000fea0003800000 */
.L_x_89:
[----:B------:R-:W-:Y:S01]  /*d180*/  IMAD.MOV.U32 R13, RZ, RZ, R0 ;  /* 0x000000ffff0d7224 */ /* 0x000fe200078e0000 */
[----:B------:R-:W-:Y:S01]  /*d190*/  MOV R12, RZ ;  /* 0x000000ff000c7202 */ /* 0x000fe20000000f00 */
[----:B------:R-:W-:Y:S01]  /*d1a0*/  IMAD.MOV.U32 R11, RZ, RZ, 0x181f ;  /* 0x0000181fff0b7424 */ /* 0x000fe200078e00ff */
[----:B------:R-:W-:Y:S02]  /*d1b0*/  MOV R15, 0xffffffff ;  /* 0xffffffff000f7802 */ /* 0x000fe40000000f00 */
[----:B------:R-:W-:Y:S02]  /*d1c0*/  MOV R3, R14 ;  /* 0x0000000e00037202 */ /* 0x000fe40000000f00 */
[----:B------:R-:W-:-:S07]  /*d1d0*/  @P0 LEA R9, R30, UR44, 0x1 ;  /* 0x0000002c1e090c11 */ /* 0x000fce000f8e08ff */
[----:B------:R-:W-:Y:S05]  /*d1e0*/  WARPSYNC.COLLECTIVE R15, `(.L_x_91) ;  /* 0x000000000f087348 */ /* 0x000fea0003c00000 */
[----:B------:R0:W1:Y:S02]  /*d1f0*/  SHFL.IDX P6, R14, R13, R12, R11 ;  /* 0x0000000c0d0e7389 */ /* 0x00006400000c000b */
[----:B01----:R-:W-:Y:S01]  /*d200*/  ENDCOLLECTIVE ;  /* 0x000000000000791b */ /* 0x003fe20003800000 */
.L_x_91:
[----:B------:R-:W-:Y:S01]  /*d210*/  MOV R13, R7 ;  /* 0x00000007000d7202 */ /* 0x000fe20000000f00 */
[----:B------:R-:W-:Y:S02]  /*d220*/  IMAD.MOV.U32 R12, RZ, RZ, 0x1 ;  /* 0x00000001ff0c7424 */ /* 0x000fe400078e00ff */
[----:B------:R-:W-:-:S07]  /*d230*/  IMAD.MOV.U32 R2, RZ, RZ, R14 ;  /* 0x000000ffff027224 */ /* 0x000fce00078e000e */
[----:B------:R-:W-:Y:S05]  /*d240*/  WARPSYNC.COLLECTIVE R15, `(.L_x_92) ;  /* 0x000000000f087348 */ /* 0x000fea0003c00000 */
[----:B------:R0:W1:Y:S02]  /*d250*/  SHFL.IDX P6, R14, R13, R12, R11 ;  /* 0x0000000c0d0e7389 */ /* 0x00006400000c000b */
[----:B01----:R-:W-:Y:S01]  /*d260*/  ENDCOLLECTIVE ;  /* 0x000000000000791b */ /* 0x003fe20003800000 */
.L_x_92:
[----:B------:R-:W-:-:S05]  /*d270*/  @P0 IMAD.WIDE.U32 R2, R23, 0x2, R2 ;  /* 0x0000000217020825 */ /* 0x000fca00078e0002 */
[----:B------:R-:W-:Y:S01]  /*d280*/  @!PT LDS RZ, [RZ] ;  /* 0x00000000fffff984 */ /* 0x000fe20000000800 */
[----:B------:R-:W-:Y:S01]  /*d290*/  @!PT LDS RZ, [RZ] ;  /* 0x00000000fffff984 */ /* 0x000fe20000000800 */
[----:B------:R-:W-:Y:S01]  /*d2a0*/  @!PT LDS RZ, [RZ] ;  /* 0x00000000fffff984 */ /* 0x000fe20000000800 */
[----:B------:R0:W-:Y:S04]  /*d2b0*/  @P0 LDGSTS.E.BYPASS.LTC128B.128 [R9+0x1e400], desc[UR36][R2.64], !P3 ;  /* 0x1e40000002090fae */ /* 0x0001e8000d901d64 */
[----:B------:R0:W-:Y:S01]  /*d2c0*/  @P0 LDGSTS.E.BYPASS.LTC128B.128 [R9+0x21400], desc[UR36][R2.64+0x80], !P2 ;  /* 0x2140008002090fae */ /* 0x0001e2000d101d64 */
[----:B------:R-:W-:-:S03]  /*d2d0*/  IMAD.MOV.U32 R13, RZ, RZ, R0 ;  /* 0x000000ffff0d7224 */ /* 0x000fc600078e0000 */
[----:B------:R0:W-:Y:S01]  /*d2e0*/  @P0 LDGSTS.E.BYPASS.LTC128B.128 [R9+0x24400], desc[UR36][R2.64+0x100], !P1 ;  /* 0x2440010002090fae */ /* 0x0001e2000c901d64 */
[----:B------:R-:W-:Y:S02]  /*d2f0*/  ISETP.GE.AND P0, PT, R6, 0x11, PT ;  /* 0x000000110600780c */ /* 0x000fe40003f06270 */
[----:B------:R-:W-:-:S11]  /*d300*/  MOV R5, R14 ;  /* 0x0000000e00057202 */ /* 0x000fd60000000f00 */
[----:B0-----:R-:W-:Y:S05]  /*d310*/  WARPSYNC.COLLECTIVE R15, `(.L_x_93) ;  /* 0x000000000f087348 */ /* 0x001fea0003c00000 */
[----:B------:R1:W2:Y:S02]  /*d320*/  SHFL.IDX P6, R14, R13, R12, R11 ;  /* 0x0000000c0d0e7389 */ /* 0x0002a400000c000b */
[----:B012---:R-:W-:Y:S01]  /*d330*/  ENDCOLLECTIVE ;  /* 0x000000000000791b */ /* 0x007fe20003800000 */
.L_x_93:
[----:B------:R-:W-:Y:S01]  /*d340*/  @P0 LEA R21, R30, UR44, 0x1 ;  /* 0x0000002c1e150c11 */ /* 0x000fe2000f8e08ff */
[----:B------:R-:W-:Y:S01]  /*d350*/  IMAD.MOV.U32 R13, RZ, RZ, R7 ;  /* 0x000000ffff0d7224 */ /* 0x000fe200078e0007 */
[----:B------:R-:W-:Y:S02]  /*d360*/  MOV R12, 0x2 ;  /* 0x00000002000c7802 */ /* 0x000fe40000000f00 */
[----:B------:R-:W-:-:S07]  /*d370*/  MOV R4, R14 ;  /* 0x0000000e00047202 */ /* 0x000fce0000000f00 */
[----:B------:R-:W-:Y:S05]  /*d380*/  WARPSYNC.COLLECTIVE R15, `(.L_x_94) ;  /* 0x000000000f087348 */ /* 0x000fea0003c00000 */
[----:B------:R0:W1:Y:S02]  /*d390*/  SHFL.IDX P6, R14, R13, R12, R11 ;  /* 0x0000000c0d0e7389 */ /* 0x00006400000c000b */
[----:B01----:R-:W-:Y:S01]  /*d3a0*/  ENDCOLLECTIVE ;  /* 0x000000000000791b */ /* 0x003fe20003800000 */
.L_x_94:
[----:B------:R-:W-:-:S05]  /*d3b0*/  @P0 IMAD.WIDE.U32 R4, R23, 0x2, R4 ;  /* 0x0000000217040825 */ /* 0x000fca00078e0004 */
[----:B------:R-:W-:Y:S01]  /*d3c0*/  @!PT LDS RZ, [RZ] ;  /* 0x00000000fffff984 */ /* 0x000fe20000000800 */
[----:B------:R-:W-:Y:S01]  /*d3d0*/  @!PT LDS RZ, [RZ] ;  /* 0x00000000fffff984 */ /* 0x000fe20000000800 */
[----:B------:R-:W-:Y:S01]  /*d3e0*/  @!PT LDS RZ, [RZ] ;  /* 0x00000000fffff984 */ /* 0x000fe20000000800 */
[----:B------:R0:W-:Y:S04]  /*d3f0*/  @P0 LDGSTS.E.BYPASS.LTC128B.128 [R21+0x1ec00], desc[UR36][R4.64], !P3 ;  /* 0x1ec0000004150fae */ /* 0x0001e8000d901d64 */
[----:B------:R0:W-:Y:S01]  /*d400*/  @P0 LDGSTS.E.BYPASS.LTC128B.128 [R21+0x21c00], desc[UR36][R4.64+0x80], !P2 ;  /* 0x21c0008004150fae */ /* 0x0001e2000d101d64 */
[----:B------:R-:W-:-:S03]  /*d410*/  MOV R13, R0 ;  /* 0x00000000000d7202 */ /* 0x000fc60000000f00 */
[----:B------:R0:W-:Y:S01]  /*d420*/  @P0 LDGSTS.E.BYPASS.LTC128B.128 [R21+0x24c00], desc[UR36][R4.64+0x100], !P1 ;  /* 0x24c0010004150fae */ /* 0x0001e2000c901d64 */
[----:B------:R-:W-:Y:S01]  /*d430*/  ISETP.GE.AND P0, PT, R6, 0x21, PT ;  /* 0x000000210600780c */ /* 0x000fe20003f06270 */
[----:B------:R-:W-:-:S12]  /*d440*/  IMAD.MOV.U32 R8, RZ, RZ, R14 ;  /* 0x000000ffff087224 */ /* 0x000fd800078e000e */
[----:B0-----:R-:W-:Y:S05]  /*d450*/  WARPSYNC.COLLECTIVE R15, `(.L_x_95) ;  /* 0x000000000f087348 */ /* 0x001fea0003c00000 */
[----:B------:R1:W2:Y:S02]  /*d460*/  SHFL.IDX P6, R14, R13, R12, R11 ;  /* 0x0000000c0d0e7389 */ /* 0x0002a400000c000b */
[----:B012---:R-:W-:Y:S01]  /*d470*/  ENDCOLLECTIVE ;  /* 0x000000000000791b */ /* 0x007fe20003800000 */
.L_x_95:
[----:B------:R-:W-:Y:S02]  /*d480*/  MOV R3, R8 ;  /* 0x0000000800037202 */ /* 0x000fe40000000f00 */
[----:B------:R-:W-:Y:S01]  /*d490*/  @P0 LEA R25, R30, UR44, 0x1 ;  /* 0x0000002c1e190c11 */ /* 0x000fe2000f8e08ff */
[----:B------:R-:W-:Y:S01]  /*d4a0*/  IMAD.MOV.U32 R13, RZ, RZ, R7 ;  /* 0x000000ffff0d7224 */ /* 0x000fe200078e0007 */
[----:B------:R-:W-:Y:S01]  /*d4b0*/  MOV R12, 0x3 ;  /* 0x00000003000c7802 */ /* 0x000fe20000000f00 */
[----:B------:R-:W-:-:S07]  /*d4c0*/  IMAD.MOV.U32 R2, RZ, RZ, R14 ;  /* 0x000000ffff027224 */ /* 0x000fce00078e000e */
[----:B------:R-:W-:Y:S05]  /*d4d0*/  WARPSYNC.COLLECTIVE R15, `(.L_x_96) ;  /* 0x000000000f087348 */ /* 0x000fea0003c00000 */
[----:B------:R0:W1:Y:S02]  /*d4e0*/  SHFL.IDX P6, R14, R13, R12, R11 ;  /* 0x0000000c0d0e7389 */ /* 0x00006400000c000b */
[----:B01----:R-:W-:Y:S01]  /*d4f0*/  ENDCOLLECTIVE ;  /* 0x000000000000791b */ /* 0x003fe20003800000 */
.L_x_96:
        /* <DEDUP_REMOVED lines=13> */
.L_x_97:
[----:B------:R-:W-:Y:S01]  /*d5d0*/  IMAD.MOV.U32 R5, RZ, RZ, R9 ;  /* 0x000000ffff057224 */ /* 0x000fe200078e0009 */
[----:B------:R-:W-:Y:S02]  /*d5e0*/  @P0 LEA R9, R30, UR44, 0x1 ;  /* 0x0000002c1e090c11 */ /* 0x000fe4000f8e08ff */
[----:B------:R-:W-:Y:S01]  /*d5f0*/  MOV R13, R7 ;  /* 0x00000007000d7202 */ /* 0x000fe20000000f00 */
[----:B------:R-:W-:Y:S02]  /*d600*/  IMAD.MOV.U32 R12, RZ, RZ, 0x4 ;  /* 0x00000004ff0c7424 */ /* 0x000fe400078e00ff */
[----:B------:R-:W-:-:S07]  /*d610*/  IMAD.MOV.U32 R10, RZ, RZ, R14 ;  /* 0x000000ffff0a7224 */ /* 0x000fce00078e000e */
[----:B------:R-:W-:Y:S05]  /*d620*/  WARPSYNC.COLLECTIVE R15, `(.L_x_98) ;  /* 0x000000000f087348 */ /* 0x000fea0003c00000 */
[----:B------:R0:W1:Y:S02]  /*d630*/  SHFL.IDX P6, R14, R13, R12, R11 ;  /* 0x0000000c0d0e7389 */ /* 0x00006400000c000b */
[----:B01----:R-:W-:Y:S01]  /*d640*/  ENDCOLLECTIVE ;  /* 0x000000000000791b */ /* 0x003fe20003800000 */
.L_x_98:
[----:B------:R-:W-:-:S05]  /*d650*/  MOV R4, R10 ;  /* 0x0000000a00047202 */ /* 0x000fca0000000f00 */
[----:B------:R-:W-:-:S05]  /*d660*/  @P0 IMAD.WIDE.U32 R4, R23, 0x2, R4 ;  /* 0x0000000217040825 */ /* 0x000fca00078e0004 */
[----:B------:R-:W-:Y:S01]  /*d670*/  @!PT LDS RZ, [RZ] ;  /* 0x00000000fffff984 */ /* 0x000fe20000000800 */
[----:B------:R-:W-:Y:S01]  /*d680*/  @!PT LDS RZ, [RZ] ;  /* 0x00000000fffff984 */ /* 0x000fe20000000800 */
[----:B------:R-:W-:Y:S01]  /*d690*/  @!PT LDS RZ, [RZ] ;  /* 0x00000000fffff984 */ /* 0x000fe20000000800 */
[----:B------:R0:W-:Y:S01]  /*d6a0*/  @P0 LDGSTS.E.BYPASS.LTC128B.128 [R9+0x1fc00], desc[UR36][R4.64], !P3 ;  /* 0x1fc0000004090fae */ /* 0x0001e2000d901d64 */
[----:B------:R-:W-:-:S03]  /*d6b0*/  IMAD.MOV.U32 R13, RZ, RZ, R0 ;  /* 0x000000ffff0d7224 */ /* 0x000fc600078e0000 */
[----:B------:R0:W-:Y:S04]  /*d6c0*/  @P0 LDGSTS.E.BYPASS.LTC128B.128 [R9+0x22c00], desc[UR36][R4.64+0x80], !P2 ;  /* 0x22c0008004090fae */ /* 0x0001e8000d101d64 */
[----:B------:R0:W-:Y:S01]  /*d6d0*/  @P0 LDGSTS.E.BYPASS.LTC128B.128 [R9+0x25c00], desc[UR36][R4.64+0x100], !P1 ;  /* 0x25c0010004090fae */ /* 0x0001e2000c901d64 */
[----:B------:R-:W-:Y:S02]  /*d6e0*/  ISETP.GE.AND P0, PT, R6, 0x41, PT ;  /* 0x000000410600780c */ /* 0x000fe40003f06270 */
[----:B------:R-:W-:-:S11]  /*d6f0*/  MOV R8, R14 ;  /* 0x0000000e00087202 */ /* 0x000fd60000000f00 */
[----:B0-----:R-:W-:Y:S05]  /*d700*/  WARPSYNC.COLLECTIVE R15, `(.L_x_99) ;  /* 0x000000000f087348 */ /* 0x001fea0003c00000 */
[----:B------:R1:W2:Y:S02]  /*d710*/  SHFL.IDX P6, R14, R13, R12, R11 ;  /* 0x0000000c0d0e7389 */ /* 0x0002a400000c000b */
[----:B012---:R-:W-:Y:S01]  /*d720*/  ENDCOLLECTIVE ;  /* 0x000000000000791b */ /* 0x007fe20003800000 */
.L_x_99:
[----:B------:R-:W-:Y:S01]  /*d730*/  IMAD.MOV.U32 R3, RZ, RZ, R8 ;  /* 0x000000ffff037224 */ /* 0x000fe200078e0008 */
[----:B------:R-:W-:Y:S02]  /*d740*/  @P0 LEA R21, R30, UR44, 0x1 ;  /* 0x0000002c1e150c11 */ /* 0x000fe4000f8e08ff */
[----:B------:R-:W-:Y:S01]  /*d750*/  MOV R13, R7 ;  /* 0x00000007000d7202 */ /* 0x000fe20000000f00 */
[----:B------:R-:W-:Y:S01]  /*d760*/  IMAD.MOV.U32 R12, RZ, RZ, 0x5 ;  /* 0x00000005ff0c7424 */ /* 0x000fe200078e00ff */
[----:B------:R-:W-:-:S07]  /*d770*/  MOV R2, R14 ;  /* 0x0000000e00027202 */ /* 0x000fce0000000f00 */
[----:B------:R-:W-:Y:S05]  /*d780*/  WARPSYNC.COLLECTIVE R15, `(.L_x_100) ;  /* 0x000000000f087348 */ /* 0x000fea0003c00000 */
[----:B------:R0:W1:Y:S02]  /*d790*/  SHFL.IDX P6, R14, R13, R12, R11 ;  /* 0x0000000c0d0e7389 */ /* 0x00006400000c000b */
[----:B01----:R-:W-:Y:S01]  /*d7a0*/  ENDCOLLECTIVE ;  /* 0x000000000000791b */ /* 0x003fe20003800000 */
.L_x_100:
        /* <DEDUP_REMOVED lines=8> */
[----:B------:R-:W-:-:S07]  /*d830*/  MOV R7, R14 ;  /* 0x0000000e00077202 */ /* 0x000fce0000000f00 */
[----:B0-----:R-:W-:Y:S05]  /*d840*/  WARPSYNC.COLLECTIVE R15, `(.L_x_101) ;  /* 0x000000000f087348 */ /* 0x001fea0003c00000 */
[----:B------:R1:W2:Y:S02]  /*d850*/  SHFL.IDX P6, R14, R13, R12, R11 ;  /* 0x0000000c0d0e7389 */ /* 0x0002a400000c000b */
[----:B012---:R-:W-:Y:S01]  /*d860*/  ENDCOLLECTIVE ;  /* 0x000000000000791b */ /* 0x007fe20003800000 */
.L_x_101:
[----:B------:R-:W-:Y:S05]  /*d870*/  BRA `(.L_x_102) ;  /* 0xffffffcc00d07947 */ /* 0x000fea000383ffff */
.L_x_51:
[----:B------:R-:W-:Y:S01]  /*d880*/  MOV R13, R8 ;  /* 0x00000008000d7202 */ /* 0x000fe20000000f00 */
[----:B------:R-:W-:Y:S01]  /*d890*/  IMAD.MOV.U32 R12, RZ, RZ, RZ ;  /* 0x000000ffff0c7224 */ /* 0x000fe200078e00ff */
[----:B------:R-:W-:Y:S01]  /*d8a0*/  MOV R11, 0x181f ;  /* 0x0000181f000b7802 */ /* 0x000fe20000000f00 */
[----:B------:R-:W-:Y:S02]  /*d8b0*/  IMAD.MOV.U32 R15, RZ, RZ, -0x1 ;  /* 0xffffffffff0f7424 */ /* 0x000fe400078e00ff */
[----:B------:R-:W-:-:S07]  /*d8c0*/  IMAD R7, R22, 0x80, R27 ;  /* 0x0000008016077824 */ /* 0x000fce00078e021b */
[----:B------:R-:W-:Y:S05]  /*d8d0*/  WARPSYNC.COLLECTIVE R15, `(.L_x_103) ;  /* 0x000000000f087348 */ /* 0x000fea0003c00000 */
[----:B------:R0:W1:Y:S02]  /*d8e0*/  SHFL.IDX P6, R14, R13, R12, R11 ;  /* 0x0000000c0d0e7389 */ /* 0x00006400000c000b */
[----:B01----:R-:W-:Y:S01]  /*d8f0*/  ENDCOLLECTIVE ;  /* 0x000000000000791b */ /* 0x003fe20003800000 */
.L_x_103:
[----:B------:R-:W-:Y:S01]  /*d900*/  IADD3 R5, R7, 0x10, RZ ;  /* 0x0000001007057810 */ /* 0x000fe20007ffe0ff */
[----:B------:R-:W-:Y:S01]  /*d910*/  IMAD.MOV.U32 R13, RZ, RZ, R0 ;  /* 0x000000ffff0d7224 */ /* 0x000fe200078e0000 */
[----:B------:R-:W-:-:S07]  /*d920*/  MOV R3, R14 ;  /* 0x0000000e00037202 */ /* 0x000fce0000000f00 */
[----:B------:R-:W-:Y:S05]  /*d930*/  WARPSYNC.COLLECTIVE R15, `(.L_x_104) ;  /* 0x000000000f087348 */ /* 0x000fea0003c00000 */
[----:B------:R0:W1:Y:S02]  /*d940*/  SHFL.IDX P6, R14, R13, R12, R11 ;  /* 0x0000000c0d0e7389 */ /* 0x00006400000c000b */
[----:B01----:R-:W-:Y:S01]  /*d950*/  ENDCOLLECTIVE ;  /* 0x000000000000791b */ /* 0x003fe20003800000 */
.L_x_104:
[----:B------:R-:W-:Y:S02]  /*d960*/  ULDC UR4, c[0x0][0x288] ;  /* 0x0000a20000047ab9 */ /* 0x000fe40000000800 */
[----:B------:R-:W-:-:S05]  /*d970*/  IMAD R6, R6, UR4, RZ ;  /* 0x0000000406067c24 */ /* 0x000fca000f8e02ff */
[----:B------:R-:W-:Y:S01]  /*d980*/  ISETP.GE.AND P1, PT, R7, R6, PT ;  /* 0x000000060700720c */ /* 0x000fe20003f26270 */
[----:B------:R-:W-:Y:S01]  /*d990*/  IMAD.MOV.U32 R13, RZ, RZ, R8 ;  /* 0x000000ffff0d7224 */ /* 0x000fe200078e0008 */
[----:B------:R-:W-:-:S11]  /*d9a0*/  MOV R12, 0x1 ;  /* 0x00000001000c7802 */ /* 0x000fd60000000f00 */
[----:B------:R-:W-:Y:S02]  /*d9b0*/  @!P1 LEA R9, R30, UR44, 0x1 ;  /* 0x0000002c1e099c11 */ /* 0x000fe4000f8e08ff */
[----:B------:R-:W-:-:S07]  /*d9c0*/  MOV R2, R14 ;  /* 0x0000000e00027202 */ /* 0x000fce0000000f00 */
[----:B------:R-:W-:Y:S05]  /*d9d0*/  WARPSYNC.COLLECTIVE R15, `(.L_x_105) ;  /* 0x000000000f087348 */ /* 0x000fea0003c00000 */
[----:B------:R0:W1:Y:S02]  /*d9e0*/  SHFL.IDX P6, R14, R13, R12, R11 ;  /* 0x0000000c0d0e7389 */ /* 0x00006400000c000b */
[----:B01----:R-:W-:Y:S01]  /*d9f0*/  ENDCOLLECTIVE ;  /* 0x000000000000791b */ /* 0x003fe20003800000 */
.L_x_105:
[----:B------:R-:W-:-:S05]  /*da00*/  @!P1 IMAD.WIDE.U32 R2, R23, 0x2, R2 ;  /* 0x0000000217029825 */ /* 0x000fca00078e0002 */
[----:B------:R-:W-:Y:S01]  /*da10*/  @!PT LDS RZ, [RZ] ;  /* 0x00000000fffff984 */ /* 0x000fe20000000800 */
[----:B------:R-:W-:Y:S01]  /*da20*/  @!PT LDS RZ, [RZ] ;  /* 0x00000000fffff984 */ /* 0x000fe20000000800 */
[----:B------:R-:W-:Y:S01]  /*da30*/  @!PT LDS RZ, [RZ] ;  /* 0x00000000fffff984 */ /* 0x000fe20000000800 */
[----:B------:R0:W-:Y:S04]  /*da40*/  @!P1 LDGSTS.E.BYPASS.LTC128B.128 [R9+0x12400], desc[UR36][R2.64], !P3 ;  /* 0x1240000002099fae */ /* 0x0001e8000d901d64 */
[----:B------:R0:W-:Y:S01]  /*da50*/  @!P1 LDGSTS.E.BYPASS.LTC128B.128 [R9+0x16400], desc[UR36][R2.64+0x80], !P2 ;  /* 0x1640008002099fae */ /* 0x0001e2000d101d64 */
[----:B------:R-:W-:-:S03]  /*da60*/  MOV R13, R0 ;  /* 0x00000000000d7202 */ /* 0x000fc60000000f00 */
[----:B------:R0:W-:Y:S01]  /*da70*/  @!P1 LDGSTS.E.BYPASS.LTC128B.128 [R9+0x1a400], desc[UR36][R2.64+0x100], !P0 ;  /* 0x1a40010002099fae */ /* 0x0001e2000c101d64 */
[----:B------:R-:W-:Y:S01]  /*da80*/  ISETP.GE.AND P1, PT, R5, R6, PT ;  /* 0x000000060500720c */ /* 0x000fe20003f26270 */
[----:B------:R-:W-:-:S12]  /*da90*/  IMAD.MOV.U32 R5, RZ, RZ, R14 ;  /* 0x000000ffff057224 */ /* 0x000fd800078e000e */
[----:B0-----:R-:W-:Y:S05]  /*daa0*/  WARPSYNC.COLLECTIVE R15, `(.L_x_106) ;  /* 0x000000000f087348 */ /* 0x001fea0003c00000 */
[----:B------:R1:W2:Y:S02]  /*dab0*/  SHFL.IDX P6, R14, R13, R12, R11 ;  /* 0x0000000c0d0e7389 */ /* 0x0002a400000c000b */
[----:B012---:R-:W-:Y:S01]  /*dac0*/  ENDCOLLECTIVE ;  /* 0x000000000000791b */ /* 0x007fe20003800000 */
.L_x_106:
[----:B------:R-:W-:Y:S02]  /*dad0*/  IADD3 R3, R7, 0x20, RZ ;  /* 0x0000002007037810 */ /* 0x000fe40007ffe0ff */
[----:B------:R-:W-:Y:S01]  /*dae0*/  @!P1 LEA R21, R30, UR44, 0x1 ;  /* 0x0000002c1e159c11 */ /* 0x000fe2000f8e08ff */
[----:B------:R-:W-:Y:S01]  /*daf0*/  IMAD.MOV.U32 R13, RZ, RZ, R8 ;  /* 0x000000ffff0d7224 */ /* 0x000fe200078e0008 */
[----:B------:R-:W-:Y:S01]  /*db00*/  MOV R12, 0x2 ;  /* 0x00000002000c7802 */ /* 0x000fe20000000f00 */
[----:B------:R-:W-:-:S07]  /*db10*/  IMAD.MOV.U32 R4, RZ, RZ, R14 ;  /* 0x000000ffff047224 */ /* 0x000fce00078e000e */
[----:B------:R-:W-:Y:S05]  /*db20*/  WARPSYNC.COLLECTIVE R15, `(.L_x_107) ;  /* 0x000000000f087348 */ /* 0x000fea0003c00000 */
[----:B------:R0:W1:Y:S02]  /*db30*/  SHFL.IDX P6, R14, R13, R12, R11 ;  /* 0x0000000c0d0e7389 */ /* 0x00006400000c000b */
[----:B01----:R-:W-:Y:S01]  /*db40*/  ENDCOLLECTIVE ;  /* 0x000000000000791b */ /* 0x003fe20003800000 */
.L_x_107:
        /* <DEDUP_REMOVED lines=13> */
.L_x_108:
        /* <DEDUP_REMOVED lines=8> */
.L_x_109:
        /* <DEDUP_REMOVED lines=13> */
.L_x_110:
        /* <DEDUP_REMOVED lines=8> */
.L_x_111:
        /* <DEDUP_REMOVED lines=13> */
.L_x_112:
        /* <DEDUP_REMOVED lines=8> */
.L_x_113:
        /* <DEDUP_REMOVED lines=13> */
.L_x_114:
        /* <DEDUP_REMOVED lines=8> */
.L_x_115:
        /* <DEDUP_REMOVED lines=13> */
.L_x_116:
[----:B------:R-:W-:Y:S02]  /*e160*/  @!P1 LEA R9, R30, UR44, 0x1 ;  /* 0x0000002c1e099c11 */ /* 0x000fe4000f8e08ff */
[----:B------:R-:W-:Y:S01]  /*e170*/  MOV R13, R8 ;  /* 0x00000008000d7202 */ /* 0x000fe20000000f00 */
[----:B------:R-:W-:Y:S02]  /*e180*/  IMAD.MOV.U32 R12, RZ, RZ, 0x7 ;  /* 0x00000007ff0c7424 */ /* 0x000fe400078e00ff */
[----:B------:R-:W-:-:S07]  /*e190*/  IMAD.MOV.U32 R2, RZ, RZ, R14 ;  /* 0x000000ffff027224 */ /* 0x000fce00078e000e */
[----:B------:R-:W-:Y:S05]  /*e1a0*/  WARPSYNC.COLLECTIVE R15, `(.L_x_117) ;  /* 0x000000000f087348 */ /* 0x000fea0003c00000 */
[----:B------:R0:W1:Y:S02]  /*e1b0*/  SHFL.IDX P6, R14, R13, R12, R11 ;  /* 0x0000000c0d0e7389 */ /* 0x00006400000c000b */
[----:B01----:R-:W-:Y:S01]  /*e1c0*/  ENDCOLLECTIVE ;  /* 0x000000000000791b */ /* 0x003fe20003800000 */
.L_x_117:
[----:B------:R-:W-:-:S05]  /*e1d0*/  @!P1 IMAD.WIDE.U32 R2, R23, 0x2, R2 ;  /* 0x0000000217029825 */ /* 0x000fca00078e0002 */
[----:B------:R-:W-:Y:S01]  /*e1e0*/  @!PT LDS RZ, [RZ] ;  /* 0x00000000fffff984 */ /* 0x000fe20000000800 */
[----:B------:R-:W-:Y:S01]  /*e1f0*/  @!PT LDS RZ, [RZ] ;  /* 0x00000000fffff984 */ /* 0x000fe20000000800 */
[----:B------:R-:W-:Y:S01]  /*e200*/  @!PT LDS RZ, [RZ] ;  /* 0x00000000fffff984 */ /* 0x000fe20000000800 */
[----:B------:R0:W-:Y:S04]  /*e210*/  @!P1 LDGSTS.E.BYPASS.LTC128B.128 [R9+0x15400], desc[UR36][R2.64], !P3 ;  /* 0x1540000002099fae */ /* 0x0001e8000d901d64 */
[----:B------:R0:W-:Y:S01]  /*e220*/  @!P1 LDGSTS.E.BYPASS.LTC128B.128 [R9+0x19400], desc[UR36][R2.64+0x80], !P2 ;  /* 0x1940008002099fae */ /* 0x0001e2000d101d64 */
[----:B------:R-:W-:-:S03]  /*e230*/  IMAD.MOV.U32 R13, RZ, RZ, R0 ;  /* 0x000000ffff0d7224 */ /* 0x000fc600078e0000 */
[----:B------:R0:W-:Y:S01]  /*e240*/  @!P1 LDGSTS.E.BYPASS.LTC128B.128 [R9+0x1d400], desc[UR36][R2.64+0x100], !P0 ;  /* 0x1d40010002099fae */ /* 0x0001e2000c101d64 */
[----:B------:R-:W-:-:S07]  /*e250*/  MOV R4, R14 ;  /* 0x0000000e00047202 */ /* 0x000fce0000000f00 */
[----:B0-----:R-:W-:Y:S05]  /*e260*/  WARPSYNC.COLLECTIVE R15, `(.L_x_118) ;  /* 0x000000000f087348 */ /* 0x001fea0003c00000 */
[----:B------:R1:W2:Y:S02]  /*e270*/  SHFL.IDX P6, R14, R13, R12, R11 ;  /* 0x0000000c0d0e7389 */ /* 0x0002a400000c000b */
[----:B012---:R-:W-:Y:S01]  /*e280*/  ENDCOLLECTIVE ;  /* 0x000000000000791b */ /* 0x007fe20003800000 */
.L_x_118:
[----:B------:R-:W-:Y:S05]  /*e290*/  BRA `(.L_x_119) ;  /* 0xffffffcc00b47947 */ /* 0x000fea000383ffff */
.L_x_54:
[----:B0-----:R-:W-:-:S04]  /*e2a0*/  MOV R3, UR44 ;  /* 0x0000002c00037c02 */ /* 0x001fc80008000f00 */
[----:B------:R0:W1:Y:S03]  /*e2b0*/  SYNCS.PHASECHK.TRANS64.TRYWAIT P0, [R3+URZ+0x30820], R0 ;  /* 0x03082000030075a7 */ /* 0x000066000800017f */
[----:B-1----:R-:W-:Y:S05]  /*e2c0*/  @!P0 NANOSLEEP.SYNCS 0x989680 ;  /* 0x009896800000895d */ /* 0x002fea0003900000 */
[----:B------:R-:W1:Y:S02]  /*e2d0*/  @!P0 SYNCS.PHASECHK.TRANS64 P0, [R3+URZ+0x30820], R0 ;  /* 0x03082000030085a7 */ /* 0x000e64000800007f */
[----:B-1----:R-:W-:Y:S05]  /*e2e0*/  @!P0 BRA `(.L_x_54) ;  /* 0xfffffffc00ec8947 */ /* 0x002fea000383ffff */
[----:B------:R-:W-:Y:S05]  /*e2f0*/  BRA `(.L_x_120) ;  /* 0xffffffcc00fc7947 */ /* 0x000fea000383ffff */
.L_x_58:
[----:B0-----:R0:W1:Y:S02]  /*e300*/  SYNCS.PHASECHK.TRANS64.TRYWAIT P0, [R19+URZ+0x30840], R2 ;  /* 0x03084002130075a7 */ /* 0x001064000800017f */
[----:B-1----:R-:W-:Y:S05]  /*e310*/  @!P0 NANOSLEEP.SYNCS 0x989680 ;  /* 0x009896800000895d */ /* 0x002fea0003900000 */
[----:B------:R-:W1:Y:S02]  /*e320*/  @!P0 SYNCS.PHASECHK.TRANS64 P0, [R19+URZ+0x30840], R2 ;  /* 0x03084002130085a7 */ /* 0x000e64000800007f */
[----:B-1----:R-:W-:Y:S05]  /*e330*/  @!P0 BRA `(.L_x_58) ;  /* 0xfffffffc00f08947 */ /* 0x002fea000383ffff */
[----:B------:R-:W-:Y:S05]  /*e340*/  BRA `(.L_x_121) ;  /* 0xffffffd000e47947 */ /* 0x000fea000383ffff */
.L_x_59:
[----:B------:R-:W-:Y:S01]  /*e350*/  BSSY B1, `(.L_x_122) ;  /* 0x0000008000017945 */ /* 0x000fe20003800000 */
[----:B------:R-:W-:Y:S01]  /*e360*/  IMAD.MOV.U32 R13, RZ, RZ, R24 ;  /* 0x000000ffff0d7224 */ /* 0x000fe200078e0018 */
[----:B------:R-:W-:Y:S01]  /*e370*/  MOV R12, RZ ;  /* 0x000000ff000c7202 */ /* 0x000fe20000000f00 */
[----:B------:R-:W-:Y:S01]  /*e380*/  IMAD.MOV.U32 R11, RZ, RZ, 0x181f ;  /* 0x0000181fff0b7424 */ /* 0x000fe200078e00ff */
[----:B------:R-:W-:-:S07]  /*e390*/  MOV R15, 0xffffffff ;  /* 0xffffffff000f7802 */ /* 0x000fce0000000f00 */
[----:B------:R-:W-:Y:S05]  /*e3a0*/  WARPSYNC.COLLECTIVE R15, `(.L_x_123) ;  /* 0x000000000f087348 */ /* 0x000fea0003c00000 */
[----:B------:R0:W1:Y:S02]  /*e3b0*/  SHFL.IDX P6, R14, R13, R12, R11 ;  /* 0x0000000c0d0e7389 */ /* 0x00006400000c000b */
[----:B01----:R-:W-:Y:S01]  /*e3c0*/  ENDCOLLECTIVE ;  /* 0x000000000000791b */ /* 0x003fe20003800000 */
.L_x_123:
[----:B------:R-:W-:Y:S05]  /*e3d0*/  BSYNC B1 ;  /* 0x0000000000017941 */ /* 0x000fea0003800000 */
.L_x_122:
[----:B------:R-:W-:Y:S01]  /*e3e0*/  MOV R13, R21 ;  /* 0x00000015000d7202 */ /* 0x000fe20000000f00 */
[----:B------:R-:W-:Y:S01]  /*e3f0*/  IMAD.MOV.U32 R12, RZ, RZ, RZ ;  /* 0x000000ffff0c7224 */ /* 0x000fe200078e00ff */
[----:B------:R-:W-:Y:S01]  /*e400*/  MOV R11, 0x181f ;  /* 0x0000181f000b7802 */ /* 0x000fe20000000f00 */
[----:B------:R-:W-:Y:S01]  /*e410*/  IMAD.MOV.U32 R3, RZ, RZ, R14 ;  /* 0x000000ffff037224 */ /* 0x000fe200078e000e */
[----:B------:R-:W-:Y:S01]  /*e420*/  MOV R15, 0xffffffff ;  /* 0xffffffff000f7802 */ /* 0x000fe20000000f00 */
[----:B------:R-:W-:Y:S01]  /*e430*/  IMAD.SHL.U32 R8, R23, 0x2, RZ ;  /* 0x0000000217087824 */ /* 0x000fe200078e00ff */
[----:B------:R-:W-:Y:S02]  /*e440*/  P2R R6, PR, RZ, 0x2 ;  /* 0x00000002ff067803 */ /* 0x000fe40000000000 */
[----:B------:R-:W-:-:S13]  /*e450*/  LOP3.LUT P1, RZ, R16, 0x4, RZ, 0xc0, !PT ;  /* 0x0000000410ff7812 */ /* 0x000fda000782c0ff */
[----:B------:R-:W-:Y:S05]  /*e460*/  WARPSYNC.COLLECTIVE R15, `(.L_x_124) ;  /* 0x000000000f087348 */ /* 0x000fea0003c00000 */
[----:B------:R0:W1:Y:S02]  /*e470*/  SHFL.IDX P6, R14, R13, R12, R11 ;  /* 0x0000000c0d0e7389 */ /* 0x00006400000c000b */
[----:B01----:R-:W-:Y:S01]  /*e480*/  ENDCOLLECTIVE ;  /* 0x000000000000791b */ /* 0x003fe20003800000 */
.L_x_124:
[----:B------:R-:W-:Y:S02]  /*e490*/  LEA R22, R22, UR44, 0x1 ;  /* 0x0000002c16167c11 */ /* 0x000fe4000f8e08ff */
[----:B------:R-:W-:Y:S01]  /*e4a0*/  MOV R13, R24 ;  /* 0x00000018000d7202 */ /* 0x000fe20000000f00 */
[----:B------:R-:W-:Y:S01]  /*e4b0*/  IMAD.MOV.U32 R12, RZ, RZ, 0x1 ;  /* 0x00000001ff0c7424 */ /* 0x000fe200078e00ff */
[----:B------:R-:W-:-:S13]  /*e4c0*/  IADD3 R2, P0, R14, R8, RZ ;  /* 0x000000080e027210 */ /* 0x000fda0007f1e0ff */
[----:B------:R-:W-:Y:S05]  /*e4d0*/  WARPSYNC.COLLECTIVE R15, `(.L_x_125) ;  /* 0x000000000f087348 */ /* 0x000fea0003c00000 */
[----:B------:R0:W1:Y:S02]  /*e4e0*/  SHFL.IDX P6, R14, R13, R12, R11 ;  /* 0x0000000c0d0e7389 */ /* 0x00006400000c000b */
[----:B01----:R-:W-:Y:S01]  /*e4f0*/  ENDCOLLECTIVE ;  /* 0x000000000000791b */ /* 0x003fe20003800000 */
.L_x_125:
[----:B------:R-:W-:-:S05]  /*e500*/  IMAD.X R3, RZ, RZ, R3, P0 ;  /* 0x000000ffff037224 */ /* 0x000fca00000e0603 */
[----:B------:R-:W-:Y:S01]  /*e510*/  @!PT LDS RZ, [RZ] ;  /* 0x00000000fffff984 */ /* 0x000fe20000000800 */
[----:B------:R-:W-:Y:S01]  /*e520*/  @!PT LDS RZ, [RZ] ;  /* 0x00000000fffff984 */ /* 0x000fe20000000800 */
[----:B------:R-:W-:Y:S01]  /*e530*/  @!PT LDS RZ, [RZ] ;  /* 0x00000000fffff984 */ /* 0x000fe20000000800 */
[----:B------:R0:W-:Y:S04]  /*e540*/  LDGSTS.E.BYPASS.LTC128B.128 [R22+0x1e400], desc[UR36][R2.64], !P1 ;  /* 0x1e40000002167fae */ /* 0x0001e8000c901d64 */
[----:B------:R0:W-:Y:S01]  /*e550*/  LDGSTS.E.BYPASS.LTC128B.128 [R22+0x21400], desc[UR36][R2.64+0x80], !P5 ;  /* 0x2140008002167fae */ /* 0x0001e2000e901d64 */
[----:B------:R-:W-:-:S03]  /*e560*/  IMAD.MOV.U32 R13, RZ, RZ, R21 ;  /* 0x000000ffff0d7224 */ /* 0x000fc600078e0015 */
[----:B------:R0:W-:Y:S01]  /*e570*/  LDGSTS.E.BYPASS.LTC128B.128 [R22+0x24400], desc[UR36][R2.64+0x100], !P4 ;  /* 0x2440010002167fae */ /* 0x0001e2000e101d64 */
[----:B------:R-:W-:-:S07]  /*e580*/  MOV R7, R14 ;  /* 0x0000000e00077202 */ /* 0x000fce0000000f00 */
[----:B0-----:R-:W-:Y:S05]  /*e590*/  WARPSYNC.COLLECTIVE R15, `(.L_x_126) ;  /* 0x000000000f087348 */ /* 0x001fea0003c00000 */
[----:B------:R1:W2:Y:S02]  /*e5a0*/  SHFL.IDX P6, R14, R13, R12, R11 ;  /* 0x0000000c0d0e7389 */ /* 0x0002a400000c000b */
[----:B012---:R-:W-:Y:S01]  /*e5b0*/  ENDCOLLECTIVE ;  /* 0x000000000000791b */ /* 0x007fe20003800000 */
.L_x_126:
[----:B------:R-:W-:Y:S01]  /*e5c0*/  IMAD.MOV.U32 R13, RZ, RZ, R24 ;  /* 0x000000ffff0d7224 */ /* 0x000fe200078e0018 */
[----:B------:R-:W-:Y:S02]  /*e5d0*/  MOV R12, 0x2 ;  /* 0x00000002000c7802 */ /* 0x000fe40000000f00 */
[----:B------:R-:W-:-:S13]  /*e5e0*/  IADD3 R2, P0, R14, R8, RZ ;  /* 0x000000080e027210 */ /* 0x000fda0007f1e0ff */
[----:B------:R-:W-:Y:S05]  /*e5f0*/  WARPSYNC.COLLECTIVE R15, `(.L_x_127) ;  /* 0x000000000f087348 */ /* 0x000fea0003c00000 */
[----:B------:R0:W1:Y:S02]  /*e600*/  SHFL.IDX P6, R14, R13, R12, R11 ;  /* 0x0000000c0d0e7389 */ /* 0x00006400000c000b */
[----:B01----:R-:W-:Y:S01]  /*e610*/  ENDCOLLECTIVE ;  /* 0x000000000000791b */ /* 0x003fe20003800000 */
.L_x_127:
[----:B------:R-:W-:-:S05]  /*e620*/  IADD3.X R3, RZ, R7, RZ, P0, !PT ;  /* 0x00000007ff037210 */ /* 0x000fca00007fe4ff */
[----:B------:R-:W-:Y:S01]  /*e630*/  @!PT LDS RZ, [RZ] ;  /* 0x00000000fffff984 */ /* 0x000fe20000000800 */
[----:B------:R-:W-:Y:S01]  /*e640*/  @!PT LDS RZ, [RZ] ;  /* 0x00000000fffff984 */ /* 0x000fe20000000800 */
[----:B------:R-:W-:Y:S01]  /*e650*/  @!PT LDS RZ, [RZ] ;  /* 0x00000000fffff984 */ /* 0x000fe20000000800 */
[----:B------:R0:W-:Y:S04]  /*e660*/  LDGSTS.E.BYPASS.LTC128B.128 [R22+0x1ec00], desc[UR36][R2.64], !P1 ;  /* 0x1ec0000002167fae */ /* 0x0001e8000c901d64 */
[----:B------:R0:W-:Y:S01]  /*e670*/  LDGSTS.E.BYPASS.LTC128B.128 [R22+0x21c00], desc[UR36][R2.64+0x80], !P5 ;  /* 0x21c0008002167fae */ /* 0x0001e2000e901d64 */
[----:B------:R-:W-:-:S03]  /*e680*/  MOV R13, R21 ;  /* 0x00000015000d7202 */ /* 0x000fc60000000f00 */
[----:B------:R0:W-:Y:S01]  /*e690*/  LDGSTS.E.BYPASS.LTC128B.128 [R22+0x24c00], desc[UR36][R2.64+0x100], !P4 ;  /* 0x24c0010002167fae */ /* 0x0001e2000e101d64 */
[----:B------:R-:W-:-:S07]  /*e6a0*/  IMAD.MOV.U32 R7, RZ, RZ, R14 ;  /* 0x000000ffff077224 */ /* 0x000fce00078e000e */
[----:B0-----:R-:W-:Y:S05]  /*e6b0*/  WARPSYNC.COLLECTIVE R15, `(.L_x_128) ;  /* 0x000000000f087348 */ /* 0x001fea0003c00000 */
[----:B------:R1:W2:Y:S02]  /*e6c0*/  SHFL.IDX P6, R14, R13, R12, R11 ;  /* 0x0000000c0d0e7389 */ /* 0x0002a400000c000b */
[----:B012---:R-:W-:Y:S01]  /*e6d0*/  ENDCOLLECTIVE ;  /* 0x000000000000791b */ /* 0x007fe20003800000 */
.L_x_128:
[----:B------:R-:W-:Y:S01]  /*e6e0*/  IMAD.MOV.U32 R13, RZ, RZ, R24 ;  /* 0x000000ffff0d7224 */ /* 0x000fe200078e0018 */
[----:B------:R-:W-:Y:S01]  /*e6f0*/  MOV R12, 0x3 ;  /* 0x00000003000c7802 */ /* 0x000fe20000000f00 */
[----:B------:R-:W-:-:S07]  /*e700*/  IMAD.MOV.U32 R10, RZ, RZ, R14 ;  /* 0x000000ffff0a7224 */ /* 0x000fce00078e000e */
[----:B------:R-:W-:Y:S05]  /*e710*/  WARPSYNC.COLLECTIVE R15, `(.L_x_129) ;  /* 0x000000000f087348 */ /* 0x000fea0003c00000 */
[----:B------:R0:W1:Y:S02]  /*e720*/  SHFL.IDX P6, R14, R13, R12, R11 ;  /* 0x0000000c0d0e7389 */ /* 0x00006400000c000b */
[----:B01----:R-:W-:Y:S01]  /*e730*/  ENDCOLLECTIVE ;  /* 0x000000000000791b */ /* 0x003fe20003800000 */
.L_x_129:
[----:B------:R-:W-:-:S04]  /*e740*/  IADD3 R2, P0, R10, R8, RZ ;  /* 0x000000080a027210 */ /* 0x000fc80007f1e0ff */
[----:B------:R-:W-:-:S05]  /*e750*/  IADD3.X R3, RZ, R7, RZ, P0, !PT ;  /* 0x00000007ff037210 */ /* 0x000fca00007fe4ff */
[----:B------:R-:W-:Y:S01]  /*e760*/  @!PT LDS RZ, [RZ] ;  /* 0x00000000fffff984 */ /* 0x000fe20000000800 */
[----:B------:R-:W-:Y:S01]  /*e770*/  @!PT LDS RZ, [RZ] ;  /* 0x00000000fffff984 */ /* 0x000fe20000000800 */
[----:B------:R-:W-:Y:S01]  /*e780*/  @!PT LDS RZ, [RZ] ;  /* 0x00000000fffff984 */ /* 0x000fe20000000800 */
[----:B------:R-:W-:Y:S01]  /*e790*/  LDGSTS.E.BYPASS.LTC128B.128 [R22+0x1f400], desc[UR36][R2.64], !P1 ;  /* 0x1f40000002167fae */ /* 0x000fe2000c901d64 */
[----:B------:R-:W-:-:S03]  /*e7a0*/  MOV R13, R21 ;  /* 0x00000015000d7202 */ /* 0x000fc60000000f00 */
[----:B------:R-:W-:Y:S04]  /*e7b0*/  LDGSTS.E.BYPASS.LTC128B.128 [R22+0x22400], desc[UR36][R2.64+0x80], !P5 ;  /* 0x2240008002167fae */ /* 0x000fe8000e901d64 */
[----:B------:R0:W-:Y:S02]  /*e7c0*/  LDGSTS.E.BYPASS.LTC128B.128 [R22+0x25400], desc[UR36][R2.64+0x100], !P4 ;  /* 0x2540010002167fae */ /* 0x0001e4000e101d64 */
[----:B0-----:R-:W-:-:S07]  /*e7d0*/  IMAD.MOV.U32 R3, RZ, RZ, R14 ;  /* 0x000000ffff037224 */ /* 0x001fce00078e000e */
[----:B------:R-:W-:Y:S05]  /*e7e0*/  WARPSYNC.COLLECTIVE R15, `(.L_x_130) ;  /* 0x000000000f087348 */ /* 0x000fea0003c00000 */
[----:B------:R0:W1:Y:S02]  /*e7f0*/  SHFL.IDX P6, R14, R13, R12, R11 ;  /* 0x0000000c0d0e7389 */ /* 0x00006400000c000b */
[----:B01----:R-:W-:Y:S01]  /*e800*/  ENDCOLLECTIVE ;  /* 0x000000000000791b */ /* 0x003fe20003800000 */
.L_x_130:
[----:B------:R-:W-:Y:S01]  /*e810*/  IMAD.MOV.U32 R13, RZ, RZ, R24 ;  /* 0x000000ffff0d7224 */ /* 0x000fe200078e0018 */
[----:B------:R-:W-:Y:S01]  /*e820*/  MOV R12, 0x4 ;  /* 0x00000004000c7802 */ /* 0x000fe20000000f00 */
[----:B------:R-:W-:-:S07]  /*e830*/  IMAD.MOV.U32 R2, RZ, RZ, R14 ;  /* 0x000000ffff027224 */ /* 0x000fce00078e000e */
[----:B------:R-:W-:Y:S05]  /*e840*/  WARPSYNC.COLLECTIVE R15, `(.L_x_131) ;  /* 0x000000000f087348 */ /* 0x000fea0003c00000 */
[----:B------:R0:W1:Y:S02]  /*e850*/  SHFL.IDX P6, R14, R13, R12, R11 ;  /* 0x0000000c0d0e7389 */ /* 0x00006400000c000b */
[----:B01----:R-:W-:Y:S01]  /*e860*/  ENDCOLLECTIVE ;  /* 0x000000000000791b */ /* 0x003fe20003800000 */
.L_x_131:
        /* <DEDUP_REMOVED lines=13> */
.L_x_132:
[----:B------:R-:W-:Y:S01]  /*e940*/  IMAD.MOV.U32 R13, RZ, RZ, R24 ;  /* 0x000000ffff0d7224 */ /* 0x000fe200078e0018 */
[----:B------:R-:W-:Y:S01]  /*e950*/  MOV R12, 0x5 ;  /* 0x00000005000c7802 */ /* 0x000fe20000000f00 */
[----:B------:R-:W-:-:S07]  /*e960*/  IMAD.MOV.U32 R2, RZ, RZ, R14 ;  /* 0x000000ffff027224 */ /* 0x000fce00078e000e */
[----:B------:R-:W-:Y:S05]  /*e970*/  WARPSYNC.COLLECTIVE R15, `(.L_x_133) ;  /* 0x000000000f087348 */ /* 0x000fea0003c00000 */
[----:B------:R0:W1:Y:S02]  /*e980*/  SHFL.IDX P6, R14, R13, R12, R11 ;  /* 0x0000000c0d0e7389 */ /* 0x00006400000c000b */
[----:B01----:R-:W-:Y:S01]  /*e990*/  ENDCOLLECTIVE ;  /* 0x000000000000791b */ /* 0x003fe20003800000 */
.L_x_133:
[----:B------:R-:W-:-:S04]  /*e9a0*/  IADD3 R2, P0, R2, R8, RZ ;  /* 0x0000000802027210 */ /* 0x000fc80007f1e0ff */
[----:B------:R-:W-:-:S05]  /*e9b0*/  IADD3.X R3, RZ, R3, RZ, P0, !PT ;  /* 0x00000003ff037210 */ /* 0x000fca00007fe4ff */
[----:B------:R-:W-:Y:S01]  /*e9c0*/  @!PT LDS RZ, [RZ] ;  /* 0x00000000fffff984 */ /* 0x000fe20000000800 */
[----:B------:R-:W-:Y:S01]  /*e9d0*/  @!PT LDS RZ, [RZ] ;  /* 0x00000000fffff984 */ /* 0x000fe20000000800 */
[----:B------:R-:W-:Y:S01]  /*e9e0*/  @!PT LDS RZ, [RZ] ;  /* 0x00000000fffff984 */ /* 0x000fe20000000800 */
[----:B------:R0:W-:Y:S01]  /*e9f0*/  LDGSTS.E.BYPASS.LTC128B.128 [R22+0x20400], desc[UR36][R2.64], !P1 ;  /* 0x2040000002167fae */ /* 0x0001e2000c901d64 */
[----:B------:R-:W-:Y:S02]  /*ea00*/  ISETP.NE.AND P1, PT, R6, RZ, PT ;  /* 0x000000ff0600720c */ /* 0x000fe40003f25270 */
[----:B------:R-:W-:Y:S01]  /*ea10*/  MOV R13, R21 ;  /* 0x00000015000d7202 */ /* 0x000fe20000000f00 */
[----:B------:R0:W-:Y:S04]  /*ea20*/  LDGSTS.E.BYPASS.LTC128B.128 [R22+0x23400], desc[UR36][R2.64+0x80], !P5 ;  /* 0x2340008002167fae */ /* 0x0001e8000e901d64 */
[----:B------:R0:W-:Y:S01]  /*ea30*/  LDGSTS.E.BYPASS.LTC128B.128 [R22+0x26400], desc[UR36][R2.64+0x100], !P4 ;  /* 0x2640010002167fae */ /* 0x0001e2000e101d64 */
[----:B------:R-:W-:-:S07]  /*ea40*/  IMAD.MOV.U32 R24, RZ, RZ, R14 ;  /* 0x000000ffff187224 */ /* 0x000fce00078e000e */
[----:B0-----:R-:W-:Y:S05]  /*ea50*/  WARPSYNC.COLLECTIVE R15, `(.L_x_134) ;  /* 0x000000000f087348 */ /* 0x001fea0003c00000 */
[----:B------:R1:W2:Y:S02]  /*ea60*/  SHFL.IDX P6, R14, R13, R12, R11 ;  /* 0x0000000c0d0e7389 */ /* 0x0002a400000c000b */
[----:B012---:R-:W-:Y:S01]  /*ea70*/  ENDCOLLECTIVE ;  /* 0x000000000000791b */ /* 0x007fe20003800000 */
.L_x_134:
[----:B------:R-:W-:Y:S05]  /*ea80*/  BRA `(.L_x_135) ;  /* 0xffffffd000307947 */ /* 0x000fea000383ffff */
.L_x_64:
[----:B0-----:R0:W2:Y:S02]  /*ea90*/  SYNCS.PHASECHK.TRANS64.TRYWAIT P0, [R6+URZ+0x30860], R3 ;  /* 0x03086003060075a7 */ /* 0x0010a4000800017f */
[----:B--2---:R-:W-:Y:S05]  /*eaa0*/  @!P0 NANOSLEEP.SYNCS 0x989680 ;  /* 0x009896800000895d */ /* 0x004fea0003900000 */
[----:B------:R-:W2:Y:S02]  /*eab0*/  @!P0 SYNCS.PHASECHK.TRANS64 P0, [R6+URZ+0x30860], R3 ;  /* 0x03086003060085a7 */ /* 0x000ea4000800007f */
[----:B--2---:R-:W-:Y:S05]  /*eac0*/  @!P0 BRA `(.L_x_64) ;  /* 0xfffffffc00f08947 */ /* 0x004fea000383ffff */
[----:B------:R-:W-:Y:S05]  /*ead0*/  BRA `(.L_x_136) ;  /* 0xffffffd000947947 */ /* 0x000fea000383ffff */
.L_x_65:
[----:B------:R-:W-:Y:S01]  /*eae0*/  BSSY B1, `(.L_x_137) ;  /* 0x0000008000017945 */ /* 0x000fe20003800000 */
[----:B------:R-:W-:Y:S01]  /*eaf0*/  IMAD.MOV.U32 R13, RZ, RZ, R18 ;  /* 0x000000ffff0d7224 */ /* 0x000fe200078e0012 */
[----:B------:R-:W-:Y:S01]  /*eb00*/  MOV R12, RZ ;  /* 0x000000ff000c7202 */ /* 0x000fe20000000f00 */
[----:B------:R-:W-:Y:S01]  /*eb10*/  IMAD.MOV.U32 R11, RZ, RZ, 0x181f ;  /* 0x0000181fff0b7424 */ /* 0x000fe200078e00ff */
[----:B------:R-:W-:-:S07]  /*eb20*/  MOV R15, 0xffffffff ;  /* 0xffffffff000f7802 */ /* 0x000fce0000000f00 */
[----:B01----:R-:W-:Y:S05]  /*eb30*/  WARPSYNC.COLLECTIVE R15, `(.L_x_138) ;  /* 0x000000000f087348 */ /* 0x003fea0003c00000 */
[----:B------:R2:W3:Y:S02]  /*eb40*/  SHFL.IDX P6, R14, R13, R12, R11 ;  /* 0x0000000c0d0e7389 */ /* 0x0004e400000c000b */
[----:B0123--:R-:W-:Y:S01]  /*eb50*/  ENDCOLLECTIVE ;  /* 0x000000000000791b */ /* 0x00ffe20003800000 */
.L_x_138:
[----:B------:R-:W-:Y:S05]  /*eb60*/  BSYNC B1 ;  /* 0x0000000000017941 */ /* 0x000fea0003800000 */
.L_x_137:
[----:B------:R-:W-:Y:S01]  /*eb70*/  MOV R13, R17 ;  /* 0x00000011000d7202 */ /* 0x000fe20000000f00 */
[----:B------:R-:W-:Y:S01]  /*eb80*/  IMAD.MOV.U32 R12, RZ, RZ, RZ ;  /* 0x000000ffff0c7224 */ /* 0x000fe200078e00ff */
[----:B------:R-:W-:Y:S01]  /*eb90*/  MOV R11, 0x181f ;  /* 0x0000181f000b7802 */ /* 0x000fe20000000f00 */
[----:B------:R-:W-:Y:S01]  /*eba0*/  IMAD.MOV.U32 R15, RZ, RZ, -0x1 ;  /* 0xffffffffff0f7424 */ /* 0x000fe200078e00ff */
[----:B------:R-:W-:Y:S01]  /*ebb0*/  LEA R7, R7, UR44, 0x1 ;  /* 0x0000002c07077c11 */ /* 0x000fe2000f8e08ff */
[----:B------:R-:W-:-:S07]  /*ebc0*/  IMAD.MOV.U32 R3, RZ, RZ, R14 ;  /* 0x000000ffff037224 */ /* 0x000fce00078e000e */
[----:B------:R-:W-:Y:S05]  /*ebd0*/  WARPSYNC.COLLECTIVE R15, `(.L_x_139) ;  /* 0x000000000f087348 */ /* 0x000fea0003c00000 */
[----:B------:R0:W1:Y:S02]  /*ebe0*/  SHFL.IDX P6, R14, R13, R12, R11 ;  /* 0x0000000c0d0e7389 */ /* 0x00006400000c000b */
[----:B01----:R-:W-:Y:S01]  /*ebf0*/  ENDCOLLECTIVE ;  /* 0x000000000000791b */ /* 0x003fe20003800000 */
.L_x_139:
[----:B------:R-:W-:Y:S01]  /*ec00*/  IMAD.MOV.U32 R13, RZ, RZ, R18 ;  /* 0x000000ffff0d7224 */ /* 0x000fe200078e0012 */
[----:B------:R-:W-:Y:S02]  /*ec10*/  MOV R12, 0x1 ;  /* 0x00000001000c7802 */ /* 0x000fe40000000f00 */
[----:B------:R-:W-:-:S13]  /*ec20*/  IADD3 R2, P0, R14, R9, RZ ;  /* 0x000000090e027210 */ /* 0x000fda0007f1e0ff */
[----:B------:R-:W-:Y:S05]  /*ec30*/  WARPSYNC.COLLECTIVE R15, `(.L_x_140) ;  /* 0x000000000f087348 */ /* 0x000fea0003c00000 */
[----:B------:R0:W1:Y:S02]  /*ec40*/  SHFL.IDX P6, R14, R13, R12, R11 ;  /* 0x0000000c0d0e7389 */ /* 0x00006400000c000b */
[----:B01----:R-:W-:Y:S01]  /*ec50*/  ENDCOLLECTIVE ;  /* 0x000000000000791b */ /* 0x003fe20003800000 */
.L_x_140:
[----:B------:R-:W-:Y:S02]  /*ec60*/  IADD3.X R3, RZ, R3, RZ, P0, !PT ;  /* 0x00000003ff037210 */ /* 0x000fe400007fe4ff */
[----:B------:R-:W-:Y:S02]  /*ec70*/  ISETP.LT.OR P0, PT, R0, 0x1, P3 ;  /* 0x000000010000780c */ /* 0x000fe40001f01670 */
[----:B------:R-:W-:-:S11]  /*ec80*/  MOV R13, R17 ;  /* 0x00000011000d7202 */ /* 0x000fd60000000f00 */
[----:B------:R-:W-:Y:S01]  /*ec90*/  @!PT LDS RZ, [RZ] ;  /* 0x00000000fffff984 */ /* 0x000fe20000000800 */
[----:B------:R-:W-:Y:S01]  /*eca0*/  @!PT LDS RZ, [RZ] ;  /* 0x00000000fffff984 */ /* 0x000fe20000000800 */
[----:B------:R-:W-:Y:S01]  /*ecb0*/  @!PT LDS RZ, [RZ] ;  /* 0x00000000fffff984 */ /* 0x000fe20000000800 */
[----:B------:R0:W-:Y:S01]  /*ecc0*/  LDGSTS.E.BYPASS.LTC128B.128 [R7+0x400], desc[UR36][R2.64], !P0 ;  /* 0x0040000002077fae */ /* 0x0001e2000c101d64 */
[----:B------:R-:W-:Y:S01]  /*ecd0*/  ISETP.LT.OR P0, PT, R0, 0x1, P2 ;  /* 0x000000010000780c */ /* 0x000fe20001701670 */
[----:B------:R-:W-:-:S12]  /*ece0*/  IMAD.MOV.U32 R8, RZ, RZ, R14 ;  /* 0x000000ffff087224 */ /* 0x000fd800078e000e */
[----:B0-----:R-:W-:Y:S05]  /*ecf0*/  WARPSYNC.COLLECTIVE R15, `(.L_x_141) ;  /* 0x000000000f087348 */ /* 0x001fea0003c00000 */
[----:B------:R1:W2:Y:S02]  /*ed00*/  SHFL.IDX P6, R14, R13, R12, R11 ;  /* 0x0000000c0d0e7389 */ /* 0x0002a400000c000b */
[----:B012---:R-:W-:Y:S01]  /*ed10*/  ENDCOLLECTIVE ;  /* 0x000000000000791b */ /* 0x007fe20003800000 */
.L_x_141:
[----:B------:R-:W-:Y:S01]  /*ed20*/  @!PT LDS RZ, [RZ] ;  /* 0x00000000fffff984 */ /* 0x000fe20000000800 */
[----:B------:R-:W-:Y:S01]  /*ed30*/  @!PT LDS RZ, [RZ] ;  /* 0x00000000fffff984 */ /* 0x000fe20000000800 */
[----:B------:R-:W-:Y:S01]  /*ed40*/  @!PT LDS RZ, [RZ] ;  /* 0x00000000fffff984 */ /* 0x000fe20000000800 */
[----:B------:R-:W-:Y:S01]  /*ed50*/  LDGSTS.E.BYPASS.LTC128B.128 [R7+0x3400], desc[UR36][R2.64+0x80], !P0 ;  /* 0x0340008002077fae */ /* 0x000fe2000c101d64 */
[----:B------:R-:W-:Y:S02]  /*ed60*/  ISETP.LT.OR P0, PT, R0, 0x1, P1 ;  /* 0x000000010000780c */ /* 0x000fe40000f01670 */
[----:B------:R-:W-:Y:S01]  /*ed70*/  MOV R13, R18 ;  /* 0x00000012000d7202 */ /* 0x000fe20000000f00 */
[----:B------:R-:W-:-:S10]  /*ed80*/  IMAD.MOV.U32 R12, RZ, RZ, 0x2 ;  /* 0x00000002ff0c7424 */ /* 0x000fd400078e00ff */
[----:B------:R0:W-:Y:S02]  /*ed90*/  LDGSTS.E.BYPASS.LTC128B.128 [R7+0x6400], desc[UR36][R2.64+0x100], !P0 ;  /* 0x0640010002077fae */ /* 0x0001e4000c101d64 */
[----:B0-----:R-:W-:-:S13]  /*eda0*/  IADD3 R2, P0, R14, R9, RZ ;  /* 0x000000090e027210 */ /* 0x001fda0007f1e0ff */
[----:B------:R-:W-:Y:S05]  /*edb0*/  WARPSYNC.COLLECTIVE R15, `(.L_x_142) ;  /* 0x000000000f087348 */ /* 0x000fea0003c00000 */
[----:B------:R0:W1:Y:S02]  /*edc0*/  SHFL.IDX P6, R14, R13, R12, R11 ;  /* 0x0000000c0d0e7389 */ /* 0x00006400000c000b */
[----:B01----:R-:W-:Y:S01]  /*edd0*/  ENDCOLLECTIVE ;  /* 0x000000000000791b */ /* 0x003fe20003800000 */
.L_x_142:
[----:B------:R-:W-:Y:S01]  /*ede0*/  IMAD.X R3, RZ, RZ, R8, P0 ;  /* 0x000000ffff037224 */ /* 0x000fe200000e0608 */
[----:B------:R-:W-:Y:S01]  /*edf0*/  ISETP.LT.OR P0, PT, R0, 0x11, P3 ;  /* 0x000000110000780c */ /* 0x000fe20001f01670 */
[----:B------:R-:W-:-:S12]  /*ee00*/  IMAD.MOV.U32 R13, RZ, RZ, R17 ;  /* 0x000000ffff0d7224 */ /* 0x000fd800078e0011 */
[----:B------:R-:W-:Y:S01]  /*ee10*/  @!PT LDS RZ, [RZ] ;  /* 0x00000000fffff984 */ /* 0x000fe20000000800 */
[----:B------:R-:W-:Y:S01]  /*ee20*/  @!PT LDS RZ, [RZ] ;  /* 0x00000000fffff984 */ /* 0x000fe20000000800 */
[----:B------:R-:W-:Y:S01]  /*ee30*/  @!PT LDS RZ, [RZ] ;  /* 0x00000000fffff984 */ /* 0x000fe20000000800 */
[----:B------:R0:W-:Y:S01]  /*ee40*/  LDGSTS.E.BYPASS.LTC128B.128 [R7+0xc00], desc[UR36][R2.64], !P0 ;  /* 0x00c0000002077fae */ /* 0x0001e2000c101d64 */
[----:B------:R-:W-:Y:S02]  /*ee50*/  ISETP.LT.OR P0, PT, R0, 0x11, P2 ;  /* 0x000000110000780c */ /* 0x000fe40001701670 */
[----:B------:R-:W-:-:S11]  /*ee60*/  MOV R8, R14 ;  /* 0x0000000e00087202 */ /* 0x000fd60000000f00 */
[----:B0-----:R-:W-:Y:S05]  /*ee70*/  WARPSYNC.COLLECTIVE R15, `(.L_x_143) ;  /* 0x000000000f087348 */ /* 0x001fea0003c00000 */
[----:B------:R1:W2:Y:S02]  /*ee80*/  SHFL.IDX P6, R14, R13, R12, R11 ;  /* 0x0000000c0d0e7389 */ /* 0x0002a400000c000b */
[----:B012---:R-:W-:Y:S01]  /*ee90*/  ENDCOLLECTIVE ;  /* 0x000000000000791b */ /* 0x007fe20003800000 */
.L_x_143:
[----:B------:R-:W-:Y:S01]  /*eea0*/  @!PT LDS RZ, [RZ] ;  /* 0x00000000fffff984 */ /* 0x000fe20000000800 */
[----:B------:R-:W-:Y:S01]  /*eeb0*/  @!PT LDS RZ, [RZ] ;  /* 0x00000000fffff984 */ /* 0x000fe20000000800 */
[----:B------:R-:W-:Y:S01]  /*eec0*/  @!PT LDS RZ, [RZ] ;  /* 0x00000000fffff984 */ /* 0x000fe20000000800 */
[----:B------:R-:W-:Y:S01]  /*eed0*/  LDGSTS.E.BYPASS.LTC128B.128 [R7+0x3c00], desc[UR36][R2.64+0x80], !P0 ;  /* 0x03c0008002077fae */ /* 0x000fe2000c101d64 */
[----:B------:R-:W-:Y:S01]  /*eee0*/  ISETP.LT.OR P0, PT, R0, 0x11, P1 ;  /* 0x000000110000780c */ /* 0x000fe20000f01670 */
[----:B------:R-:W-:Y:S01]  /*eef0*/  IMAD.MOV.U32 R13, RZ, RZ, R18 ;  /* 0x000000ffff0d7224 */ /* 0x000fe200078e0012 */
[----:B------:R-:W-:-:S11]  /*ef00*/  MOV R12, 0x3 ;  /* 0x00000003000c7802 */ /* 0x000fd60000000f00 */
[----:B------:R0:W-:Y:S02]  /*ef10*/  LDGSTS.E.BYPASS.LTC128B.128 [R7+0x6c00], desc[UR36][R2.64+0x100], !P0 ;  /* 0x06c0010002077fae */ /* 0x0001e4000c101d64 */
[----:B0-----:R-:W-:-:S13]  /*ef20*/  IADD3 R2, P0, R14, R9, RZ ;  /* 0x000000090e027210 */ /* 0x001fda0007f1e0ff */
[----:B------:R-:W-:Y:S05]  /*ef30*/  WARPSYNC.COLLECTIVE R15, `(.L_x_144) ;  /* 0x000000000f087348 */ /* 0x000fea0003c00000 */
[----:B------:R0:W1:Y:S02]  /*ef40*/  SHFL.IDX P6, R14, R13, R12, R11 ;  /* 0x0000000c0d0e7389 */ /* 0x00006400000c000b */
[----:B01----:R-:W-:Y:S01]  /*ef50*/  ENDCOLLECTIVE ;  /* 0x000000000000791b */ /* 0x003fe20003800000 */
.L_x_144:
        /* <DEDUP_REMOVED lines=12> */
.L_x_145:
        /* <DEDUP_REMOVED lines=12> */
.L_x_146:
        /* <DEDUP_REMOVED lines=12> */
.L_x_147:
        /* <DEDUP_REMOVED lines=12> */
.L_x_148:
        /* <DEDUP_REMOVED lines=12> */
.L_x_149:
[----:B------:R-:W-:Y:S01]  /*f320*/  @!PT LDS RZ, [RZ] ;  /* 0x00000000fffff984 */ /* 0x000fe20000000800 */
[----:B------:R-:W-:Y:S01]  /*f330*/  @!PT LDS RZ, [RZ] ;  /* 0x00000000fffff984 */ /* 0x000fe20000000800 */
[----:B------:R-:W-:Y:S01]  /*f340*/  @!PT LDS RZ, [RZ] ;  /* 0x00000000fffff984 */ /* 0x000fe20000000800 */
[----:B------:R2:W-:Y:S01]  /*f350*/  LDGSTS.E.BYPASS.LTC128B.128 [R7+0x5400], desc[UR36][R2.64+0x80], !P0 ;  /* 0x0540008002077fae */ /* 0x0005e2000c101d64 */
[----:B------:R-:W-:-:S13]  /*f360*/  ISETP.LT.OR P0, PT, R0, 0x41, P1 ;  /* 0x000000410000780c */ /* 0x000fda0000f01670 */
[----:B------:R2:W-:Y:S01]  /*f370*/  LDGSTS.E.BYPASS.LTC128B.128 [R7+0x8400], desc[UR36][R2.64+0x100], !P0 ;  /* 0x0840010002077fae */ /* 0x0005e2000c101d64 */
[----:B------:R-:W-:Y:S05]  /*f380*/  BRA `(.L_x_150) ;  /* 0xffffffcc00507947 */ /* 0x000fea000383ffff */
.L_x_71:
[----:B0-----:R0:W1:Y:S02]  /*f390*/  SYNCS.PHASECHK.TRANS64.TRYWAIT P0, [R0+URZ+0x30860], R3 ;  /* 0x03086003000075a7 */ /* 0x001064000800017f */
[----:B-1----:R-:W-:Y:S05]  /*f3a0*/  @!P0 NANOSLEEP.SYNCS 0x989680 ;  /* 0x009896800000895d */ /* 0x002fea0003900000 */
[----:B------:R-:W1:Y:S02]  /*f3b0*/  @!P0 SYNCS.PHASECHK.TRANS64 P0, [R0+URZ+0x30860], R3 ;  /* 0x03086003000085a7 */ /* 0x000e64000800007f */
[----:B-1----:R-:W-:Y:S05]  /*f3c0*/  @!P0 BRA `(.L_x_71) ;  /* 0xfffffffc00f08947 */ /* 0x002fea000383ffff */
[----:B------:R-:W-:Y:S05]  /*f3d0*/  BRA `(.L_x_151) ;  /* 0xffffffd0004c7947 */ /* 0x000fea000383ffff */
.L_x_72:
[----:B------:R-:W-:Y:S01]  /*f3e0*/  BSSY B0, `(.L_x_152) ;  /* 0x0000008000007945 */ /* 0x000fe20003800000 */
[----:B------:R-:W-:Y:S01]  /*f3f0*/  IMAD.MOV.U32 R13, RZ, RZ, R18 ;  /* 0x000000ffff0d7224 */ /* 0x000fe200078e0012 */
[----:B------:R-:W-:Y:S01]  /*f400*/  MOV R12, RZ ;  /* 0x000000ff000c7202 */ /* 0x000fe20000000f00 */
[----:B------:R-:W-:Y:S01]  /*f410*/  IMAD.MOV.U32 R11, RZ, RZ, 0x181f ;  /* 0x0000181fff0b7424 */ /* 0x000fe200078e00ff */
[----:B------:R-:W-:-:S07]  /*f420*/  MOV R15, 0xffffffff ;  /* 0xffffffff000f7802 */ /* 0x000fce0000000f00 */
[----:B0-----:R-:W-:Y:S05]  /*f430*/  WARPSYNC.COLLECTIVE R15, `(.L_x_153) ;  /* 0x000000000f087348 */ /* 0x001fea0003c00000 */
[----:B------:R1:W2:Y:S02]  /*f440*/  SHFL.IDX P6, R14, R13, R12, R11 ;  /* 0x0000000c0d0e7389 */ /* 0x0002a400000c000b */
[----:B012---:R-:W-:Y:S01]  /*f450*/  ENDCOLLECTIVE ;  /* 0x000000000000791b */ /* 0x007fe20003800000 */
.L_x_153:
[----:B------:R-:W-:Y:S05]  /*f460*/  BSYNC B0 ;  /* 0x0000000000007941 */ /* 0x000fea0003800000 */
.L_x_152:
        /* <DEDUP_REMOVED lines=9> */
.L_x_154:
[----:B------:R-:W-:Y:S02]  /*f500*/  ULDC UR4, c[0x0][0x2f4] ;  /* 0x0000bd0000047ab9 */ /* 0x000fe40000000800 */
[----:B------:R-:W-:Y:S02]  /*f510*/  ISETP.GE.AND P1, PT, R34, UR4, PT ;  /* 0x0000000422007c0c */ /* 0x000fe4000bf26270 */
[----:B------:R-:W-:Y:S02]  /*f520*/  ISETP.GE.AND P0, PT, R33, UR4, PT ;  /* 0x0000000421007c0c */ /* 0x000fe4000bf06270 */
[----:B------:R-:W-:Y:S02]  /*f530*/  ISETP.GE.AND P2, PT, R23, UR4, PT ;  /* 0x0000000417007c0c */ /* 0x000fe4000bf46270 */
[C---:B------:R-:W-:Y:S02]  /*f540*/  ISETP.LT.OR P4, PT, R5.reuse, 0x1, P1 ;  /* 0x000000010500780c */ /* 0x040fe40000f81670 */
[----:B------:R-:W-:-:S02]  /*f550*/  ISETP.LT.OR P3, PT, R5, 0x1, P2 ;  /* 0x000000010500780c */ /* 0x000fc40001761670 */
[----:B------:R-:W-:Y:S01]  /*f560*/  ISETP.LT.OR P5, PT, R5, 0x1, P0 ;  /* 0x000000010500780c */ /* 0x000fe200007a1670 */
[----:B------:R-:W-:Y:S01]  /*f570*/  IMAD.MOV.U32 R13, RZ, RZ, R18 ;  /* 0x000000ffff0d7224 */ /* 0x000fe200078e0012 */
[----:B------:R-:W-:Y:S02]  /*f580*/  MOV R12, 0x1 ;  /* 0x00000001000c7802 */ /* 0x000fe40000000f00 */
[----:B------:R-:W-:-:S09]  /*f590*/  MOV R2, R14 ;  /* 0x0000000e00027202 */ /* 0x000fd20000000f00 */
[----:B------:R-:W-:Y:S05]  /*f5a0*/  WARPSYNC.COLLECTIVE R15, `(.L_x_155) ;  /* 0x000000000f087348 */ /* 0x000fea0003c00000 */
[----:B------:R0:W1:Y:S02]  /*f5b0*/  SHFL.IDX P6, R14, R13, R12, R11 ;  /* 0x0000000c0d0e7389 */ /* 0x00006400000c000b */
[----:B01----:R-:W-:Y:S01]  /*f5c0*/  ENDCOLLECTIVE ;  /* 0x000000000000791b */ /* 0x003fe20003800000 */
.L_x_155:
[----:B------:R-:W-:-:S05]  /*f5d0*/  IMAD.WIDE.U32 R2, R23, 0x2, R2 ;  /* 0x0000000217027825 */ /* 0x000fca00078e0002 */
[----:B------:R-:W-:Y:S01]  /*f5e0*/  @!PT LDS RZ, [RZ] ;  /* 0x00000000fffff984 */ /* 0x000fe20000000800 */
[----:B------:R-:W-:Y:S01]  /*f5f0*/  @!PT LDS RZ, [RZ] ;  /* 0x00000000fffff984 */ /* 0x000fe20000000800 */
[----:B------:R-:W-:Y:S01]  /*f600*/  @!PT LDS RZ, [RZ] ;  /* 0x00000000fffff984 */ /* 0x000fe20000000800 */
[----:B------:R0:W-:Y:S01]  /*f610*/  LDGSTS.E.BYPASS.LTC128B.128 [R4+0x400], desc[UR36][R2.64], !P3 ;  /* 0x0040000002047fae */ /* 0x0001e2000d901d64 */
[----:B------:R-:W-:-:S03]  /*f620*/  ISETP.LT.OR P3, PT, R5, 0x11, P2 ;  /* 0x000000110500780c */ /* 0x000fc60001761670 */
[----:B------:R0:W-:Y:S01]  /*f630*/  LDGSTS.E.BYPASS.LTC128B.128 [R4+0x3400], desc[UR36][R2.64+0x80], !P4 ;  /* 0x0340008002047fae */ /* 0x0001e2000e101d64 */
[C---:B------:R-:W-:Y:S02]  /*f640*/  ISETP.LT.OR P4, PT, R5.reuse, 0x11, P1 ;  /* 0x000000110500780c */ /* 0x040fe40000f81670 */
[----:B------:R-:W-:Y:S01]  /*f650*/  MOV R13, R17 ;  /* 0x00000011000d7202 */ /* 0x000fe20000000f00 */
[----:B------:R0:W-:Y:S01]  /*f660*/  LDGSTS.E.BYPASS.LTC128B.128 [R4+0x6400], desc[UR36][R2.64+0x100], !P5 ;  /* 0x0640010002047fae */ /* 0x0001e2000e901d64 */
[----:B------:R-:W-:Y:S01]  /*f670*/  ISETP.LT.OR P5, PT, R5, 0x11, P0 ;  /* 0x000000110500780c */ /* 0x000fe200007a1670 */
[----:B------:R-:W-:-:S12]  /*f680*/  IMAD.MOV.U32 R6, RZ, RZ, R14 ;  /* 0x000000ffff067224 */ /* 0x000fd800078e000e */
[----:B0-----:R-:W-:Y:S05]  /*f690*/  WARPSYNC.COLLECTIVE R15, `(.L_x_156) ;  /* 0x000000000f087348 */ /* 0x001fea0003c00000 */
[----:B------:R1:W2:Y:S02]  /*f6a0*/  SHFL.IDX P6, R14, R13, R12, R11 ;  /* 0x0000000c0d0e7389 */ /* 0x0002a400000c000b */
[----:B012---:R-:W-:Y:S01]  /*f6b0*/  ENDCOLLECTIVE ;  /* 0x000000000000791b */ /* 0x007fe20003800000 */
.L_x_156:
[----:B------:R-:W-:Y:S01]  /*f6c0*/  MOV R3, R6 ;  /* 0x0000000600037202 */ /* 0x000fe20000000f00 */
[----:B------:R-:W-:Y:S01]  /*f6d0*/  IMAD.MOV.U32 R13, RZ, RZ, R18 ;  /* 0x000000ffff0d7224 */ /* 0x000fe200078e0012 */
[----:B------:R-:W-:Y:S01]  /*f6e0*/  MOV R12, 0x2 ;  /* 0x00000002000c7802 */ /* 0x000fe20000000f00 */
[----:B------:R-:W-:-:S07]  /*f6f0*/  IMAD.MOV.U32 R2, RZ, RZ, R14 ;  /* 0x000000ffff027224 */ /* 0x000fce00078e000e */
[----:B------:R-:W-:Y:S05]  /*f700*/  WARPSYNC.COLLECTIVE R15, `(.L_x_157) ;  /* 0x000000000f087348 */ /* 0x000fea0003c00000 */
[----:B------:R0:W1:Y:S02]  /*f710*/  SHFL.IDX P6, R14, R13, R12, R11 ;  /* 0x0000000c0d0e7389 */ /* 0x00006400000c000b */
[----:B01----:R-:W-:Y:S01]  /*f720*/  ENDCOLLECTIVE ;  /* 0x000000000000791b */ /* 0x003fe20003800000 */
.L_x_157:
        /* <DEDUP_REMOVED lines=15> */
.L_x_158:
[----:B------:R-:W-:Y:S01]  /*f820*/  IMAD.MOV.U32 R3, RZ, RZ, R7 ;  /* 0x000000ffff037224 */ /* 0x000fe200078e0007 */
[----:B------:R-:W-:Y:S01]  /*f830*/  MOV R13, R18 ;  /* 0x00000012000d7202 */ /* 0x000fe20000000f00 */
[----:B------:R-:W-:Y:S02]  /*f840*/  IMAD.MOV.U32 R12, RZ, RZ, 0x3 ;  /* 0x00000003ff0c7424 */ /* 0x000fe400078e00ff */
[----:B------:R-:W-:-:S07]  /*f850*/  IMAD.MOV.U32 R8, RZ, RZ, R14 ;  /* 0x000000ffff087224 */ /* 0x000fce00078e000e */
[----:B------:R-:W-:Y:S05]  /*f860*/  WARPSYNC.COLLECTIVE R15, `(.L_x_159) ;  /* 0x000000000f087348 */ /* 0x000fea0003c00000 */
[----:B------:R0:W1:Y:S02]  /*f870*/  SHFL.IDX P6, R14, R13, R12, R11 ;  /* 0x0000000c0d0e7389 */ /* 0x00006400000c000b */
[----:B01----:R-:W-:Y:S01]  /*f880*/  ENDCOLLECTIVE ;  /* 0x000000000000791b */ /* 0x003fe20003800000 */
.L_x_159:
[----:B------:R-:W-:-:S05]  /*f890*/  MOV R2, R8 ;  /* 0x0000000800027202 */ /* 0x000fca0000000f00 */
[----:B------:R-:W-:-:S05]  /*f8a0*/  IMAD.WIDE.U32 R2, R23, 0x2, R2 ;  /* 0x0000000217027825 */ /* 0x000fca00078e0002 */
[----:B------:R-:W-:Y:S01]  /*f8b0*/  @!PT LDS RZ, [RZ] ;  /* 0x00000000fffff984 */ /* 0x000fe20000000800 */
[----:B------:R-:W-:Y:S01]  /*f8c0*/  @!PT LDS RZ, [RZ] ;  /* 0x00000000fffff984 */ /* 0x000fe20000000800 */
[----:B------:R-:W-:Y:S01]  /*f8d0*/  @!PT LDS RZ, [RZ] ;  /* 0x00000000fffff984 */ /* 0x000fe20000000800 */
[----:B------:R0:W-:Y:S01]  /*f8e0*/  LDGSTS.E.BYPASS.LTC128B.128 [R4+0x1400], desc[UR36][R2.64], !P3 ;  /* 0x0140000002047fae */ /* 0x0001e2000d901d64 */
[----:B------:R-:W-:Y:S01]  /*f8f0*/  IMAD.MOV.U32 R13, RZ, RZ, R17 ;  /* 0x000000ffff0d7224 */ /* 0x000fe200078e0011 */
[C---:B------:R-:W-:Y:S02]  /*f900*/  ISETP.LT.OR P3, PT, R5.reuse, 0x31, P2 ;  /* 0x000000310500780c */ /* 0x040fe40001761670 */
[----:B------:R0:W-:Y:S01]  /*f910*/  LDGSTS.E.BYPASS.LTC128B.128 [R4+0x4400], desc[UR36][R2.64+0x80], !P4 ;  /* 0x0440008002047fae */ /* 0x0001e2000e101d64 */
[----:B------:R-:W-:-:S03]  /*f920*/  ISETP.LT.OR P4, PT, R5, 0x31, P1 ;  /* 0x000000310500780c */ /* 0x000fc60000f81670 */
[----:B------:R0:W-:Y:S01]  /*f930*/  LDGSTS.E.BYPASS.LTC128B.128 [R4+0x7400], desc[UR36][R2.64+0x100], !P5 ;  /* 0x0740010002047fae */ /* 0x0001e2000e901d64 */
[----:B------:R-:W-:Y:S02]  /*f940*/  ISETP.LT.OR P5, PT, R5, 0x31, P0 ;  /* 0x000000310500780c */ /* 0x000fe400007a1670 */
[----:B------:R-:W-:-:S11]  /*f950*/  MOV R6, R14 ;  /* 0x0000000e00067202 */ /* 0x000fd60000000f00 */
[----:B0-----:R-:W-:Y:S05]  /*f960*/  WARPSYNC.COLLECTIVE R15, `(.L_x_160) ;  /* 0x000000000f087348 */ /* 0x001fea0003c00000 */
[----:B------:R1:W2:Y:S02]  /*f970*/  SHFL.IDX P6, R14, R13, R12, R11 ;  /* 0x0000000c0d0e7389 */ /* 0x0002a400000c000b */
[----:B012---:R-:W-:Y:S01]  /*f980*/  ENDCOLLECTIVE ;  /* 0x000000000000791b */ /* 0x007fe20003800000 */
.L_x_160:
[----:B------:R-:W-:Y:S02]  /*f990*/  IMAD.MOV.U32 R3, RZ, RZ, R6 ;  /* 0x000000ffff037224 */ /* 0x000fe400078e0006 */
[----:B------:R-:W-:Y:S01]  /*f9a0*/  IMAD.MOV.U32 R6, RZ, RZ, RZ ;  /* 0x000000ffff067224 */ /* 0x000fe200078e00ff */
[----:B------:R-:W-:Y:S01]  /*f9b0*/  MOV R13, R18 ;  /* 0x00000012000d7202 */ /* 0x000fe20000000f00 */
[----:B------:R-:W-:Y:S01]  /*f9c0*/  IMAD.MOV.U32 R12, RZ, RZ, 0x4 ;  /* 0x00000004ff0c7424 */ /* 0x000fe200078e00ff */
[----:B------:R-:W-:-:S07]  /*f9d0*/  MOV R2, R14 ;  /* 0x0000000e00027202 */ /* 0x000fce0000000f00 */
[----:B------:R-:W-:Y:S05]  /*f9e0*/  WARPSYNC.COLLECTIVE R15, `(.L_x_161) ;  /* 0x000000000f087348 */ /* 0x000fea0003c00000 */
[----:B------:R0:W1:Y:S02]  /*f9f0*/  SHFL.IDX P6, R14, R13, R12, R11 ;  /* 0x0000000c0d0e7389 */ /* 0x00006400000c000b */
[----:B01----:R-:W-:Y:S01]  /*fa00*/  ENDCOLLECTIVE ;  /* 0x000000000000791b */ /* 0x003fe20003800000 */
.L_x_161:
[----:B------:R-:W-:-:S05]  /*fa10*/  IMAD.WIDE.U32 R2, R23, 0x2, R2 ;  /* 0x0000000217027825 */ /* 0x000fca00078e0002 */
[----:B------:R-:W-:Y:S01]  /*fa20*/  @!PT LDS RZ, [RZ] ;  /* 0x00000000fffff984 */ /* 0x000fe20000000800 */
[----:B------:R-:W-:Y:S01]  /*fa30*/  @!PT LDS RZ, [RZ] ;  /* 0x00000000fffff984 */ /* 0x000fe20000000800 */
[----:B------:R-:W-:Y:S01]  /*fa40*/  @!PT LDS RZ, [RZ] ;  /* 0x00000000fffff984 */ /* 0x000fe20000000800 */
[----:B------:R0:W-:Y:S01]  /*fa50*/  LDGSTS.E.BYPASS.LTC128B.128 [R4+0x1c00], desc[UR36][R2.64], !P3 ;  /* 0x01c0000002047fae */ /* 0x0001e2000d901d64 */
[----:B------:R-:W-:-:S03]  /*fa60*/  ISETP.LT.OR P3, PT, R5, 0x41, P2 ;  /* 0x000000410500780c */ /* 0x000fc60001761670 */
[----:B------:R0:W-:Y:S01]  /*fa70*/  LDGSTS.E.BYPASS.LTC128B.128 [R4+0x4c00], desc[UR36][R2.64+0x80], !P4 ;  /* 0x04c0008002047fae */ /* 0x0001e2000e101d64 */
[C---:B------:R-:W-:Y:S01]  /*fa80*/  ISETP.LT.OR P4, PT, R5.reuse, 0x41, P1 ;  /* 0x000000410500780c */ /* 0x040fe20000f81670 */
[----:B------:R-:W-:Y:S02]  /*fa90*/  IMAD.MOV.U32 R13, RZ, RZ, R17 ;  /* 0x000000ffff0d7224 */ /* 0x000fe400078e0011 */
[----:B------:R0:W-:Y:S01]  /*faa0*/  LDGSTS.E.BYPASS.LTC128B.128 [R4+0x7c00], desc[UR36][R2.64+0x100], !P5 ;  /* 0x07c0010002047fae */ /* 0x0001e2000e901d64 */
[----:B------:R-:W-:Y:S02]  /*fab0*/  ISETP.LT.OR P5, PT, R5, 0x41, P0 ;  /* 0x000000410500780c */ /* 0x000fe400007a1670 */
[----:B------:R-:W-:-:S11]  /*fac0*/  MOV R7, R14 ;  /* 0x0000000e00077202 */ /* 0x000fd60000000f00 */
[----:B0-----:R-:W-:Y:S05]  /*fad0*/  WARPSYNC.COLLECTIVE R15, `(.L_x_162) ;  /* 0x000000000f087348 */ /* 0x001fea0003c00000 */
[----:B------:R1:W2:Y:S02]  /*fae0*/  SHFL.IDX P6, R14, R13, R12, R11 ;  /* 0x0000000c0d0e7389 */ /* 0x0002a400000c000b */
[----:B012---:R-:W-:Y:S01]  /*faf0*/  ENDCOLLECTIVE ;  /* 0x000000000000791b */ /* 0x007fe20003800000 */
.L_x_162:
[----:B------:R-:W-:Y:S01]  /*fb00*/  MOV R3, R7 ;  /* 0x0000000700037202 */ /* 0x000fe20000000f00 */
[----:B------:R-:W-:Y:S01]  /*fb10*/  IMAD.MOV.U32 R13, RZ, RZ, R18 ;  /* 0x000000ffff0d7224 */ /* 0x000fe200078e0012 */
[----:B------:R-:W-:Y:S02]  /*fb20*/  MOV R12, 0x5 ;  /* 0x00000005000c7802 */ /* 0x000fe40000000f00 */
[----:B------:R-:W-:-:S07]  /*fb30*/  MOV R8, R14 ;  /* 0x0000000e00087202 */ /* 0x000fce0000000f00 */
[----:B------:R-:W-:Y:S05]  /*fb40*/  WARPSYNC.COLLECTIVE R15, `(.L_x_163) ;  /* 0x000000000f087348 */ /* 0x000fea0003c00000 */
[----:B------:R0:W1:Y:S02]  /*fb50*/  SHFL.IDX P6, R14, R13, R12, R11 ;  /* 0x0000000c0d0e7389 */ /* 0x00006400000c000b */
[----:B01----:R-:W-:Y:S01]  /*fb60*/  ENDCOLLECTIVE ;  /* 0x000000000000791b */ /* 0x003fe20003800000 */
.L_x_163:
[----:B------:R-:W-:-:S04]  /*fb70*/  IMAD.MOV.U32 R2, RZ, RZ, R8 ;  /* 0x000000ffff027224 */ /* 0x000fc800078e0008 */
[----:B------:R-:W-:-:S05]  /*fb80*/  IMAD.WIDE.U32 R2, R23, 0x2, R2 ;  /* 0x0000000217027825 */ /* 0x000fca00078e0002 */
[----:B------:R-:W-:Y:S01]  /*fb90*/  @!PT LDS RZ, [RZ] ;  /* 0x00000000fffff984 */ /* 0x000fe20000000800 */
[----:B------:R-:W-:Y:S01]  /*fba0*/  @!PT LDS RZ, [RZ] ;  /* 0x00000000fffff984 */ /* 0x000fe20000000800 */
[----:B------:R-:W-:Y:S01]  /*fbb0*/  @!PT LDS RZ, [RZ] ;  /* 0x00000000fffff984 */ /* 0x000fe20000000800 */
[----:B------:R0:W-:Y:S01]  /*fbc0*/  LDGSTS.E.BYPASS.LTC128B.128 [R4+0x2400], desc[UR36][R2.64], !P3 ;  /* 0x0240000002047fae */ /* 0x0001e2000d901d64 */
[----:B------:R-:W-:-:S03]  /*fbd0*/  MOV R13, R17 ;  /* 0x00000011000d7202 */ /* 0x000fc60000000f00 */
[----:B------:R0:W-:Y:S04]  /*fbe0*/  LDGSTS.E.BYPASS.LTC128B.128 [R4+0x5400], desc[UR36][R2.64+0x80], !P4 ;  /* 0x0540008002047fae */ /* 0x0001e8000e101d64 */
[----:B------:R0:W-:Y:S01]  /*fbf0*/  LDGSTS.E.BYPASS.LTC128B.128 [R4+0x8400], desc[UR36][R2.64+0x100], !P5 ;  /* 0x0840010002047fae */ /* 0x0001e2000e901d64 */
[----:B------:R-:W-:-:S07]  /*fc00*/  IMAD.MOV.U32 R18, RZ, RZ, R14 ;  /* 0x000000ffff127224 */ /* 0x000fce00078e000e */
[----:B0-----:R-:W-:Y:S05]  /*fc10*/  WARPSYNC.COLLECTIVE R15, `(.L_x_164) ;  /* 0x000000000f087348 */ /* 0x001fea0003c00000 */
[----:B------:R1:W2:Y:S02]  /*fc20*/  SHFL.IDX P6, R14, R13, R12, R11 ;  /* 0x0000000c0d0e7389 */ /* 0x0002a400000c000b */
[----:B012---:R-:W-:Y:S01]  /*fc30*/  ENDCOLLECTIVE ;  /* 0x000000000000791b */ /* 0x007fe20003800000 */
.L_x_164:
[----:B------:R-:W-:Y:S05]  /*fc40*/  BRA `(.L_x_165) ;  /* 0xffffffcc00307947 */ /* 0x000fea000383ffff */
.L_x_75:
[----:B0-----:R0:W1:Y:S02]  /*fc50*/  SYNCS.PHASECHK.TRANS64.TRYWAIT P0, [R7+URZ+0x30820], R6 ;  /* 0x03082006070075a7 */ /* 0x001064000800017f */
[----:B-1----:R-:W-:Y:S05]  /*fc60*/  @!P0 NANOSLEEP.SYNCS 0x989680 ;  /* 0x009896800000895d */ /* 0x002fea0003900000 */
[----:B------:R-:W1:Y:S02]  /*fc70*/  @!P0 SYNCS.PHASECHK.TRANS64 P0, [R7+URZ+0x30820], R6 ;  /* 0x03082006070085a7 */ /* 0x000e64000800007f */
[----:B-1----:R-:W-:Y:S05]  /*fc80*/  @!P0 BRA `(.L_x_75) ;  /* 0xfffffffc00f08947 */ /* 0x002fea000383ffff */
[----:B------:R-:W-:Y:S05]  /*fc90*/  BRA `(.L_x_166) ;  /* 0xffffffcc00ac7947 */ /* 0x000fea000383ffff */
.L_x_76:
[----:B------:R-:W1:Y:S01]  /*fca0*/  S2R R2, SR_TID.X ;  /* 0x0000000000027919 */ /* 0x000e620000002100 */
[----:B------:R-:W-:Y:S01]  /*fcb0*/  BSSY B0, `(.L_x_167) ;  /* 0x000000a000007945 */ /* 0x000fe20003800000 */
[----:B------:R-:W-:Y:S01]  /*fcc0*/  IMAD.MOV.U32 R12, RZ, RZ, RZ ;  /* 0x000000ffff0c7224 */ /* 0x000fe200078e00ff */
[----:B------:R-:W-:Y:S01]  /*fcd0*/  MOV R11, 0x1f ;  /* 0x0000001f000b7802 */ /* 0x000fe20000000f00 */
[----:B------:R-:W-:Y:S01]  /*fce0*/  IMAD.MOV.U32 R15, RZ, RZ, -0x1 ;  /* 0xffffffffff0f7424 */ /* 0x000fe200078e00ff */
[----:B-1----:R-:W-:-:S04]  /*fcf0*/  SHF.R.U32.HI R2, RZ, 0x5, R2 ;  /* 0x00000005ff027819 */ /* 0x002fc80000011602 */
[----:B------:R-:W-:-:S04]  /*fd00*/  LOP3.LUT R2, R2, 0x3, RZ, 0xc0, !PT ;  /* 0x0000000302027812 */ /* 0x000fc800078ec0ff */
[----:B------:R-:W-:-:S07]  /*fd10*/  MOV R13, R2 ;  /* 0x00000002000d7202 */ /* 0x000fce0000000f00 */
[----:B0----5:R-:W-:Y:S05]  /*fd20*/  WARPSYNC.COLLECTIVE R15, `(.L_x_168) ;  /* 0x000000000f087348 */ /* 0x021fea0003c00000 */
[----:B------:R1:W2:Y:S02]  /*fd30*/  SHFL.IDX P6, R14, R13, R12, R11 ;  /* 0x0000000c0d0e7389 */ /* 0x0002a400000c000b */
[----:B012--5:R-:W-:Y:S01]  /*fd40*/  ENDCOLLECTIVE ;  /* 0x000000000000791b */ /* 0x027fe20003800000 */
.L_x_168:
[----:B------:R-:W-:Y:S05]  /*fd50*/  BSYNC B0 ;  /* 0x0000000000007941 */ /* 0x000fea0003800000 */
.L_x_167:
[----:B------:R-:W-:Y:S05]  /*fd60*/  BRA `(.L_x_169) ;  /* 0xffffffcc00907947 */ /* 0x000fea000383ffff */
.L_x_77:
[----:B------:R-:W-:Y:S01]  /*fd70*/  BSSY B0, `(.L_x_170) ;  /* 0x0000006000007945 */ /* 0x000fe20003800000 */
[----:B------:R-:W-:-:S07]  /*fd80*/  MOV R15, 0xffffffff ;  /* 0xffffffff000f7802 */ /* 0x000fce0000000f00 */
[----:B01---5:R-:W-:Y:S05]  /*fd90*/  WARPSYNC.COLLECTIVE R15, `(.L_x_171) ;  /* 0x000000000f0c7348 */ /* 0x023fea0003c00000 */
[----:B------:R-:W-:Y:S02]  /*fda0*/  ELECT P6, UR62, PT ;  /* 0x00000000003e782f */ /* 0x000fe400038c0000 */
[----:B------:R-:W-:Y:S01]  /*fdb0*/  MOV R14, UR62 ;  /* 0x0000003e000e7c02 */ /* 0x000fe20008000f00 */
[----:B01---5:R-:W-:Y:S10]  /*fdc0*/  ENDCOLLECTIVE ;  /* 0x000000000000791b */ /* 0x023ff40003800000 */
.L_x_171:
[----:B------:R-:W-:Y:S05]  /*fdd0*/  BSYNC B0 ;  /* 0x0000000000007941 */ /* 0x000fea0003800000 */
.L_x_170:
[----:B------:R-:W-:Y:S05]  /*fde0*/  BRA `(.L_x_172) ;  /* 0xffffffcc00847947 */ /* 0x000fea000383ffff */
.L_x_79:
[----:B-1----:R1:W2:Y:S02]  /*fdf0*/  SYNCS.PHASECHK.TRANS64.TRYWAIT P1, [R5+URZ+0x30840], R2 ;  /* 0x03084002050075a7 */ /* 0x0022a4000802017f */
[----:B--2---:R-:W-:Y:S05]  /*fe00*/  @!P1 NANOSLEEP.SYNCS 0x989680 ;  /* 0x009896800000995d */ /* 0x004fea0003900000 */
[----:B------:R-:W2:Y:S02]  /*fe10*/  @!P1 SYNCS.PHASECHK.TRANS64 P1, [R5+URZ+0x30840], R2 ;  /* 0x03084002050095a7 */ /* 0x000ea4000802007f */
[----:B--2---:R-:W-:Y:S05]  /*fe20*/  @!P1 BRA `(.L_x_79) ;  /* 0xfffffffc00f09947 */ /* 0x004fea000383ffff */
[----:B------:R-:W-:Y:S05]  /*fe30*/  BRA `(.L_x_173) ;  /* 0xffffffcc00ac7947 */ /* 0x000fea000383ffff */
.L_x_81:
[----:B0-----:R0:W2:Y:S02]  /*fe40*/  SYNCS.PHASECHK.TRANS64.TRYWAIT P1, [R7+URZ+0x30840], R0 ;  /* 0x03084000070075a7 */ /* 0x0010a4000802017f */
[----:B--2---:R-:W-:Y:S05]  /*fe50*/  @!P1 NANOSLEEP.SYNCS 0x989680 ;  /* 0x009896800000995d */ /* 0x004fea0003900000 */
[----:B------:R-:W2:Y:S02]  /*fe60*/  @!P1 SYNCS.PHASECHK.TRANS64 P1, [R7+URZ+0x30840], R0 ;  /* 0x03084000070095a7 */ /* 0x000ea4000802007f */
[----:B--2---:R-:W-:Y:S05]  /*fe70*/  @!P1 BRA `(.L_x_81) ;  /* 0xfffffffc00f09947 */ /* 0x004fea000383ffff */
[----:B------:R-:W-:Y:S05]  /*fe80*/  BRA `(.L_x_174) ;  /* 0xffffffcc00b87947 */ /* 0x000fea000383ffff */
.L_x_83:
[----:B--2---:R2:W3:Y:S02]  /*fe90*/  SYNCS.PHASECHK.TRANS64.TRYWAIT P1, [R5+URZ+0x30860], R2 ;  /* 0x03086002050075a7 */ /* 0x0044e4000802017f */
[----:B---3--:R-:W-:Y:S05]  /*fea0*/  @!P1 NANOSLEEP.SYNCS 0x989680 ;  /* 0x009896800000995d */ /* 0x008fea0003900000 */
[----:B------:R-:W3:Y:S02]  /*feb0*/  @!P1 SYNCS.PHASECHK.TRANS64 P1, [R5+URZ+0x30860], R2 ;  /* 0x03086002050095a7 */ /* 0x000ee4000802007f */
[----:B---3--:R-:W-:Y:S05]  /*fec0*/  @!P1 BRA `(.L_x_83) ;  /* 0xfffffffc00f09947 */ /* 0x008fea000383ffff */
[----:B------:R-:W-:Y:S05]  /*fed0*/  BRA `(.L_x_175) ;  /* 0xffffffcc00b47947 */ /* 0x000fea000383ffff */
.L_x_176:
[----:B------:R-:W-:-:S00]  /*fee0*/  BRA `(.L_x_176) ;  /* 0xfffffffc00fc7947 */ /* 0x000fc0000383ffff */
[----:B------:R-:W-:-:S00]  /*fef0*/  NOP ;  /* 0x0000000000007918 */ /* 0x000fc00000000000 */
        /* <DEDUP_REMOVED lines=8> */
.L_x_3196:


//--------------------- .text._ZN7cutlass13device_kernelIN5flash11enable_sm90INS1_16FlashAttnFwdSm90INS1_25CollectiveMainloopFwdSm90ILi2EN4cute5tupleIJNS5_1CILi1EEES8_S8_EEENS6_IJNS7_ILi128EEENS7_ILi96EEENS7_ILi192EEEEEELi192ENS_10bfloat16_tEfNS_4arch4Sm90ELb0ELb0ELb1ELb1ELb1ELb0ELb0ELb1ELb1ELb1ELb1ELb0EEENS1_21CollectiveEpilogueFwdINS6_IJSA_SC_SB_EEES9_SE_SG_Li256ELb1ELb1ELb1ELb0EEENS1_36VarlenDynamicPersistentTileSchedulerILi128ELi96ELi256ELi128ELb1ELb1ELb1ELb0ELb1ELb1EEEEEEEEEvNT_6ParamsE --------------------------
	.section	.text._ZN7cutlass13device_kernelIN5flash11enable_sm90INS1_16FlashAttnFwdSm90INS1_25CollectiveMainloopFwdSm90ILi2EN4cute5tupleIJNS5_1CILi1EEES8_S8_EEENS6_IJNS7_ILi128EEENS7_ILi96EEENS7_ILi192EEEEEELi192ENS_10bfloat16_tEfNS_4arch4Sm90ELb0ELb0ELb1ELb1ELb1ELb0ELb0ELb1ELb1ELb1ELb1ELb0EEENS1_21CollectiveEpilogueFwdINS6_IJSA_SC_SB_EEES9_SE_SG_Li256ELb1ELb1ELb1ELb0EEENS1_36VarlenDynamicPersistentTileSchedulerILi128ELi96ELi256ELi128ELb1ELb1ELb1ELb0ELb1ELb1EEEEEEEEEvNT_6ParamsE,"ax",@progbits
	.align	128
.text._ZN7cutlass13device_kernelIN5flash11enable_sm90INS1_16FlashAttnFwdSm90INS1_25CollectiveMainloopFwdSm90ILi2EN4cute5tupleIJNS5_1CILi1EEES8_S8_EEENS6_IJNS7_ILi128EEENS7_ILi96EEENS7_ILi192EEEEEELi192ENS_10bfloat16_tEfNS_4arch4Sm90ELb0ELb0ELb1ELb1ELb1ELb0ELb0ELb1ELb1ELb1ELb1ELb0EEENS1_21CollectiveEpilogueFwdINS6_IJSA_SC_SB_EEES9_SE_SG_Li256ELb1ELb1ELb1ELb0EEENS1_36VarlenDynamicPersistentTileSchedulerILi128ELi96ELi256ELi128ELb1ELb1ELb1ELb0ELb1ELb1EEEEEEEEEvNT_6ParamsE:
        .type           _ZN7cutlass13device_kernelIN5flash11enable_sm90INS1_16FlashAttnFwdSm90INS1_25CollectiveMainloopFwdSm90ILi2EN4cute5tupleIJNS5_1CILi1EEES8_S8_EEENS6_IJNS7_ILi128EEENS7_ILi96EEENS7_ILi192EEEEEELi192ENS_10bfloat16_tEfNS_4arch4Sm90ELb0ELb0ELb1ELb1ELb1ELb0ELb0ELb1ELb1ELb1ELb1ELb0EEENS1_21CollectiveEpilogueFwdINS6_IJSA_SC_SB_EEES9_SE_SG_Li256ELb1ELb1ELb1ELb0EEENS1_36VarlenDynamicPersistentTileSchedulerILi128ELi96ELi256ELi128ELb1ELb1ELb1ELb0ELb1ELb1EEEEEEEEEvNT_6ParamsE,@function
        .size           _ZN7cutlass13device_kernelIN5flash11enable_sm90INS1_16FlashAttnFwdSm90INS1_25CollectiveMainloopFwdSm90ILi2EN4cute5tupleIJNS5_1CILi1EEES8_S8_EEENS6_IJNS7_ILi128EEENS7_ILi96EEENS7_ILi192EEEEEELi192ENS_10bfloat16_tEfNS_4arch4Sm90ELb0ELb0ELb1ELb1ELb1ELb0ELb0ELb1ELb1ELb1ELb1ELb0EEENS1_21CollectiveEpilogueFwdINS6_IJSA_SC_SB_EEES9_SE_SG_Li256ELb1ELb1ELb1ELb0EEENS1_36VarlenDynamicPersistentTileSchedulerILi128ELi96ELi256ELi128ELb1ELb1ELb1ELb0ELb1ELb1EEEEEEEEEvNT_6ParamsE,(.L_x_3197 - _ZN7cutlass13device_kernelIN5flash11enable_sm90INS1_16FlashAttnFwdSm90INS1_25CollectiveMainloopFwdSm90ILi2EN4cute5tupleIJNS5_1CILi1EEES8_S8_EEENS6_IJNS7_ILi128EEENS7_ILi96EEENS7_ILi192EEEEEELi192ENS_10bfloat16_tEfNS_4arch4Sm90ELb0ELb0ELb1ELb1ELb1ELb0ELb0ELb1ELb1ELb1ELb1ELb0EEENS1_21CollectiveEpilogueFwdINS6_IJSA_SC_SB_EEES9_SE_SG_Li256ELb1ELb1ELb1ELb0EEENS1_36VarlenDynamicPersistentTileSchedulerILi128ELi96ELi256ELi128ELb1ELb1ELb1ELb0ELb1ELb1EEEEEEEEEvNT_6ParamsE)
        .other          _ZN7cutlass13device_kernelIN5flash11enable_sm90INS1_16FlashAttnFwdSm90INS1_25CollectiveMainloopFwdSm90ILi2EN4cute5tupleIJNS5_1CILi1EEES8_S8_EEENS6_IJNS7_ILi128EEENS7_ILi96EEENS7_ILi192EEEEEELi192ENS_10bfloat16_tEfNS_4arch4Sm90ELb0ELb0ELb1ELb1ELb1ELb0ELb0ELb1ELb1ELb1ELb1ELb0EEENS1_21CollectiveEpilogueFwdINS6_IJSA_SC_SB_EEES9_SE_SG_Li256ELb1ELb1ELb1ELb0EEENS1_36VarlenDynamicPersistentTileSchedulerILi128ELi96ELi256ELi128ELb1ELb1ELb1ELb0ELb1ELb1EEEEEEEEEvNT_6ParamsE,@"STO_CUDA_ENTRY STV_DEFAULT"
_ZN7cutlass13device_kernelIN5flash11enable_sm90INS1_16FlashAttnFwdSm90INS1_25CollectiveMainloopFwdSm90ILi2EN4cute5tupleIJNS5_1CILi1EEES8_S8_EEENS6_IJNS7_ILi128EEENS7_ILi96EEENS7_ILi192EEEEEELi192ENS_10bfloat16_tEfNS_4arch4Sm90ELb0ELb0ELb1ELb1ELb1ELb0ELb0ELb1ELb1ELb1ELb1ELb0EEENS1_21CollectiveEpilogueFwdINS6_IJSA_SC_SB_EEES9_SE_SG_Li256ELb1ELb1ELb1ELb0EEENS1_36VarlenDynamicPersistentTileSchedulerILi128ELi96ELi256ELi128ELb1ELb1ELb1ELb0ELb1ELb1EEEEEEEEEvNT_6ParamsE:
        /* <DEDUP_REMOVED lines=45> */
.L_x_177:
        /* <DEDUP_REMOVED lines=22> */
.L_x_178:
        /* <DEDUP_REMOVED lines=18> */
.L_x_179:
        /* <DEDUP_REMOVED lines=22> */
.L_x_180:
        /* <DEDUP_REMOVED lines=23> */
.L_x_181:
[----:B------:R-:W-:Y:S01]  /*0820*/  UISETP.NE.AND UP0, UPT, UR9, URZ, UPT ;  /* 0x0000003f0900728c */ /* 0x000fe2000bf05270 */
[----:B------:R-:W-:Y:S01]  /*0830*/  NOP ;  /* 0x0000000000007918 */ /* 0x000fe20000000000 */
[----:B0-----:R-:W-:Y:S01]  /*0840*/  UMOV UR4, 0x1 ;  /* 0x0000000100047882 */ /* 0x001fe20000000000 */
[----:B------:R-:W-:Y:S01]  /*0850*/  ULDC.64 UR36, c[0x0][0x208] ;  /* 0x0000820000247ab9 */ /* 0x000fe20000000a00 */
[----:B------:R-:W-:Y:S01]  /*0860*/  USEL UR4, UR4, 0x2, !UP0 ;  /* 0x0000000204047887 */ /* 0x000fe2000c000000 */
[----:B-1234-:R-:W-:Y:S01]  /*0870*/  BAR.SYNC.DEFER_BLOCKING 0x0 ;  /* 0x0000000000007b1d */ /* 0x01efe20000010000 */
[----:B------:R-:W-:-:S04]  /*0880*/  PLOP3.LUT P0, PT, PT, PT, UP0, 0x80, 0x0 ;  /* 0x000000000000781c */ /* 0x000fc80003f0f008 */
[----:B------:R-:W-:-:S05]  /*0890*/  IMAD.U32 R3, RZ, RZ, UR4 ;  /* 0x00000004ff037e24 */ /* 0x000fca000f8e00ff */
[----:B------:R0:W-:Y:S04]  /*08a0*/  STL [R1+0x2c], R3 ;  /* 0x00002c0301007387 */ /* 0x0001e80000100800 */
[----:B------:R-:W-:Y:S05]  /*08b0*/  @!P0 BRA `(.L_x_182) ;  /* 0x000000b000dc8947 */ /* 0x000fea0003800000 */
.L_x_183:
[----:B------:R-:W-:-:S08]  /*08c0*/  NOP ;  /* 0x0000000000007918 */ /* 0x000fd00000000000 */
[----:B------:R-:W1:Y:S02]  /*08d0*/  USETMAXREG.TRY_ALLOC.CTAPOOL UP0, 0xe8 ;  /* 0x000000e8000079c8 */ /* 0x000e640008000600 */
[----:B-1----:R-:W-:-:S13]  /*08e0*/  PLOP3.LUT P0, PT, PT, PT, UP0, 0x80, 0x0 ;  /* 0x000000000000781c */ /* 0x002fda0003f0f008 */
[----:B------:R-:W-:Y:S05]  /*08f0*/  @!P0 BRA `(.L_x_183) ;  /* 0xfffffffc00f08947 */ /* 0x000fea000383ffff */
[----:B------:R-:W1:Y:S08]  /*0900*/  S2UR UR5, SR_CgaCtaId ;  /* 0x00000000000579c3 */ /* 0x000e700000008800 */
[----:B------:R-:W-:Y:S06]  /*0910*/  BAR.ARV 0x8, 0x180 ;  /* 0x0206000000007b1d */ /* 0x000fec0000002000 */
[----:B------:R-:W-:-:S02]  /*0920*/  UMOV UR4, 0x400 ;  /* 0x0000040000047882 */ /* 0x000fc40000000000 */
[----:B------:R-:W-:Y:S01]  /*0930*/  BAR.SYNC.DEFER_BLOCKING 0x5, 0x180 ;  /* 0x0146000000007b1d */ /* 0x000fe20000010000 */
[----:B-1----:R-:W-:-:S09]  /*0940*/  ULEA UR4, UR5, UR4, 0x18 ;  /* 0x0000000405047291 */ /* 0x002fd2000f8ec03f */
[----:B------:R-:W1:Y:S01]  /*0950*/  LDS.128 R8, [UR4+0x308d0] ;  /* 0x0308d004ff087984 */ /* 0x000e620008000c00 */
[----:B------:R-:W-:Y:S01]  /*0960*/  ULDC UR4, c[0x0][0xc3c] ;  /* 0x00030f0000047ab9 */ /* 0x000fe20000000800 */
[----:B------:R-:W-:Y:S06]  /*0970*/  BAR.ARV 0x4, 0x180 ;  /* 0x0106000000007b1d */ /* 0x000fec0000002000 */
[----:B-1----:R-:W-:-:S13]  /*0980*/  ISETP.GE.AND P0, PT, R11, UR4, PT ;  /* 0x000000040b007c0c */ /* 0x002fda000bf06270 */
[----:B------:R-:W-:Y:S05]  /*0990*/  @P0 EXIT ;  /* 0x000000000000094d */ /* 0x000fea0003800000 */
[----:B------:R-:W2:Y:S01]  /*09a0*/  LDL R2, [R1+0x2c] ;  /* 0x00002c0001027983 */ /* 0x000ea20000100800 */
[----:B------:R-:W-:Y:S01]  /*09b0*/  VIADD R12, R0, 0xffffff80 ;  /* 0xffffff80000c7836 */ /* 0x000fe20000000000 */
[----:B------:R-:W-:Y:S01]  /*09c0*/  R2UR UR6, R9 ;  /* 0x00000000090672ca */ /* 0x000fe200000e0000 */
[----:B------:R-:W-:Y:S01]  /*09d0*/  UMOV UR39, URZ ;  /* 0x0000003f00277c82 */ /* 0x000fe20008000000 */
[----:B------:R-:W-:Y:S01]  /*09e0*/  R2UR UR5, R10 ;  /* 0x000000000a0572ca */ /* 0x000fe200000e0000 */
[----:B------:R-:W-:Y:S01]  /*09f0*/  UMOV UR38, URZ ;  /* 0x0000003f00267c82 */ /* 0x000fe20008000000 */
[----:B------:R-:W-:Y:S02]  /*0a00*/  SHF.R.S32.HI R0, RZ, 0x1f, R12 ;  /* 0x0000001fff007819 */ /* 0x000fe4000001140c */
[----:B------:R-:W-:Y:S02]  /*0a10*/  R2UR UR7, R11 ;  /* 0x000000000b0772ca */ /* 0x000fe400000e0000 */
[----:B0-----:R-:W-:-:S02]  /*0a20*/  LEA.HI R3, R0, R12, RZ, 0x4 ;  /* 0x0000000c00037211 */ /* 0x001fc400078f20ff */
[CC--:B------:R-:W-:Y:S02]  /*0a30*/  LEA.HI R4, R0.reuse, R12.reuse, RZ, 0x5 ;  /* 0x0000000c00047211 */ /* 0x0c0fe400078f28ff */
[----:B------:R-:W-:Y:S02]  /*0a40*/  SHF.R.S32.HI R6, RZ, 0x4, R3 ;  /* 0x00000004ff067819 */ /* 0x000fe40000011403 */
[----:B------:R-:W-:Y:S01]  /*0a50*/  LEA.HI R11, R0, R12, RZ, 0x2 ;  /* 0x0000000c000b7211 */ /* 0x000fe200078f10ff */
[----:B------:R-:W-:Y:S01]  /*0a60*/  IMAD.SHL.U32 R5, R4, 0x20, RZ ;  /* 0x0000002004057824 */ /* 0x000fe200078e00ff */
[C---:B------:R-:W-:Y:S02]  /*0a70*/  LOP3.LUT R4, R3.reuse, 0x3fffff0, RZ, 0xc0, !PT ;  /* 0x03fffff003047812 */ /* 0x040fe400078ec0ff */
[----:B------:R-:W-:Y:S02]  /*0a80*/  LEA.HI R3, R3, R6, RZ, 0x1 ;  /* 0x0000000603037211 */ /* 0x000fe400078f08ff */
[----:B------:R-:W-:Y:S01]  /*0a90*/  LOP3.LUT R5, R5, 0xfffffc00, RZ, 0xc0, !PT ;  /* 0xfffffc0005057812 */ /* 0x000fe200078ec0ff */
[----:B------:R-:W-:Y:S01]  /*0aa0*/  IMAD.IADD R4, R12, 0x1, -R4 ;  /* 0x000000010c047824 */ /* 0x000fe200078e0a04 */
[----:B------:R-:W-:-:S02]  /*0ab0*/  LOP3.LUT R3, R3, 0x1ffffffe, RZ, 0xc0, !PT ;  /* 0x1ffffffe03037812 */ /* 0x000fc400078ec0ff */
[----:B------:R-:W-:Y:S01]  /*0ac0*/  LOP3.LUT R11, R11, 0xfffffffc, RZ, 0xc0, !PT ;  /* 0xfffffffc0b0b7812 */ /* 0x000fe200078ec0ff */
[----:B------:R-:W-:Y:S02]  /*0ad0*/  IMAD R4, R4, 0x40, R5 ;  /* 0x0000004004047824 */ /* 0x000fe400078e0205 */
[----:B------:R-:W-:Y:S01]  /*0ae0*/  IMAD.IADD R3, R6, 0x1, -R3 ;  /* 0x0000000106037824 */ /* 0x000fe200078e0a03 */
[----:B------:R-:W-:-:S03]  /*0af0*/  IADD3 R11, R12, -R11, RZ ;  /* 0x8000000b0c0b7210 */ /* 0x000fc60007ffe0ff */
[----:B------:R-:W-:Y:S01]  /*0b00*/  IMAD R3, R3, 0x8, R4 ;  /* 0x0000000803037824 */ /* 0x000fe200078e0204 */
[----:B------:R-:W-:-:S04]  /*0b10*/  LEA.HI R5, R11, R11, RZ, 0x1 ;  /* 0x0000000b0b057211 */ /* 0x000fc800078f08ff */
[----:B------:R0:W-:Y:S01]  /*0b20*/  STL [R1+0x24], R3 ;  /* 0x0000240301007387 */ /* 0x0001e20000100800 */
[----:B------:R-:W-:-:S05]  /*0b30*/  LOP3.LUT R4, R5, 0x1ffffffe, RZ, 0xc0, !PT ;  /* 0x1ffffffe05047812 */ /* 0x000fca00078ec0ff */
[----:B------:R-:W-:Y:S01]  /*0b40*/  IMAD.IADD R4, R11, 0x1, -R4 ;  /* 0x000000010b047824 */ /* 0x000fe200078e0a04 */
[----:B--2---:R-:W-:Y:S02]  /*0b50*/  R2UR UR4, R2 ;  /* 0x00000000020472ca */ /* 0x004fe400000e0000 */
[CC--:B------:R-:W-:Y:S02]  /*0b60*/  LEA.HI R2, R0.reuse, R12.reuse, RZ, 0x7 ;  /* 0x0000000c00027211 */ /* 0x0c0fe400078f38ff */
[----:B------:R-:W-:Y:S02]  /*0b70*/  LEA.HI R0, R0, R12, RZ, 0x3 ;  /* 0x0000000c00007211 */ /* 0x000fe400078f18ff */
[----:B------:R-:W-:Y:S02]  /*0b80*/  LOP3.LUT R216, R2, 0xffffff80, RZ, 0xc0, !PT ;  /* 0xffffff8002d87812 */ /* 0x000fe400078ec0ff */
[----:B------:R-:W-:Y:S02]  /*0b90*/  SHF.R.S32.HI R13, RZ, 0x7, R2 ;  /* 0x00000007ff0d7819 */ /* 0x000fe40000011402 */
[----:B------:R-:W-:Y:S01]  /*0ba0*/  LOP3.LUT R16, R0, 0xfffffff8, RZ, 0xc0, !PT ;  /* 0xfffffff800107812 */ /* 0x000fe200078ec0ff */
[----:B------:R-:W-:Y:S01]  /*0bb0*/  IMAD.IADD R216, R12, 0x1, -R216 ;  /* 0x000000010cd87824 */ /* 0x000fe200078e0ad8 */
[----:B------:R-:W-:Y:S01]  /*0bc0*/  LEA.HI R2, R2, R13, RZ, 0x1 ;  /* 0x0000000d02027211 */ /* 0x000fe200078f08ff */
[----:B------:R-:W-:Y:S01]  /*0bd0*/  ULOP3.LUT UR4, UR4, 0x1, URZ, 0xfc, !UPT ;  /* 0x0000000104047892 */ /* 0x000fe2000f8efc3f */
[----:B------:R-:W-:Y:S01]  /*0be0*/  SHF.R.S32.HI R213, RZ, 0x3, R0 ;  /* 0x00000003ffd57819 */ /* 0x000fe20000011400 */
[----:B------:R-:W-:Y:S01]  /*0bf0*/  IMAD.IADD R16, R12, 0x1, -R16 ;  /* 0x000000010c107824 */ /* 0x000fe200078e0a10 */
[----:B------:R-:W-:-:S02]  /*0c00*/  SHF.R.S32.HI R7, RZ, 0x1f, R216 ;  /* 0x0000001fff077819 */ /* 0x000fc400000114d8 */
[----:B------:R-:W-:Y:S02]  /*0c10*/  LOP3.LUT R2, R2, 0x3fffffe, RZ, 0xc0, !PT ;  /* 0x03fffffe02027812 */ /* 0x000fe400078ec0ff */
[CC--:B------:R-:W-:Y:S02]  /*0c20*/  LEA.HI R8, R7.reuse, R216.reuse, RZ, 0x2 ;  /* 0x000000d807087211 */ /* 0x0c0fe400078f10ff */
[----:B------:R-:W-:Y:S01]  /*0c30*/  LEA.HI R7, R7, R216, RZ, 0x5 ;  /* 0x000000d807077211 */ /* 0x000fe200078f28ff */
[----:B------:R-:W-:Y:S01]  /*0c40*/  IMAD.IADD R2, R13, 0x1, -R2 ;  /* 0x000000010d027824 */ /* 0x000fe200078e0a02 */
[--C-:B------:R-:W-:Y:S02]  /*0c50*/  SHF.R.S32.HI R9, RZ, 0x2, R8.reuse ;  /* 0x00000002ff097819 */ /* 0x100fe40000011408 */
[----:B------:R-:W-:Y:S02]  /*0c60*/  SHF.R.S32.HI R10, RZ, 0x1f, R8 ;  /* 0x0000001fff0a7819 */ /* 0x000fe40000011408 */
[----:B0-----:R-:W-:-:S02]  /*0c70*/  LOP3.LUT R3, R8, 0x7ffffffc, RZ, 0xc0, !PT ;  /* 0x7ffffffc08037812 */ /* 0x001fc400078ec0ff */
[----:B------:R-:W-:Y:S02]  /*0c80*/  LEA.HI R10, R10, R9, RZ, 0x3 ;  /* 0x000000090a0a7211 */ /* 0x000fe400078f18ff */
[----:B------:R-:W-:Y:S01]  /*0c90*/  SHF.R.S32.HI R7, RZ, 0x5, R7 ;  /* 0x00000005ff077819 */ /* 0x000fe20000011407 */
[----:B------:R-:W-:Y:S01]  /*0ca0*/  IMAD.IADD R3, R216, 0x1, -R3 ;  /* 0x00000001d8037824 */ /* 0x000fe200078e0a03 */
[----:B------:R-:W-:-:S03]  /*0cb0*/  LOP3.LUT R10, R10, 0xfffffff8, RZ, 0xc0, !PT ;  /* 0xfffffff80a0a7812 */ /* 0x000fc600078ec0ff */
[----:B------:R-:W-:Y:S02]  /*0cc0*/  IMAD.SHL.U32 R17, R3, 0x2, RZ ;  /* 0x0000000203117824 */ /* 0x000fe400078e00ff */
[----:B------:R-:W-:Y:S02]  /*0cd0*/  IMAD.IADD R10, R9, 0x1, -R10 ;  /* 0x00000001090a7824 */ /* 0x000fe400078e0a0a */
[C---:B------:R-:W-:Y:S01]  /*0ce0*/  VIADD R208, R17.reuse, 0x38 ;  /* 0x0000003811d07836 */ /* 0x040fe20000000000 */
[----:B------:R-:W-:Y:S01]  /*0cf0*/  IADD3 R206, R17, 0x48, RZ ;  /* 0x0000004811ce7810 */ /* 0x000fe20007ffe0ff */
[----:B------:R-:W-:Y:S01]  /*0d00*/  IMAD R7, R7, 0x10, R10 ;  /* 0x0000001007077824 */ /* 0x000fe200078e020a */
[C---:B------:R-:W-:Y:S01]  /*0d10*/  IADD3 R197, R17.reuse, 0x90, RZ ;  /* 0x0000009011c57810 */ /* 0x040fe20007ffe0ff */
[C---:B------:R-:W-:Y:S01]  /*0d20*/  VIADD R205, R17.reuse, 0x50 ;  /* 0x0000005011cd7836 */ /* 0x040fe20000000000 */
[----:B------:R-:W-:Y:S01]  /*0d30*/  SHF.R.S32.HI R0, RZ, 0x1f, R208 ;  /* 0x0000001fff007819 */ /* 0x000fe200000114d0 */
[----:B------:R-:W-:Y:S01]  /*0d40*/  IMAD R5, R2, 0x40, R7 ;  /* 0x0000004002057824 */ /* 0x000fe200078e0207 */
[----:B------:R-:W-:Y:S01]  /*0d50*/  MOV R2, UR4 ;  /* 0x0000000400027c02 */ /* 0x000fe20008000f00 */
[C---:B------:R-:W-:Y:S01]  /*0d60*/  VIADD R210, R17.reuse, 0x8 ;  /* 0x0000000811d27836 */ /* 0x040fe20000000000 */
[----:B------:R-:W-:Y:S01]  /*0d70*/  SHF.R.S32.HI R0, RZ, 0x1f, R205 ;  /* 0x0000001fff007819 */ /* 0x000fe200000114cd */
[----:B------:R-:W-:Y:S01]  /*0d80*/  IMAD R0, R4, 0x8, R5 ;  /* 0x0000000804007824 */ /* 0x000fe200078e0205 */
[----:B------:R-:W-:Y:S01]  /*0d90*/  STL [R1+0x1c], R5 ;  /* 0x00001c0501007387 */ /* 0x000fe20000100800 */
[C---:B------:R-:W-:Y:S01]  /*0da0*/  VIADD R209, R17.reuse, 0x30 ;  /* 0x0000003011d17836 */ /* 0x040fe20000000000 */
[----:B------:R-:W-:Y:S01]  /*0db0*/  UMOV UR4, URZ ;  /* 0x0000003f00047c82 */ /* 0x000fe20008000000 */
[C---:B------:R-:W-:Y:S01]  /*0dc0*/  VIADD R207, R17.reuse, 0x40 ;  /* 0x0000004011cf7836 */ /* 0x040fe20000000000 */
[----:B------:R0:W-:Y:S01]  /*0dd0*/  STL [R1+0x28], R2 ;  /* 0x0000280201007387 */ /* 0x0001e20000100800 */
[C---:B------:R-:W-:Y:S01]  /*0de0*/  VIADD R204, R17.reuse, 0x58 ;  /* 0x0000005811cc7836 */ /* 0x040fe20000000000 */
[----:B------:R-:W-:Y:S01]  /*0df0*/  SHF.R.S32.HI R3, RZ, 0x1f, R210 ;  /* 0x0000001fff037819 */ /* 0x000fe200000114d2 */
[C---:B------:R-:W-:Y:S01]  /*0e00*/  VIADD R203, R17.reuse, 0x60 ;  /* 0x0000006011cb7836 */ /* 0x040fe20000000000 */
[----:B------:R1:W-:Y:S01]  /*0e10*/  STL [R1+0x20], R0 ;  /* 0x0000200001007387 */ /* 0x0003e20000100800 */
[C---:B------:R-:W-:Y:S01]  /*0e20*/  VIADD R202, R17.reuse, 0x68 ;  /* 0x0000006811ca7836 */ /* 0x040fe20000000000 */
[----:B------:R-:W-:Y:S01]  /*0e30*/  SHF.R.S32.HI R3, RZ, 0x1f, R207 ;  /* 0x0000001fff037819 */ /* 0x000fe200000114cf */
[C---:B------:R-:W-:Y:S01]  /*0e40*/  VIADD R201, R17.reuse, 0x70 ;  /* 0x0000007011c97836 */ /* 0x040fe20000000000 */
[----:B------:R-:W-:Y:S01]  /*0e50*/  SHF.R.S32.HI R229, RZ, 0x1f, R204 ;  /* 0x0000001fffe57819 */ /* 0x000fe200000114cc */
[C---:B------:R-:W-:Y:S01]  /*0e60*/  VIADD R200, R17.reuse, 0x78 ;  /* 0x0000007811c87836 */ /* 0x040fe20000000000 */
[----:B0-----:R-:W-:Y:S01]  /*0e70*/  SHF.R.S32.HI R2, RZ, 0x1f, R209 ;  /* 0x0000001fff027819 */ /* 0x001fe200000114d1 */
[C---:B------:R-:W-:Y:S01]  /*0e80*/  VIADD R199, R17.reuse, 0x80 ;  /* 0x0000008011c77836 */ /* 0x040fe20000000000 */
[----:B------:R-:W-:Y:S01]  /*0e90*/  SHF.R.S32.HI R2, RZ, 0x1f, R206 ;  /* 0x0000001fff027819 */ /* 0x000fe200000114ce */
        /* <DEDUP_REMOVED lines=12> */
[----:B------:R-:W-:Y:S01]  /*0f60*/  IMAD.U32 R214, RZ, RZ, UR4 ;  /* 0x00000004ffd67e24 */ /* 0x000fe2000f8e00ff */
[----:B------:R-:W-:Y:S01]  /*0f70*/  SHF.R.S32.HI R222, RZ, 0x1f, R197 ;  /* 0x0000001fffde7819 */ /* 0x000fe200000114c5 */
[C---:B------:R-:W-:Y:S01]  /*0f80*/  VIADD R22, R17.reuse, 0x10 ;  /* 0x0000001011167836 */ /* 0x040fe20000000000 */
[----:B------:R-:W-:Y:S01]  /*0f90*/  SHF.R.S32.HI R221, RZ, 0x1f, R196 ;  /* 0x0000001fffdd7819 */ /* 0x000fe200000114c4 */
[----:B------:R-:W-:Y:S01]  /*0fa0*/  VIADD R19, R17, 0x28 ;  /* 0x0000002811137836 */ /* 0x000fe20000000000 */
[----:B------:R-:W-:-:S02]  /*0fb0*/  SHF.R.S32.HI R220, RZ, 0x1f, R195 ;  /* 0x0000001fffdc7819 */ /* 0x000fc400000114c3 */
[----:B------:R-:W-:Y:S02]  /*0fc0*/  SHF.R.S32.HI R219, RZ, 0x1f, R194 ;  /* 0x0000001fffdb7819 */ /* 0x000fe400000114c2 */
[----:B------:R-:W-:Y:S02]  /*0fd0*/  SHF.R.S32.HI R218, RZ, 0x1f, R193 ;  /* 0x0000001fffda7819 */ /* 0x000fe400000114c1 */
[----:B-1----:R-:W-:-:S07]  /*0fe0*/  SHF.R.S32.HI R217, RZ, 0x1f, R192 ;  /* 0x0000001fffd97819 */ /* 0x002fce00000114c0 */
.L_x_233:
[----:B------:R-:W-:Y:S01]  /*0ff0*/  ULDC.64 UR8, c[0x0][0xc88] ;  /* 0x0003220000087ab9 */ /* 0x000fe20000000a00 */
[----:B------:R-:W-:Y:S01]  /*1000*/  ULDC.64 UR10, c[0x0][0xa20] ;  /* 0x00028800000a7ab9 */ /* 0x000fe20000000a00 */
[----:B------:R-:W-:Y:S02]  /*1010*/  UIMAD.WIDE UR8, UR7, 0x4, UR8 ;  /* 0x00000004070878a5 */ /* 0x000fe4000f8e0208 */
[----:B------:R-:W-:Y:S01]  /*1020*/  UISETP.NE.U32.AND UP1, UPT, UR10, URZ, UPT ;  /* 0x0000003f0a00728c */ /* 0x000fe2000bf25070 */
[----:B------:R-:W-:-:S03]  /*1030*/  ULDC UR7, c[0x0][0x424] ;  /* 0x0001090000077ab9 */ /* 0x000fc60000000800 */
[----:B0123--:R-:W-:Y:S02]  /*1040*/  IMAD.U32 R2, RZ, RZ, UR8 ;  /* 0x00000008ff027e24 */ /* 0x00ffe4000f8e00ff */
[----:B------:R-:W-:Y:S01]  /*1050*/  IMAD.U32 R3, RZ, RZ, UR9 ;  /* 0x00000009ff037e24 */ /* 0x000fe2000f8e00ff */
[----:B------:R-:W-:-:S04]  /*1060*/  ULDC.64 UR8, c[0x0][0xa28] ;  /* 0x00028a0000087ab9 */ /* 0x000fc80000000a00 */
[----:B------:R-:W2:Y:S01]  /*1070*/  LDG.E R2, desc[UR36][R2.64] ;  /* 0x0000002402027981 */ /* 0x000ea2000c1e1900 */
[----:B------:R-:W-:Y:S02]  /*1080*/  UISETP.NE.U32.AND UP0, UPT, UR8, URZ, UPT ;  /* 0x0000003f0800728c */ /* 0x000fe4000bf05070 */
[----:B------:R-:W-:Y:S02]  /*1090*/  UISETP.NE.AND.EX UP1, UPT, UR11, URZ, UPT, UP1 ;  /* 0x0000003f0b00728c */ /* 0x000fe4000bf25310 */
[----:B------:R-:W-:-:S04]  /*10a0*/  UISETP.NE.AND.EX UP0, UPT, UR9, URZ, UPT, UP0 ;  /* 0x0000003f0900728c */ /* 0x000fc8000bf05300 */
[----:B------:R-:W-:Y:S02]  /*10b0*/  PLOP3.LUT P1, PT, PT, PT, UP1, 0x80, 0x0 ;  /* 0x000000000000781c */ /* 0x000fe40003f2f018 */
[----:B------:R-:W-:Y:S02]  /*10c0*/  PLOP3.LUT P0, PT, PT, PT, UP0, 0x80, 0x0 ;  /* 0x000000000000781c */ /* 0x000fe40003f0f008 */
[----:B--2---:R-:W-:-:S13]  /*10d0*/  R2UR UR61, R2 ;  /* 0x00000000023d72ca */ /* 0x004fda00000e0000 */
[----:B------:R-:W-:Y:S02]  /*10e0*/  USHF.R.S32.HI UR4, URZ, 0x1f, UR61 ;  /* 0x0000001f3f047899 */ /* 0x000fe4000801143d */
[----:B------:R-:W-:-:S04]  /*10f0*/  @UP0 ULEA UR8, UP2, UR61, UR8, 0x2 ;  /* 0x000000083d080291 */ /* 0x000fc8000f84103f */
[----:B------:R-:W-:Y:S02]  /*1100*/  @UP0 ULEA.HI.X UR9, UR61, UR9, UR4, 0x2, UP2 ;  /* 0x000000093d090291 */ /* 0x000fe400090f1404 */
[----:B------:R-:W-:Y:S01]  /*1110*/  MOV R215, UR4 ;  /* 0x0000000400d77c02 */ /* 0x000fe20008000f00 */
[----:B------:R-:W-:Y:S01]  /*1120*/  @UP1 ULEA UR10, UP0, UR61, UR10, 0x2 ;  /* 0x0000000a3d0a1291 */ /* 0x000fe2000f80103f */
[----:B------:R-:W-:-:S03]  /*1130*/  IMAD.U32 R2, RZ, RZ, UR8 ;  /* 0x00000008ff027e24 */ /* 0x000fc6000f8e00ff */
[----:B------:R-:W-:Y:S01]  /*1140*/  @UP1 ULEA.HI.X UR11, UR61, UR11, UR4, 0x2, UP0 ;  /* 0x0000000b3d0b1291 */ /* 0x000fe200080f1404 */
[----:B------:R-:W-:Y:S01]  /*1150*/  IMAD.U32 R3, RZ, RZ, UR9 ;  /* 0x00000009ff037e24 */ /* 0x000fe2000f8e00ff */
[----:B------:R-:W-:Y:S01]  /*1160*/  ULDC.64 UR8, c[0x0][0x418] ;  /* 0x0001060000087ab9 */ /* 0x000fe20000000a00 */
[----:B------:R-:W-:-:S03]  /*1170*/  IMAD.U32 R4, RZ, RZ, UR10 ;  /* 0x0000000aff047e24 */ /* 0x000fc6000f8e00ff */
[----:B----4-:R-:W-:Y:S01]  /*1180*/  IMAD.U32 R5, RZ, RZ, UR11 ;  /* 0x0000000bff057e24 */ /* 0x010fe2000f8e00ff */
[----:B------:R-:W2:Y:S04]  /*1190*/  @P0 LDG.E R2, desc[UR36][R2.64] ;  /* 0x0000002402020981 */ /* 0x000ea8000c1e1900 */
[----:B------:R-:W3:Y:S01]  /*11a0*/  @P1 LDG.E R4, desc[UR36][R4.64] ;  /* 0x0000002404041981 */ /* 0x000ee2000c1e1900 */
[----:B------:R-:W-:Y:S01]  /*11b0*/  UISETP.NE.U32.AND UP0, UPT, UR8, URZ, UPT ;  /* 0x0000003f0800728c */ /* 0x000fe2000bf05070 */
[----:B------:R-:W-:Y:S01]  /*11c0*/  IMAD.U32 R212, RZ, RZ, UR6 ;  /* 0x00000006ffd47e24 */ /* 0x000fe2000f8e00ff */
[----:B------:R-:W-:Y:S01]  /*11d0*/  UMOV UR4, URZ ;  /* 0x0000003f00047c82 */ /* 0x000fe20008000000 */
[----:B------:R-:W-:Y:S02]  /*11e0*/  ULOP3.LUT UR8, UR5, 0xff000000, URZ, 0xc0, !UPT ;  /* 0xff00000005087892 */ /* 0x000fe4000f8ec03f */
[----:B------:R-:W-:-:S03]  /*11f0*/  UISETP.NE.AND.EX UP0, UPT, UR9, URZ, UPT, UP0 ;  /* 0x0000003f0900728c */ /* 0x000fc6000bf05300 */
[----:B------:R-:W-:Y:S01]  /*1200*/  ULDC UR9, c[0x0][0x2f0] ;  /* 0x0000bc0000097ab9 */ /* 0x000fe20000000800 */
[----:B------:R-:W-:-:S04]  /*1210*/  USEL UR7, UR7, 0x1, UP0 ;  /* 0x0000000107077887 */ /* 0x000fc80008000000 */
[----:B------:R-:W-:Y:S01]  /*1220*/  UIMAD UR7, UR7, UR9, URZ ;  /* 0x00000009070772a4 */ /* 0x000fe2000f8e023f */
[----:B--2---:R-:W-:-:S06]  /*1230*/  @P0 R2UR UR4, R2 ;  /* 0x00000000020402ca */ /* 0x004fcc00000e0000 */
[----:B---3--:R-:W-:Y:S01]  /*1240*/  @P1 R2UR UR7, R4 ;  /* 0x00000000040712ca */ /* 0x008fe200000e0000 */
[----:B-----5:R-:W-:-:S14]  /*1250*/  @P1 BRA `(.L_x_184) ;  /* 0x0000000000341947 */ /* 0x020fdc0003800000 */
[----:B------:R-:W-:Y:S02]  /*1260*/  ULDC.64 UR10, c[0x0][0xa08] ;  /* 0x00028200000a7ab9 */ /* 0x000fe40000000a00 */
[----:B------:R-:W-:-:S04]  /*1270*/  ISETP.NE.U32.AND P0, PT, RZ, UR10, PT ;  /* 0x0000000aff007c0c */ /* 0x000fc8000bf05070 */
[----:B------:R-:W-:-:S13]  /*1280*/  ISETP.NE.AND.EX P0, PT, RZ, UR11, PT, P0 ;  /* 0x0000000bff007c0c */ /* 0x000fda000bf05300 */
[----:B------:R-:W-:Y:S05]  /*1290*/  @!P0 BRA `(.L_x_184) ;  /* 0x0000000000248947 */ /* 0x000fea0003800000 */
[----:B------:R-:W-:Y:S02]  /*12a0*/  ULDC.64 UR6, c[0x0][0xa08] ;  /* 0x0002820000067ab9 */ /* 0x000fe40000000a00 */
[----:B------:R-:W-:-:S06]  /*12b0*/  UIMAD.WIDE UR6, UR61, 0x4, UR6 ;  /* 0x000000043d0678a5 */ /* 0x000fcc000f8e0206 */
[----:B------:R-:W-:Y:S02]  /*12c0*/  IMAD.U32 R2, RZ, RZ, UR6 ;  /* 0x00000006ff027e24 */ /* 0x000fe4000f8e00ff */
[----:B------:R-:W-:-:S05]  /*12d0*/  IMAD.U32 R3, RZ, RZ, UR7 ;  /* 0x00000007ff037e24 */ /* 0x000fca000f8e00ff */
[----:B------:R-:W2:Y:S04]  /*12e0*/  LDG.E R4, desc[UR36][R2.64] ;  /* 0x0000002402047981 */ /* 0x000ea8000c1e1900 */
[----:B------:R-:W3:Y:S01]  /*12f0*/  LDG.E R0, desc[UR36][R2.64+0x4] ;  /* 0x0000042402007981 */ /* 0x000ee2000c1e1900 */
[----:B--2---:R-:W-:Y:S02]  /*1300*/  R2UR UR7, R4 ;  /* 0x00000000040772ca */ /* 0x004fe400000e0000 */
[----:B---3--:R-:W-:-:S13]  /*1310*/  R2UR UR6, R0 ;  /* 0x00000000000672ca */ /* 0x008fda00000e0000 */
[----:B------:R-:W-:-:S12]  /*1320*/  UIADD3 UR7, -UR7, UR6, URZ ;  /* 0x0000000607077290 */ /* 0x000fd8000fffe13f */
.L_x_184:
[----:B------:R-:W-:Y:S02]  /*1330*/  UIADD3 UR7, -UR4, UR7, URZ ;  /* 0x0000000704077290 */ /* 0x000fe4000fffe13f */
[----:B------:R-:W-:Y:S02]  /*1340*/  ULOP3.LUT UR4, UR5, 0xff0000, URZ, 0xc0, !UPT ;  /* 0x00ff000005047892 */ /* 0x000fe4000f8ec03f */
[----:B------:R-:W-:Y:S02]  /*1350*/  UISETP.GE.AND UP0, UPT, UR7, 0x1, UPT ;  /* 0x000000010700788c */ /* 0x000fe4000bf06270 */
[----:B------:R-:W-:Y:S01]  /*1360*/  USHF.R.U32.HI UR8, URZ, 0x8, UR8 ;  /* 0x000000083f087899 */ /* 0x000fe20008011608 */
[----:B------:R-:W-:Y:S01]  /*1370*/  IMAD.U32 R84, RZ, RZ, UR7 ;  /* 0x00000007ff547e24 */ /* 0x000fe2000f8e00ff */
[----:B------:R-:W-:Y:S02]  /*1380*/  UIADD3 UR6, UR7, 0x5f, URZ ;  /* 0x0000005f07067890 */ /* 0x000fe4000fffe03f */
[----:B------:R-:W-:Y:S01]  /*1390*/  PLOP3.LUT P0, PT, PT, PT, UP0, 0x80, 0x0 ;  /* 0x000000000000781c */ /* 0x000fe20003f0f008 */
[----:B------:R-:W-:-:S02]  /*13a0*/  ULEA.HI UR8, UR4, UR8, URZ, 0x10 ;  /* 0x0000000804087291 */ /* 0x000fc4000f8f803f */
[----:B------:R-:W-:Y:S02]  /*13b0*/  UIMAD.WIDE UR6, UR6, 0x2aaaaaab, URZ ;  /* 0x2aaaaaab060678a5 */ /* 0x000fe4000f8e023f */
[----:B------:R-:W-:Y:S02]  /*13c0*/  ULOP3.LUT UR4, UR8, 0xff, URZ, 0xc0, !UPT ;  /* 0x000000ff08047892 */ /* 0x000fe4000f8ec03f */
[----:B------:R-:W-:Y:S02]  /*13d0*/  ULOP3.LUT UR9, UR5, 0xffff, URZ, 0xc0, !UPT ;  /* 0x0000ffff05097892 */ /* 0x000fe4000f8ec03f */
[----:B------:R-:W-:Y:S02]  /*13e0*/  USHF.R.U32.HI UR5, URZ, 0x10, UR8 ;  /* 0x000000103f057899 */ /* 0x000fe40008011608 */
[----:B------:R-:W-:Y:S01]  /*13f0*/  USHF.R.U32.HI UR6, URZ, 0x1f, UR7 ;  /* 0x0000001f3f067899 */ /* 0x000fe20008011607 */
[----:B------:R-:W-:Y:S01]  /*1400*/  MOV R23, UR4 ;  /* 0x0000000400177c02 */ /* 0x000fe20008000f00 */
[----:B------:R-:W-:Y:S01]  /*1410*/  IMAD.U32 R211, RZ, RZ, UR9 ;  /* 0x00000009ffd37e24 */ /* 0x000fe2000f8e00ff */
[----:B------:R-:W-:Y:S01]  /*1420*/  UMOV UR4, URZ ;  /* 0x0000003f00047c82 */ /* 0x000fe20008000000 */
[----:B------:R-:W-:Y:S01]  /*1430*/  ULEA.HI.SX32 UR9, UR7, UR6, 0x1c ;  /* 0x0000000607097291 */ /* 0x000fe2000f8fe23f */
[----:B------:R-:W-:Y:S01]  /*1440*/  IMAD.U32 R18, RZ, RZ, UR5 ;  /* 0x00000005ff127e24 */ /* 0x000fe2000f8e00ff */
[----:B------:R-:W-:Y:S10]  /*1450*/  @!P0 BRA `(.L_x_185) ;  /* 0x0000000000948947 */ /* 0x000ff40003800000 */
[----:B------:R-:W-:Y:S01]  /*1460*/  R2UR UR5, R18 ;  /* 0x00000000120572ca */ /* 0x000fe200000e0000 */
[----:B------:R-:W-:-:S12]  /*1470*/  ULDC UR4, c[0x0][0x9f0] ;  /* 0x00027c0000047ab9 */ /* 0x000fd80000000800 */
[----:B------:R-:W-:-:S04]  /*1480*/  UISETP.NE.AND UP0, UPT, UR5, URZ, UPT ;  /* 0x0000003f0500728c */ /* 0x000fc8000bf05270 */
[----:B------:R-:W-:-:S03]  /*1490*/  USEL UR10, UR5, UR4, UP0 ;  /* 0x00000004050a7287 */ /* 0x000fc60008000000 */
[----:B------:R-:W-:Y:S01]  /*14a0*/  UMOV UR4, URZ ;  /* 0x0000003f00047c82 */ /* 0x000fe20008000000 */
[----:B------:R-:W-:Y:S02]  /*14b0*/  UIADD3 UR6, UR9, -0x1, UR10 ;  /* 0xffffffff09067890 */ /* 0x000fe4000fffe00a */
[----:B------:R-:W-:-:S04]  /*14c0*/  IMAD.U32 R3, RZ, RZ, UR10 ;  /* 0x0000000aff037e24 */ /* 0x000fc8000f8e00ff */
[----:B------:R-:W-:Y:S01]  /*14d0*/  IMAD.U32 R4, RZ, RZ, UR6 ;  /* 0x00000006ff047e24 */ /* 0x000fe2000f8e00ff */
[-C--:B------:R-:W-:Y:S01]  /*14e0*/  IABS R0, R3.reuse ;  /* 0x0000000300007213 */ /* 0x080fe20000000000 */
[----:B------:R-:W-:Y:S01]  /*14f0*/  ULOP3.LUT UR6, UR6, UR10, URZ, 0x3c, !UPT ;  /* 0x0000000a06067292 */ /* 0x000fe2000f8e3c3f */
[----:B------:R-:W-:Y:S02]  /*1500*/  IABS R5, R3 ;  /* 0x0000000300057213 */ /* 0x000fe40000000000 */
[----:B------:R-:W-:Y:S02]  /*1510*/  R2UR UR11, R0 ;  /* 0x00000000000b72ca */ /* 0x000fe400000e0000 */
[----:B------:R-:W-:-:S05]  /*1520*/  IABS R4, R4 ;  /* 0x0000000400047213 */ /* 0x000fca0000000000 */
[----:B------:R-:W-:-:S05]  /*1530*/  IMAD.MOV.U32 R3, RZ, RZ, R4 ;  /* 0x000000ffff037224 */ /* 0x000fca00078e0004 */
[----:B------:R-:W-:Y:S01]  /*1540*/  R2UR UR8, R3 ;  /* 0x00000000030872ca */ /* 0x000fe200000e0000 */
        /* <DEDUP_REMOVED lines=22> */
.L_x_185:
[----:B------:R-:W-:Y:S01]  /*16b0*/  R2UR UR5, R23 ;  /* 0x00000000170572ca */ /* 0x000fe200000e0000 */
[----:B------:R-:W-:Y:S01]  /*16c0*/  IMAD.U32 R0, RZ, RZ, UR9 ;  /* 0x00000009ff007e24 */ /* 0x000fe2000f8e00ff */
[----:B------:R-:W-:Y:S01]  /*16d0*/  MOV R3, UR4 ;  /* 0x0000000400037c02 */ /* 0x000fe20008000f00 */
[----:B------:R-:W-:Y:S01]  /*16e0*/  IMAD.MOV.U32 R2, RZ, RZ, RZ ;  /* 0x000000ffff027224 */ /* 0x000fe200078e00ff */
[----:B------:R-:W-:Y:S02]  /*16f0*/  PLOP3.LUT P0, PT, PT, PT, PT, 0x80, 0x0 ;  /* 0x000000000000781c */ /* 0x000fe40003f0f070 */
[----:B------:R-:W-:Y:S02]  /*1700*/  CS2R R118, SRZ ;  /* 0x0000000000767805 */ /* 0x000fe4000001ff00 */
[----:B------:R-:W-:Y:S02]  /*1710*/  CS2R R116, SRZ ;  /* 0x0000000000747805 */ /* 0x000fe4000001ff00 */
[----:B------:R-:W-:-:S02]  /*1720*/  CS2R R114, SRZ ;  /* 0x0000000000727805 */ /* 0x000fc4000001ff00 */
[----:B------:R-:W-:Y:S02]  /*1730*/  CS2R R112, SRZ ;  /* 0x0000000000707805 */ /* 0x000fe4000001ff00 */
[----:B------:R-:W-:Y:S02]  /*1740*/  CS2R R110, SRZ ;  /* 0x00000000006e7805 */ /* 0x000fe4000001ff00 */
[----:B------:R-:W-:Y:S02]  /*1750*/  CS2R R108, SRZ ;  /* 0x00000000006c7805 */ /* 0x000fe4000001ff00 */
[----:B------:R-:W-:Y:S02]  /*1760*/  CS2R R106, SRZ ;  /* 0x00000000006a7805 */ /* 0x000fe4000001ff00 */
[----:B------:R-:W-:Y:S01]  /*1770*/  CS2R R104, SRZ ;  /* 0x0000000000687805 */ /* 0x000fe2000001ff00 */
[----:B------:R-:W-:Y:S01]  /*1780*/  UIMAD UR60, UR5, UR4, URZ ;  /* 0x00000004053c72a4 */ /* 0x000fe2000f8e023f */
[----:B------:R-:W-:-:S02]  /*1790*/  CS2R R102, SRZ ;  /* 0x0000000000667805 */ /* 0x000fc4000001ff00 */
[----:B------:R-:W-:Y:S02]  /*17a0*/  CS2R R100, SRZ ;  /* 0x0000000000647805 */ /* 0x000fe4000001ff00 */
[----:B------:R-:W-:Y:S02]  /*17b0*/  CS2R R98, SRZ ;  /* 0x0000000000627805 */ /* 0x000fe4000001ff00 */
[----:B------:R-:W-:Y:S02]  /*17c0*/  CS2R R96, SRZ ;  /* 0x0000000000607805 */ /* 0x000fe4000001ff00 */
[----:B------:R-:W-:Y:S02]  /*17d0*/  CS2R R94, SRZ ;  /* 0x00000000005e7805 */ /* 0x000fe4000001ff00 */
[----:B------:R-:W-:Y:S02]  /*17e0*/  VIADDMNMX R0, R3, UR60, R0, PT ;  /* 0x0000003c03007c46 */ /* 0x000fe4000b800100 */
[----:B------:R-:W-:-:S02]  /*17f0*/  CS2R R92, SRZ ;  /* 0x00000000005c7805 */ /* 0x000fc4000001ff00 */
[----:B------:R-:W-:Y:S02]  /*1800*/  CS2R R124, SRZ ;  /* 0x00000000007c7805 */ /* 0x000fe4000001ff00 */
[----:B------:R-:W-:Y:S02]  /*1810*/  CS2R R120, SRZ ;  /* 0x0000000000787805 */ /* 0x000fe4000001ff00 */
[----:B------:R-:W-:Y:S01]  /*1820*/  R2UR UR5, R0 ;  /* 0x00000000000572ca */ /* 0x000fe200000e0000 */
[----:B------:R-:W-:Y:S01]  /*1830*/  IMAD.MOV.U32 R0, RZ, RZ, RZ ;  /* 0x000000ffff007224 */ /* 0x000fe200078e00ff */
        /* <DEDUP_REMOVED lines=10> */
[----:B------:R-:W-:Y:S01]  /*18e0*/  CS2R R66, SRZ ;  /* 0x0000000000427805 */ /* 0x000fe2000001ff00 */
[----:B------:R-:W-:Y:S02]  /*18f0*/  UISETP.GT.AND UP0, UPT, UR5, UR60, UPT ;  /* 0x0000003c0500728c */ /* 0x000fe4000bf04270 */
[----:B------:R-:W-:Y:S01]  /*1900*/  IMAD.U32 R85, RZ, RZ, UR5 ;  /* 0x00000005ff557e24 */ /* 0x000fe2000f8e00ff */
[----:B------:R-:W-:Y:S02]  /*1910*/  CS2R R64, SRZ ;  /* 0x0000000000407805 */ /* 0x000fe4000001ff00 */
[----:B------:R-:W-:Y:S02]  /*1920*/  CS2R R62, SRZ ;  /* 0x00000000003e7805 */ /* 0x000fe4000001ff00 */
[----:B------:R-:W-:-:S02]  /*1930*/  CS2R R60, SRZ ;  /* 0x00000000003c7805 */ /* 0x000fc4000001ff00 */
[----:B------:R-:W-:Y:S02]  /*1940*/  CS2R R58, SRZ ;  /* 0x00000000003a7805 */ /* 0x000fe4000001ff00 */
[----:B------:R-:W-:Y:S02]  /*1950*/  PLOP3.LUT P1, PT, PT, PT, UP0, 0x80, 0x0 ;  /* 0x000000000000781c */ /* 0x000fe40003f2f008 */
        /* <DEDUP_REMOVED lines=18> */
[----:B------:R-:W0:Y:S01]  /*1a80*/  S2R R5, SR_TID.X ;  /* 0x0000000000057919 */ /* 0x000e220000002100 */
[----:B------:R-:W1:Y:S01]  /*1a90*/  S2UR UR7, SR_CgaCtaId ;  /* 0x00000000000779c3 */ /* 0x000e620000008800 */
[----:B------:R-:W-:Y:S02]  /*1aa0*/  UMOV UR6, 0x400 ;  /* 0x0000040000067882 */ /* 0x000fe40000000000 */
[----:B-1----:R-:W-:-:S04]  /*1ab0*/  ULEA UR6, UR7, UR6, 0x18 ;  /* 0x0000000607067291 */ /* 0x002fc8000f8ec03f */
[----:B------:R-:W-:Y:S01]  /*1ac0*/  UIADD3 UR6, UR6, 0x12400, URZ ;  /* 0x0001240006067890 */ /* 0x000fe2000fffe03f */
[----:B0-----:R-:W-:-:S03]  /*1ad0*/  VIADD R5, R5, 0xffffff80 ;  /* 0xffffff8005057836 */ /* 0x001fc60000000000 */
[----:B------:R-:W-:Y:S02]  /*1ae0*/  ULOP3.LUT UP0, URZ, UR6, 0x1bf, URZ, 0xc0, !UPT ;  /* 0x000001bf063f7892 */ /* 0x000fe4000f80c03f */
[----:B------:R-:W-:-:S04]  /*1af0*/  SHF.R.S32.HI R4, RZ, 0x1f, R5 ;  /* 0x0000001fff047819 */ /* 0x000fc80000011405 */
[----:B------:R-:W-:Y:S02]  /*1b00*/  PLOP3.LUT P0, PT, PT, PT, UP0, 0x80, 0x0 ;  /* 0x000000000000781c */ /* 0x000fe40003f0f008 */
[----:B------:R-:W-:-:S04]  /*1b10*/  LEA.HI R4, R4, R5, RZ, 0x7 ;  /* 0x0000000504047211 */ /* 0x000fc800078f38ff */
[----:B------:R-:W-:-:S05]  /*1b20*/  SHF.R.S32.HI R4, RZ, 0x7, R4 ;  /* 0x00000007ff047819 */ /* 0x000fca0000011404 */
[----:B------:R-:W0:Y:S02]  /*1b30*/  SHFL.IDX PT, R0, R4, RZ, 0x1f ;  /* 0x00001fff04007589 */ /* 0x000e2400000e0000 */
[----:B0-----:R-:W-:-:S13]  /*1b40*/  R2UR UR4, R0 ;  /* 0x00000000000472ca */ /* 0x001fda00000e0000 */
        /* <DEDUP_REMOVED lines=15> */
[----:B------:R-:W-:Y:S02]  /*1c40*/  IMAD.U32 R6, RZ, RZ, UR4 ;  /* 0x00000004ff067e24 */ /* 0x000fe4000f8e00ff */
[----:B------:R-:W-:-:S02]  /*1c50*/  IMAD.U32 R7, RZ, RZ, UR5 ;  /* 0x00000005ff077e24 */ /* 0x000fc4000f8e00ff */
[----:B------:R-:W-:Y:S02]  /*1c60*/  IMAD.U32 R11, RZ, RZ, UR7 ;  /* 0x00000007ff0b7e24 */ /* 0x000fe4000f8e00ff */
[----:B------:R-:W-:Y:S02]  /*1c70*/  IMAD.MOV.U32 R8, RZ, RZ, 0x70 ;  /* 0x00000070ff087424 */ /* 0x000fe400078e00ff */
[----:B------:R-:W-:Y:S02]  /*1c80*/  IMAD.MOV.U32 R12, RZ, RZ, 0x1 ;  /* 0x00000001ff0c7424 */ /* 0x000fe400078e00ff */
[----:B0-----:R-:W-:-:S07]  /*1c90*/  IMAD.MOV.U32 R13, RZ, RZ, RZ ;  /* 0x000000ffff0d7224 */ /* 0x001fce00078e00ff */
[----:B------:R-:W-:-:S07]  /*1ca0*/  LEPC R20, `(.L_x_187) ;  /* 0x000000001014794e */ /* 0x000fce0000000000 */
[----:B-1----:R-:W-:Y:S05]  /*1cb0*/  CALL.ABS.NOINC R2 ;  /* 0x0000000002007343 */ /* 0x002fea0003c00000 */
.L_x_187:
[----:B------:R-:W2:Y:S01]  /*1cc0*/  LDL R2, [R1+0x28] ;  /* 0x0000280001027983 */ /* 0x000ea20000100800 */
[----:B------:R-:W-:Y:S01]  /*1cd0*/  R2UR UR7, R214 ;  /* 0x00000000d60772ca */ /* 0x000fe200000e0000 */
[----:B------:R-:W0:-:S12]  /*1ce0*/  S2UR UR5, SR_CgaCtaId ;  /* 0x00000000000579c3 */ /* 0x000e180000008800 */
[----:B------:R-:W-:-:S04]  /*1cf0*/  ULEA.HI UR4, UR7, UR7, URZ, 0x1 ;  /* 0x0000000707047291 */ /* 0x000fc8000f8f083f */
[----:B------:R-:W-:-:S04]  /*1d00*/  ULOP3.LUT UR4, UR4, 0xfffffffe, URZ, 0xc0, !UPT ;  /* 0xfffffffe04047892 */ /* 0x000fc8000f8ec03f */
[----:B------:R-:W-:Y:S01]  /*1d10*/  UIADD3 UR4, UR7, -UR4, URZ ;  /* 0x8000000407047290 */ /* 0x000fe2000fffe03f */
[----:B0-----:R-:W-:-:S05]  /*1d20*/  IMAD.U32 R3, RZ, RZ, UR5 ;  /* 0x00000005ff037e24 */ /* 0x001fca000f8e00ff */
[----:B------:R-:W-:-:S05]  /*1d30*/  IMAD.U32 R5, RZ, RZ, UR4 ;  /* 0x00000004ff057e24 */ /* 0x000fca000f8e00ff */
[----:B------:R-:W-:Y:S02]  /*1d40*/  SHF.L.U32 R5, R5, 0x1f, RZ ;  /* 0x0000001f05057819 */ /* 0x000fe400000006ff */
[----:B--2---:R-:W-:Y:S02]  /*1d50*/  R2UR UR6, R2 ;  /* 0x00000000020672ca */ /* 0x004fe400000e0000 */
[----:B------:R-:W-:-:S04]  /*1d60*/  MOV R2, 0x400 ;  /* 0x0000040000027802 */ /* 0x000fc80000000f00 */
[----:B------:R-:W-:-:S04]  /*1d70*/  LEA R2, R3, R2, 0x18 ;  /* 0x0000000203027211 */ /* 0x000fc800078ec0ff */
[----:B------:R-:W0:Y:S03]  /*1d80*/  SYNCS.PHASECHK.TRANS64.TRYWAIT P1, [R2+URZ+0x30800], R5 ;  /* 0x03080005020075a7 */ /* 0x000e26000802017f */
[----:B------:R-:W-:-:S05]  /*1d90*/  IMAD.U32 R0, RZ, RZ, UR6 ;  /* 0x00000006ff007e24 */ /* 0x000fca000f8e00ff */
[----:B------:R-:W-:Y:S01]  /*1da0*/  ISETP.NE.AND P0, PT, R0, 0x3, PT ;  /* 0x000000030000780c */ /* 0x000fe20003f05270 */
[----:B0-----:R-:W-:-:S12]  /*1db0*/  @!P1 BRA `(.L_x_188) ;  /* 0x000000f8003c9947 */ /* 0x001fd80003800000 */
.L_x_318:
[----:B------:R-:W-:Y:S05]  /*1dc0*/  @!P0 BRA `(.L_x_189) ;  /* 0x0000000000048947 */ /* 0x000fea0003800000 */
[----:B------:R-:W-:Y:S01]  /*1dd0*/  BPT.TRAP 0x1 ;  /* 0x000000040000795c */ /* 0x000fe20000300000 */
.L_x_189:
[----:B0-----:R-:W-:Y:S01]  /*1de0*/  IMAD.U32 R5, RZ, RZ, UR38 ;  /* 0x00000026ff057e24 */ /* 0x001fe2000f8e00ff */
[----:B------:R-:W-:-:S03]  /*1df0*/  MOV R4, UR39 ;  /* 0x0000002700047c02 */ /* 0x000fc60008000f00 */
[----:B------:R-:W-:Y:S01]  /*1e00*/  IMAD R0, R5, 0x8, R2 ;  /* 0x0000000805007824 */ /* 0x000fe200078e0202 */
[----:B------:R-:W-:-:S04]  /*1e10*/  SHF.L.U32 R5, R4, 0x1f, RZ ;  /* 0x0000001f04057819 */ /* 0x000fc800000006ff */
[----:B------:R0:W1:Y:S01]  /*1e20*/  SYNCS.PHASECHK.TRANS64.TRYWAIT P1, [R0+URZ+0x30830], R5 ;  /* 0x03083005000075a7 */ /* 0x000062000802017f */
[----:B------:R-:W-:Y:S05]  /*1e30*/  @!P0 BRA `(.L_x_190) ;  /* 0x0000000000048947 */ /* 0x000fea0003800000 */
[----:B------:R-:W-:Y:S01]  /*1e40*/  BPT.TRAP 0x1 ;  /* 0x000000040000795c */ /* 0x000fe20000300000 */
.L_x_190:
[----:B------:R-:W-:Y:S01]  /*1e50*/  IMAD.MOV.U32 R119, RZ, RZ, RZ ;  /* 0x000000ffff777224 */ /* 0x000fe200078e00ff */
[----:B-1----:R-:W-:Y:S06]  /*1e60*/  @P1 BRA `(.L_x_191) ;  /* 0x0000000000081947 */ /* 0x002fec0003800000 */
[----:B------:R-:W1:Y:S02]  /*1e70*/  SYNCS.PHASECHK.TRANS64.TRYWAIT P1, [R0+URZ+0x30830], R5 ;  /* 0x03083005000075a7 */ /* 0x000e64000802017f */
[----:B-1----:R-:W-:Y:S05]  /*1e80*/  @!P1 BRA `(.L_x_192) ;  /* 0x000000f8001c9947 */ /* 0x002fea0003800000 */
.L_x_191:
[----:B------:R-:W-:Y:S05]  /*1e90*/  WARPSYNC.ALL ;  /* 0x0000000000007948 */ /* 0x000fea0003800000 */
[----:B------:R-:W-:Y:S01]  /*1ea0*/  R2UR UR4, R2 ;  /* 0x00000000020472ca */ /* 0x000fe200000e0000 */
[----:B------:R-:W-:Y:S01]  /*1eb0*/  ULOP3.LUT UR5, UR40, 0x10000, URZ, 0xfc, !UPT ;  /* 0x0001000028057892 */ /* 0x000fe2000f8efc3f */
[----:B------:R-:W-:Y:S01]  /*1ec0*/  WARPGROUP.ARRIVE ;  /* 0x00000000000079c5 */ /* 0x000fe20000000000 */
[----:B------:R-:W-:Y:S01]  /*1ed0*/  UMOV UR9, 0x40000040 ;  /* 0x4000004000097882 */ /* 0x000fe20000000000 */
[----:B------:R-:W-:Y:S01]  /*1ee0*/  UMOV UR11, 0x40000040 ;  /* 0x40000040000b7882 */ /* 0x000fe20000000000 */
[----:B------:R-:W-:Y:S01]  /*1ef0*/  UIADD3 UR7, UR5, 0x2, URZ ;  /* 0x0000000205077890 */ /* 0x000fe2000fffe03f */
[----:B------:R-:W-:Y:S01]  /*1f00*/  IMAD.U32 R9, RZ, RZ, UR9 ;  /* 0x00000009ff097e24 */ /* 0x000fe2000f8e00ff */
[----:B------:R-:W-:Y:S01]  /*1f10*/  UMOV UR13, 0x40000040 ;  /* 0x40000040000d7882 */ /* 0x000fe20000000000 */
[----:B------:R-:W-:Y:S01]  /*1f20*/  UMOV UR8, UR5 ;  /* 0x0000000500087c82 */ /* 0x000fe20008000000 */
[----:B------:R-:W-:Y:S01]  /*1f30*/  UMOV UR15, 0x40000040 ;  /* 0x40000040000f7882 */ /* 0x000fe20000000000 */
[----:B------:R-:W-:Y:S01]  /*1f40*/  IMAD.U32 R8, RZ, RZ, UR8 ;  /* 0x00000008ff087e24 */ /* 0x000fe2000f8e00ff */
[----:B------:R-:W-:Y:S01]  /*1f50*/  UIADD3 UR56, UR5, 0x4, URZ ;  /* 0x0000000405387890 */ /* 0x000fe2000fffe03f */
[----:B------:R-:W-:Y:S01]  /*1f60*/  IMAD.U32 R7, RZ, RZ, UR13 ;  /* 0x0000000dff077e24 */ /* 0x000fe2000f8e00ff */
[----:B------:R-:W-:Y:S01]  /*1f70*/  UIADD3 UR4, UR4, 0x1e400, URZ ;  /* 0x0001e40004047890 */ /* 0x000fe2000fffe03f */
[----:B------:R-:W-:Y:S01]  /*1f80*/  UMOV UR12, UR7 ;  /* 0x00000007000c7c82 */ /* 0x000fe20008000000 */
[----:B------:R-:W-:-:S02]  /*1f90*/  UMOV UR57, 0x40000040 ;  /* 0x4000004000397882 */ /* 0x000fc40000000000 */
[----:B------:R-:W-:Y:S01]  /*1fa0*/  USHF.R.U32.HI UR4, URZ, 0x4, UR4 ;  /* 0x000000043f047899 */ /* 0x000fe20008011604 */
[----:B------:R-:W-:Y:S01]  /*1fb0*/  IMAD.U32 R6, RZ, RZ, UR12 ;  /* 0x0000000cff067e24 */ /* 0x000fe2000f8e00ff */
[----:B------:R-:W-:Y:S01]  /*1fc0*/  UMOV UR59, 0x40000040 ;  /* 0x40000040003b7882 */ /* 0x000fe20000000000 */
[----:B------:R-:W-:Y:S02]  /*1fd0*/  UIADD3 UR52, UR5, 0x6, URZ ;  /* 0x0000000605347890 */ /* 0x000fe4000fffe03f */
[----:B------:R-:W-:Y:S01]  /*1fe0*/  ULOP3.LUT UR4, UR4, 0x3fff, URZ, 0xc0, !UPT ;  /* 0x00003fff04047892 */ /* 0x000fe2000f8ec03f */
[----:B------:R-:W-:Y:S01]  /*1ff0*/  UMOV UR53, 0x40000040 ;  /* 0x4000004000357882 */ /* 0x000fe20000000000 */
[----:B------:R-:W-:Y:S02]  /*2000*/  UMOV UR55, 0x40000040 ;  /* 0x4000004000377882 */ /* 0x000fe40000000000 */
[----:B------:R-:W-:Y:S02]  /*2010*/  ULOP3.LUT UR4, UR4, 0x10000, URZ, 0xfc, !UPT ;  /* 0x0001000004047892 */ /* 0x000fe4000f8efc3f */
[----:B------:R-:W-:-:S02]  /*2020*/  UIADD3 UR48, UR5, 0x400, URZ ;  /* 0x0000040005307890 */ /* 0x000fc4000fffe03f */
[----:B------:R-:W-:Y:S01]  /*2030*/  UIMAD UR6, UR38, 0x900, UR4 ;  /* 0x00000900260678a4 */ /* 0x000fe2000f8e0204 */
[----:B------:R-:W-:Y:S01]  /*2040*/  UMOV UR49, 0x40000040 ;  /* 0x4000004000317882 */ /* 0x000fe20000000000 */
[----:B------:R-:W-:Y:S02]  /*2050*/  UMOV UR51, 0x40000040 ;  /* 0x4000004000337882 */ /* 0x000fe40000000000 */
[----:B------:R-:W-:Y:S02]  /*2060*/  UIADD3 UR58, UR6, 0x4, URZ ;  /* 0x00000004063a7890 */ /* 0x000fe4000fffe03f */
[----:B------:R-:W-:Y:S02]  /*2070*/  UIADD3 UR54, UR6, 0x6, URZ ;  /* 0x0000000606367890 */ /* 0x000fe4000fffe03f */
[----:B------:R-:W-:Y:S01]  /*2080*/  UMOV UR10, UR6 ;  /* 0x00000006000a7c82 */ /* 0x000fe20008000000 */
[----:B------:R-:W-:Y:S01]  /*2090*/  UIADD3 UR50, UR6, 0x300, URZ ;  /* 0x0000030006327890 */ /* 0x000fe2000fffe03f */
[----:B------:R-:W-:Y:S01]  /*20a0*/  HGMMA.64x96x16.F32.BF16 R24, gdesc[UR8], RZ, !UPT, gsb0 ;  /* 0x01600000081879f0 */ /* 0x000fe2000c0018ff */
[----:B------:R-:W-:-:S02]  /*20b0*/  UIADD3 UR8, UR6, 0x2, URZ ;  /* 0x0000000206087890 */ /* 0x000fc4000fffe03f */
[----:B------:R-:W-:Y:S02]  /*20c0*/  UIADD3 UR44, UR5, 0x402, URZ ;  /* 0x00000402052c7890 */ /* 0x000fe4000fffe03f */
[----:B------:R-:W-:Y:S01]  /*20d0*/  UIADD3 UR46, UR6, 0x302, URZ ;  /* 0x00000302062e7890 */ /* 0x000fe2000fffe03f */
[----:B------:R-:W-:Y:S02]  /*20e0*/  UMOV UR45, 0x40000040 ;  /* 0x40000040002d7882 */ /* 0x000fe40000000000 */
[----:B------:R-:W-:Y:S01]  /*20f0*/  UMOV UR14, UR8 ;  /* 0x00000008000e7c82 */ /* 0x000fe20008000000 */
[----:B------:R-:W-:Y:S01]  /*2100*/  UMOV UR47, 0x40000040 ;  /* 0x40000040002f7882 */ /* 0x000fe20000000000 */
[----:B------:R-:W-:Y:S02]  /*2110*/  UIADD3 UR16, UR5, 0x406, URZ ;  /* 0x0000040605107890 */ /* 0x000fe4000fffe03f */
        /* <DEDUP_REMOVED lines=19> */
[----:B------:R-:W-:Y:S02]  /*2250*/  WARPGROUP.DEPBAR.LE gsb0, 0x0 ;  /* 0x00008000000079c5 */ /* 0x000fe40000010000 */
[----:B------:R-:W-:-:S06]  /*2260*/  WARPGROUP.ARRIVE ;  /* 0x00000000000079c5 */ /* 0x000fcc0000000000 */
[----:B------:R-:W-:Y:S01]  /*2270*/  HGMMA.64x96x16.F32.BF16 R24, gdesc[UR12], R24, gsb0 ;  /* 0x016000000c1879f0 */ /* 0x000fe20008001818 */
[----:B------:R-:W-:Y:S02]  /*2280*/  UIADD3 UR12, UR5, 0x404, URZ ;  /* 0x00000404050c7890 */ /* 0x000fe4000fffe03f */
[----:B------:R-:W-:Y:S01]  /*2290*/  UIADD3 UR14, UR6, 0x304, URZ ;  /* 0x00000304060e7890 */ /* 0x000fe2000fffe03f */
[----:B------:R-:W-:Y:S01]  /*22a0*/  UMOV UR13, 0x40000040 ;  /* 0x40000040000d7882 */ /* 0x000fe20000000000 */
        /* <DEDUP_REMOVED lines=34> */
.L_x_193:
[----:B------:R-:W-:Y:S01]  /*24d0*/  R2UR UR7, R84 ;  /* 0x00000000540772ca */ /* 0x000fe200000e0000 */
[----:B------:R-:W-:Y:S01]  /*24e0*/  ULDC UR5, c[0x0][0x9d8] ;  /* 0x0002760000057ab9 */ /* 0x000fe20000000800 */
[----:B------:R-:W-:Y:S01]  /*24f0*/  R2UR UR6, R85 ;  /* 0x00000000550672ca */ /* 0x000fe200000e0000 */
[----:B------:R-:W-:Y:S01]  /*2500*/  FMUL.FTZ R24, R24, UR5 ;  /* 0x0000000518187c20 */ /* 0x000fe20008410000 */
[----:B------:R-:W-:Y:S01]  /*2510*/  FMUL.FTZ R25, R25, UR5 ;  /* 0x0000000519197c20 */ /* 0x000fe20008410000 */
[----:B------:R-:W-:Y:S01]  /*2520*/  FMUL.FTZ R28, R28, UR5 ;  /* 0x000000051c1c7c20 */ /* 0x000fe20008410000 */
[----:B------:R-:W-:Y:S01]  /*2530*/  FMUL.FTZ R29, R29, UR5 ;  /* 0x000000051d1d7c20 */ /* 0x000fe20008410000 */
[----:B------:R-:W-:Y:S01]  /*2540*/  FMUL.FTZ R32, R32, UR5 ;  /* 0x0000000520207c20 */ /* 0x000fe20008410000 */
[----:B------:R-:W-:Y:S01]  /*2550*/  FMUL.FTZ R33, R33, UR5 ;  /* 0x0000000521217c20 */ /* 0x000fe20008410000 */
[----:B------:R-:W2:Y:S01]  /*2560*/  MUFU.TANH R24, R24 ;  /* 0x0000001800187308 */ /* 0x000ea20000002400 */
[----:B------:R-:W-:Y:S01]  /*2570*/  FMUL.FTZ R26, R26, UR5 ;  /* 0x000000051a1a7c20 */ /* 0x000fe20008410000 */
[----:B------:R-:W-:Y:S01]  /*2580*/  FMUL.FTZ R34, R34, UR5 ;  /* 0x0000000522227c20 */ /* 0x000fe20008410000 */
[----:B------:R-:W-:Y:S01]  /*2590*/  FMUL.FTZ R36, R36, UR5 ;  /* 0x0000000524247c20 */ /* 0x000fe20008410000 */
[----:B------:R-:W-:-:S02]  /*25a0*/  IMAD.U32 R4, RZ, RZ, UR7 ;  /* 0x00000007ff047e24 */ /* 0x000fc4000f8e00ff */
[----:B------:R-:W-:Y:S01]  /*25b0*/  FMUL.FTZ R27, R27, UR5 ;  /* 0x000000051b1b7c20 */ /* 0x000fe20008410000 */
[----:B------:R-:W-:Y:S02]  /*25c0*/  IMAD.U32 R11, RZ, RZ, UR6 ;  /* 0x00000006ff0b7e24 */ /* 0x000fe4000f8e00ff */
[----:B------:R-:W-:Y:S01]  /*25d0*/  FMUL.FTZ R38, R38, UR5 ;  /* 0x0000000526267c20 */ /* 0x000fe20008410000 */
[----:B------:R-:W-:Y:S01]  /*25e0*/  MUFU.TANH R25, R25 ;  /* 0x0000001900197308 */ /* 0x000fe20000002400 */
[----:B------:R-:W-:Y:S01]  /*25f0*/  IADD3 R4, R4, 0x60, -R17 ;  /* 0x0000006004047810 */ /* 0x000fe20007ffe811 */
[----:B------:R-:W-:Y:S01]  /*2600*/  FMUL.FTZ R37, R37, UR5 ;  /* 0x0000000525257c20 */ /* 0x000fe20008410000 */
[----:B------:R-:W-:Y:S01]  /*2610*/  FMUL.FTZ R30, R30, UR5 ;  /* 0x000000051e1e7c20 */ /* 0x000fe20008410000 */
[----:B------:R-:W-:Y:S01]  /*2620*/  FMUL.FTZ R39, R39, UR5 ;  /* 0x0000000527277c20 */ /* 0x000fe20008410000 */
[----:B------:R-:W-:Y:S01]  /*2630*/  FMUL.FTZ R40, R40, UR5 ;  /* 0x0000000528287c20 */ /* 0x000fe20008410000 */
[----:B------:R-:W-:-:S02]  /*2640*/  IMAD R4, R11, -0x60, R4 ;  /* 0xffffffa00b047824 */ /* 0x000fc400078e0204 */
[----:B------:R-:W-:Y:S01]  /*2650*/  FMUL.FTZ R31, R31, UR5 ;  /* 0x000000051f1f7c20 */ /* 0x000fe20008410000 */
[----:B------:R-:W-:Y:S01]  /*2660*/  MUFU.TANH R28, R28 ;  /* 0x0000001c001c7308 */ /* 0x000fe20000002400 */
[----:B------:R-:W-:Y:S01]  /*2670*/  FMUL.FTZ R46, R46, UR5 ;  /* 0x000000052e2e7c20 */ /* 0x000fe20008410000 */
[----:B------:R-:W-:Y:S01]  /*2680*/  FMUL.FTZ R41, R41, UR5 ;  /* 0x0000000529297c20 */ /* 0x000fe20008410000 */
[C---:B------:R-:W-:Y:S01]  /*2690*/  ISETP.GT.AND P6, PT, R4.reuse, RZ, PT ;  /* 0x000000ff0400720c */ /* 0x040fe20003fc4270 */
[----:B------:R-:W-:Y:S01]  /*26a0*/  FMUL.FTZ R47, R47, UR5 ;  /* 0x000000052f2f7c20 */ /* 0x000fe20008410000 */
[----:B------:R-:W-:Y:S01]  /*26b0*/  ISETP.GT.AND P5, PT, R4, 0x1, PT ;  /* 0x000000010400780c */ /* 0x000fe20003fa4270 */
[----:B------:R-:W-:Y:S01]  /*26c0*/  FMUL.FTZ R44, R44, UR5 ;  /* 0x000000052c2c7c20 */ /* 0x000fe20008410000 */
[----:B------:R-:W-:Y:S01]  /*26d0*/  ISETP.GT.AND P4, PT, R4, 0x8, PT ;  /* 0x000000080400780c */ /* 0x000fe20003f84270 */
[----:B------:R-:W-:Y:S01]  /*26e0*/  MUFU.TANH R29, R29 ;  /* 0x0000001d001d7308 */ /* 0x000fe20000002400 */
[----:B--2---:R-:W-:Y:S01]  /*26f0*/  FSEL R11, R24, -INF , P6 ;  /* 0xff800000180b7808 */ /* 0x004fe20003000000 */
[----:B------:R-:W-:Y:S01]  /*2700*/  FMUL.FTZ R35, R35, UR5 ;  /* 0x0000000523237c20 */ /* 0x000fe20008410000 */
[C---:B------:R-:W-:Y:S01]  /*2710*/  ISETP.GT.AND P3, PT, R4.reuse, 0x9, PT ;  /* 0x000000090400780c */ /* 0x040fe20003f64270 */
[----:B------:R-:W-:Y:S01]  /*2720*/  FMUL.FTZ R45, R45, UR5 ;  /* 0x000000052d2d7c20 */ /* 0x000fe20008410000 */
[----:B------:R-:W-:Y:S01]  /*2730*/  ISETP.GT.AND P2, PT, R4, 0x10, PT ;  /* 0x000000100400780c */ /* 0x000fe20003f44270 */
[----:B------:R-:W-:Y:S01]  /*2740*/  FMUL.FTZ R54, R54, UR5 ;  /* 0x0000000536367c20 */ /* 0x000fe20008410000 */
[----:B------:R-:W-:Y:S01]  /*2750*/  ISETP.GT.AND P1, PT, R4, 0x11, PT ;  /* 0x000000110400780c */ /* 0x000fe20003f24270 */
[----:B------:R-:W-:Y:S01]  /*2760*/  MUFU.TANH R32, R32 ;  /* 0x0000002000207308 */ /* 0x000fe20000002400 */
[----:B------:R-:W-:Y:S01]  /*2770*/  FMUL.FTZ R48, R48, UR5 ;  /* 0x0000000530307c20 */ /* 0x000fe20008410000 */
[----:B------:R-:W-:Y:S01]  /*2780*/  FMUL.FTZ R42, R42, UR5 ;  /* 0x000000052a2a7c20 */ /* 0x000fe20008410000 */
[----:B------:R-:W-:Y:S01]  /*2790*/  FMUL.FTZ R49, R49, UR5 ;  /* 0x0000000531317c20 */ /* 0x000fe20008410000 */
[----:B------:R-:W-:Y:S01]  /*27a0*/  FMUL.FTZ R55, R55, UR5 ;  /* 0x0000000537377c20 */ /* 0x000fe20008410000 */
[----:B------:R-:W-:Y:S01]  /*27b0*/  FMUL.FTZ R43, R43, UR5 ;  /* 0x000000052b2b7c20 */ /* 0x000fe20008410000 */
[----:B------:R-:W-:Y:S01]  /*27c0*/  FMUL.FTZ R52, R52, UR5 ;  /* 0x0000000534347c20 */ /* 0x000fe20008410000 */
[----:B------:R-:W-:Y:S01]  /*27d0*/  FMUL.FTZ R53, R53, UR5 ;  /* 0x0000000535357c20 */ /* 0x000fe20008410000 */
[----:B01----:R-:W0:Y:S01]  /*27e0*/  MUFU.TANH R5, R26 ;  /* 0x0000001a00057308 */ /* 0x003e220000002400 */
[----:B------:R-:W-:Y:S01]  /*27f0*/  FMUL.FTZ R56, R56, UR5 ;  /* 0x0000000538387c20 */ /* 0x000fe20008410000 */
[----:B------:R-:W-:Y:S01]  /*2800*/  FMUL.FTZ R50, R50, UR5 ;  /* 0x0000000532327c20 */ /* 0x000fe20008410000 */
[----:B------:R-:W-:Y:S01]  /*2810*/  FMUL.FTZ R57, R57, UR5 ;  /* 0x0000000539397c20 */ /* 0x000fe20008410000 */
[----:B------:R-:W-:Y:S01]  /*2820*/  FMUL.FTZ R51, R51, UR5 ;  /* 0x0000000533337c20 */ /* 0x000fe20008410000 */
[----:B------:R-:W-:Y:S01]  /*2830*/  FMUL.FTZ R60, R60, UR5 ;  /* 0x000000053c3c7c20 */ /* 0x000fe20008410000 */
[----:B------:R-:W-:Y:S01]  /*2840*/  FMUL.FTZ R61, R61, UR5 ;  /* 0x000000053d3d7c20 */ /* 0x000fe20008410000 */
[----:B------:R-:W-:Y:S01]  /*2850*/  FMUL.FTZ R64, R64, UR5 ;  /* 0x0000000540407c20 */ /* 0x000fe20008410000 */
[----:B------:R-:W-:Y:S01]  /*2860*/  MUFU.TANH R33, R33 ;  /* 0x0000002100217308 */ /* 0x000fe20000002400 */
[----:B------:R-:W-:Y:S01]  /*2870*/  FMUL.FTZ R58, R58, UR5 ;  /* 0x000000053a3a7c20 */ /* 0x000fe20008410000 */
[----:B------:R-:W-:Y:S01]  /*2880*/  FMUL.FTZ R65, R65, UR5 ;  /* 0x0000000541417c20 */ /* 0x000fe20008410000 */
[----:B------:R-:W-:Y:S01]  /*2890*/  FMUL.FTZ R59, R59, UR5 ;  /* 0x000000053b3b7c20 */ /* 0x000fe20008410000 */
[----:B------:R-:W-:Y:S01]  /*28a0*/  FMUL.FTZ R68, R68, UR5 ;  /* 0x0000000544447c20 */ /* 0x000fe20008410000 */
[----:B------:R-:W-:Y:S01]  /*28b0*/  FMUL.FTZ R69, R69, UR5 ;  /* 0x0000000545457c20 */ /* 0x000fe20008410000 */
[----:B------:R-:W-:Y:S01]  /*28c0*/  ULDC UR11, c[0x0][0x988] ;  /* 0x00026200000b7ab9 */ /* 0x000fe20000000800 */
[----:B------:R-:W-:Y:S01]  /*28d0*/  P2R R72, PR, RZ, 0x1 ;  /* 0x00000001ff487803 */ /* 0x000fe20000000000 */
[----:B------:R1:W2:Y:S01]  /*28e0*/  MUFU.TANH R14, R34 ;  /* 0x00000022000e7308 */ /* 0x0002a20000002400 */
[----:B0-----:R-:W-:Y:S01]  /*28f0*/  FSEL R5, R5, -INF , P6 ;  /* 0xff80000005057808 */ /* 0x001fe20003000000 */
[----:B------:R-:W-:Y:S01]  /*2900*/  FMUL.FTZ R62, R62, UR5 ;  /* 0x000000053e3e7c20 */ /* 0x000fe20008410000 */
[----:B------:R-:W-:Y:S01]  /*2910*/  ISETP.GT.AND P6, PT, R4, 0x18, PT ;  /* 0x000000180400780c */ /* 0x000fe20003fc4270 */
[----:B------:R-:W-:Y:S01]  /*2920*/  FMUL.FTZ R63, R63, UR5 ;  /* 0x000000053f3f7c20 */ /* 0x000fe20008410000 */
[----:B------:R-:W-:Y:S01]  /*2930*/  FMUL.FTZ R66, R66, UR5 ;  /* 0x0000000542427c20 */ /* 0x000fe20008410000 */
[----:B------:R-:W-:Y:S01]  /*2940*/  FMUL.FTZ R67, R67, UR5 ;  /* 0x0000000543437c20 */ /* 0x000fe20008410000 */
[----:B------:R-:W-:Y:S01]  /*2950*/  FMUL.FTZ R70, R70, UR5 ;  /* 0x0000000546467c20 */ /* 0x000fe20008410000 */
[----:B------:R-:W0:Y:S01]  /*2960*/  MUFU.TANH R10, R27 ;  /* 0x0000001b000a7308 */ /* 0x000e220000002400 */
[----:B-1----:R-:W-:Y:S01]  /*2970*/  FSEL R34, R25, -INF , P5 ;  /* 0xff80000019227808 */ /* 0x002fe20002800000 */
[----:B------:R-:W-:Y:S01]  /*2980*/  FMUL.FTZ R71, R71, UR5 ;  /* 0x0000000547477c20 */ /* 0x000fe20008410000 */
[----:B------:R-:W-:Y:S01]  /*2990*/  IADD3 R0, R0, 0x30840, RZ ;  /* 0x0003084000007810 */ /* 0x000fe20007ffe0ff */
[----:B------:R-:W-:Y:S01]  /*29a0*/  UIADD3 UR5, UR6, -0x2, URZ ;  /* 0xfffffffe06057890 */ /* 0x000fe2000fffe03f */
[----:B------:R-:W-:Y:S01]  /*29b0*/  FMNMX.FTZ R25, R11, R34, !PT ;  /* 0x000000220b197209 */ /* 0x000fe20007810000 */
[--C-:B------:R-:W-:Y:S01]  /*29c0*/  IMAD.MOV.U32 R118, RZ, RZ, R119.reuse ;  /* 0x000000ffff767224 */ /* 0x100fe200078e0077 */
[----:B------:R-:W-:Y:S01]  /*29d0*/  PRMT R0, R3, 0x654, R0 ;  /* 0x0000065403007816 */ /* 0x000fe20000000000 */
[----:B------:R-:W1:Y:S01]  /*29e0*/  MUFU.TANH R36, R36 ;  /* 0x0000002400247308 */ /* 0x000e620000002400 */
[----:B--2---:R-:W-:Y:S01]  /*29f0*/  FSEL R14, R14, -INF , P2 ;  /* 0xff8000000e0e7808 */ /* 0x004fe20001000000 */
[----:B------:R-:W-:Y:S01]  /*2a00*/  UISETP.GE.AND UP0, UPT, UR5, UR60, UPT ;  /* 0x0000003c0500728c */ /* 0x000fe2000bf06270 */
[----:B------:R2:W-:Y:S01]  /*2a10*/  SYNCS.ARRIVE.TRANS64.RED.A1T0 RZ, [R0+URZ], RZ ;  /* 0x000000ff00ff79a7 */ /* 0x0005e2000810043f */
[--C-:B------:R-:W-:Y:S01]  /*2a20*/  IMAD.MOV.U32 R117, RZ, RZ, R119.reuse ;  /* 0x000000ffff757224 */ /* 0x100fe200078e0077 */
[-C--:B------:R-:W-:Y:S01]  /*2a30*/  MOV R112, R119.reuse ;  /* 0x0000007700707202 */ /* 0x080fe20000000f00 */
[--C-:B------:R-:W-:Y:S01]  /*2a40*/  IMAD.MOV.U32 R116, RZ, RZ, R119.reuse ;  /* 0x000000ffff747224 */ /* 0x100fe200078e0077 */
[-C--:B------:R-:W-:Y:S01]  /*2a50*/  MOV R103, R119.reuse ;  /* 0x0000007700677202 */ /* 0x080fe20000000f00 */
[----:B------:R3:W4:Y:S01]  /*2a60*/  MUFU.TANH R20, R38 ;  /* 0x0000002600147308 */ /* 0x0007220000002400 */
[----:B0-----:R-:W-:Y:S01]  /*2a70*/  FSEL R10, R10, -INF , P5 ;  /* 0xff8000000a0a7808 */ /* 0x001fe20002800000 */
[--C-:B------:R-:W-:Y:S01]  /*2a80*/  IMAD.MOV.U32 R115, RZ, RZ, R119.reuse ;  /* 0x000000ffff737224 */ /* 0x100fe200078e0077 */
[----:B------:R-:W-:Y:S01]  /*2a90*/  ISETP.GT.AND P5, PT, R4, 0x19, PT ;  /* 0x000000190400780c */ /* 0x000fe20003fa4270 */
[--C-:B------:R-:W-:Y:S01]  /*2aa0*/  IMAD.MOV.U32 R114, RZ, RZ, R119.reuse ;  /* 0x000000ffff727224 */ /* 0x100fe200078e0077 */
[-C--:B------:R-:W-:Y:S01]  /*2ab0*/  MOV R94, R119.reuse ;  /* 0x00000077005e7202 */ /* 0x080fe20000000f00 */
[--C-:B------:R-:W-:Y:S01]  /*2ac0*/  IMAD.MOV.U32 R113, RZ, RZ, R119.reuse ;  /* 0x000000ffff717224 */ /* 0x100fe200078e0077 */
[----:B------:R-:W-:Y:S01]  /*2ad0*/  MOV R85, R119 ;  /* 0x0000007700557202 */ /* 0x000fe20000000f00 */
[----:B------:R-:W0:Y:S01]  /*2ae0*/  MUFU.TANH R12, R30 ;  /* 0x0000001e000c7308 */ /* 0x000e220000002400 */
[----:B---3--:R-:W-:Y:S01]  /*2af0*/  FSEL R38, R28, -INF , P4 ;  /* 0xff8000001c267808 */ /* 0x008fe20002000000 */
[--C-:B------:R-:W-:Y:S01]  /*2b00*/  IMAD.MOV.U32 R111, RZ, RZ, R119.reuse ;  /* 0x000000ffff6f7224 */ /* 0x100fe200078e0077 */
[----:B-1----:R-:W-:Y:S01]  /*2b10*/  FSEL R36, R36, -INF , P6 ;  /* 0xff80000024247808 */ /* 0x002fe20003000000 */
[--C-:B------:R-:W-:Y:S01]  /*2b20*/  IMAD.MOV.U32 R110, RZ, RZ, R119.reuse ;  /* 0x000000ffff6e7224 */ /* 0x100fe200078e0077 */
[----:B------:R-:W-:Y:S01]  /*2b30*/  FMNMX.FTZ R24, R38, R25, !PT ;  /* 0x0000001926187209 */ /* 0x000fe20007810000 */
[--C-:B------:R-:W-:Y:S01]  /*2b40*/  IMAD.MOV.U32 R109, RZ, RZ, R119.reuse ;  /* 0x000000ffff6d7224 */ /* 0x100fe200078e0077 */
[----:B------:R-:W-:Y:S01]  /*2b50*/  MOV R76, R119 ;  /* 0x00000077004c7202 */ /* 0x000fe20000000f00 */
[----:B------:R-:W-:Y:S01]  /*2b60*/  MUFU.TANH R37, R37 ;  /* 0x0000002500257308 */ /* 0x000fe20000002400 */
[----:B----4-:R-:W-:Y:S01]  /*2b70*/  FSEL R20, R20, -INF , P6 ;  /* 0xff80000014147808 */ /* 0x010fe20003000000 */
[--C-:B------:R-:W-:Y:S01]  /*2b80*/  IMAD.MOV.U32 R108, RZ, RZ, R119.reuse ;  /* 0x000000ffff6c7224 */ /* 0x100fe200078e0077 */
[----:B------:R-:W-:Y:S01]  /*2b90*/  ISETP.GT.AND P6, PT, R4, 0x30, PT ;  /* 0x000000300400780c */ /* 0x000fe20003fc4270 */
[----:B------:R-:W-:-:S02]  /*2ba0*/  IMAD.MOV.U32 R107, RZ, RZ, R119 ;  /* 0x000000ffff6b7224 */ /* 0x000fc400078e0077 */
[--C-:B------:R-:W-:Y:S02]  /*2bb0*/  IMAD.MOV.U32 R106, RZ, RZ, R119.reuse ;  /* 0x000000ffff6a7224 */ /* 0x100fe400078e0077 */
[----:B------:R1:W3:Y:S01]  /*2bc0*/  MUFU.TANH R21, R39 ;  /* 0x0000002700157308 */ /* 0x0002e20000002400 */
        /* <DEDUP_REMOVED lines=8> */
[--C-:B------:R-:W-:Y:S01]  /*2c50*/  IMAD.MOV.U32 R100, RZ, RZ, R119.reuse ;  /* 0x000000ffff647224 */ /* 0x100fe200078e0077 */
[----:B------:R-:W-:Y:S01]  /*2c60*/  FMNMX.FTZ R25, R39, R24, !PT ;  /* 0x0000001827197209 */ /* 0x000fe20007810000 */
[--C-:B------:R-:W-:Y:S02]  /*2c70*/  IMAD.MOV.U32 R99, RZ, RZ, R119.reuse ;  /* 0x000000ffff637224 */ /* 0x100fe400078e0077 */
[----:B------:R-:W1:Y:S01]  /*2c80*/  MUFU.TANH R40, R40 ;  /* 0x0000002800287308 */ /* 0x000e620000002400 */
[----:B---3--:R-:W-:Y:S01]  /*2c90*/  FSEL R21, R21, -INF , P5 ;  /* 0xff80000015157808 */ /* 0x008fe20002800000 */
[--C-:B------:R-:W-:Y:S02]  /*2ca0*/  IMAD.MOV.U32 R98, RZ, RZ, R119.reuse ;  /* 0x000000ffff627224 */ /* 0x100fe400078e0077 */
[--C-:B------:R-:W-:Y:S02]  /*2cb0*/  IMAD.MOV.U32 R97, RZ, RZ, R119.reuse ;  /* 0x000000ffff617224 */ /* 0x100fe400078e0077 */
[----:B------:R-:W-:-:S02]  /*2cc0*/  IMAD.MOV.U32 R96, RZ, RZ, R119 ;  /* 0x000000ffff607224 */ /* 0x000fc400078e0077 */
[----:B------:R3:W4:Y:S01]  /*2cd0*/  MUFU.TANH R26, R46 ;  /* 0x0000002e001a7308 */ /* 0x0007220000002400 */
[----:B0-----:R-:W-:Y:S01]  /*2ce0*/  FSEL R13, R13, -INF , P3 ;  /* 0xff8000000d0d7808 */ /* 0x001fe20001800000 */
[--C-:B------:R-:W-:Y:S01]  /*2cf0*/  IMAD.MOV.U32 R95, RZ, RZ, R119.reuse ;  /* 0x000000ffff5f7224 */ /* 0x100fe200078e0077 */
[----:B------:R-:W-:Y:S01]  /*2d00*/  ISETP.GT.AND P3, PT, R4, 0x21, PT ;  /* 0x000000210400780c */ /* 0x000fe20003f64270 */
[--C-:B------:R-:W-:Y:S02]  /*2d10*/  IMAD.MOV.U32 R93, RZ, RZ, R119.reuse ;  /* 0x000000ffff5d7224 */ /* 0x100fe400078e0077 */
[--C-:B------:R-:W-:Y:S02]  /*2d20*/  IMAD.MOV.U32 R92, RZ, RZ, R119.reuse ;  /* 0x000000ffff5c7224 */ /* 0x100fe400078e0077 */
[----:B------:R-:W-:Y:S01]  /*2d30*/  MUFU.TANH R41, R41 ;  /* 0x0000002900297308 */ /* 0x000fe20000002400 */
[----:B---3--:R-:W-:Y:S01]  /*2d40*/  FSEL R46, R32, -INF , P2 ;  /* 0xff800000202e7808 */ /* 0x008fe20001000000 */
[--C-:B------:R-:W-:Y:S01]  /*2d50*/  IMAD.MOV.U32 R91, RZ, RZ, R119.reuse ;  /* 0x000000ffff5b7224 */ /* 0x100fe200078e0077 */
[----:B-1----:R-:W-:Y:S01]  /*2d60*/  FSEL R40, R40, -INF , P4 ;  /* 0xff80000028287808 */ /* 0x002fe20002000000 */
[--C-:B------:R-:W-:Y:S01]  /*2d70*/  IMAD.MOV.U32 R90, RZ, RZ, R119.reuse ;  /* 0x000000ffff5a7224 */ /* 0x100fe200078e0077 */
[----:B------:R-:W-:Y:S01]  /*2d80*/  FMNMX.FTZ R24, R46, R25, !PT ;  /* 0x000000192e187209 */ /* 0x000fe20007810000 */
[--C-:B------:R-:W-:Y:S01]  /*2d90*/  IMAD.MOV.U32 R89, RZ, RZ, R119.reuse ;  /* 0x000000ffff597224 */ /* 0x100fe200078e0077 */
[----:B------:R-:W-:Y:S01]  /*2da0*/  ISETP.GT.AND P2, PT, R4, 0x28, PT ;  /* 0x000000280400780c */ /* 0x000fe20003f44270 */
[----:B------:R0:W-:Y:S01]  /*2db0*/  MUFU.TANH R27, R47 ;  /* 0x0000002f001b7308 */ /* 0x0001e20000002400 */
[----:B------:R-:W-:-:S02]  /*2dc0*/  IMAD.MOV.U32 R88, RZ, RZ, R119 ;  /* 0x000000ffff587224 */ /* 0x000fc400078e0077 */
[----:B----4-:R-:W-:Y:S01]  /*2dd0*/  FSEL R26, R26, -INF , P2 ;  /* 0xff8000001a1a7808 */ /* 0x010fe20001000000 */
[--C-:B------:R-:W-:Y:S02]  /*2de0*/  IMAD.MOV.U32 R87, RZ, RZ, R119.reuse ;  /* 0x000000ffff577224 */ /* 0x100fe400078e0077 */
[--C-:B------:R-:W-:Y:S02]  /*2df0*/  IMAD.MOV.U32 R86, RZ, RZ, R119.reuse ;  /* 0x000000ffff567224 */ /* 0x100fe400078e0077 */
[----:B------:R-:W1:Y:S01]  /*2e00*/  MUFU.TANH R15, R35 ;  /* 0x00000023000f7308 */ /* 0x000e620000002400 */
[----:B0-----:R-:W-:Y:S01]  /*2e10*/  FSEL R47, R33, -INF , P1 ;  /* 0xff800000212f7808 */ /* 0x001fe20000800000 */
[--C-:B------:R-:W-:Y:S02]  /*2e20*/  IMAD.MOV.U32 R84, RZ, RZ, R119.reuse ;  /* 0x000000ffff547224 */ /* 0x100fe400078e0077 */
[--C-:B------:R-:W-:Y:S01]  /*2e30*/  IMAD.MOV.U32 R83, RZ, RZ, R119.reuse ;  /* 0x000000ffff537224 */ /* 0x100fe200078e0077 */
[----:B------:R-:W-:Y:S01]  /*2e40*/  FMNMX.FTZ R25, R47, R24, !PT ;  /* 0x000000182f197209 */ /* 0x000fe20007810000 */
[----:B------:R-:W-:-:S02]  /*2e50*/  IMAD.MOV.U32 R82, RZ, RZ, R119 ;  /* 0x000000ffff527224 */ /* 0x000fc400078e0077 */
[----:B------:R-:W0:Y:S01]  /*2e60*/  MUFU.TANH R44, R44 ;  /* 0x0000002c002c7308 */ /* 0x000e220000002400 */
[----:B------:R-:W-:Y:S01]  /*2e70*/  FMNMX.FTZ R25, R36, R25, !PT ;  /* 0x0000001924197209 */ /* 0x000fe20007810000 */
[--C-:B------:R-:W-:Y:S02]  /*2e80*/  IMAD.MOV.U32 R81, RZ, RZ, R119.reuse ;  /* 0x000000ffff517224 */ /* 0x100fe400078e0077 */
[--C-:B------:R-:W-:Y:S02]  /*2e90*/  IMAD.MOV.U32 R80, RZ, RZ, R119.reuse ;  /* 0x000000ffff507224 */ /* 0x100fe400078e0077 */
[--C-:B------:R-:W-:Y:S02]  /*2ea0*/  IMAD.MOV.U32 R79, RZ, RZ, R119.reuse ;  /* 0x000000ffff4f7224 */ /* 0x100fe400078e0077 */
[----:B------:R-:W3:Y:S01]  /*2eb0*/  MUFU.TANH R45, R45 ;  /* 0x0000002d002d7308 */ /* 0x000ee20000002400 */
[----:B-1----:R-:W-:Y:S01]  /*2ec0*/  FSEL R15, R15, -INF , P1 ;  /* 0xff8000000f0f7808 */ /* 0x002fe20000800000 */
[--C-:B------:R-:W-:Y:S01]  /*2ed0*/  IMAD.MOV.U32 R78, RZ, RZ, R119.reuse ;  /* 0x000000ffff4e7224 */ /* 0x100fe200078e0077 */
[----:B------:R-:W-:Y:S01]  /*2ee0*/  ISETP.GT.AND P1, PT, R4, 0x29, PT ;  /* 0x000000290400780c */ /* 0x000fe20003f24270 */
[----:B------:R-:W-:-:S02]  /*2ef0*/  IMAD.MOV.U32 R77, RZ, RZ, R119 ;  /* 0x000000ffff4d7224 */ /* 0x000fc400078e0077 */
[--C-:B------:R-:W-:Y:S01]  /*2f00*/  IMAD.MOV.U32 R75, RZ, RZ, R119.reuse ;  /* 0x000000ffff4b7224 */ /* 0x100fe200078e0077 */
[----:B------:R-:W-:Y:S01]  /*2f10*/  FSEL R27, R27, -INF , P1 ;  /* 0xff8000001b1b7808 */ /* 0x000fe20000800000 */
[----:B------:R1:W-:Y:S01]  /*2f20*/  MUFU.TANH R30, R54 ;  /* 0x00000036001e7308 */ /* 0x0003e20000002400 */
[----:B0-----:R-:W-:Y:S01]  /*2f30*/  FSEL R44, R44, -INF , P2 ;  /* 0xff8000002c2c7808 */ /* 0x001fe20001000000 */
[--C-:B------:R-:W-:Y:S01]  /*2f40*/  IMAD.MOV.U32 R74, RZ, RZ, R119.reuse ;  /* 0x000000ffff4a7224 */ /* 0x100fe200078e0077 */
[----:B------:R-:W-:Y:S01]  /*2f50*/  ISETP.GT.AND P2, PT, R4, 0x40, PT ;  /* 0x000000400400780c */ /* 0x000fe20003f44270 */
[----:B------:R-:W-:-:S04]  /*2f60*/  IMAD.MOV.U32 R73, RZ, RZ, R119 ;  /* 0x000000ffff497224 */ /* 0x000fc800078e0077 */
[----:B------:R-:W0:Y:S01]  /*2f70*/  MUFU.TANH R48, R48 ;  /* 0x0000003000307308 */ /* 0x000e220000002400 */
[----:B-1----:R-:W-:Y:S02]  /*2f80*/  FSEL R54, R37, -INF , P5 ;  /* 0xff80000025367808 */ /* 0x002fe40002800000 */
[----:B---3--:R-:W-:Y:S02]  /*2f90*/  FSEL R45, R45, -INF , P1 ;  /* 0xff8000002d2d7808 */ /* 0x008fe40000800000 */
[----:B------:R-:W-:Y:S02]  /*2fa0*/  FMNMX.FTZ R25, R54, R25, !PT ;  /* 0x0000001936197209 */ /* 0x000fe40007810000 */
[----:B------:R-:W-:Y:S01]  /*2fb0*/  ISETP.GT.AND P5, PT, R4, 0x31, PT ;  /* 0x000000310400780c */ /* 0x000fe20003fa4270 */
[----:B------:R-:W-:Y:S01]  /*2fc0*/  MUFU.TANH R42, R42 ;  /* 0x0000002a002a7308 */ /* 0x000fe20000002400 */
[----:B------:R-:W-:Y:S02]  /*2fd0*/  FMNMX.FTZ R24, R40, R25, !PT ;  /* 0x0000001928187209 */ /* 0x000fe40007810000 */
[----:B------:R-:W-:-:S05]  /*2fe0*/  ISETP.GT.AND P1, PT, R4, 0x41, PT ;  /* 0x000000410400780c */ /* 0x000fca0003f24270 */
[----:B------:R-:W1:Y:S01]  /*2ff0*/  MUFU.TANH R49, R49 ;  /* 0x0000003100317308 */ /* 0x000e620000002400 */
[----:B0-----:R-:W-:-:S07]  /*3000*/  FSEL R48, R48, -INF , P6 ;  /* 0xff80000030307808 */ /* 0x001fce0003000000 */
[----:B------:R0:W-:Y:S08]  /*3010*/  MUFU.TANH R31, R55 ;  /* 0x00000037001f7308 */ /* 0x0001f00000002400 */
[----:B------:R-:W3:Y:S01]  /*3020*/  MUFU.TANH R43, R43 ;  /* 0x0000002b002b7308 */ /* 0x000ee20000002400 */
[----:B0-----:R-:W-:Y:S02]  /*3030*/  FSEL R55, R41, -INF , P3 ;  /* 0xff80000029377808 */ /* 0x001fe40001800000 */
[----:B-1----:R-:W-:-:S02]  /*3040*/  FSEL R49, R49, -INF , P5 ;  /* 0xff80000031317808 */ /* 0x002fc40002800000 */
[----:B------:R-:W-:-:S03]  /*3050*/  FMNMX.FTZ R25, R55, R24, !PT ;  /* 0x0000001837197209 */ /* 0x000fc60007810000 */
[----:B------:R-:W0:Y:S01]  /*3060*/  MUFU.TANH R52, R52 ;  /* 0x0000003400347308 */ /* 0x000e220000002400 */
[----:B------:R-:W-:-:S04]  /*3070*/  FMNMX.FTZ R24, R44, R25, !PT ;  /* 0x000000192c187209 */ /* 0x000fc80007810000 */
[----:B------:R-:W-:Y:S02]  /*3080*/  FMNMX.FTZ R25, R45, R24, !PT ;  /* 0x000000182d197209 */ /* 0x000fe40007810000 */
[----:B------:R-:W-:Y:S01]  /*3090*/  FSEL R24, R42, -INF , P4 ;  /* 0xff8000002a187808 */ /* 0x000fe20002000000 */
[----:B------:R-:W1:Y:S01]  /*30a0*/  MUFU.TANH R53, R53 ;  /* 0x0000003500357308 */ /* 0x000e620000002400 */
[----:B------:R-:W-:Y:S02]  /*30b0*/  ISETP.GT.AND P4, PT, R4, 0x38, PT ;  /* 0x000000380400780c */ /* 0x000fe40003f84270 */
[----:B------:R-:W-:Y:S02]  /*30c0*/  FMNMX.FTZ R28, R48, R25, !PT ;  /* 0x00000019301c7209 */ /* 0x000fe40007810000 */
[----:B---3--:R-:W-:Y:S02]  /*30d0*/  FSEL R25, R43, -INF , P3 ;  /* 0xff8000002b197808 */ /* 0x008fe40001800000 */
[----:B------:R-:W-:Y:S01]  /*30e0*/  ISETP.GT.AND P3, PT, R4, 0x39, PT ;  /* 0x000000390400780c */ /* 0x000fe20003f64270 */
[----:B------:R-:W3:Y:S01]  /*30f0*/  MUFU.TANH R56, R56 ;  /* 0x0000003800387308 */ /* 0x000ee20000002400 */
[----:B0-----:R-:W-:-:S02]  /*3100*/  FSEL R52, R52, -INF , P4 ;  /* 0xff80000034347808 */ /* 0x001fc40002000000 */
[----:B------:R-:W-:Y:S02]  /*3110*/  FMNMX.FTZ R29, R49, R28, !PT ;  /* 0x0000001c311d7209 */ /* 0x000fe40007810000 */
[----:B------:R-:W-:Y:S02]  /*3120*/  FSEL R30, R30, -INF , P4 ;  /* 0xff8000001e1e7808 */ /* 0x000fe40002000000 */
[----:B------:R-:W-:Y:S01]  /*3130*/  FMNMX.FTZ R28, R52, R29, !PT ;  /* 0x0000001d341c7209 */ /* 0x000fe20007810000 */
[----:B------:R-:W0:Y:S01]  /*3140*/  MUFU.TANH R50, R50 ;  /* 0x0000003200327308 */ /* 0x000e220000002400 */
[----:B-1----:R-:W-:Y:S02]  /*3150*/  FSEL R53, R53, -INF , P3 ;  /* 0xff80000035357808 */ /* 0x002fe40001800000 */
[----:B------:R-:W-:Y:S02]  /*3160*/  ISETP.GT.AND P4, PT, R4, 0x50, PT ;  /* 0x000000500400780c */ /* 0x000fe40003f84270 */
[----:B------:R-:W-:-:S02]  /*3170*/  FMNMX.FTZ R29, R53, R28, !PT ;  /* 0x0000001c351d7209 */ /* 0x000fc40007810000 */
[----:B------:R-:W-:Y:S01]  /*3180*/  FSEL R31, R31, -INF , P3 ;  /* 0xff8000001f1f7808 */ /* 0x000fe20001800000 */
[----:B------:R-:W1:Y:S01]  /*3190*/  MUFU.TANH R57, R57 ;  /* 0x0000003900397308 */ /* 0x000e620000002400 */
[----:B---3--:R-:W-:Y:S02]  /*31a0*/  FSEL R56, R56, -INF , P2 ;  /* 0xff80000038387808 */ /* 0x008fe40001000000 */
[----:B------:R-:W-:Y:S02]  /*31b0*/  ISETP.GT.AND P3, PT, R4, 0x51, PT ;  /* 0x000000510400780c */ /* 0x000fe40003f64270 */
[----:B------:R-:W-:-:S03]  /*31c0*/  FMNMX.FTZ R32, R56, R29, !PT ;  /* 0x0000001d38207209 */ /* 0x000fc60007810000 */
[----:B------:R-:W3:Y:S01]  /*31d0*/  MUFU.TANH R51, R51 ;  /* 0x0000003300337308 */ /* 0x000ee20000002400 */
[----:B0-----:R-:W-:Y:S01]  /*31e0*/  FSEL R28, R50, -INF , P6 ;  /* 0xff800000321c7808 */ /* 0x001fe20003000000 */
[----:B------:R-:W-:Y:S01]  /*31f0*/  IMAD.MOV.U32 R50, RZ, RZ, R119 ;  /* 0x000000ffff327224 */ /* 0x000fe200078e0077 */
[----:B------:R-:W-:-:S05]  /*3200*/  ISETP.GT.AND P6, PT, R4, 0x48, PT ;  /* 0x000000480400780c */ /* 0x000fca0003fc4270 */
[----:B------:R-:W0:Y:S01]  /*3210*/  MUFU.TANH R60, R60 ;  /* 0x0000003c003c7308 */ /* 0x000e220000002400 */
[----:B-1----:R-:W-:-:S04]  /*3220*/  FSEL R57, R57, -INF , P1 ;  /* 0xff80000039397808 */ /* 0x002fc80000800000 */
[----:B------:R-:W-:-:S03]  /*3230*/  FMNMX.FTZ R33, R57, R32, !PT ;  /* 0x0000002039217209 */ /* 0x000fc60007810000 */
[----:B------:R-:W1:Y:S01]  /*3240*/  MUFU.TANH R61, R61 ;  /* 0x0000003d003d7308 */ /* 0x000e620000002400 */
[----:B---3--:R-:W-:Y:S02]  /*3250*/  FSEL R29, R51, -INF , P5 ;  /* 0xff800000331d7808 */ /* 0x008fe40002800000 */
[----:B------:R-:W-:-:S05]  /*3260*/  ISETP.GT.AND P5, PT, R4, 0x49, PT ;  /* 0x000000490400780c */ /* 0x000fca0003fa4270 */
[----:B------:R-:W3:Y:S01]  /*3270*/  MUFU.TANH R64, R64 ;  /* 0x0000004000407308 */ /* 0x000ee20000002400 */
[----:B0-----:R-:W-:-:S04]  /*3280*/  FSEL R60, R60, -INF , P6 ;  /* 0xff8000003c3c7808 */ /* 0x001fc80003000000 */
[----:B------:R-:W-:-:S03]  /*3290*/  FMNMX.FTZ R32, R60, R33, !PT ;  /* 0x000000213c207209 */ /* 0x000fc60007810000 */
[----:B------:R-:W0:Y:S01]  /*32a0*/  MUFU.TANH R58, R58 ;  /* 0x0000003a003a7308 */ /* 0x000e220000002400 */
[----:B-1----:R-:W-:-:S04]  /*32b0*/  FSEL R61, R61, -INF , P5 ;  /* 0xff8000003d3d7808 */ /* 0x002fc80002800000 */
[----:B------:R-:W-:-:S03]  /*32c0*/  FMNMX.FTZ R33, R61, R32, !PT ;  /* 0x000000203d217209 */ /* 0x000fc60007810000 */
[----:B------:R-:W1:Y:S01]  /*32d0*/  MUFU.TANH R65, R65 ;  /* 0x0000004100417308 */ /* 0x000e620000002400 */
[----:B---3--:R-:W-:-:S04]  /*32e0*/  FSEL R64, R64, -INF , P4 ;  /* 0xff80000040407808 */ /* 0x008fc80002000000 */
[----:B------:R-:W-:-:S03]  /*32f0*/  FMNMX.FTZ R42, R64, R33, !PT ;  /* 0x00000021402a7209 */ /* 0x000fc60007810000 */
[----:B------:R-:W3:Y:S01]  /*3300*/  MUFU.TANH R59, R59 ;  /* 0x0000003b003b7308 */ /* 0x000ee20000002400 */
[----:B0-----:R-:W-:Y:S02]  /*3310*/  FSEL R32, R58, -INF , P2 ;  /* 0xff8000003a207808 */ /* 0x001fe40001000000 */
[----:B------:R-:W-:Y:S02]  /*3320*/  ISETP.GT.AND P2, PT, R4, 0x58, PT ;  /* 0x000000580400780c */ /* 0x000fe40003f44270 */
[----:B------:R-:W-:-:S03]  /*3330*/  MOV R58, R119 ;  /* 0x00000077003a7202 */ /* 0x000fc60000000f00 */
[----:B------:R-:W0:Y:S01]  /*3340*/  MUFU.TANH R68, R68 ;  /* 0x0000004400447308 */ /* 0x000e220000002400 */
[----:B-1----:R-:W-:-:S04]  /*3350*/  FSEL R65, R65, -INF , P3 ;  /* 0xff80000041417808 */ /* 0x002fc80001800000 */
[----:B------:R-:W-:-:S03]  /*3360*/  FMNMX.FTZ R35, R65, R42, !PT ;  /* 0x0000002a41237209 */ /* 0x000fc60007810000 */
[----:B------:R-:W1:Y:S01]  /*3370*/  MUFU.TANH R69, R69 ;  /* 0x0000004500457308 */ /* 0x000e620000002400 */
[----:B---3--:R-:W-:Y:S01]  /*3380*/  FSEL R33, R59, -INF , P1 ;  /* 0xff8000003b217808 */ /* 0x008fe20000800000 */
[----:B------:R-:W-:Y:S01]  /*3390*/  IMAD.MOV.U32 R59, RZ, RZ, R119 ;  /* 0x000000ffff3b7224 */ /* 0x000fe200078e0077 */
        /* <DEDUP_REMOVED lines=8> */
[----:B---3--:R-:W-:Y:S01]  /*3420*/  FSEL R62, R62, -INF , P6 ;  /* 0xff8000003e3e7808 */ /* 0x008fe20003000000 */
[----:B------:R-:W3:Y:S06]  /*3430*/  SHFL.BFLY PT, R4, R35, 0x2, 0x1f ;  /* 0x0c401f0023047f89 */ /* 0x000eec00000e0000 */
[----:B------:R-:W4:Y:S01]  /*3440*/  MUFU.TANH R67, R67 ;  /* 0x0000004300437308 */ /* 0x000f220000002400 */
[----:B0-----:R-:W-:-:S07]  /*3450*/  FSEL R63, R63, -INF , P5 ;  /* 0xff8000003f3f7808 */ /* 0x001fce0002800000 */
[----:B------:R-:W0:Y:S01]  /*3460*/  MUFU.TANH R70, R70 ;  /* 0x0000004600467308 */ /* 0x000e220000002400 */
[----:B-1----:R-:W-:-:S07]  /*3470*/  FSEL R66, R66, -INF , P4 ;  /* 0xff80000042427808 */ /* 0x002fce0002000000 */
[----:B------:R-:W1:Y:S01]  /*3480*/  MUFU.TANH R71, R71 ;  /* 0x0000004700477308 */ /* 0x000e620000002400 */
[----:B----4-:R-:W-:Y:S02]  /*3490*/  FSEL R67, R67, -INF , P3 ;  /* 0xff80000043437808 */ /* 0x010fe40001800000 */
[----:B---3--:R-:W-:Y:S02]  /*34a0*/  FMNMX.FTZ R37, R35, R4, !PT ;  /* 0x0000000423257209 */ /* 0x008fe40007810000 */
[----:B------:R-:W-:-:S03]  /*34b0*/  FMNMX.FTZ R35, R5, R10, !PT ;  /* 0x0000000a05237209 */ /* 0x000fc60007810000 */
[----:B------:R-:W3:Y:S01]  /*34c0*/  SHFL.BFLY PT, R4, R37, 0x1, 0x1f ;  /* 0x0c201f0025047f89 */ /* 0x000ee200000e0000 */
[----:B------:R-:W-:Y:S02]  /*34d0*/  FMNMX.FTZ R42, R12, R35, !PT ;  /* 0x000000230c2a7209 */ /* 0x000fe40007810000 */
[----:B0-----:R-:W-:Y:S02]  /*34e0*/  FSEL R70, R70, -INF , P2 ;  /* 0xff80000046467808 */ /* 0x001fe40001000000 */
[----:B-1----:R-:W-:Y:S02]  /*34f0*/  FSEL R71, R71, -INF , P1 ;  /* 0xff80000047477808 */ /* 0x002fe40000800000 */
[----:B---3--:R-:W-:-:S04]  /*3500*/  FMNMX.FTZ R4, R37, R4, !PT ;  /* 0x0000000425047209 */ /* 0x008fc80007810000 */
[C---:B------:R-:W-:Y:S01]  /*3510*/  FSETP.NEU.FTZ.AND P0, PT, R4.reuse, -INF , PT ;  /* 0xff8000000400780b */ /* 0x040fe20003f1d000 */
[----:B------:R-:W-:-:S05]  /*3520*/  FMUL.FTZ R41, R4, UR11 ;  /* 0x0000000b04297c20 */ /* 0x000fca0008410000 */
[----:B------:R-:W-:Y:S02]  /*3530*/  FSEL R51, R41, RZ, P0 ;  /* 0x000000ff29337208 */ /* 0x000fe40000000000 */
[----:B------:R-:W-:Y:S01]  /*3540*/  ISETP.NE.AND P0, PT, R72, RZ, PT ;  /* 0x000000ff4800720c */ /* 0x000fe20003f05270 */
[----:B------:R-:W-:Y:S02]  /*3550*/  IMAD.MOV.U32 R72, RZ, RZ, R119 ;  /* 0x000000ffff487224 */ /* 0x000fe400078e0077 */
[--C-:B------:R-:W-:Y:S01]  /*3560*/  FFMA.FTZ R188, R11, UR11, -R51.reuse ;  /* 0x0000000b0bbc7c23 */ /* 0x100fe20008010833 */
[----:B------:R-:W-:Y:S01]  /*3570*/  FMNMX.FTZ R11, R13, R42, !PT ;  /* 0x0000002a0d0b7209 */ /* 0x000fe20007810000 */
[--C-:B------:R-:W-:Y:S01]  /*3580*/  FFMA.FTZ R35, R34, UR11, -R51.reuse ;  /* 0x0000000b22237c23 */ /* 0x100fe20008010833 */
[--C-:B------:R-:W-:Y:S01]  /*3590*/  FFMA.FTZ R186, R36, UR11, -R51.reuse ;  /* 0x0000000b24ba7c23 */ /* 0x100fe20008010833 */
[--C-:B------:R-:W-:Y:S01]  /*35a0*/  FFMA.FTZ R190, R38, UR11, -R51.reuse ;  /* 0x0000000b26be7c23 */ /* 0x100fe20008010833 */
[----:B------:R-:W-:Y:S01]  /*35b0*/  FMNMX.FTZ R42, R14, R11, !PT ;  /* 0x0000000b0e2a7209 */ /* 0x000fe20007810000 */
[----:B------:R-:W-:Y:S01]  /*35c0*/  MUFU.EX2 R188, R188 ;  /* 0x000000bc00bc7308 */ /* 0x000fe20000000800 */
[--C-:B------:R-:W-:Y:S01]  /*35d0*/  FFMA.FTZ R37, R39, UR11, -R51.reuse ;  /* 0x0000000b27257c23 */ /* 0x100fe20008010833 */
[--C-:B------:R-:W-:Y:S01]  /*35e0*/  FFMA.FTZ R184, R46, UR11, -R51.reuse ;  /* 0x0000000b2eb87c23 */ /* 0x100fe20008010833 */
[----:B------:R-:W-:Y:S01]  /*35f0*/  FMNMX.FTZ R11, R15, R42, !PT ;  /* 0x0000002a0f0b7209 */ /* 0x000fe20007810000 */
[--C-:B------:R-:W-:Y:S01]  /*3600*/  FFMA.FTZ R39, R47, UR11, -R51.reuse ;  /* 0x0000000b2f277c23 */ /* 0x100fe20008010833 */
[--C-:B------:R-:W-:Y:S01]  /*3610*/  FFMA.FTZ R47, R49, UR11, -R51.reuse ;  /* 0x0000000b312f7c23 */ /* 0x100fe20008010833 */
[--C-:B------:R-:W-:Y:S01]  /*3620*/  FFMA.FTZ R41, R54, UR11, -R51.reuse ;  /* 0x0000000b36297c23 */ /* 0x100fe20008010833 */
[----:B------:R-:W-:Y:S01]  /*3630*/  FMNMX.FTZ R34, R20, R11, !PT ;  /* 0x0000000b14227209 */ /* 0x000fe20007810000 */
[----:B------:R-:W0:Y:S01]  /*3640*/  MUFU.EX2 R35, R35 ;  /* 0x0000002300237308 */ /* 0x000e220000000800 */
[--C-:B------:R-:W-:Y:S01]  /*3650*/  FFMA.FTZ R43, R55, UR11, -R51.reuse ;  /* 0x0000000b372b7c23 */ /* 0x100fe20008010833 */
[--C-:B------:R-:W-:Y:S01]  /*3660*/  FFMA.FTZ R180, R40, UR11, -R51.reuse ;  /* 0x0000000b28b47c23 */ /* 0x100fe20008010833 */
[----:B------:R-:W-:Y:S01]  /*3670*/  FMNMX.FTZ R11, R21, R34, !PT ;  /* 0x00000022150b7209 */ /* 0x000fe20007810000 */
[--C-:B------:R-:W-:Y:S01]  /*3680*/  FFMA.FTZ R182, R44, UR11, -R51.reuse ;  /* 0x0000000b2cb67c23 */ /* 0x100fe20008010833 */
[--C-:B------:R-:W-:Y:S01]  /*3690*/  FFMA.FTZ R45, R45, UR11, -R51.reuse ;  /* 0x0000000b2d2d7c23 */ /* 0x100fe20008010833 */
[--C-:B------:R-:W-:Y:S01]  /*36a0*/  FFMA.FTZ R176, R48, UR11, -R51.reuse ;  /* 0x0000000b30b07c23 */ /* 0x100fe20008010833 */
[----:B------:R-:W-:Y:S01]  /*36b0*/  FMNMX.FTZ R34, R24, R11, !PT ;  /* 0x0000000b18227209 */ /* 0x000fe20007810000 */
[----:B------:R-:W1:Y:S01]  /*36c0*/  MUFU.EX2 R190, R190 ;  /* 0x000000be00be7308 */ /* 0x000e620000000800 */
[--C-:B------:R-:W-:Y:S01]  /*36d0*/  FFMA.FTZ R178, R52, UR11, -R51.reuse ;  /* 0x0000000b34b27c23 */ /* 0x100fe20008010833 */
[--C-:B------:R-:W-:Y:S01]  /*36e0*/  FFMA.FTZ R53, R53, UR11, -R51.reuse ;  /* 0x0000000b35357c23 */ /* 0x100fe20008010833 */
[----:B------:R-:W-:Y:S01]  /*36f0*/  FMNMX.FTZ R11, R25, R34, !PT ;  /* 0x00000022190b7209 */ /* 0x000fe20007810000 */
[--C-:B------:R-:W-:Y:S01]  /*3700*/  FFMA.FTZ R56, R56, UR11, -R51.reuse ;  /* 0x0000000b38387c23 */ /* 0x100fe20008010833 */
[--C-:B------:R-:W-:Y:S01]  /*3710*/  FFMA.FTZ R57, R57, UR11, -R51.reuse ;  /* 0x0000000b39397c23 */ /* 0x100fe20008010833 */
[----:B------:R-:W-:Y:S01]  /*3720*/  FFMA.FTZ R60, R60, UR11, -R51 ;  /* 0x0000000b3c3c7c23 */ /* 0x000fe20008010833 */
[----:B------:R-:W-:Y:S01]  /*3730*/  FMNMX.FTZ R34, R26, R11, !PT ;  /* 0x0000000b1a227209 */ /* 0x000fe20007810000 */
[----:B------:R-:W3:Y:S01]  /*3740*/  MUFU.EX2 R37, R37 ;  /* 0x0000002500257308 */ /* 0x000ee20000000800 */
[----:B0-----:R-:W-:Y:S01]  /*3750*/  FADD.FTZ R49, R188, R35 ;  /* 0x00000023bc317221 */ /* 0x001fe20000010000 */
[----:B------:R-:W-:Y:S01]  /*3760*/  F2FP.BF16.F32.PACK_AB R188, R35, R188 ;  /* 0x000000bc23bc723e */ /* 0x000fe200000010ff */
[--C-:B------:R-:W-:Y:S01]  /*3770*/  FFMA.FTZ R61, R61, UR11, -R51.reuse ;  /* 0x0000000b3d3d7c23 */ /* 0x100fe20008010833 */
[----:B------:R-:W-:Y:S01]  /*3780*/  FMNMX.FTZ R11, R27, R34, !PT ;  /* 0x000000221b0b7209 */ /* 0x000fe20007810000 */
[--C-:B------:R-:W-:Y:S01]  /*3790*/  FFMA.FTZ R64, R64, UR11, -R51.reuse ;  /* 0x0000000b40407c23 */ /* 0x100fe20008010833 */
[--C-:B------:R-:W-:Y:S01]  /*37a0*/  FFMA.FTZ R65, R65, UR11, -R51.reuse ;  /* 0x0000000b41417c23 */ /* 0x100fe20008010833 */
[--C-:B------:R-:W-:Y:S01]  /*37b0*/  FFMA.FTZ R68, R68, UR11, -R51.reuse ;  /* 0x0000000b44447c23 */ /* 0x100fe20008010833 */
[----:B------:R-:W-:Y:S01]  /*37c0*/  FMNMX.FTZ R34, R28, R11, !PT ;  /* 0x0000000b1c227209 */ /* 0x000fe20007810000 */
[----:B------:R-:W-:Y:S01]  /*37d0*/  MUFU.EX2 R184, R184 ;  /* 0x000000b800b87308 */ /* 0x000fe20000000800 */
[----:B------:R-:W-:Y:S01]  /*37e0*/  FFMA.FTZ R51, R69, UR11, -R51 ;  /* 0x0000000b45337c23 */ /* 0x000fe20008010833 */
[--C-:B------:R-:W-:Y:S01]  /*37f0*/  IMAD.MOV.U32 R69, RZ, RZ, R119.reuse ;  /* 0x000000ffff457224 */ /* 0x100fe200078e0077 */
[----:B------:R-:W-:Y:S01]  /*3800*/  FMNMX.FTZ R11, R29, R34, !PT ;  /* 0x000000221d0b7209 */ /* 0x000fe20007810000 */
[--C-:B------:R-:W-:Y:S01]  /*3810*/  IMAD.MOV.U32 R54, RZ, RZ, R119.reuse ;  /* 0x000000ffff367224 */ /* 0x100fe200078e0077 */
[----:B------:R-:W-:Y:S01]  /*3820*/  MOV R40, R119 ;  /* 0x0000007700287202 */ /* 0x000fe20000000f00 */
[--C-:B------:R-:W-:Y:S01]  /*3830*/  IMAD.MOV.U32 R52, RZ, RZ, R119.reuse ;  /* 0x000000ffff347224 */ /* 0x100fe200078e0077 */
[----:B------:R-:W-:Y:S01]  /*3840*/  FMNMX.FTZ R34, R30, R11, !PT ;  /* 0x0000000b1e227209 */ /* 0x000fe20007810000 */
[----:B------:R-:W-:Y:S01]  /*3850*/  MUFU.EX2 R39, R39 ;  /* 0x0000002700277308 */ /* 0x000fe20000000800 */
[----:B------:R-:W-:-:S02]  /*3860*/  IMAD.MOV.U32 R48, RZ, RZ, R119 ;  /* 0x000000ffff307224 */ /* 0x000fc400078e0077 */
[----:B------:R-:W-:Y:S01]  /*3870*/  FMNMX.FTZ R11, R31, R34, !PT ;  /* 0x000000221f0b7209 */ /* 0x000fe20007810000 */
[--C-:B------:R-:W-:Y:S02]  /*3880*/  IMAD.MOV.U32 R46, RZ, RZ, R119.reuse ;  /* 0x000000ffff2e7224 */ /* 0x100fe400078e0077 */
[--C-:B------:R-:W-:Y:S01]  /*3890*/  IMAD.MOV.U32 R44, RZ, RZ, R119.reuse ;  /* 0x000000ffff2c7224 */ /* 0x100fe200078e0077 */
[----:B------:R-:W-:Y:S01]  /*38a0*/  FMNMX.FTZ R34, R32, R11, !PT ;  /* 0x0000000b20227209 */ /* 0x000fe20007810000 */
[----:B------:R-:W-:Y:S01]  /*38b0*/  MUFU.EX2 R186, R186 ;  /* 0x000000ba00ba7308 */ /* 0x000fe20000000800 */
[----:B------:R-:W-:Y:S02]  /*38c0*/  IMAD.MOV.U32 R42, RZ, RZ, R119 ;  /* 0x000000ffff2a7224 */ /* 0x000fe400078e0077 */
[----:B------:R-:W-:-:S04]  /*38d0*/  FMNMX.FTZ R11, R33, R34, !PT ;  /* 0x00000022210b7209 */ /* 0x000fc80007810000 */
[----:B------:R-:W-:Y:S01]  /*38e0*/  FMNMX.FTZ R34, R62, R11, !PT ;  /* 0x0000000b3e227209 */ /* 0x000fe20007810000 */
[----:B------:R-:W-:Y:S03]  /*38f0*/  MUFU.EX2 R41, R41 ;  /* 0x0000002900297308 */ /* 0x000fe60000000800 */
[----:B------:R-:W-:-:S04]  /*3900*/  FMNMX.FTZ R11, R63, R34, !PT ;  /* 0x000000223f0b7209 */ /* 0x000fc80007810000 */
[----:B------:R-:W-:Y:S01]  /*3910*/  FMNMX.FTZ R34, R66, R11, !PT ;  /* 0x0000000b42227209 */ /* 0x000fe20007810000 */
[----:B------:R-:W-:Y:S03]  /*3920*/  MUFU.EX2 R180, R180 ;  /* 0x000000b400b47308 */ /* 0x000fe60000000800 */
[----:B------:R-:W-:-:S04]  /*3930*/  FMNMX.FTZ R11, R67, R34, !PT ;  /* 0x00000022430b7209 */ /* 0x000fc80007810000 */
[----:B------:R-:W-:Y:S01]  /*3940*/  FMNMX.FTZ R34, R70, R11, !PT ;  /* 0x0000000b46227209 */ /* 0x000fe20007810000 */
[----:B------:R-:W-:Y:S03]  /*3950*/  MUFU.EX2 R43, R43 ;  /* 0x0000002b002b7308 */ /* 0x000fe60000000800 */
[----:B------:R-:W-:-:S05]  /*3960*/  FMNMX.FTZ R34, R71, R34, !PT ;  /* 0x0000002247227209 */ /* 0x000fca0007810000 */
[----:B------:R-:W0:Y:S01]  /*3970*/  SHFL.BFLY PT, R11, R34, 0x2, 0x1f ;  /* 0x0c401f00220b7f89 */ /* 0x000e2200000e0000 */
[----:B------:R-:W-:Y:S08]  /*3980*/  MUFU.EX2 R182, R182 ;  /* 0x000000b600b67308 */ /* 0x000ff00000000800 */
[----:B------:R-:W-:Y:S08]  /*3990*/  MUFU.EX2 R45, R45 ;  /* 0x0000002d002d7308 */ /* 0x000ff00000000800 */
[----:B------:R-:W-:Y:S01]  /*39a0*/  MUFU.EX2 R176, R176 ;  /* 0x000000b000b07308 */ /* 0x000fe20000000800 */
[----:B0-----:R-:W-:-:S07]  /*39b0*/  FMNMX.FTZ R36, R34, R11, !PT ;  /* 0x0000000b22247209 */ /* 0x001fce0007810000 */
[----:B------:R-:W-:Y:S01]  /*39c0*/  MUFU.EX2 R47, R47 ;  /* 0x0000002f002f7308 */ /* 0x000fe20000000800 */
[----:B------:R-:W0:Y:S07]  /*39d0*/  SHFL.BFLY PT, R11, R36, 0x1, 0x1f ;  /* 0x0c201f00240b7f89 */ /* 0x000e2e00000e0000 */
[----:B------:R-:W-:Y:S08]  /*39e0*/  MUFU.EX2 R178, R178 ;  /* 0x000000b200b27308 */ /* 0x000ff00000000800 */
[----:B------:R-:W-:Y:S08]  /*39f0*/  MUFU.EX2 R53, R53 ;  /* 0x0000003500357308 */ /* 0x000ff00000000800 */
[----:B------:R-:W-:Y:S01]  /*3a00*/  MUFU.EX2 R56, R56 ;  /* 0x0000003800387308 */ /* 0x000fe20000000800 */
[----:B0-----:R-:W-:-:S04]  /*3a10*/  FMNMX.FTZ R11, R36, R11, !PT ;  /* 0x0000000b240b7209 */ /* 0x001fc80007810000 */
[C---:B------:R-:W-:Y:S01]  /*3a20*/  FSETP.NEU.FTZ.AND P1, PT, R11.reuse, -INF , PT ;  /* 0xff8000000b00780b */ /* 0x040fe20003f3d000 */
[----:B------:R-:W-:Y:S02]  /*3a30*/  FMUL.FTZ R34, R11, UR11 ;  /* 0x0000000b0b227c20 */ /* 0x000fe40008410000 */
[----:B------:R-:W0:Y:S03]  /*3a40*/  MUFU.EX2 R57, R57 ;  /* 0x0000003900397308 */ /* 0x000e260000000800 */
[----:B------:R-:W-:Y:S02]  /*3a50*/  FSEL R34, R34, RZ, P1 ;  /* 0x000000ff22227208 */ /* 0x000fe40000800000 */
[----:B------:R-:W-:-:S03]  /*3a60*/  PLOP3.LUT P1, PT, PT, PT, UP0, 0x80, 0x0 ;  /* 0x000000000000781c */ /* 0x000fc60003f2f008 */
[----:B------:R-:W-:Y:S01]  /*3a70*/  MUFU.EX2 R60, R60 ;  /* 0x0000003c003c7308 */ /* 0x000fe20000000800 */
[--C-:B------:R-:W-:Y:S01]  /*3a80*/  FFMA.FTZ R5, R5, UR11, -R34.reuse ;  /* 0x0000000b05057c23 */ /* 0x100fe20008010822 */
[--C-:B------:R-:W-:Y:S01]  /*3a90*/  FFMA.FTZ R10, R10, UR11, -R34.reuse ;  /* 0x0000000b0a0a7c23 */ /* 0x100fe20008010822 */
[--C-:B------:R-:W-:Y:S01]  /*3aa0*/  FFMA.FTZ R12, R12, UR11, -R34.reuse ;  /* 0x0000000b0c0c7c23 */ /* 0x100fe20008010822 */
[--C-:B------:R-:W-:Y:S01]  /*3ab0*/  FFMA.FTZ R13, R13, UR11, -R34.reuse ;  /* 0x0000000b0d0d7c23 */ /* 0x100fe20008010822 */
[--C-:B------:R-:W-:Y:S01]  /*3ac0*/  FFMA.FTZ R14, R14, UR11, -R34.reuse ;  /* 0x0000000b0e0e7c23 */ /* 0x100fe20008010822 */
[--C-:B------:R-:W-:Y:S01]  /*3ad0*/  FFMA.FTZ R15, R15, UR11, -R34.reuse ;  /* 0x0000000b0f0f7c23 */ /* 0x100fe20008010822 */
[--C-:B------:R-:W-:Y:S01]  /*3ae0*/  FFMA.FTZ R20, R20, UR11, -R34.reuse ;  /* 0x0000000b14147c23 */ /* 0x100fe20008010822 */
        /* <DEDUP_REMOVED lines=8> */
[----:B------:R1:W4:Y:S01]  /*3b70*/  MUFU.EX2 R36, R10 ;  /* 0x0000000a00247308 */ /* 0x0003220000000800 */
[--C-:B------:R-:W-:Y:S01]  /*3b80*/  FFMA.FTZ R30, R30, UR11, -R34.reuse ;  /* 0x0000000b1e1e7c23 */ /* 0x100fe20008010822 */
[--C-:B------:R-:W-:Y:S01]  /*3b90*/  FFMA.FTZ R31, R31, UR11, -R34.reuse ;  /* 0x0000000b1f1f7c23 */ /* 0x100fe20008010822 */
[--C-:B------:R-:W-:Y:S01]  /*3ba0*/  FFMA.FTZ R32, R32, UR11, -R34.reuse ;  /* 0x0000000b20207c23 */ /* 0x100fe20008010822 */
[--C-:B------:R-:W-:Y:S01]  /*3bb0*/  FFMA.FTZ R33, R33, UR11, -R34.reuse ;  /* 0x0000000b21217c23 */ /* 0x100fe20008010822 */
[--C-:B------:R-:W-:Y:S01]  /*3bc0*/  FFMA.FTZ R62, R62, UR11, -R34.reuse ;  /* 0x0000000b3e3e7c23 */ /* 0x100fe20008010822 */
[--C-:B------:R-:W-:Y:S01]  /*3bd0*/  FFMA.FTZ R63, R63, UR11, -R34.reuse ;  /* 0x0000000b3f3f7c23 */ /* 0x100fe20008010822 */
[--C-:B------:R-:W-:Y:S01]  /*3be0*/  FFMA.FTZ R66, R66, UR11, -R34.reuse ;  /* 0x0000000b42427c23 */ /* 0x100fe20008010822 */
[----:B------:R-:W5:Y:S01]  /*3bf0*/  MUFU.EX2 R12, R12 ;  /* 0x0000000c000c7308 */ /* 0x000f620000000800 */
[----:B-1----:R-:W-:Y:S01]  /*3c00*/  FADD.FTZ R10, R190, R49 ;  /* 0x00000031be0a7221 */ /* 0x002fe20000010000 */
[--C-:B------:R-:W-:Y:S01]  /*3c10*/  FFMA.FTZ R67, R67, UR11, -R34.reuse ;  /* 0x0000000b43437c23 */ /* 0x100fe20008010822 */
[----:B------:R-:W-:Y:S01]  /*3c20*/  FFMA.FTZ R70, R70, UR11, -R34 ;  /* 0x0000000b46467c23 */ /* 0x000fe20008010822 */
[C---:B---3--:R-:W-:Y:S01]  /*3c30*/  F2FP.BF16.F32.PACK_AB R190, R37.reuse, R190 ;  /* 0x000000be25be723e */ /* 0x048fe200000010ff */
[----:B------:R-:W-:Y:S01]  /*3c40*/  FADD.FTZ R49, R37, R10 ;  /* 0x0000000a25317221 */ /* 0x000fe20000010000 */
[----:B------:R-:W-:Y:S01]  /*3c50*/  FFMA.FTZ R34, R71, UR11, -R34 ;  /* 0x0000000b47227c23 */ /* 0x000fe20008010822 */
[----:B0-----:R-:W-:Y:S01]  /*3c60*/  F2FP.BF16.F32.PACK_AB R172, R57, R56 ;  /* 0x0000003839ac723e */ /* 0x001fe200000010ff */
[----:B------:R-:W0:Y:S01]  /*3c70*/  MUFU.EX2 R13, R13 ;  /* 0x0000000d000d7308 */ /* 0x000e220000000800 */
[----:B------:R-:W-:Y:S01]  /*3c80*/  FADD.FTZ R10, R184, R49 ;  /* 0x00000031b80a7221 */ /* 0x000fe20000010000 */
[----:B----4-:R-:W-:Y:S01]  /*3c90*/  FADD.FTZ R49, R5, R36 ;  /* 0x0000002405317221 */ /* 0x010fe20000010000 */
[----:B------:R-:W-:Y:S01]  /*3ca0*/  F2FP.BF16.F32.PACK_AB R189, R36, R5 ;  /* 0x0000000524bd723e */ /* 0x000fe200000010ff */
[----:B------:R-:W-:-:S02]  /*3cb0*/  IMAD.MOV.U32 R71, RZ, RZ, R119 ;  /* 0x000000ffff477224 */ /* 0x000fc400078e0077 */
[C---:B------:R-:W-:Y:S01]  /*3cc0*/  FADD.FTZ R55, R39.reuse, R10 ;  /* 0x0000000a27377221 */ /* 0x040fe20000010000 */
[----:B------:R-:W-:Y:S01]  /*3cd0*/  F2FP.BF16.F32.PACK_AB R184, R39, R184 ;  /* 0x000000b827b8723e */ /* 0x000fe200000010ff */
[----:B------:R-:W-:Y:S01]  /*3ce0*/  IMAD.MOV.U32 R39, RZ, RZ, R119 ;  /* 0x000000ffff277224 */ /* 0x000fe200078e0077 */
[----:B------:R-:W1:Y:S01]  /*3cf0*/  MUFU.EX2 R14, R14 ;  /* 0x0000000e000e7308 */ /* 0x000e620000000800 */
[----:B-----5:R-:W-:Y:S01]  /*3d00*/  FADD.FTZ R10, R12, R49 ;  /* 0x000000310c0a7221 */ /* 0x020fe20000010000 */
[----:B------:R-:W-:Y:S01]  /*3d10*/  FADD.FTZ R38, R186, R55 ;  /* 0x00000037ba267221 */ /* 0x000fe20000010000 */
[C---:B------:R-:W-:Y:S01]  /*3d20*/  F2FP.BF16.F32.PACK_AB R186, R41.reuse, R186 ;  /* 0x000000ba29ba723e */ /* 0x040fe200000010ff */
[--C-:B------:R-:W-:Y:S02]  /*3d30*/  IMAD.MOV.U32 R36, RZ, RZ, R119.reuse ;  /* 0x000000ffff247224 */ /* 0x100fe400078e0077 */
[----:B------:R-:W-:Y:S01]  /*3d40*/  FADD.FTZ R55, R41, R38 ;  /* 0x0000002629377221 */ /* 0x000fe20000010000 */
[----:B------:R-:W-:Y:S01]  /*3d50*/  IMAD.MOV.U32 R41, RZ, RZ, R119 ;  /* 0x000000ffff297224 */ /* 0x000fe200078e0077 */
[----:B------:R-:W3:Y:S01]  /*3d60*/  MUFU.EX2 R15, R15 ;  /* 0x0000000f000f7308 */ /* 0x000ee20000000800 */
[----:B0-----:R-:W-:Y:S01]  /*3d70*/  FADD.FTZ R49, R13, R10 ;  /* 0x0000000a0d317221 */ /* 0x001fe20000010000 */
[----:B------:R-:W-:Y:S01]  /*3d80*/  FADD.FTZ R38, R180, R55 ;  /* 0x00000037b4267221 */ /* 0x000fe20000010000 */
[----:B------:R-:W-:-:S02]  /*3d90*/  F2FP.BF16.F32.PACK_AB R180, R43, R180 ;  /* 0x000000b42bb4723e */ /* 0x000fc400000010ff */
[----:B------:R-:W-:Y:S01]  /*3da0*/  F2FP.BF16.F32.PACK_AB R191, R13, R12 ;  /* 0x0000000c0dbf723e */ /* 0x000fe200000010ff */
[----:B------:R-:W-:Y:S01]  /*3db0*/  FADD.FTZ R55, R43, R38 ;  /* 0x000000262b377221 */ /* 0x000fe20000010000 */
[----:B------:R-:W-:Y:S01]  /*3dc0*/  IMAD.MOV.U32 R12, RZ, RZ, 0x3f800000 ;  /* 0x3f800000ff0c7424 */ /* 0x000fe200078e00ff */
[----:B------:R-:W0:Y:S01]  /*3dd0*/  MUFU.EX2 R20, R20 ;  /* 0x0000001400147308 */ /* 0x000e220000000800 */
[----:B-1----:R-:W-:Y:S01]  /*3de0*/  FADD.FTZ R10, R14, R49 ;  /* 0x000000310e0a7221 */ /* 0x002fe20000010000 */
[----:B------:R-:W-:Y:S01]  /*3df0*/  FADD.FTZ R38, R182, R55 ;  /* 0x00000037b6267221 */ /* 0x000fe20000010000 */
[C---:B------:R-:W-:Y:S01]  /*3e00*/  F2FP.BF16.F32.PACK_AB R182, R45.reuse, R182 ;  /* 0x000000b62db6723e */ /* 0x040fe200000010ff */
[--C-:B------:R-:W-:Y:S02]  /*3e10*/  IMAD.MOV.U32 R43, RZ, RZ, R119.reuse ;  /* 0x000000ffff2b7224 */ /* 0x100fe400078e0077 */
[----:B------:R-:W-:Y:S01]  /*3e20*/  FADD.FTZ R55, R45, R38 ;  /* 0x000000262d377221 */ /* 0x000fe20000010000 */
[--C-:B------:R-:W-:Y:S01]  /*3e30*/  IMAD.MOV.U32 R45, RZ, RZ, R119.reuse ;  /* 0x000000ffff2d7224 */ /* 0x100fe200078e0077 */
[----:B------:R-:W1:Y:S01]  /*3e40*/  MUFU.EX2 R21, R21 ;  /* 0x0000001500157308 */ /* 0x000e620000000800 */
[C---:B---3--:R-:W-:Y:S01]  /*3e50*/  FADD.FTZ R49, R15.reuse, R10 ;  /* 0x0000000a0f317221 */ /* 0x048fe20000010000 */
[----:B------:R-:W-:Y:S01]  /*3e60*/  F2FP.BF16.F32.PACK_AB R185, R15, R14 ;  /* 0x0000000e0fb9723e */ /* 0x000fe200000010ff */
[----:B------:R-:W-:-:S05]  /*3e70*/  IMAD.MOV.U32 R38, RZ, RZ, R119 ;  /* 0x000000ffff267224 */ /* 0x000fca00078e0077 */
[----:B------:R-:W2:Y:S01]  /*3e80*/  MUFU.EX2 R24, R24 ;  /* 0x0000001800187308 */ /* 0x000ea20000000800 */
[----:B0-----:R-:W-:-:S07]  /*3e90*/  FADD.FTZ R10, R20, R49 ;  /* 0x00000031140a7221 */ /* 0x001fce0000010000 */
[----:B------:R-:W0:Y:S01]  /*3ea0*/  MUFU.EX2 R25, R25 ;  /* 0x0000001900197308 */ /* 0x000e220000000800 */
[----:B-1----:R-:W-:Y:S01]  /*3eb0*/  FADD.FTZ R49, R21, R10 ;  /* 0x0000000a15317221 */ /* 0x002fe20000010000 */
[----:B------:R-:W-:Y:S01]  /*3ec0*/  FADD.FTZ R10, R176, R55 ;  /* 0x00000037b00a7221 */ /* 0x000fe20000010000 */
[----:B------:R-:W-:Y:S02]  /*3ed0*/  F2FP.BF16.F32.PACK_AB R176, R47, R176 ;  /* 0x000000b02fb0723e */ /* 0x000fe400000010ff */
[----:B------:R-:W-:Y:S01]  /*3ee0*/  F2FP.BF16.F32.PACK_AB R187, R21, R20 ;  /* 0x0000001415bb723e */ /* 0x000fe200000010ff */
[----:B------:R-:W-:Y:S01]  /*3ef0*/  FADD.FTZ R55, R47, R10 ;  /* 0x0000000a2f377221 */ /* 0x000fe20000010000 */
[----:B------:R-:W-:Y:S01]  /*3f00*/  IMAD.MOV.U32 R47, RZ, RZ, R119 ;  /* 0x000000ffff2f7224 */ /* 0x000fe200078e0077 */
[----:B------:R-:W1:Y:S01]  /*3f10*/  MUFU.EX2 R26, R26 ;  /* 0x0000001a001a7308 */ /* 0x000e620000000800 */
[----:B--2---:R-:W-:Y:S01]  /*3f20*/  FADD.FTZ R0, R24, R49 ;  /* 0x0000003118007221 */ /* 0x004fe20000010000 */
[----:B------:R-:W-:Y:S01]  /*3f30*/  FADD.FTZ R10, R178, R55 ;  /* 0x00000037b20a7221 */ /* 0x000fe20000010000 */
[----:B------:R-:W-:-:S03]  /*3f40*/  F2FP.BF16.F32.PACK_AB R178, R53, R178 ;  /* 0x000000b235b2723e */ /* 0x000fc600000010ff */
[----:B------:R-:W-:Y:S01]  /*3f50*/  FADD.FTZ R55, R53, R10 ;  /* 0x0000000a35377221 */ /* 0x000fe20000010000 */
[----:B------:R-:W-:Y:S01]  /*3f60*/  IMAD.MOV.U32 R53, RZ, RZ, R119 ;  /* 0x000000ffff357224 */ /* 0x000fe200078e0077 */
[----:B------:R-:W2:Y:S01]  /*3f70*/  MUFU.EX2 R27, R27 ;  /* 0x0000001b001b7308 */ /* 0x000ea20000000800 */
[C---:B0-----:R-:W-:Y:S01]  /*3f80*/  FADD.FTZ R49, R25.reuse, R0 ;  /* 0x0000000019317221 */ /* 0x041fe20000010000 */
[----:B------:R-:W-:Y:S01]  /*3f90*/  FADD.FTZ R10, R56, R55 ;  /* 0x00000037380a7221 */ /* 0x000fe20000010000 */
[----:B------:R-:W-:Y:S01]  /*3fa0*/  F2FP.BF16.F32.PACK_AB R181, R25, R24 ;  /* 0x0000001819b5723e */ /* 0x000fe200000010ff */
[--C-:B------:R-:W-:Y:S02]  /*3fb0*/  IMAD.MOV.U32 R56, RZ, RZ, R119.reuse ;  /* 0x000000ffff387224 */ /* 0x100fe400078e0077 */
[----:B------:R-:W-:Y:S01]  /*3fc0*/  FADD.FTZ R37, R57, R10 ;  /* 0x0000000a39257221 */ /* 0x000fe20000010000 */
[----:B------:R-:W-:Y:S01]  /*3fd0*/  IMAD.MOV.U32 R57, RZ, RZ, R119 ;  /* 0x000000ffff397224 */ /* 0x000fe200078e0077 */
[----:B------:R-:W0:Y:S01]  /*3fe0*/  MUFU.EX2 R28, R28 ;  /* 0x0000001c001c7308 */ /* 0x000e220000000800 */
[----:B-1----:R-:W-:Y:S01]  /*3ff0*/  FADD.FTZ R0, R26, R49 ;  /* 0x000000311a007221 */ /* 0x002fe20000010000 */
[----:B------:R-:W-:Y:S01]  /*4000*/  FADD.FTZ R10, R60, R37 ;  /* 0x000000253c0a7221 */ /* 0x000fe20000010000 */
[----:B------:R-:W-:-:S02]  /*4010*/  IMAD.MOV.U32 R55, RZ, RZ, R119 ;  /* 0x000000ffff377224 */ /* 0x000fc400078e0077 */
[--C-:B------:R-:W-:Y:S02]  /*4020*/  IMAD.MOV.U32 R25, RZ, RZ, R119.reuse ;  /* 0x000000ffff197224 */ /* 0x100fe400078e0077 */
[--C-:B------:R-:W-:Y:S01]  /*4030*/  IMAD.MOV.U32 R24, RZ, RZ, R119.reuse ;  /* 0x000000ffff187224 */ /* 0x100fe200078e0077 */
[----:B------:R-:W1:Y:S01]  /*4040*/  MUFU.EX2 R29, R29 ;  /* 0x0000001d001d7308 */ /* 0x000e620000000800 */
[C---:B--2---:R-:W-:Y:S01]  /*4050*/  FADD.FTZ R49, R27.reuse, R0 ;  /* 0x000000001b317221 */ /* 0x044fe20000010000 */
[----:B------:R-:W-:Y:S01]  /*4060*/  F2FP.BF16.F32.PACK_AB R183, R27, R26 ;  /* 0x0000001a1bb7723e */ /* 0x000fe200000010ff */
[--C-:B------:R-:W-:Y:S02]  /*4070*/  IMAD.MOV.U32 R27, RZ, RZ, R119.reuse ;  /* 0x000000ffff1b7224 */ /* 0x100fe400078e0077 */
[----:B------:R-:W-:-:S03]  /*4080*/  IMAD.MOV.U32 R26, RZ, RZ, R119 ;  /* 0x000000ffff1a7224 */ /* 0x000fc600078e0077 */
[----:B------:R-:W2:Y:S01]  /*4090*/  MUFU.EX2 R30, R30 ;  /* 0x0000001e001e7308 */ /* 0x000ea20000000800 */
[----:B0-----:R-:W-:Y:S01]  /*40a0*/  FADD.FTZ R0, R28, R49 ;  /* 0x000000311c007221 */ /* 0x001fe20000010000 */
[----:B------:R-:W-:-:S06]  /*40b0*/  MOV R49, R119 ;  /* 0x0000007700317202 */ /* 0x000fcc0000000f00 */
[----:B------:R-:W0:Y:S01]  /*40c0*/  MUFU.EX2 R31, R31 ;  /* 0x0000001f001f7308 */ /* 0x000e220000000800 */
[C---:B-1----:R-:W-:Y:S01]  /*40d0*/  FADD.FTZ R35, R29.reuse, R0 ;  /* 0x000000001d237221 */ /* 0x042fe20000010000 */
[----:B------:R-:W-:Y:S01]  /*40e0*/  F2FP.BF16.F32.PACK_AB R177, R29, R28 ;  /* 0x0000001c1db1723e */ /* 0x000fe200000010ff */
[--C-:B------:R-:W-:Y:S02]  /*40f0*/  IMAD.MOV.U32 R29, RZ, RZ, R119.reuse ;  /* 0x000000ffff1d7224 */ /* 0x100fe400078e0077 */
[----:B------:R-:W-:-:S03]  /*4100*/  IMAD.MOV.U32 R28, RZ, RZ, R119 ;  /* 0x000000ffff1c7224 */ /* 0x000fc600078e0077 */
[----:B------:R-:W1:Y:S01]  /*4110*/  MUFU.EX2 R32, R32 ;  /* 0x0000002000207308 */ /* 0x000e620000000800 */
[----:B--2---:R-:W-:-:S07]  /*4120*/  FADD.FTZ R0, R30, R35 ;  /* 0x000000231e007221 */ /* 0x004fce0000010000 */
[----:B------:R-:W2:Y:S01]  /*4130*/  MUFU.EX2 R33, R33 ;  /* 0x0000002100217308 */ /* 0x000ea20000000800 */
[C---:B0-----:R-:W-:Y:S01]  /*4140*/  FADD.FTZ R35, R31.reuse, R0 ;  /* 0x000000001f237221 */ /* 0x041fe20000010000 */
[----:B------:R-:W-:Y:S01]  /*4150*/  F2FP.BF16.F32.PACK_AB R179, R31, R30 ;  /* 0x0000001e1fb3723e */ /* 0x000fe200000010ff */
[----:B------:R-:W-:Y:S01]  /*4160*/  IMAD.MOV.U32 R30, RZ, RZ, R119 ;  /* 0x000000ffff1e7224 */ /* 0x000fe200078e0077 */
[----:B------:R-:W-:-:S04]  /*4170*/  MOV R31, R119 ;  /* 0x00000077001f7202 */ /* 0x000fc80000000f00 */
[----:B------:R-:W0:Y:S01]  /*4180*/  MUFU.EX2 R62, R62 ;  /* 0x0000003e003e7308 */ /* 0x000e220000000800 */
[----:B-1----:R-:W-:-:S07]  /*4190*/  FADD.FTZ R0, R32, R35 ;  /* 0x0000002320007221 */ /* 0x002fce0000010000 */
[----:B------:R-:W1:Y:S01]  /*41a0*/  MUFU.EX2 R63, R63 ;  /* 0x0000003f003f7308 */ /* 0x000e620000000800 */
[C---:B--2---:R-:W-:Y:S01]  /*41b0*/  FADD.FTZ R35, R33.reuse, R0 ;  /* 0x0000000021237221 */ /* 0x044fe20000010000 */
[----:B------:R-:W-:Y:S01]  /*41c0*/  F2FP.BF16.F32.PACK_AB R173, R33, R32 ;  /* 0x0000002021ad723e */ /* 0x000fe200000010ff */
[--C-:B------:R-:W-:Y:S02]  /*41d0*/  IMAD.MOV.U32 R33, RZ, RZ, R119.reuse ;  /* 0x000000ffff217224 */ /* 0x100fe400078e0077 */
[----:B------:R-:W-:-:S03]  /*41e0*/  IMAD.MOV.U32 R32, RZ, RZ, R119 ;  /* 0x000000ffff207224 */ /* 0x000fc600078e0077 */
[----:B------:R-:W2:Y:S01]  /*41f0*/  MUFU.EX2 R61, R61 ;  /* 0x0000003d003d7308 */ /* 0x000ea20000000800 */
[----:B0-----:R-:W-:-:S07]  /*4200*/  FADD.FTZ R0, R62, R35 ;  /* 0x000000233e007221 */ /* 0x001fce0000010000 */
[----:B------:R-:W0:Y:S01]  /*4210*/  MUFU.EX2 R66, R66 ;  /* 0x0000004200427308 */ /* 0x000e220000000800 */
[C---:B-1----:R-:W-:Y:S01]  /*4220*/  FADD.FTZ R35, R63.reuse, R0 ;  /* 0x000000003f237221 */ /* 0x042fe20000010000 */
[----:B------:R-:W-:Y:S01]  /*4230*/  F2FP.BF16.F32.PACK_AB R175, R63, R62 ;  /* 0x0000003e3faf723e */ /* 0x000fe200000010ff */
[--C-:B------:R-:W-:Y:S02]  /*4240*/  IMAD.MOV.U32 R63, RZ, RZ, R119.reuse ;  /* 0x000000ffff3f7224 */ /* 0x100fe400078e0077 */
[----:B------:R-:W-:-:S03]  /*4250*/  IMAD.MOV.U32 R62, RZ, RZ, R119 ;  /* 0x000000ffff3e7224 */ /* 0x000fc600078e0077 */
[----:B------:R-:W1:Y:S01]  /*4260*/  MUFU.EX2 R64, R64 ;  /* 0x0000004000407308 */ /* 0x000e620000000800 */
[C---:B--2---:R-:W-:Y:S01]  /*4270*/  FADD.FTZ R37, R61.reuse, R10 ;  /* 0x0000000a3d257221 */ /* 0x044fe20000010000 */
[----:B------:R-:W-:Y:S01]  /*4280*/  F2FP.BF16.F32.PACK_AB R174, R61, R60 ;  /* 0x0000003c3dae723e */ /* 0x000fe200000010ff */
[--C-:B------:R-:W-:Y:S02]  /*4290*/  IMAD.MOV.U32 R61, RZ, RZ, R119.reuse ;  /* 0x000000ffff3d7224 */ /* 0x100fe400078e0077 */
[----:B------:R-:W-:-:S03]  /*42a0*/  IMAD.MOV.U32 R60, RZ, RZ, R119 ;  /* 0x000000ffff3c7224 */ /* 0x000fc600078e0077 */
[----:B------:R-:W2:Y:S01]  /*42b0*/  MUFU.EX2 R67, R67 ;  /* 0x0000004300437308 */ /* 0x000ea20000000800 */
[----:B0-----:R-:W-:Y:S01]  /*42c0*/  FADD.FTZ R0, R66, R35 ;  /* 0x0000002342007221 */ /* 0x001fe20000010000 */
[----:B------:R-:W-:-:S06]  /*42d0*/  IMAD.MOV.U32 R35, RZ, RZ, R119 ;  /* 0x000000ffff237224 */ /* 0x000fcc00078e0077 */
[----:B------:R-:W0:Y:S01]  /*42e0*/  MUFU.EX2 R65, R65 ;  /* 0x0000004100417308 */ /* 0x000e220000000800 */
[----:B-1----:R-:W-:-:S07]  /*42f0*/  FADD.FTZ R10, R64, R37 ;  /* 0x00000025400a7221 */ /* 0x002fce0000010000 */
[----:B------:R-:W1:Y:S01]  /*4300*/  MUFU.EX2 R70, R70 ;  /* 0x0000004600467308 */ /* 0x000e620000000800 */
[C---:B--2---:R-:W-:Y:S01]  /*4310*/  FADD.FTZ R5, R67.reuse, R0 ;  /* 0x0000000043057221 */ /* 0x044fe20000010000 */
[----:B------:R-:W-:Y:S01]  /*4320*/  F2FP.BF16.F32.PACK_AB R169, R67, R66 ;  /* 0x0000004243a9723e */ /* 0x000fe200000010ff */
[----:B------:R-:W-:Y:S01]  /*4330*/  IMAD.MOV.U32 R66, RZ, RZ, R119 ;  /* 0x000000ffff427224 */ /* 0x000fe200078e0077 */
[----:B------:R-:W-:-:S04]  /*4340*/  MOV R67, R119 ;  /* 0x0000007700437202 */ /* 0x000fc80000000f00 */
[----:B------:R-:W2:Y:S01]  /*4350*/  MUFU.EX2 R68, R68 ;  /* 0x0000004400447308 */ /* 0x000ea20000000800 */
[C---:B0-----:R-:W-:Y:S01]  /*4360*/  FADD.FTZ R37, R65.reuse, R10 ;  /* 0x0000000a41257221 */ /* 0x041fe20000010000 */
[----:B------:R-:W-:Y:S01]  /*4370*/  F2FP.BF16.F32.PACK_AB R168, R65, R64 ;  /* 0x0000004041a8723e */ /* 0x000fe200000010ff */
[--C-:B------:R-:W-:Y:S02]  /*4380*/  IMAD.MOV.U32 R65, RZ, RZ, R119.reuse ;  /* 0x000000ffff417224 */ /* 0x100fe400078e0077 */
[----:B------:R-:W-:-:S03]  /*4390*/  IMAD.MOV.U32 R64, RZ, RZ, R119 ;  /* 0x000000ffff407224 */ /* 0x000fc600078e0077 */
[----:B------:R0:W3:Y:S01]  /*43a0*/  MUFU.EX2 R171, R34 ;  /* 0x0000002200ab7308 */ /* 0x0000e20000000800 */
[----:B-1----:R-:W-:-:S07]  /*43b0*/  FADD.FTZ R0, R70, R5 ;  /* 0x0000000546007221 */ /* 0x002fce0000010000 */
[----:B------:R-:W1:Y:S01]  /*43c0*/  MUFU.EX2 R51, R51 ;  /* 0x0000003300337308 */ /* 0x000e620000000800 */
[----:B--2---:R-:W-:Y:S01]  /*43d0*/  FADD.FTZ R10, R68, R37 ;  /* 0x00000025440a7221 */ /* 0x004fe20000010000 */
[--C-:B------:R-:W-:Y:S02]  /*43e0*/  IMAD.MOV.U32 R37, RZ, RZ, R119.reuse ;  /* 0x000000ffff257224 */ /* 0x100fe400078e0077 */
[--C-:B0-----:R-:W-:Y:S02]  /*43f0*/  IMAD.MOV.U32 R34, RZ, RZ, R119.reuse ;  /* 0x000000ffff227224 */ /* 0x101fe400078e0077 */
[C---:B---3--:R-:W-:Y:S01]  /*4400*/  FADD.FTZ R5, R171.reuse, R0 ;  /* 0x00000000ab057221 */ /* 0x048fe20000010000 */
[----:B------:R-:W-:Y:S01]  /*4410*/  F2FP.BF16.F32.PACK_AB R171, R171, R70 ;  /* 0x00000046abab723e */ /* 0x000fe200000010ff */
[----:B------:R-:W-:Y:S02]  /*4420*/  IMAD.MOV.U32 R0, RZ, RZ, 0x3f800000 ;  /* 0x3f800000ff007424 */ /* 0x000fe400078e00ff */
[----:B------:R-:W-:-:S02]  /*4430*/  IMAD.MOV.U32 R70, RZ, RZ, R119 ;  /* 0x000000ffff467224 */ /* 0x000fc400078e0077 */
[C---:B-1----:R-:W-:Y:S01]  /*4440*/  FADD.FTZ R10, R51.reuse, R10 ;  /* 0x0000000a330a7221 */ /* 0x042fe20000010000 */
[----:B------:R-:W-:Y:S01]  /*4450*/  F2FP.BF16.F32.PACK_AB R170, R51, R68 ;  /* 0x0000004433aa723e */ /* 0x000fe200000010ff */
[--C-:B------:R-:W-:Y:S02]  /*4460*/  IMAD.MOV.U32 R68, RZ, RZ, R119.reuse ;  /* 0x000000ffff447224 */ /* 0x100fe400078e0077 */
[----:B------:R-:W-:Y:S01]  /*4470*/  IMAD.MOV.U32 R51, RZ, RZ, R119 ;  /* 0x000000ffff337224 */ /* 0x000fe200078e0077 */
[----:B------:R-:W-:Y:S06]  /*4480*/  @!P1 BRA `(.L_x_194) ;  /* 0x0000002800109947 */ /* 0x000fec0003800000 */
[----:B------:R-:W-:Y:S01]  /*4490*/  IMAD.MOV.U32 R13, RZ, RZ, R11 ;  /* 0x000000ffff0d7224 */ /* 0x000fe200078e000b */
[----:B------:R-:W-:Y:S01]  /*44a0*/  MOV R14, R4 ;  /* 0x00000004000e7202 */ /* 0x000fe20000000f00 */
[----:B------:R-:W-:Y:S01]  /*44b0*/  IMAD.MOV.U32 R0, RZ, RZ, 0x3f800000 ;  /* 0x3f800000ff007424 */ /* 0x000fe200078e00ff */
        /* <DEDUP_REMOVED lines=48> */
[----:B------:R-:W-:Y:S01]  /*47c0*/  UMOV UR6, UR39 ;  /* 0x0000002700067c82 */ /* 0x000fe20008000000 */
[----:B------:R-:W-:Y:S01]  /*47d0*/  UMOV UR7, UR38 ;  /* 0x0000002600077c82 */ /* 0x000fe20008000000 */
[----:B------:R-:W-:Y:S01]  /*47e0*/  ULDC UR8, c[0x0][0x9d8] ;  /* 0x0002760000087ab9 */ /* 0x000fe20000000800 */
[----:B------:R-:W-:-:S05]  /*47f0*/  ULDC UR11, c[0x0][0x988] ;  /* 0x00026200000b7ab9 */ /* 0x000fca0000000800 */
.L_x_205:
[----:B------:R-:W-:-:S04]  /*4800*/  UISETP.NE.AND UP0, UPT, UR7, 0x1, UPT ;  /* 0x000000010700788c */ /* 0x000fc8000bf05270 */
[----:B------:R-:W-:-:S04]  /*4810*/  USEL UR39, URZ, 0x1, UP0 ;  /* 0x000000013f277887 */ /* 0x000fc80008000000 */
[----:B------:R-:W-:Y:S01]  /*4820*/  ULOP3.LUT UR39, UR6, UR39, URZ, 0x3c, !UPT ;  /* 0x0000002706277292 */ /* 0x000fe2000f8e3c3f */
[----:B------:R-:W-:Y:S11]  /*4830*/  @!P0 BRA `(.L_x_195) ;  /* 0x0000000000048947 */ /* 0x000ff60003800000 */
[----:B------:R-:W-:Y:S01]  /*4840*/  BPT.TRAP 0x1 ;  /* 0x000000040000795c */ /* 0x000fe20000300000 */
.L_x_195:
[----:B------:R-:W0:Y:S01]  /*4850*/  S2UR UR9, SR_CgaCtaId ;  /* 0x00000000000979c3 */ /* 0x000e220000008800 */
[----:B------:R-:W-:Y:S01]  /*4860*/  MOV R2, 0x400 ;  /* 0x0000040000027802 */ /* 0x000fe20000000f00 */
[----:B------:R-:W-:Y:S01]  /*4870*/  UIADD3 UR38, UR7, 0x1, URZ ;  /* 0x0000000107267890 */ /* 0x000fe2000fffe03f */
[----:B------:R-:W-:-:S03]  /*4880*/  IMAD.U32 R4, RZ, RZ, UR39 ;  /* 0x00000027ff047e24 */ /* 0x000fc6000f8e00ff */
[----:B------:R-:W-:Y:S02]  /*4890*/  UISETP.NE.AND UP0, UPT, UR38, 0x2, UPT ;  /* 0x000000022600788c */ /* 0x000fe4000bf05270 */
[----:B------:R-:W-:Y:S02]  /*48a0*/  SHF.L.U32 R4, R4, 0x1f, RZ ;  /* 0x0000001f04047819 */ /* 0x000fe400000006ff */
[----:B------:R-:W-:Y:S01]  /*48b0*/  USEL UR38, UR38, URZ, UP0 ;  /* 0x0000003f26267287 */ /* 0x000fe20008000000 */
[----:B0-----:R-:W-:-:S05]  /*48c0*/  IMAD.U32 R3, RZ, RZ, UR9 ;  /* 0x00000009ff037e24 */ /* 0x001fca000f8e00ff */
[----:B------:R-:W-:-:S04]  /*48d0*/  LEA R2, R3, R2, 0x18 ;  /* 0x0000000203027211 */ /* 0x000fc800078ec0ff */
[----:B------:R-:W-:-:S13]  /*48e0*/  R2UR UR9, R2 ;  /* 0x00000000020972ca */ /* 0x000fda00000e0000 */
[----:B------:R-:W-:-:S09]  /*48f0*/  ULEA UR9, UR38, UR9, 0x3 ;  /* 0x0000000926097291 */ /* 0x000fd2000f8e183f */
[----:B------:R0:W1:Y:S01]  /*4900*/  SYNCS.PHASECHK.TRANS64.TRYWAIT P1, [UR9+0x30830], R4 ;  /* 0x03083004ff0075a7 */ /* 0x0000620008020149 */
[----:B------:R-:W-:Y:S05]  /*4910*/  @!P0 BRA `(.L_x_196) ;  /* 0x0000000000048947 */ /* 0x000fea0003800000 */
[----:B------:R-:W-:Y:S01]  /*4920*/  BPT.TRAP 0x1 ;  /* 0x000000040000795c */ /* 0x000fe20000300000 */
.L_x_196:
[----:B-1----:R-:W-:Y:S05]  /*4930*/  @P1 BRA `(.L_x_197) ;  /* 0x0000000000081947 */ /* 0x002fea0003800000 */
[----:B------:R-:W1:Y:S02]  /*4940*/  SYNCS.PHASECHK.TRANS64.TRYWAIT P1, [UR9+0x30830], R4 ;  /* 0x03083004ff0075a7 */ /* 0x000e640008020149 */
[----:B-1----:R-:W-:Y:S05]  /*4950*/  @!P1 BRA `(.L_x_198) ;  /* 0x000000cc007c9947 */ /* 0x002fea0003800000 */
.L_x_197:
[----:B------:R-:W-:Y:S01]  /*4960*/  R2UR UR32, R8 ;  /* 0x00000000082072ca */ /* 0x000fe200000e0000 */
[----:B------:R-:W-:Y:S01]  /*4970*/  UIMAD UR10, UR38, 0x900, UR4 ;  /* 0x00000900260a78a4 */ /* 0x000fe2000f8e0204 */
[----:B------:R-:W-:Y:S01]  /*4980*/  R2UR UR33, R9 ;  /* 0x00000000092172ca */ /* 0x000fe200000e0000 */
[----:B------:R-:W-:Y:S01]  /*4990*/  WARPGROUP.ARRIVE ;  /* 0x00000000000079c5 */ /* 0x000fe20000000000 */
[----:B------:R-:W-:Y:S01]  /*49a0*/  UMOV UR35, 0x40000040 ;  /* 0x4000004000237882 */ /* 0x000fe20000000000 */
[----:B------:R-:W-:Y:S01]  /*49b0*/  UIADD3 UR14, UR10, 0x304, URZ ;  /* 0x000003040a0e7890 */ /* 0x000fe2000fffe03f */
[-C--:B------:R-:W-:Y:S01]  /*49c0*/  FMUL.FTZ R24, R24, R12.reuse ;  /* 0x0000000c18187220 */ /* 0x080fe20000410000 */
[----:B------:R-:W-:Y:S01]  /*49d0*/  UMOV UR15, 0x40000040 ;  /* 0x40000040000f7882 */ /* 0x000fe20000000000 */
[----:B------:R-:W-:Y:S01]  /*49e0*/  UMOV UR34, UR10 ;  /* 0x0000000a00227c82 */ /* 0x000fe20008000000 */
[----:B------:R-:W-:Y:S01]  /*49f0*/  UIADD3 UR18, UR10, 0x306, URZ ;  /* 0x000003060a127890 */ /* 0x000fe2000fffe03f */
[-C--:B------:R-:W-:Y:S01]  /*4a00*/  FMUL.FTZ R25, R25, R12.reuse ;  /* 0x0000000c19197220 */ /* 0x080fe20000410000 */
[----:B------:R-:W-:Y:S01]  /*4a10*/  UMOV UR19, 0x40000040 ;  /* 0x4000004000137882 */ /* 0x000fe20000000000 */
[----:B------:R-:W-:Y:S01]  /*4a20*/  UIADD3 UR22, UR10, 0x600, URZ ;  /* 0x000006000a167890 */ /* 0x000fe2000fffe03f */
[-C--:B------:R-:W-:Y:S01]  /*4a30*/  FMUL.FTZ R28, R28, R12.reuse ;  /* 0x0000000c1c1c7220 */ /* 0x080fe20000410000 */
[----:B------:R-:W-:Y:S01]  /*4a40*/  UMOV UR23, 0x40000040 ;  /* 0x4000004000177882 */ /* 0x000fe20000000000 */
[----:B------:R-:W-:Y:S01]  /*4a50*/  HGMMA.64x96x16.F32.BF16 R120, gdesc[UR32], RZ, !UPT, gsb0 ;  /* 0x01600000207879f0 */ /* 0x000fe2000c0018ff */
[----:B------:R-:W-:Y:S01]  /*4a60*/  R2UR UR32, R6 ;  /* 0x00000000062072ca */ /* 0x000fe200000e0000 */
[----:B------:R-:W-:Y:S01]  /*4a70*/  UIADD3 UR34, UR10, 0x2, URZ ;  /* 0x000000020a227890 */ /* 0x000fe2000fffe03f */
[----:B------:R-:W-:Y:S01]  /*4a80*/  R2UR UR33, R7 ;  /* 0x00000000072172ca */ /* 0x000fe200000e0000 */
[----:B------:R-:W-:Y:S01]  /*4a90*/  UMOV UR35, 0x40000040 ;  /* 0x4000004000237882 */ /* 0x000fe20000000000 */
[----:B------:R-:W-:Y:S01]  /*4aa0*/  UIADD3 UR26, UR10, 0x602, URZ ;  /* 0x000006020a1a7890 */ /* 0x000fe2000fffe03f */
[-C--:B------:R-:W-:Y:S01]  /*4ab0*/  FMUL.FTZ R29, R29, R12.reuse ;  /* 0x0000000c1d1d7220 */ /* 0x080fe20000410000 */
[----:B------:R-:W-:Y:S01]  /*4ac0*/  UMOV UR27, 0x40000040 ;  /* 0x40000040001b7882 */ /* 0x000fe20000000000 */
        /* <DEDUP_REMOVED lines=150> */
.L_x_199:
[----:B------:R-:W-:Y:S01]  /*5430*/  R2UR UR10, R2 ;  /* 0x00000000020a72ca */ /* 0x000fe200000e0000 */
[----:B------:R-:W-:-:S05]  /*5440*/  IMAD.U32 R0, RZ, RZ, UR6 ;  /* 0x00000006ff007e24 */ /* 0x000fca000f8e00ff */
[----:B------:R-:W-:-:S07]  /*5450*/  SHF.L.U32 R0, R0, 0x1f, RZ ;  /* 0x0000001f00007819 */ /* 0x000fce00000006ff */
[----:B------:R-:W-:-:S09]  /*5460*/  ULEA UR10, UR7, UR10, 0x3 ;  /* 0x0000000a070a7291 */ /* 0x000fd2000f8e183f */
[----:B------:R2:W3:Y:S01]  /*5470*/  SYNCS.PHASECHK.TRANS64.TRYWAIT P1, [UR10+0x30850], R0 ;  /* 0x03085000ff0075a7 */ /* 0x0004e2000802014a */
[----:B------:R-:W-:Y:S05]  /*5480*/  @!P0 BRA `(.L_x_200) ;  /* 0x0000000000048947 */ /* 0x000fea0003800000 */
[----:B------:R-:W-:Y:S01]  /*5490*/  BPT.TRAP 0x1 ;  /* 0x000000040000795c */ /* 0x000fe20000300000 */
.L_x_200:
[----:B---3--:R-:W-:Y:S05]  /*54a0*/  @P1 BRA `(.L_x_201) ;  /* 0x0000000000081947 */ /* 0x008fea0003800000 */
[----:B------:R-:W3:Y:S02]  /*54b0*/  SYNCS.PHASECHK.TRANS64.TRYWAIT P1, [UR10+0x30850], R0 ;  /* 0x03085000ff0075a7 */ /* 0x000ee4000802014a */
[----:B---3--:R-:W-:Y:S05]  /*54c0*/  @!P1 BRA `(.L_x_202) ;  /* 0x000000c000b89947 */ /* 0x008fea0003800000 */
.L_x_201:
[----:B------:R-:W-:Y:S01]  /*54d0*/  R2UR UR6, R2 ;  /* 0x00000000020672ca */ /* 0x000fe200000e0000 */
[----:B------:R-:W-:-:S12]  /*54e0*/  WARPGROUP.ARRIVE ;  /* 0x00000000000079c5 */ /* 0x000fd80000000000 */
[----:B------:R-:W-:-:S04]  /*54f0*/  UIADD3 UR6, UR6, 0x400, URZ ;  /* 0x0000040006067890 */ /* 0x000fc8000fffe03f */
[----:B------:R-:W-:-:S04]  /*5500*/  USHF.R.U32.HI UR6, URZ, 0x4, UR6 ;  /* 0x000000043f067899 */ /* 0x000fc80008011606 */
[----:B------:R-:W-:-:S04]  /*5510*/  ULOP3.LUT UR6, UR6, 0x3fff, URZ, 0xc0, !UPT ;  /* 0x00003fff06067892 */ /* 0x000fc8000f8ec03f */
[----:B------:R-:W-:-:S04]  /*5520*/  ULOP3.LUT UR6, UR6, 0x3000000, URZ, 0xfc, !UPT ;  /* 0x0300000006067892 */ /* 0x000fc8000f8efc3f */
[----:B------:R-:W-:-:S03]  /*5530*/  UIMAD UR14, UR7, 0x900, UR6 ;  /* 0x00000900070e78a4 */ /* 0x000fc6000f8e0206 */
[----:B------:R-:W-:-:S04]  /*5540*/  UMOV UR7, 0x40000040 ;  /* 0x4000004000077882 */ /* 0x000fc80000000000 */
[----:B------:R-:W-:Y:S02]  /*5550*/  UMOV UR6, UR14 ;  /* 0x0000000e00067c82 */ /* 0x000fe40008000000 */
        /* <DEDUP_REMOVED lines=25> */
[----:B------:R-:W-:Y:S03]  /*56f0*/  HGMMA.64x192x16.F32.BF16 R24, R168, gdesc[UR4].tnspB, R24, gsb0 ;  /* 0x42e00004a8187df0 */ /* 0x000fe60008001818 */
[----:B------:R-:W-:Y:S02]  /*5700*/  WARPGROUP.DEPBAR.LE gsb0, 0x0 ;  /* 0x00008000000079c5 */ /* 0x000fe40000010000 */
[----:B------:R-:W-:Y:S05]  /*5710*/  @!P0 BRA `(.L_x_203) ;  /* 0x0000000000048947 */ /* 0x000fea0003800000 */
[----:B------:R-:W-:Y:S01]  /*5720*/  BPT.TRAP 0x1 ;  /* 0x000000040000795c */ /* 0x000fe20000300000 */
.L_x_203:
        /* <DEDUP_REMOVED lines=23> */
[----:B------:R-:W-:Y:S01]  /*58a0*/  FMUL.FTZ R154, R157, UR8 ;  /* 0x000000089d9a7c20 */ /* 0x000fe20008410000 */
[----:B-1----:R-:W-:Y:S01]  /*58b0*/  FMNMX.FTZ R11, R15, R14, !PT ;  /* 0x0000000e0f0b7209 */ /* 0x002fe20007810000 */
        /* <DEDUP_REMOVED lines=13> */
[----:B------:R-:W3:Y:S01]  /*5990*/  MUFU.TANH R121, R121 ;  /* 0x0000007900797308 */ /* 0x000ee20000002400 */
[----:B0-2---:R-:W-:Y:S01]  /*59a0*/  FMNMX.FTZ R0, R20, R11, !PT ;  /* 0x0000000b14007209 */ /* 0x005fe20007810000 */
        /* <DEDUP_REMOVED lines=11> */
[----:B------:R-:W-:Y:S01]  /*5a60*/  R2UR UR6, R3 ;  /* 0x00000000030672ca */ /* 0x000fe200000e0000 */
[----:B------:R-:W-:-:S02]  /*5a70*/  UIADD3 UR9, UR9, 0x30840, URZ ;  /* 0x0003084009097890 */ /* 0x000fc4000fffe03f */
[----:B------:R-:W1:Y:S01]  /*5a80*/  MUFU.TANH R122, R122 ;  /* 0x0000007a007a7308 */ /* 0x000e620000002400 */
[----:B---3--:R-:W-:-:S07]  /*5a90*/  FMNMX.FTZ R11, R121, R0, !PT ;  /* 0x00000000790b7209 */ /* 0x008fce0007810000 */
[----:B------:R-:W2:Y:S01]  /*5aa0*/  MUFU.TANH R124, R124 ;  /* 0x0000007c007c7308 */ /* 0x000ea20000002400 */
[----:B0-----:R-:W-:Y:S01]  /*5ab0*/  FMNMX.FTZ R157, R123, R4, !PT ;  /* 0x000000047b9d7209 */ /* 0x001fe20007810000 */
[----:B------:R-:W-:-:S06]  /*5ac0*/  UPRMT UR9, UR6, 0x654, UR9 ;  /* 0x0000065406097896 */ /* 0x000fcc0008000009 */
[----:B------:R-:W0:Y:S01]  /*5ad0*/  MUFU.TANH R125, R125 ;  /* 0x0000007d007d7308 */ /* 0x000e220000002400 */
[----:B-1----:R-:W-:Y:S02]  /*5ae0*/  FMNMX.FTZ R0, R122, R11, !PT ;  /* 0x0000000b7a007209 */ /* 0x002fe40007810000 */
[----:B------:R-:W-:Y:S05]  /*5af0*/  SYNCS.ARRIVE.TRANS64.RED.A1T0 RZ, [UR9], RZ ;  /* 0x000000ffffff79a7 */ /* 0x000fea0008100409 */
[----:B------:R-:W1:Y:S01]  /*5b00*/  MUFU.TANH R127, R127 ;  /* 0x0000007f007f7308 */ /* 0x000e620000002400 */
[----:B--2---:R-:W-:Y:S01]  /*5b10*/  FMNMX.FTZ R4, R124, R157, !PT ;  /* 0x0000009d7c047209 */ /* 0x004fe20007810000 */
[----:B------:R-:W-:Y:S01]  /*5b20*/  FMUL.FTZ R157, R160, UR8 ;  /* 0x00000008a09d7c20 */ /* 0x000fe20008410000 */
[----:B------:R-:W-:-:S05]  /*5b30*/  FMUL.FTZ R160, R163, UR8 ;  /* 0x00000008a3a07c20 */ /* 0x000fca0008410000 */
        /* <DEDUP_REMOVED lines=15> */
[----:B-1----:R-:W-:Y:S01]  /*5c30*/  FMNMX.FTZ R4, R132, R159, !PT ;  /* 0x0000009f84047209 */ /* 0x002fe20007810000 */
[----:B------:R-:W-:Y:S01]  /*5c40*/  FMUL.FTZ R159, R162, UR8 ;  /* 0x00000008a29f7c20 */ /* 0x000fe20008410000 */
[----:B------:R-:W-:-:S05]  /*5c50*/  FMUL.FTZ R162, R165, UR8 ;  /* 0x00000008a5a27c20 */ /* 0x000fca0008410000 */
        /* <DEDUP_REMOVED lines=15> */
[----:B0-----:R-:W-:Y:S01]  /*5d50*/  FMNMX.FTZ R4, R140, R161, !PT ;  /* 0x000000a18c047209 */ /* 0x001fe20007810000 */
[----:B------:R-:W-:Y:S01]  /*5d60*/  FMUL.FTZ R161, R164, UR8 ;  /* 0x00000008a4a17c20 */ /* 0x000fe20008410000 */
[----:B------:R-:W-:-:S05]  /*5d70*/  FMUL.FTZ R164, R167, UR8 ;  /* 0x00000008a7a47c20 */ /* 0x000fca0008410000 */
        /* <DEDUP_REMOVED lines=15> */
[----:B--2---:R-:W-:Y:S01]  /*5e70*/  FMNMX.FTZ R4, R148, R163, !PT ;  /* 0x000000a394047209 */ /* 0x004fe20007810000 */
[----:B------:R-:W-:-:S06]  /*5e80*/  FMUL.FTZ R163, R166, UR8 ;  /* 0x00000008a6a37c20 */ /* 0x000fcc0008410000 */
        /* <DEDUP_REMOVED lines=27> */
[----:B-1----:R-:W-:Y:S02]  /*6040*/  FMNMX.FTZ R165, R163, R4, !PT ;  /* 0x00000004a3a57209 */ /* 0x002fe40007810000 */
[----:B--2---:R-:W-:-:S05]  /*6050*/  FMNMX.FTZ R0, R162, R11, !PT ;  /* 0x0000000ba2007209 */ /* 0x004fca0007810000 */
[----:B------:R-:W1:Y:S01]  /*6060*/  SHFL.BFLY PT, R11, R0, 0x2, 0x1f ;  /* 0x0c401f00000b7f89 */ /* 0x000e6200000e0000 */
[----:B0-----:R-:W-:-:S05]  /*6070*/  FMNMX.FTZ R165, R164, R165, !PT ;  /* 0x000000a5a4a57209 */ /* 0x001fca0007810000 */
[----:B------:R-:W0:Y:S01]  /*6080*/  SHFL.BFLY PT, R4, R165, 0x2, 0x1f ;  /* 0x0c401f00a5047f89 */ /* 0x000e2200000e0000 */
[----:B-1----:R-:W-:-:S05]  /*6090*/  FMNMX.FTZ R166, R0, R11, !PT ;  /* 0x0000000b00a67209 */ /* 0x002fca0007810000 */
[----:B------:R-:W1:Y:S01]  /*60a0*/  SHFL.BFLY PT, R11, R166, 0x1, 0x1f ;  /* 0x0c201f00a60b7f89 */ /* 0x000e6200000e0000 */
[----:B0-----:R-:W-:-:S05]  /*60b0*/  FMNMX.FTZ R167, R165, R4, !PT ;  /* 0x00000004a5a77209 */ /* 0x001fca0007810000 */
[----:B------:R-:W0:Y:S01]  /*60c0*/  SHFL.BFLY PT, R12, R167, 0x1, 0x1f ;  /* 0x0c201f00a70c7f89 */ /* 0x000e2200000e0000 */
[----:B-1----:R-:W-:Y:S02]  /*60d0*/  FMNMX.FTZ R4, R166, R11, !PT ;  /* 0x0000000ba6047209 */ /* 0x002fe40007810000 */
[----:B0-----:R-:W-:-:S03]  /*60e0*/  FMNMX.FTZ R11, R167, R12, !PT ;  /* 0x0000000ca70b7209 */ /* 0x001fc60007810000 */
[C---:B------:R-:W-:Y:S02]  /*60f0*/  FADD.FTZ R12, -R4.reuse, R14 ;  /* 0x0000000e040c7221 */ /* 0x040fe40000010100 */
[----:B------:R-:W-:Y:S01]  /*6100*/  FADD.FTZ R0, -R11, R13 ;  /* 0x0000000d0b007221 */ /* 0x000fe20000010100 */
[----:B------:R-:W-:Y:S01]  /*6110*/  FMUL.FTZ R13, R4, UR11 ;  /* 0x0000000b040d7c20 */ /* 0x000fe20008410000 */
[----:B------:R-:W-:Y:S02]  /*6120*/  FMUL.FTZ R12, R12, UR11 ;  /* 0x0000000b0c0c7c20 */ /* 0x000fe40008410000 */
[----:B------:R-:W-:Y:S01]  /*6130*/  FMUL.FTZ R0, R0, UR11 ;  /* 0x0000000b00007c20 */ /* 0x000fe20008410000 */
[--C-:B------:R-:W-:Y:S01]  /*6140*/  FFMA.FTZ R186, R129, UR11, -R13.reuse ;  /* 0x0000000b81ba7c23 */ /* 0x100fe2000801080d */
[--C-:B------:R-:W-:Y:S01]  /*6150*/  FFMA.FTZ R129, R130, UR11, -R13.reuse ;  /* 0x0000000b82817c23 */ /* 0x100fe2000801080d */
[----:B------:R-:W-:Y:S01]  /*6160*/  FMUL.FTZ R130, R11, UR11 ;  /* 0x0000000b0b827c20 */ /* 0x000fe20008410000 */
        /* <DEDUP_REMOVED lines=13> */
[----:B------:R-:W0:Y:S01]  /*6240*/  MUFU.EX2 R188, R188 ;  /* 0x000000bc00bc7308 */ /* 0x000e220000000800 */
        /* <DEDUP_REMOVED lines=14> */
[----:B------:R-:W-:Y:S01]  /*6330*/  FFMA.FTZ R127, R144, UR11, -R130 ;  /* 0x0000000b907f7c23 */ /* 0x000fe20008010882 */
[----:B------:R-:W1:Y:S01]  /*6340*/  MUFU.EX2 R189, R189 ;  /* 0x000000bd00bd7308 */ /* 0x000e620000000800 */
[----:B0-----:R-:W-:Y:S01]  /*6350*/  FFMA.FTZ R10, R12, R10, R188 ;  /* 0x0000000a0c0a7223 */ /* 0x001fe200000100bc */
        /* <DEDUP_REMOVED lines=12> */
[----:B------:R-:W-:Y:S01]  /*6420*/  FFMA.FTZ R168, R157, UR11, -R13 ;  /* 0x0000000b9da87c23 */ /* 0x000fe2000801080d */
[--C-:B------:R-:W-:Y:S01]  /*6430*/  FFMA.FTZ R169, R159, UR11, -R130.reuse ;  /* 0x0000000b9fa97c23 */ /* 0x100fe20008010882 */
[----:B------:R-:W2:Y:S01]  /*6440*/  MUFU.EX2 R137, R137 ;  /* 0x0000008900897308 */ /* 0x000ea20000000800 */
[----:B-1----:R-:W-:Y:S01]  /*6450*/  FFMA.FTZ R120, R0, R5, R189 ;  /* 0x0000000500787223 */ /* 0x002fe200000100bd */
[--C-:B------:R-:W-:Y:S01]  /*6460*/  FFMA.FTZ R14, R158, UR11, -R13.reuse ;  /* 0x0000000b9e0e7c23 */ /* 0x100fe2000801080d */
[--C-:B------:R-:W-:Y:S01]  /*6470*/  FFMA.FTZ R170, R161, UR11, -R13.reuse ;  /* 0x0000000ba1aa7c23 */ /* 0x100fe2000801080d */
[----:B------:R-:W-:Y:S01]  /*6480*/  FFMA.FTZ R171, R163, UR11, -R130 ;  /* 0x0000000ba3ab7c23 */ /* 0x000fe20008010882 */
[----:B------:R-:W-:-:S03]  /*6490*/  FFMA.FTZ R13, R162, UR11, -R13 ;  /* 0x0000000ba20d7c23 */ /* 0x000fc6000801080d */
        /* <DEDUP_REMOVED lines=25> */
[----:B0-----:R-:W-:Y:S01]  /*6630*/  FADD.FTZ R21, R129, R120 ;  /* 0x0000007881157221 */ /* 0x001fe20000010000 */
[----:B------:R-:W-:-:S06]  /*6640*/  FFMA.FTZ R120, R156, UR11, -R130 ;  /* 0x0000000b9c787c23 */ /* 0x000fcc0008010882 */
        /* <DEDUP_REMOVED lines=24> */
[--C-:B------:R-:W-:Y:S01]  /*67d0*/  FFMA.FTZ R21, R160, UR11, -R130.reuse ;  /* 0x0000000ba0157c23 */ /* 0x100fe20008010882 */
[----:B------:R-:W-:-:S05]  /*67e0*/  FFMA.FTZ R130, R164, UR11, -R130 ;  /* 0x0000000ba4827c23 */ /* 0x000fca0008010882 */
        /* <DEDUP_REMOVED lines=42> */
.L_x_204:
[----:B------:R-:W-:Y:S01]  /*6a90*/  R2UR UR6, R3 ;  /* 0x00000000030672ca */ /* 0x000fe200000e0000 */
[----:B------:R-:W-:Y:S01]  /*6aa0*/  UISETP.GT.AND UP0, UPT, UR5, UR60, UPT ;  /* 0x0000003c0500728c */ /* 0x000fe2000bf04270 */
[----:B------:R-:W-:Y:S01]  /*6ab0*/  F2FP.BF16.F32.PACK_AB R168, R14, R168 ;  /* 0x000000a80ea8723e */ /* 0x000fe200000010ff */
[----:B------:R-:W-:Y:S01]  /*6ac0*/  UIADD3 UR10, UR10, 0x30860, URZ ;  /* 0x000308600a0a7890 */ /* 0x000fe2000fffe03f */
[----:B------:R-:W-:Y:S01]  /*6ad0*/  F2FP.BF16.F32.PACK_AB R170, R13, R170 ;  /* 0x000000aa0daa723e */ /* 0x000fe200000010ff */
[----:B------:R-:W-:Y:S01]  /*6ae0*/  UIADD3 UR5, UR5, -0x1, URZ ;  /* 0xffffffff05057890 */ /* 0x000fe2000fffe03f */
[----:B------:R-:W-:Y:S01]  /*6af0*/  F2FP.BF16.F32.PACK_AB R188, R167, R188 ;  /* 0x000000bca7bc723e */ /* 0x000fe200000010ff */
[----:B------:R-:W-:Y:S01]  /*6b00*/  UMOV UR7, UR38 ;  /* 0x0000002600077c82 */ /* 0x000fe20008000000 */
[----:B------:R-:W-:Y:S01]  /*6b10*/  PLOP3.LUT P1, PT, PT, PT, UP0, 0x80, 0x0 ;  /* 0x000000000000781c */ /* 0x000fe20003f2f008 */
[----:B------:R-:W-:Y:S01]  /*6b20*/  IMAD.MOV.U32 R13, RZ, RZ, R11 ;  /* 0x000000ffff0d7224 */ /* 0x000fe200078e000b */
[----:B------:R-:W-:Y:S01]  /*6b30*/  F2FP.BF16.F32.PACK_AB R189, R137, R189 ;  /* 0x000000bd89bd723e */ /* 0x000fe200000010ff */
[----:B------:R-:W-:Y:S01]  /*6b40*/  IMAD.MOV.U32 R14, RZ, RZ, R4 ;  /* 0x000000ffff0e7224 */ /* 0x000fe200078e0004 */
[----:B------:R-:W-:Y:S01]  /*6b50*/  F2FP.BF16.F32.PACK_AB R190, R166, R190 ;  /* 0x000000bea6be723e */ /* 0x000fe200000010ff */
[----:B------:R-:W-:Y:S01]  /*6b60*/  UPRMT UR10, UR6, 0x654, UR10 ;  /* 0x00000654060a7896 */ /* 0x000fe2000800000a */
[----:B------:R-:W-:-:S02]  /*6b70*/  F2FP.BF16.F32.PACK_AB R191, R134, R191 ;  /* 0x000000bf86bf723e */ /* 0x000fc400000010ff */
[----:B------:R-:W-:Y:S01]  /*6b80*/  UMOV UR6, UR39 ;  /* 0x0000002700067c82 */ /* 0x000fe20008000000 */
[----:B------:R-:W-:Y:S02]  /*6b90*/  F2FP.BF16.F32.PACK_AB R184, R165, R184 ;  /* 0x000000b8a5b8723e */ /* 0x000fe400000010ff */
[----:B------:R-:W-:Y:S02]  /*6ba0*/  F2FP.BF16.F32.PACK_AB R185, R133, R185 ;  /* 0x000000b985b9723e */ /* 0x000fe400000010ff */
[----:B------:R-:W-:Y:S01]  /*6bb0*/  F2FP.BF16.F32.PACK_AB R186, R129, R186 ;  /* 0x000000ba81ba723e */ /* 0x000fe200000010ff */
        /* <DEDUP_REMOVED lines=15> */
[----:B------:R-:W-:Y:S01]  /*6cb0*/  F2FP.BF16.F32.PACK_AB R171, R130, R171 ;  /* 0x000000ab82ab723e */ /* 0x000fe200000010ff */
[----:B------:R-:W-:Y:S06]  /*6cc0*/  @P1 BRA `(.L_x_205) ;  /* 0xffffffd800cc1947 */ /* 0x000fec000383ffff */
.L_x_194:
        /* <DEDUP_REMOVED lines=99> */
.L_x_206:
[----:B------:R-:W-:Y:S02]  /*7300*/  IMAD.U32 R13, RZ, RZ, UR38 ;  /* 0x00000026ff0d7e24 */ /* 0x000fe4000f8e00ff */
[----:B------:R-:W-:-:S03]  /*7310*/  IMAD.U32 R0, RZ, RZ, UR39 ;  /* 0x00000027ff007e24 */ /* 0x000fc6000f8e00ff */
[----:B------:R-:W-:Y:S02]  /*7320*/  LEA R13, R13, R2, 0x3 ;  /* 0x000000020d0d7211 */ /* 0x000fe400078e18ff */
[----:B------:R-:W-:-:S04]  /*7330*/  SHF.L.U32 R0, R0, 0x1f, RZ ;  /* 0x0000001f00007819 */ /* 0x000fc800000006ff */
[----:B------:R0:W1:Y:S01]  /*7340*/  SYNCS.PHASECHK.TRANS64.TRYWAIT P1, [R13+URZ+0x30850], R0 ;  /* 0x030850000d0075a7 */ /* 0x000062000802017f */
[----:B------:R-:W-:Y:S05]  /*7350*/  @!P0 BRA `(.L_x_207) ;  /* 0x0000000000048947 */ /* 0x000fea0003800000 */
[----:B------:R-:W-:Y:S01]  /*7360*/  BPT.TRAP 0x1 ;  /* 0x000000040000795c */ /* 0x000fe20000300000 */
.L_x_207:
[----:B------:R-:W-:Y:S02]  /*7370*/  VIADD R2, R2, 0x400 ;  /* 0x0000040002027836 */ /* 0x000fe40000000000 */
[----:B------:R-:W-:-:S03]  /*7380*/  IMAD.U32 R7, RZ, RZ, UR38 ;  /* 0x00000026ff077e24 */ /* 0x000fc6000f8e00ff */
[----:B------:R-:W-:-:S04]  /*7390*/  SHF.R.U32.HI R2, RZ, 0x4, R2 ;  /* 0x00000004ff027819 */ /* 0x000fc80000011602 */
[----:B------:R-:W-:-:S04]  /*73a0*/  LOP3.LUT R2, R2, 0x3fff, RZ, 0xc0, !PT ;  /* 0x00003fff02027812 */ /* 0x000fc800078ec0ff */
[----:B------:R-:W-:Y:S01]  /*73b0*/  LOP3.LUT R2, R2, 0x3000000, RZ, 0xfc, !PT ;  /* 0x0300000002027812 */ /* 0x000fe200078efcff */
[----:B-1----:R-:W-:Y:S06]  /*73c0*/  @P1 BRA `(.L_x_208) ;  /* 0x0000000000081947 */ /* 0x002fec0003800000 */
[----:B------:R-:W1:Y:S02]  /*73d0*/  SYNCS.PHASECHK.TRANS64.TRYWAIT P1, [R13+URZ+0x30850], R0 ;  /* 0x030850000d0075a7 */ /* 0x000e64000802017f */
[----:B-1----:R-:W-:Y:S05]  /*73e0*/  @!P1 BRA `(.L_x_209) ;  /* 0x000000a400089947 */ /* 0x002fea0003800000 */
.L_x_208:
[----:B------:R-:W-:Y:S01]  /*73f0*/  IMAD R6, R7, 0x900, R2 ;  /* 0x0000090007067824 */ /* 0x000fe200078e0202 */
[----:B------:R-:W-:Y:S05]  /*7400*/  WARPSYNC.ALL ;  /* 0x0000000000007948 */ /* 0x000fea0003800000 */
[----:B------:R-:W-:Y:S01]  /*7410*/  IMAD.MOV.U32 R7, RZ, RZ, 0x40000040 ;  /* 0x40000040ff077424 */ /* 0x000fe200078e00ff */
[C---:B------:R-:W-:Y:S01]  /*7420*/  R2UR UR6, R6.reuse ;  /* 0x00000000060672ca */ /* 0x040fe200000e0000 */
[----:B------:R-:W-:Y:S01]  /*7430*/  WARPGROUP.ARRIVE ;  /* 0x00000000000079c5 */ /* 0x000fe20000000000 */
[----:B------:R-:W-:Y:S01]  /*7440*/  VIADD R8, R6, 0x80 ;  /* 0x0000008006087836 */ /* 0x000fe20000000000 */
[----:B01----:R-:W0:Y:S01]  /*7450*/  SHFL.BFLY PT, R0, R5, 0x2, 0x1f ;  /* 0x0c401f0005007f89 */ /* 0x003e2200000e0000 */
[----:B------:R-:W-:Y:S01]  /*7460*/  R2UR UR7, R7 ;  /* 0x00000000070772ca */ /* 0x000fe200000e0000 */
[----:B------:R-:W-:-:S02]  /*7470*/  IMAD.MOV.U32 R9, RZ, RZ, 0x40000040 ;  /* 0x40000040ff097424 */ /* 0x000fc400078e00ff */
[----:B------:R-:W-:Y:S02]  /*7480*/  IMAD.MOV.U32 R7, RZ, RZ, 0x40000040 ;  /* 0x40000040ff077424 */ /* 0x000fe400078e00ff */
[----:B------:R-:W-:-:S08]  /*7490*/  IMAD.U32 R15, RZ, RZ, UR11 ;  /* 0x0000000bff0f7e24 */ /* 0x000fd0000f8e00ff */
[----:B------:R-:W-:Y:S01]  /*74a0*/  HGMMA.64x192x16.F32.BF16 R24, R188, gdesc[UR4].tnspB, R24, gsb0 ;  /* 0x42e00004bc187df0 */ /* 0x000fe20008001818 */
[----:B------:R-:W-:Y:S01]  /*74b0*/  R2UR UR6, R8 ;  /* 0x00000000080672ca */ /* 0x000fe200000e0000 */
[----:B------:R-:W-:Y:S01]  /*74c0*/  VIADD R8, R6, 0x100 ;  /* 0x0000010006087836 */ /* 0x000fe20000000000 */
[----:B------:R-:W-:Y:S01]  /*74d0*/  R2UR UR7, R9 ;  /* 0x00000000090772ca */ /* 0x000fe200000e0000 */
[----:B------:R-:W-:Y:S02]  /*74e0*/  IMAD.MOV.U32 R9, RZ, RZ, 0x40000040 ;  /* 0x40000040ff097424 */ /* 0x000fe400078e00ff */
[----:B0-----:R-:W-:Y:S01]  /*74f0*/  FADD.FTZ R2, R0, R5 ;  /* 0x0000000500027221 */ /* 0x001fe20000010000 */
[----:B------:R-:W-:Y:S01]  /*7500*/  IMAD.MOV.U32 R5, RZ, RZ, RZ ;  /* 0x000000ffff057224 */ /* 0x000fe200078e00ff */
[----:B------:R-:W-:Y:S02]  /*7510*/  WARPGROUP.DEPBAR.LE gsb0, 0x0 ;  /* 0x00008000000079c5 */ /* 0x000fe40000010000 */
[----:B------:R-:W-:-:S10]  /*7520*/  WARPGROUP.ARRIVE ;  /* 0x00000000000079c5 */ /* 0x000fd40000000000 */
[----:B------:R-:W-:Y:S01]  /*7530*/  HGMMA.64x192x16.F32.BF16 R24, R184, gdesc[UR4].tnspB, R24, gsb0 ;  /* 0x42e00004b8187df0 */ /* 0x000fe20008001818 */
[----:B------:R-:W-:Y:S01]  /*7540*/  R2UR UR6, R8 ;  /* 0x00000000080672ca */ /* 0x000fe200000e0000 */
[----:B------:R-:W-:Y:S01]  /*7550*/  VIADD R8, R6, 0x180 ;  /* 0x0000018006087836 */ /* 0x000fe20000000000 */
[----:B------:R-:W-:Y:S02]  /*7560*/  R2UR UR7, R9 ;  /* 0x00000000090772ca */ /* 0x000fe400000e0000 */
[----:B------:R-:W-:Y:S01]  /*7570*/  MOV R9, 0x40000040 ;  /* 0x4000004000097802 */ /* 0x000fe20000000f00 */
[----:B------:R-:W-:Y:S02]  /*7580*/  WARPGROUP.DEPBAR.LE gsb0, 0x0 ;  /* 0x00008000000079c5 */ /* 0x000fe40000010000 */
[----:B------:R-:W-:-:S12]  /*7590*/  WARPGROUP.ARRIVE ;  /* 0x00000000000079c5 */ /* 0x000fd80000000000 */
[----:B------:R-:W-:Y:S01]  /*75a0*/  HGMMA.64x192x16.F32.BF16 R24, R180, gdesc[UR4].tnspB, R24, gsb0 ;  /* 0x42e00004b4187df0 */ /* 0x000fe20008001818 */
[----:B------:R-:W-:Y:S01]  /*75b0*/  R2UR UR6, R8 ;  /* 0x00000000080672ca */ /* 0x000fe200000e0000 */
[C---:B------:R-:W-:Y:S01]  /*75c0*/  VIADD R8, R6.reuse, 0x200 ;  /* 0x0000020006087836 */ /* 0x040fe20000000000 */
[----:B------:R-:W-:Y:S01]  /*75d0*/  R2UR UR7, R9 ;  /* 0x00000000090772ca */ /* 0x000fe200000e0000 */
[----:B------:R-:W-:Y:S02]  /*75e0*/  IMAD.MOV.U32 R9, RZ, RZ, 0x40000040 ;  /* 0x40000040ff097424 */ /* 0x000fe400078e00ff */
[----:B------:R-:W-:Y:S01]  /*75f0*/  VIADD R6, R6, 0x280 ;  /* 0x0000028006067836 */ /* 0x000fe20000000000 */
[----:B------:R-:W-:Y:S02]  /*7600*/  WARPGROUP.DEPBAR.LE gsb0, 0x0 ;  /* 0x00008000000079c5 */ /* 0x000fe40000010000 */
[----:B------:R-:W-:-:S11]  /*7610*/  WARPGROUP.ARRIVE ;  /* 0x00000000000079c5 */ /* 0x000fd60000000000 */
[----:B------:R-:W-:Y:S01]  /*7620*/  HGMMA.64x192x16.F32.BF16 R24, R176, gdesc[UR4].tnspB, R24, gsb0 ;  /* 0x42e00004b0187df0 */ /* 0x000fe20008001818 */
[----:B------:R-:W-:Y:S02]  /*7630*/  R2UR UR6, R8 ;  /* 0x00000000080672ca */ /* 0x000fe400000e0000 */
[----:B------:R-:W-:Y:S02]  /*7640*/  R2UR UR7, R9 ;  /* 0x00000000090772ca */ /* 0x000fe400000e0000 */
[----:B------:R-:W0:Y:S02]  /*7650*/  SHFL.BFLY PT, R9, R2, 0x1, 0x1f ;  /* 0x0c201f0002097f89 */ /* 0x000e2400000e0000 */
[----:B0-----:R-:W-:Y:S01]  /*7660*/  FADD.FTZ R14, R2, R9 ;  /* 0x00000009020e7221 */ /* 0x001fe20000010000 */
[----:B------:R-:W-:-:S04]  /*7670*/  IMAD.MOV.U32 R2, RZ, RZ, -0x800000 ;  /* 0xff800000ff027424 */ /* 0x000fc800078e00ff */
[----:B------:R-:W-:-:S13]  /*7680*/  FSETP.NE.FTZ.AND P2, PT, R14, RZ, PT ;  /* 0x000000ff0e00720b */ /* 0x000fda0003f55000 */
[----:B------:R-:W0:Y:S01]  /*7690*/  @P2 MUFU.LG2 R9, R14 ;  /* 0x0000000e00092308 */ /* 0x000e220000000c00 */
[----:B------:R-:W-:-:S07]  /*76a0*/  @P2 FMUL.FTZ R15, R15, 0.69314718246459960938 ;  /* 0x3f3172180f0f2820 */ /* 0x000fce0000410000 */
[----:B------:R-:W-:Y:S01]  /*76b0*/  @P2 MUFU.RCP R5, R14 ;  /* 0x0000000e00052308 */ /* 0x000fe20000001000 */
[----:B------:R-:W-:Y:S02]  /*76c0*/  WARPGROUP.DEPBAR.LE gsb0, 0x0 ;  /* 0x00008000000079c5 */ /* 0x000fe40000010000 */
[----:B------:R-:W-:-:S06]  /*76d0*/  WARPGROUP.ARRIVE ;  /* 0x00000000000079c5 */ /* 0x000fcc0000000000 */
[----:B------:R-:W-:Y:S01]  /*76e0*/  HGMMA.64x192x16.F32.BF16 R24, R172, gdesc[UR4].tnspB, R24, gsb0 ;  /* 0x42e00004ac187df0 */ /* 0x000fe20008001818 */
[----:B------:R-:W-:Y:S01]  /*76f0*/  R2UR UR6, R6 ;  /* 0x00000000060672ca */ /* 0x000fe200000e0000 */
[----:B------:R-:W-:Y:S01]  /*7700*/  IMAD.MOV.U32 R6, RZ, RZ, RZ ;  /* 0x000000ffff067224 */ /* 0x000fe200078e00ff */
[----:B------:R-:W-:Y:S02]  /*7710*/  R2UR UR7, R7 ;  /* 0x00000000070772ca */ /* 0x000fe400000e0000 */
[----:B------:R-:W1:Y:S02]  /*7720*/  SHFL.BFLY PT, R7, R10, 0x2, 0x1f ;  /* 0x0c401f000a077f89 */ /* 0x000e6400000e0000 */
[----:B-1----:R-:W-:Y:S01]  /*7730*/  FADD.FTZ R7, R7, R10 ;  /* 0x0000000a07077221 */ /* 0x002fe20000010000 */
[----:B0-----:R-:W-:-:S04]  /*7740*/  @P2 FMUL.FTZ R10, R9, 0.69314718246459960938 ;  /* 0x3f317218090a2820 */ /* 0x001fc80000410000 */
[----:B------:R-:W0:Y:S01]  /*7750*/  SHFL.BFLY PT, R0, R7, 0x1, 0x1f ;  /* 0x0c201f0007007f89 */ /* 0x000e2200000e0000 */
[----:B------:R-:W-:Y:S01]  /*7760*/  @P2 FFMA.FTZ R2, R15, R11, R10 ;  /* 0x0000000b0f022223 */ /* 0x000fe2000001000a */
[----:B0-----:R-:W-:Y:S01]  /*7770*/  FADD.FTZ R12, R7, R0 ;  /* 0x00000000070c7221 */ /* 0x001fe20000010000 */
[----:B------:R-:W-:Y:S01]  /*7780*/  IMAD.U32 R7, RZ, RZ, UR11 ;  /* 0x0000000bff077e24 */ /* 0x000fe2000f8e00ff */
[----:B------:R-:W-:-:S03]  /*7790*/  MOV R0, 0xff800000 ;  /* 0xff80000000007802 */ /* 0x000fc60000000f00 */
[----:B------:R-:W-:-:S13]  /*77a0*/  FSETP.NE.FTZ.AND P1, PT, R12, RZ, PT ;  /* 0x000000ff0c00720b */ /* 0x000fda0003f35000 */
[----:B------:R-:W0:Y:S01]  /*77b0*/  @P1 MUFU.LG2 R8, R12 ;  /* 0x0000000c00081308 */ /* 0x000e220000000c00 */
[----:B------:R-:W-:-:S07]  /*77c0*/  @P1 FMUL.FTZ R7, R7, 0.69314718246459960938 ;  /* 0x3f31721807071820 */ /* 0x000fce0000410000 */
[----:B------:R1:W2:Y:S01]  /*77d0*/  @P1 MUFU.RCP R6, R12 ;  /* 0x0000000c00061308 */ /* 0x0002a20000001000 */
[----:B0-----:R-:W-:-:S04]  /*77e0*/  @P1 FMUL.FTZ R8, R8, 0.69314718246459960938 ;  /* 0x3f31721808081820 */ /* 0x001fc80000410000 */
[----:B------:R-:W-:Y:S01]  /*77f0*/  @P1 FFMA.FTZ R0, R7, R4, R8 ;  /* 0x0000000407001223 */ /* 0x000fe20000010008 */
[----:B------:R-:W-:Y:S02]  /*7800*/  WARPGROUP.DEPBAR.LE gsb0, 0x0 ;  /* 0x00008000000079c5 */ /* 0x000fe40000010000 */
[----:B------:R-:W-:-:S06]  /*7810*/  WARPGROUP.ARRIVE ;  /* 0x00000000000079c5 */ /* 0x000fcc0000000000 */
[----:B------:R-:W-:Y:S03]  /*7820*/  HGMMA.64x192x16.F32.BF16 R24, R168, gdesc[UR4].tnspB, R24, gsb0 ;  /* 0x42e00004a8187df0 */ /* 0x000fe60008001818 */
[----:B------:R-:W-:Y:S02]  /*7830*/  WARPGROUP.DEPBAR.LE gsb0, 0x0 ;  /* 0x00008000000079c5 */ /* 0x000fe40000010000 */
[----:B-12---:R-:W-:Y:S05]  /*7840*/  @!P0 BRA `(.L_x_210) ;  /* 0x0000000000048947 */ /* 0x006fea0003800000 */
[----:B------:R-:W-:Y:S01]  /*7850*/  BPT.TRAP 0x1 ;  /* 0x000000040000795c */ /* 0x000fe20000300000 */
.L_x_210:
[----:B------:R-:W-:Y:S01]  /*7860*/  VIADD R4, R13, 0x30860 ;  /* 0x000308600d047836 */ /* 0x000fe20000000000 */
[----:B------:R-:W-:Y:S01]  /*7870*/  R2UR UR4, R214 ;  /* 0x00000000d60472ca */ /* 0x000fe200000e0000 */
[----:B------:R-:W-:Y:S01]  /*7880*/  UIADD3 UR38, UR38, 0x1, URZ ;  /* 0x0000000126267890 */ /* 0x000fe2000fffe03f */
[-C--:B------:R-:W-:Y:S01]  /*7890*/  FMUL.FTZ R24, R24, R6.reuse ;  /* 0x0000000618187220 */ /* 0x080fe20000410000 */
[-C--:B------:R-:W-:Y:S01]  /*78a0*/  FMUL.FTZ R25, R25, R6.reuse ;  /* 0x0000000619197220 */ /* 0x080fe20000410000 */
[----:B------:R-:W-:Y:S01]  /*78b0*/  PRMT R4, R3, 0x654, R4 ;  /* 0x0000065403047816 */ /* 0x000fe20000000004 */
[----:B------:R-:W-:Y:S01]  /*78c0*/  UISETP.NE.AND UP0, UPT, UR38, 0x2, UPT ;  /* 0x000000022600788c */ /* 0x000fe2000bf05270 */
[-C--:B------:R-:W-:Y:S01]  /*78d0*/  FMUL.FTZ R28, R28, R6.reuse ;  /* 0x000000061c1c7220 */ /* 0x080fe20000410000 */
[-C--:B------:R-:W-:Y:S01]  /*78e0*/  FMUL.FTZ R29, R29, R6.reuse ;  /* 0x000000061d1d7220 */ /* 0x080fe20000410000 */
[----:B------:R0:W-:Y:S01]  /*78f0*/  SYNCS.ARRIVE.TRANS64.RED.A1T0 RZ, [R4+URZ], RZ ;  /* 0x000000ff04ff79a7 */ /* 0x0001e2000810043f */
[-C--:B------:R-:W-:Y:S01]  /*7900*/  FMUL.FTZ R32, R32, R6.reuse ;  /* 0x0000000620207220 */ /* 0x080fe20000410000 */
[-C--:B------:R-:W-:Y:S01]  /*7910*/  FMUL.FTZ R33, R33, R6.reuse ;  /* 0x0000000621217220 */ /* 0x080fe20000410000 */
[-C--:B------:R-:W-:Y:S01]  /*7920*/  FMUL.FTZ R36, R36, R6.reuse ;  /* 0x0000000624247220 */ /* 0x080fe20000410000 */
[-C--:B------:R-:W-:Y:S01]  /*7930*/  FMUL.FTZ R37, R37, R6.reuse ;  /* 0x0000000625257220 */ /* 0x080fe20000410000 */
[----:B------:R-:W-:Y:S01]  /*7940*/  UIADD3 UR4, UR4, 0x1, URZ ;  /* 0x0000000104047890 */ /* 0x000fe2000fffe03f */
[-C--:B------:R-:W-:Y:S01]  /*7950*/  FMUL.FTZ R40, R40, R6.reuse ;  /* 0x0000000628287220 */ /* 0x080fe20000410000 */
[-C--:B------:R-:W-:Y:S01]  /*7960*/  FMUL.FTZ R41, R41, R6.reuse ;  /* 0x0000000629297220 */ /* 0x080fe20000410000 */
[-C--:B------:R-:W-:Y:S01]  /*7970*/  FMUL.FTZ R44, R44, R6.reuse ;  /* 0x000000062c2c7220 */ /* 0x080fe20000410000 */
[-C--:B------:R-:W-:Y:S01]  /*7980*/  FMUL.FTZ R45, R45, R6.reuse ;  /* 0x000000062d2d7220 */ /* 0x080fe20000410000 */
[-C--:B------:R-:W-:Y:S01]  /*7990*/  FMUL.FTZ R48, R48, R6.reuse ;  /* 0x0000000630307220 */ /* 0x080fe20000410000 */
[----:B------:R-:W-:Y:S01]  /*79a0*/  IMAD.U32 R214, RZ, RZ, UR4 ;  /* 0x00000004ffd67e24 */ /* 0x000fe2000f8e00ff */
[----:B------:R-:W-:Y:S01]  /*79b0*/  USEL UR4, URZ, 0x1, UP0 ;  /* 0x000000013f047887 */ /* 0x000fe20008000000 */
        /* <DEDUP_REMOVED lines=84> */
[----:B------:R-:W-:-:S02]  /*7f00*/  USEL UR38, UR38, URZ, UP0 ;  /* 0x0000003f26267287 */ /* 0x000fc40008000000 */
[----:B0-----:R-:W-:-:S12]  /*7f10*/  ULOP3.LUT UR39, UR39, UR4, URZ, 0x3c, !UPT ;  /* 0x0000000427277292 */ /* 0x001fd8000f8e3c3f */
.L_x_186:
[----:B------:R-:W0:Y:S08]  /*7f20*/  S2UR UR4, SR_CgaCtaId ;  /* 0x00000000000479c3 */ /* 0x000e300000008800 */
[----:B------:R-:W-:Y:S06]  /*7f30*/  BAR.SYNC.DEFER_BLOCKING 0x5, 0x180 ;  /* 0x0146000000007b1d */ /* 0x000fec0000010000 */
[----:B------:R-:W-:Y:S01]  /*7f40*/  UMOV UR8, 0x400 ;  /* 0x0000040000087882 */ /* 0x000fe20000000000 */
[----:B------:R-:W-:Y:S01]  /*7f50*/  BSSY B0, `(.L_x_211) ;  /* 0x00003c8000007945 */ /* 0x000fe20003800000 */
[----:B0-----:R-:W-:-:S09]  /*7f60*/  ULEA UR8, UR4, UR8, 0x18 ;  /* 0x0000000804087291 */ /* 0x001fd2000f8ec03f */
[----:B------:R-:W0:Y:S02]  /*7f70*/  LDS.128 R4, [UR8+0x308d0] ;  /* 0x0308d008ff047984 */ /* 0x000e240008000c00 */
[----:B0-----:R-:W-:Y:S02]  /*7f80*/  R2UR UR6, R5 ;  /* 0x00000000050672ca */ /* 0x001fe400000e0000 */
[----:B------:R-:W-:Y:S02]  /*7f90*/  R2UR UR5, R6 ;  /* 0x00000000060572ca */ /* 0x000fe400000e0000 */
[----:B------:R-:W-:Y:S01]  /*7fa0*/  R2UR UR7, R7 ;  /* 0x00000000070772ca */ /* 0x000fe200000e0000 */
[----:B------:R-:W-:Y:S06]  /*7fb0*/  BAR.ARV 0x4, 0x180 ;  /* 0x0106000000007b1d */ /* 0x000fec0000002000 */
[----:B------:R-:W-:Y:S08]  /*7fc0*/  @P0 BRA `(.L_x_212) ;  /* 0x0000002c00580947 */ /* 0x000ff00003800000 */
[----:B------:R-:W2:Y:S01]  /*7fd0*/  LDL R3, [R1+0x24] ;  /* 0x0000240001037983 */ /* 0x000ea20000100800 */
[----:B------:R-:W0:Y:S01]  /*7fe0*/  S2UR UR4, SR_SWINHI ;  /* 0x00000000000479c3 */ /* 0x000e220000002f00 */
[----:B------:R-:W-:Y:S01]  /*7ff0*/  IMAD.MOV.U32 R4, RZ, RZ, 0x2 ;  /* 0x00000002ff047424 */ /* 0x000fe200078e00ff */
[----:B------:R-:W-:Y:S01]  /*8000*/  R2UR UR20, R18 ;  /* 0x00000000121472ca */ /* 0x000fe200000e0000 */
[----:B------:R-:W-:Y:S01]  /*8010*/  ULDC.64 UR14, c[0x0][0xc00] ;  /* 0x00030000000e7ab9 */ /* 0x000fe20000000a00 */
[----:B------:R-:W-:Y:S01]  /*8020*/  R2UR UR17, R215 ;  /* 0x00000000d71172ca */ /* 0x000fe200000e0000 */
[----:B------:R-:W3:Y:S01]  /*8030*/  LDL R138, [R1+0x20] ;  /* 0x00002000018a7983 */ /* 0x000ee20000100800 */
[----:B------:R-:W-:Y:S02]  /*8040*/  R2UR UR19, R212 ;  /* 0x00000000d41372ca */ /* 0x000fe400000e0000 */
[----:B------:R-:W-:Y:S02]  /*8050*/  R2UR UR18, R23 ;  /* 0x00000000171272ca */ /* 0x000fe400000e0000 */
[----:B------:R-:W-:Y:S01]  /*8060*/  R2UR UR22, R211 ;  /* 0x00000000d31672ca */ /* 0x000fe200000e0000 */
[----:B------:R-:W-:Y:S01]  /*8070*/  UMOV UR10, UR8 ;  /* 0x00000008000a7c82 */ /* 0x000fe20008000000 */
[----:B0-----:R-:W-:Y:S01]  /*8080*/  UMOV UR11, UR4 ;  /* 0x00000004000b7c82 */ /* 0x001fe20008000000 */
[----:B------:R-:W-:-:S04]  /*8090*/  USHF.L.U32 UR4, UR61, 0x2, URZ ;  /* 0x000000023d047899 */ /* 0x000fc8000800063f */
[----:B------:R-:W-:Y:S02]  /*80a0*/  USHF.L.U64.HI UR16, UR61, 0x2, UR17 ;  /* 0x000000023d107899 */ /* 0x000fe40008010211 */
[----:B------:R-:W-:-:S04]  /*80b0*/  UIADD3 UR9, UP0, UR4, UR14, URZ ;  /* 0x0000000e04097290 */ /* 0x000fc8000ff1e03f */
[----:B------:R-:W-:Y:S01]  /*80c0*/  UIADD3.X UR12, UR16, UR15, URZ, UP0, !UPT ;  /* 0x0000000f100c7290 */ /* 0x000fe200087fe43f */
[----:B------:R-:W-:Y:S01]  /*80d0*/  BAR.SYNC.DEFER_BLOCKING 0x1, 0x100 ;  /* 0x0044000000007b1d */ /* 0x000fe20000010000 */
[----:B--2---:R-:W-:-:S03]  /*80e0*/  IMAD.WIDE R4, R3, R4, UR10 ;  /* 0x0000000a03047e25 */ /* 0x004fc6000f8e0204 */
[C---:B------:R-:W-:Y:S02]  /*80f0*/  IADD3 R8, P1, R4.reuse, 0x40, RZ ;  /* 0x0000004004087810 */ /* 0x040fe40007f3e0ff */
[C---:B------:R-:W-:Y:S02]  /*8100*/  LOP3.LUT R3, R4.reuse, 0x380, RZ, 0xc0, !PT ;  /* 0x0000038004037812 */ /* 0x040fe400078ec0ff */
[C---:B------:R-:W-:Y:S02]  /*8110*/  IADD3 R6, P2, R4.reuse, 0x20, RZ ;  /* 0x0000002004067810 */ /* 0x040fe40007f5e0ff */
[C---:B------:R-:W-:Y:S02]  /*8120*/  IADD3 R133, P6, R4.reuse, 0x60, RZ ;  /* 0x0000006004857810 */ /* 0x040fe40007fde0ff */
[----:B------:R-:W-:Y:S02]  /*8130*/  IADD3 R135, P5, R4, 0x4000, RZ ;  /* 0x0000400004877810 */ /* 0x000fe40007fbe0ff */
[----:B------:R-:W-:-:S02]  /*8140*/  LOP3.LUT R7, R8, 0x380, RZ, 0xc0, !PT ;  /* 0x0000038008077812 */ /* 0x000fc400078ec0ff */
[----:B------:R-:W-:Y:S01]  /*8150*/  SHF.R.U64 R3, R3, 0x3, RZ ;  /* 0x0000000303037819 */ /* 0x000fe200000012ff */
[--C-:B------:R-:W-:Y:S01]  /*8160*/  IMAD.X R11, RZ, RZ, R5.reuse, P2 ;  /* 0x000000ffff0b7224 */ /* 0x100fe200010e0605 */
[C---:B------:R-:W-:Y:S01]  /*8170*/  IADD3 R86, P0, R4.reuse, 0x4020, RZ ;  /* 0x0000402004567810 */ /* 0x040fe20007f1e0ff */
[--C-:B------:R-:W-:Y:S01]  /*8180*/  IMAD.X R13, RZ, RZ, R5.reuse, P1 ;  /* 0x000000ffff0d7224 */ /* 0x100fe200008e0605 */
[C---:B------:R-:W-:Y:S01]  /*8190*/  IADD3 R137, P4, R4.reuse, 0x4040, RZ ;  /* 0x0000404004897810 */ /* 0x040fe20007f9e0ff */
[--C-:B------:R-:W-:Y:S01]  /*81a0*/  IMAD.X R15, RZ, RZ, R5.reuse, P6 ;  /* 0x000000ffff0f7224 */ /* 0x100fe200030e0605 */
[C---:B------:R-:W-:Y:S01]  /*81b0*/  IADD3 R90, P3, R4.reuse, 0x4060, RZ ;  /* 0x00004060045a7810 */ /* 0x040fe20007f7e0ff */
[----:B------:R-:W-:Y:S01]  /*81c0*/  IMAD.X R85, RZ, RZ, R5, P5 ;  /* 0x000000ffff557224 */ /* 0x000fe200028e0605 */
[C---:B------:R-:W-:Y:S02]  /*81d0*/  IADD3 R139, P2, R4.reuse, 0x8000, RZ ;  /* 0x00008000048b7810 */ /* 0x040fe40007f5e0ff */
[----:B------:R-:W-:-:S02]  /*81e0*/  IADD3 R141, P1, R4, 0x8020, RZ ;  /* 0x00008020048d7810 */ /* 0x000fc40007f3e0ff */
[C---:B------:R-:W-:Y:S02]  /*81f0*/  IADD3 R143, P6, R4.reuse, 0x8040, RZ ;  /* 0x00008040048f7810 */ /* 0x040fe40007fde0ff */
[----:B------:R-:W-:Y:S02]  /*8200*/  IADD3 R145, P5, R4, 0x8060, RZ ;  /* 0x0000806004917810 */ /* 0x000fe40007fbe0ff */
[----:B------:R-:W-:Y:S02]  /*8210*/  SHF.R.U64 R7, R7, 0x3, RZ ;  /* 0x0000000307077819 */ /* 0x000fe400000012ff */
[----:B------:R-:W-:Y:S02]  /*8220*/  LOP3.LUT R4, R3, R4, RZ, 0x3c, !PT ;  /* 0x0000000403047212 */ /* 0x000fe400078e3cff */
[----:B------:R-:W-:Y:S02]  /*8230*/  LOP3.LUT R3, R6, 0x380, RZ, 0xc0, !PT ;  /* 0x0000038006037812 */ /* 0x000fe400078ec0ff */
[----:B------:R-:W-:-:S02]  /*8240*/  LOP3.LUT R12, R7, R8, RZ, 0x3c, !PT ;  /* 0x00000008070c7212 */ /* 0x000fc400078e3cff */
[----:B------:R-:W-:Y:S02]  /*8250*/  LOP3.LUT R8, R139, 0x380, RZ, 0xc0, !PT ;  /* 0x000003808b087812 */ /* 0x000fe400078ec0ff */
[----:B------:R-:W-:Y:S02]  /*8260*/  SHF.R.U64 R3, R3, 0x3, RZ ;  /* 0x0000000303037819 */ /* 0x000fe400000012ff */
[----:B------:R-:W-:Y:S02]  /*8270*/  LOP3.LUT R18, R135, 0x380, RZ, 0xc0, !PT ;  /* 0x0000038087127812 */ /* 0x000fe400078ec0ff */
[----:B------:R-:W-:Y:S02]  /*8280*/  SHF.R.U64 R8, R8, 0x3, RZ ;  /* 0x0000000308087819 */ /* 0x000fe400000012ff */
[----:B------:R-:W-:Y:S02]  /*8290*/  LOP3.LUT R14, R133, 0x380, RZ, 0xc0, !PT ;  /* 0x00000380850e7812 */ /* 0x000fe400078ec0ff */
[----:B------:R-:W-:-:S02]  /*82a0*/  LOP3.LUT R10, R3, R6, RZ, 0x3c, !PT ;  /* 0x00000006030a7212 */ /* 0x000fc400078e3cff */
[----:B------:R-:W-:Y:S02]  /*82b0*/  SHF.R.U64 R18, R18, 0x3, RZ ;  /* 0x0000000312127819 */ /* 0x000fe400000012ff */
[----:B------:R-:W-:Y:S02]  /*82c0*/  LOP3.LUT R3, R86, 0x380, RZ, 0xc0, !PT ;  /* 0x0000038056037812 */ /* 0x000fe400078ec0ff */
[----:B------:R-:W-:Y:S02]  /*82d0*/  LOP3.LUT R6, R137, 0x380, RZ, 0xc0, !PT ;  /* 0x0000038089067812 */ /* 0x000fe400078ec0ff */
[----:B------:R-:W-:Y:S02]  /*82e0*/  LOP3.LUT R7, R90, 0x380, RZ, 0xc0, !PT ;  /* 0x000003805a077812 */ /* 0x000fe400078ec0ff */
[----:B------:R-:W-:Y:S02]  /*82f0*/  LOP3.LUT R126, R8, R139, RZ, 0x3c, !PT ;  /* 0x0000008b087e7212 */ /* 0x000fe400078e3cff */
[----:B------:R-:W-:-:S02]  /*8300*/  SHF.R.U64 R14, R14, 0x3, RZ ;  /* 0x000000030e0e7819 */ /* 0x000fc400000012ff */
[----:B------:R-:W-:Y:S02]  /*8310*/  LOP3.LUT R8, R141, 0x380, RZ, 0xc0, !PT ;  /* 0x000003808d087812 */ /* 0x000fe400078ec0ff */
[----:B------:R-:W-:Y:S02]  /*8320*/  LOP3.LUT R84, R18, R135, RZ, 0x3c, !PT ;  /* 0x0000008712547212 */ /* 0x000fe400078e3cff */
[----:B------:R-:W-:Y:S02]  /*8330*/  SHF.R.U64 R3, R3, 0x3, RZ ;  /* 0x0000000303037819 */ /* 0x000fe400000012ff */
[----:B------:R-:W-:Y:S02]  /*8340*/  LOP3.LUT R132, R145, 0x380, RZ, 0xc0, !PT ;  /* 0x0000038091847812 */ /* 0x000fe400078ec0ff */
[----:B------:R-:W-:Y:S02]  /*8350*/  SHF.R.U64 R6, R6, 0x3, RZ ;  /* 0x0000000306067819 */ /* 0x000fe400000012ff */
[----:B------:R-:W-:-:S02]  /*8360*/  SHF.R.U64 R7, R7, 0x3, RZ ;  /* 0x0000000307077819 */ /* 0x000fc400000012ff */
[----:B------:R-:W-:Y:S02]  /*8370*/  LOP3.LUT R18, R143, 0x380, RZ, 0xc0, !PT ;  /* 0x000003808f127812 */ /* 0x000fe400078ec0ff */
[----:B------:R-:W-:Y:S02]  /*8380*/  LOP3.LUT R14, R14, R133, RZ, 0x3c, !PT ;  /* 0x000000850e0e7212 */ /* 0x000fe400078e3cff */
[----:B------:R-:W-:Y:S01]  /*8390*/  SHF.R.U64 R8, R8, 0x3, RZ ;  /* 0x0000000308087819 */ /* 0x000fe200000012ff */
[--C-:B------:R-:W-:Y:S01]  /*83a0*/  IMAD.X R89, RZ, RZ, R5.reuse, P4 ;  /* 0x000000ffff597224 */ /* 0x100fe200020e0605 */
[----:B------:R-:W-:Y:S01]  /*83b0*/  LOP3.LUT R86, R3, R86, RZ, 0x3c, !PT ;  /* 0x0000005603567212 */ /* 0x000fe200078e3cff */
[--C-:B------:R-:W-:Y:S01]  /*83c0*/  IMAD.X R91, RZ, RZ, R5.reuse, P3 ;  /* 0x000000ffff5b7224 */ /* 0x100fe200018e0605 */
[----:B------:R-:W-:Y:S01]  /*83d0*/  SHF.R.U64 R132, R132, 0x3, RZ ;  /* 0x0000000384847819 */ /* 0x000fe200000012ff */
[--C-:B------:R-:W-:Y:S01]  /*83e0*/  IMAD.X R127, RZ, RZ, R5.reuse, P2 ;  /* 0x000000ffff7f7224 */ /* 0x100fe200010e0605 */
[----:B------:R-:W-:Y:S01]  /*83f0*/  IADD3.X R87, RZ, R5, RZ, P0, !PT ;  /* 0x00000005ff577210 */ /* 0x000fe200007fe4ff */
[--C-:B------:R-:W-:Y:S01]  /*8400*/  IMAD.X R129, RZ, RZ, R5.reuse, P1 ;  /* 0x000000ffff817224 */ /* 0x100fe200008e0605 */
[----:B------:R-:W-:Y:S01]  /*8410*/  LOP3.LUT R88, R6, R137, RZ, 0x3c, !PT ;  /* 0x0000008906587212 */ /* 0x000fe200078e3cff */
[--C-:B------:R-:W-:Y:S01]  /*8420*/  IMAD.X R131, RZ, RZ, R5.reuse, P6 ;  /* 0x000000ffff837224 */ /* 0x100fe200030e0605 */
[----:B------:R-:W-:Y:S01]  /*8430*/  LOP3.LUT R90, R7, R90, RZ, 0x3c, !PT ;  /* 0x0000005a075a7212 */ /* 0x000fe200078e3cff */
[----:B------:R-:W-:Y:S01]  /*8440*/  IMAD.X R9, RZ, RZ, R5, P5 ;  /* 0x000000ffff097224 */ /* 0x000fe200028e0605 */
[----:B------:R-:W-:-:S02]  /*8450*/  MOV R3, R4 ;  /* 0x0000000400037202 */ /* 0x000fc40000000f00 */
[----:B------:R-:W-:Y:S02]  /*8460*/  SHF.R.U64 R18, R18, 0x3, RZ ;  /* 0x0000000312127819 */ /* 0x000fe400000012ff */
[----:B------:R-:W-:Y:S02]  /*8470*/  F2FP.BF16.F32.PACK_AB R4, R25, R24 ;  /* 0x000000181904723e */ /* 0x000fe400000010ff */
[----:B------:R-:W-:Y:S02]  /*8480*/  F2FP.BF16.F32.PACK_AB R5, R27, R26 ;  /* 0x0000001a1b05723e */ /* 0x000fe400000010ff */
[----:B------:R-:W-:Y:S02]  /*8490*/  F2FP.BF16.F32.PACK_AB R6, R29, R28 ;  /* 0x0000001c1d06723e */ /* 0x000fe400000010ff */
[----:B------:R-:W-:Y:S02]  /*84a0*/  F2FP.BF16.F32.PACK_AB R7, R31, R30 ;  /* 0x0000001e1f07723e */ /* 0x000fe400000010ff */
[----:B------:R-:W-:-:S02]  /*84b0*/  LOP3.LUT R128, R8, R141, RZ, 0x3c, !PT ;  /* 0x0000008d08807212 */ /* 0x000fc400078e3cff */
[----:B------:R-:W-:Y:S02]  /*84c0*/  MOV R136, R12 ;  /* 0x0000000c00887202 */ /* 0x000fe40000000f00 */
[----:B------:R-:W-:Y:S02]  /*84d0*/  MOV R135, R14 ;  /* 0x0000000e00877202 */ /* 0x000fe40000000f00 */
[----:B------:R-:W-:Y:S02]  /*84e0*/  LOP3.LUT R8, R132, R145, RZ, 0x3c, !PT ;  /* 0x0000009184087212 */ /* 0x000fe400078e3cff */
[----:B------:R-:W-:Y:S02]  /*84f0*/  MOV R137, R10 ;  /* 0x0000000a00897202 */ /* 0x000fe40000000f00 */
[----:B------:R-:W-:Y:S02]  /*8500*/  F2FP.BF16.F32.PACK_AB R12, R33, R32 ;  /* 0x00000020210c723e */ /* 0x000fe400000010ff */
[----:B------:R-:W-:-:S02]  /*8510*/  F2FP.BF16.F32.PACK_AB R13, R35, R34 ;  /* 0x00000022230d723e */ /* 0x000fc400000010ff */
[----:B------:R-:W-:Y:S02]  /*8520*/  F2FP.BF16.F32.PACK_AB R14, R37, R36 ;  /* 0x00000024250e723e */ /* 0x000fe400000010ff */
[----:B------:R-:W-:Y:S02]  /*8530*/  F2FP.BF16.F32.PACK_AB R15, R39, R38 ;  /* 0x00000026270f723e */ /* 0x000fe400000010ff */
[----:B------:R-:W-:Y:S02]  /*8540*/  LOP3.LUT R130, R18, R143, RZ, 0x3c, !PT ;  /* 0x0000008f12827212 */ /* 0x000fe400078e3cff */
[----:B------:R-:W-:Y:S02]  /*8550*/  MOV R134, R84 ;  /* 0x0000005400867202 */ /* 0x000fe40000000f00 */
[----:B------:R-:W-:Y:S01]  /*8560*/  MOV R133, R86 ;  /* 0x0000005600857202 */ /* 0x000fe20000000f00 */
[----:B------:R0:W-:Y:S01]  /*8570*/  STSM.16.M88.4 [R3], R4 ;  /* 0x0000000403007844 */ /* 0x0001e20000000200 */
[----:B------:R-:W-:-:S02]  /*8580*/  MOV R132, R88 ;  /* 0x0000005800847202 */ /* 0x000fc40000000f00 */
[----:B------:R-:W-:Y:S02]  /*8590*/  MOV R18, R90 ;  /* 0x0000005a00127202 */ /* 0x000fe40000000f00 */
[----:B------:R-:W-:Y:S02]  /*85a0*/  F2FP.BF16.F32.PACK_AB R84, R41, R40 ;  /* 0x000000282954723e */ /* 0x000fe400000010ff */
[----:B------:R-:W-:Y:S02]  /*85b0*/  F2FP.BF16.F32.PACK_AB R85, R43, R42 ;  /* 0x0000002a2b55723e */ /* 0x000fe400000010ff */
[----:B------:R-:W-:Y:S02]  /*85c0*/  F2FP.BF16.F32.PACK_AB R86, R45, R44 ;  /* 0x0000002c2d56723e */ /* 0x000fe400000010ff */
[----:B------:R-:W-:Y:S02]  /*85d0*/  F2FP.BF16.F32.PACK_AB R87, R47, R46 ;  /* 0x0000002e2f57723e */ /* 0x000fe400000010ff */
[----:B------:R-:W-:-:S02]  /*85e0*/  F2FP.BF16.F32.PACK_AB R88, R49, R48 ;  /* 0x000000303158723e */ /* 0x000fc400000010ff */
[----:B------:R-:W-:Y:S02]  /*85f0*/  F2FP.BF16.F32.PACK_AB R89, R51, R50 ;  /* 0x000000323359723e */ /* 0x000fe400000010ff */
[----:B------:R-:W-:Y:S02]  /*8600*/  F2FP.BF16.F32.PACK_AB R90, R53, R52 ;  /* 0x00000034355a723e */ /* 0x000fe400000010ff */
[----:B------:R-:W-:Y:S01]  /*8610*/  F2FP.BF16.F32.PACK_AB R91, R55, R54 ;  /* 0x00000036375b723e */ /* 0x000fe200000010ff */
[----:B------:R1:W-:Y:S01]  /*8620*/  STSM.16.M88.4 [R137], R12 ;  /* 0x0000000c89007844 */ /* 0x0003e20000000200 */
[----:B0-----:R-:W-:Y:S02]  /*8630*/  MOV R3, R8 ;  /* 0x0000000800037202 */ /* 0x001fe40000000f00 */
        /* <DEDUP_REMOVED lines=8> */
[----:B------:R0:W-:Y:S01]  /*86c0*/  STSM.16.M88.4 [R136], R84 ;  /* 0x0000005488007844 */ /* 0x0001e20000000200 */
[----:B-1----:R-:W-:-:S02]  /*86d0*/  F2FP.BF16.F32.PACK_AB R12, R73, R72 ;  /* 0x00000048490c723e */ /* 0x002fc400000010ff */
[----:B------:R-:W-:Y:S02]  /*86e0*/  F2FP.BF16.F32.PACK_AB R13, R75, R74 ;  /* 0x0000004a4b0d723e */ /* 0x000fe400000010ff */
[----:B------:R-:W-:Y:S02]  /*86f0*/  F2FP.BF16.F32.PACK_AB R14, R77, R76 ;  /* 0x0000004c4d0e723e */ /* 0x000fe400000010ff */
[----:B------:R-:W-:Y:S01]  /*8700*/  F2FP.BF16.F32.PACK_AB R15, R79, R78 ;  /* 0x0000004e4f0f723e */ /* 0x000fe200000010ff */
[----:B------:R1:W-:Y:S01]  /*8710*/  STSM.16.M88.4 [R135], R88 ;  /* 0x0000005887007844 */ /* 0x0003e20000000200 */
[----:B------:R-:W-:Y:S02]  /*8720*/  MOV R126, R126 ;  /* 0x0000007e007e7202 */ /* 0x000fe40000000f00 */
[----:B------:R-:W-:Y:S01]  /*8730*/  MOV R128, R128 ;  /* 0x0000008000807202 */ /* 0x000fe20000000f00 */
[----:B------:R2:W-:Y:S01]  /*8740*/  STSM.16.M88.4 [R134], R4 ;  /* 0x0000000486007844 */ /* 0x0005e20000000200 */
[----:B------:R-:W-:-:S02]  /*8750*/  MOV R130, R130 ;  /* 0x0000008200827202 */ /* 0x000fc40000000f00 */
[----:B0-----:R-:W-:Y:S02]  /*8760*/  F2FP.BF16.F32.PACK_AB R84, R81, R80 ;  /* 0x000000505154723e */ /* 0x001fe400000010ff */
[----:B------:R-:W-:Y:S02]  /*8770*/  F2FP.BF16.F32.PACK_AB R85, R83, R82 ;  /* 0x000000525355723e */ /* 0x000fe400000010ff */
[----:B------:R-:W-:Y:S02]  /*8780*/  F2FP.BF16.F32.PACK_AB R86, R21, R20 ;  /* 0x000000141556723e */ /* 0x000fe400000010ff */
[----:B------:R-:W-:Y:S01]  /*8790*/  F2FP.BF16.F32.PACK_AB R87, R123, R122 ;  /* 0x0000007a7b57723e */ /* 0x000fe200000010ff */
[----:B------:R0:W-:Y:S01]  /*87a0*/  STSM.16.M88.4 [R133], R8 ;  /* 0x0000000885007844 */ /* 0x0001e20000000200 */
[----:B-1----:R-:W-:Y:S02]  /*87b0*/  F2FP.BF16.F32.PACK_AB R88, R121, R120 ;  /* 0x000000787958723e */ /* 0x002fe400000010ff */
[----:B------:R-:W-:-:S02]  /*87c0*/  F2FP.BF16.F32.PACK_AB R89, R125, R124 ;  /* 0x0000007c7d59723e */ /* 0x000fc400000010ff */
[----:B------:R-:W-:Y:S02]  /*87d0*/  F2FP.BF16.F32.PACK_AB R90, R93, R92 ;  /* 0x0000005c5d5a723e */ /* 0x000fe400000010ff */
[----:B------:R-:W-:Y:S01]  /*87e0*/  F2FP.BF16.F32.PACK_AB R91, R95, R94 ;  /* 0x0000005e5f5b723e */ /* 0x000fe200000010ff */
[----:B------:R1:W-:Y:S01]  /*87f0*/  STSM.16.M88.4 [R132], R12 ;  /* 0x0000000c84007844 */ /* 0x0003e20000000200 */
[----:B--2---:R-:W-:Y:S02]  /*8800*/  F2FP.BF16.F32.PACK_AB R4, R97, R96 ;  /* 0x000000606104723e */ /* 0x004fe400000010ff */
[----:B------:R-:W-:Y:S02]  /*8810*/  F2FP.BF16.F32.PACK_AB R5, R99, R98 ;  /* 0x000000626305723e */ /* 0x000fe400000010ff */
[----:B------:R-:W-:Y:S02]  /*8820*/  F2FP.BF16.F32.PACK_AB R6, R101, R100 ;  /* 0x000000646506723e */ /* 0x000fe400000010ff */
[----:B------:R-:W-:-:S02]  /*8830*/  F2FP.BF16.F32.PACK_AB R7, R103, R102 ;  /* 0x000000666707723e */ /* 0x000fc400000010ff */
        /* <DEDUP_REMOVED lines=9> */
[----:B------:R-:W-:Y:S04]  /*88d0*/  STSM.16.M88.4 [R126], R88 ;  /* 0x000000587e007844 */ /* 0x000fe80000000200 */
[----:B------:R-:W-:Y:S04]  /*88e0*/  STSM.16.M88.4 [R128], R4 ;  /* 0x0000000480007844 */ /* 0x000fe80000000200 */
[----:B------:R-:W-:Y:S04]  /*88f0*/  STSM.16.M88.4 [R130], R8 ;  /* 0x0000000882007844 */ /* 0x000fe80000000200 */
[----:B------:R1:W-:Y:S01]  /*8900*/  STSM.16.M88.4 [R3], R12 ;  /* 0x0000000c03007844 */ /* 0x0003e20000000200 */
[----:B------:R-:W-:Y:S01]  /*8910*/  BAR.SYNC.DEFER_BLOCKING 0x1, 0x100 ;  /* 0x0044000000007b1d */ /* 0x000fe20000010000 */
[----:B------:R-:W-:-:S04]  /*8920*/  ISETP.NE.U32.AND P0, PT, RZ, UR14, PT ;  /* 0x0000000eff007c0c */ /* 0x000fc8000bf05070 */
[----:B------:R-:W-:Y:S01]  /*8930*/  ISETP.NE.AND.EX P0, PT, RZ, UR15, PT, P0 ;  /* 0x0000000fff007c0c */ /* 0x000fe2000bf05300 */
[----:B0-----:R-:W-:Y:S02]  /*8940*/  IMAD.U32 R84, RZ, RZ, UR9 ;  /* 0x00000009ff547e24 */ /* 0x001fe4000f8e00ff */
[----:B------:R-:W-:Y:S01]  /*8950*/  IMAD.U32 R85, RZ, RZ, UR12 ;  /* 0x0000000cff557e24 */ /* 0x000fe2000f8e00ff */
[----:B------:R-:W-:Y:S01]  /*8960*/  ULDC.64 UR12, c[0x0][0xc08] ;  /* 0x00030200000c7ab9 */ /* 0x000fe20000000a00 */
[----:B-1----:R-:W0:Y:S08]  /*8970*/  LDC R3, c[0x0][0xbe8] ;  /* 0x0002fa00ff037b82 */ /* 0x002e300000000800 */
[----:B------:R-:W2:Y:S01]  /*8980*/  @P0 LDG.E R86, desc[UR36][R84.64] ;  /* 0x0000002454560981 */ /* 0x000ea2000c1e1900 */
[----:B------:R-:W-:-:S04]  /*8990*/  UISETP.NE.U32.AND UP0, UPT, UR12, URZ, UPT ;  /* 0x0000003f0c00728c */ /* 0x000fc8000bf05070 */
[----:B------:R-:W-:Y:S01]  /*89a0*/  UISETP.NE.AND.EX UP0, UPT, UR13, URZ, UPT, UP0 ;  /* 0x0000003f0d00728c */ /* 0x000fe2000bf05300 */
[----:B0-----:R-:W-:-:S10]  /*89b0*/  ISETP.NE.AND P1, PT, R3, 0x1, PT ;  /* 0x000000010300780c */ /* 0x001fd40003f25270 */
[----:B------:R-:W-:Y:S01]  /*89c0*/  @UP0 UIADD3 UR12, UP1, UR4, UR12, URZ ;  /* 0x0000000c040c0290 */ /* 0x000fe2000ff3e03f */
[----:B------:R-:W-:Y:S02]  /*89d0*/  PLOP3.LUT P4, PT, PT, PT, UP0, 0x80, 0x0 ;  /* 0x000000000000781c */ /* 0x000fe40003f8f008 */
[----:B------:R-:W-:Y:S01]  /*89e0*/  ULDC UR4, c[0x0][0xa88] ;  /* 0x0002a20000047ab9 */ /* 0x000fe20000000800 */
[----:B------:R-:W-:Y:S01]  /*89f0*/  @UP0 UIADD3.X UR13, UR16, UR13, URZ, UP1, !UPT ;  /* 0x0000000d100d0290 */ /* 0x000fe20008ffe43f */
[----:B------:R-:W-:Y:S01]  /*8a00*/  MOV R18, UR4 ;  /* 0x0000000400127c02 */ /* 0x000fe20008000f00 */
[----:B------:R-:W-:Y:S01]  /*8a10*/  UISETP.NE.AND UP0, UPT, UR20, URZ, UPT ;  /* 0x0000003f1400728c */ /* 0x000fe2000bf05270 */
[----:B------:R-:W-:Y:S01]  /*8a20*/  ULDC UR4, c[0x0][0xad4] ;  /* 0x0002b50000047ab9 */ /* 0x000fe20000000800 */
[----:B------:R-:W0:Y:S02]  /*8a30*/  @P1 LDC R6, c[0x0][0xbec] ;  /* 0x0002fb00ff061b82 */ /* 0x000e240000000800 */
[----:B------:R-:W-:Y:S01]  /*8a40*/  USEL UR4, UR20, UR4, UP0 ;  /* 0x0000000414047287 */ /* 0x000fe20008000000 */
[----:B------:R-:W-:-:S03]  /*8a50*/  UMOV UR21, 0x9b8 ;  /* 0x000009b800157882 */ /* 0x000fc60000000000 */
[----:B------:R-:W-:Y:S02]  /*8a60*/  UISETP.GT.AND UP1, UPT, UR4, 0x1, UPT ;  /* 0x000000010400788c */ /* 0x000fe4000bf24270 */
[----:B------:R-:W1:Y:S02]  /*8a70*/  @P1 LDC R9, c[0x0][0xbf0] ;  /* 0x0002fc00ff091b82 */ /* 0x000e640000000800 */
[----:B------:R-:W-:Y:S02]  /*8a80*/  USEL UR21, UR21, 0x978, UP1 ;  /* 0x0000097815157887 */ /* 0x000fe40008800000 */
[----:B------:R-:W-:Y:S01]  /*8a90*/  UISETP.NE.U32.AND UP0, UPT, UR14, URZ, UPT ;  /* 0x0000003f0e00728c */ /* 0x000fe2000bf05070 */
[----:B------:R-:W-:Y:S01]  /*8aa0*/  IMAD.U32 R11, RZ, RZ, UR19 ;  /* 0x00000013ff0b7e24 */ /* 0x000fe2000f8e00ff */
[----:B------:R-:W-:Y:S01]  /*8ab0*/  UMOV UR4, URZ ;  /* 0x0000003f00047c82 */ /* 0x000fe20008000000 */
[----:B------:R-:W-:Y:S01]  /*8ac0*/  IMAD.U32 R4, RZ, RZ, UR12 ;  /* 0x0000000cff047e24 */ /* 0x000fe2000f8e00ff */
[----:B------:R-:W-:Y:S01]  /*8ad0*/  UISETP.NE.AND.EX UP0, UPT, UR15, URZ, UPT, UP0 ;  /* 0x0000003f0f00728c */ /* 0x000fe2000bf05300 */
[----:B------:R-:W-:-:S02]  /*8ae0*/  IMAD.U32 R5, RZ, RZ, UR13 ;  /* 0x0000000dff057e24 */ /* 0x000fc4000f8e00ff */
[----:B---3--:R-:W-:Y:S01]  /*8af0*/  IMAD R11, R11, 0x80, R138 ;  /* 0x000000800b0b7824 */ /* 0x008fe200078e028a */
[----:B------:R-:W-:Y:S02]  /*8b00*/  USEL UR61, UR61, URZ, !UP0 ;  /* 0x0000003f3d3d7287 */ /* 0x000fe4000c000000 */
[----:B------:R-:W-:Y:S01]  /*8b10*/  USEL UR20, UR17, URZ, !UP0 ;  /* 0x0000003f11147287 */ /* 0x000fe2000c000000 */
[----:B------:R0:W5:Y:S01]  /*8b20*/  @P4 LDG.E R18, desc[UR36][R4.64] ;  /* 0x0000002404124981 */ /* 0x000162000c1e1900 */
[----:B------:R-:W-:Y:S01]  /*8b30*/  USEL UR9, UR18, URZ, UP1 ;  /* 0x0000003f12097287 */ /* 0x000fe20008800000 */
[----:B------:R-:W-:Y:S01]  /*8b40*/  ULDC.64 UR12, c[0x0][UR21+0x218] ;  /* 0x00008600150c7abb */ /* 0x000fe20008000a00 */
[----:B------:R-:W-:Y:S01]  /*8b50*/  ULDC.64 UR16, c[0x0][UR21+0x220] ;  /* 0x0000880015107abb */ /* 0x000fe20008000a00 */
[----:B------:R-:W-:Y:S01]  /*8b60*/  ULDC.64 UR18, c[0x0][UR21+0x228] ;  /* 0x00008a0015127abb */ /* 0x000fe20008000a00 */
[----:B------:R-:W-:Y:S02]  /*8b70*/  UIMAD.WIDE.U32 UR14, UR12, UR22, URZ ;  /* 0x000000160c0e72a5 */ /* 0x000fe4000f8e003f */
[----:B------:R-:W-:Y:S01]  /*8b80*/  UIMAD UR17, UR17, UR61, URZ ;  /* 0x0000003d111172a4 */ /* 0x000fe2000f8e023f */
[----:B0-----:R-:W-:Y:S01]  /*8b90*/  @P1 IMAD.HI.U32 R4, R11, R6, RZ ;  /* 0x000000060b041227 */ /* 0x001fe200078e00ff */
[----:B------:R-:W-:-:S02]  /*8ba0*/  UIMAD UR22, UR13, UR22, URZ ;  /* 0x000000160d1672a4 */ /* 0x000fc4000f8e023f */
[----:B------:R-:W-:Y:S01]  /*8bb0*/  UIMAD.WIDE.U32 UR12, UR16, UR61, URZ ;  /* 0x0000003d100c72a5 */ /* 0x000fe2000f8e003f */
[----:B------:R-:W-:Y:S01]  /*8bc0*/  IMAD.MOV.U32 R7, RZ, RZ, R11 ;  /* 0x000000ffff077224 */ /* 0x000fe200078e000b */
[----:B------:R-:W-:Y:S01]  /*8bd0*/  UIMAD.WIDE.U32 UR24, UR18, UR9, URZ ;  /* 0x00000009121872a5 */ /* 0x000fe2000f8e003f */
[----:B-1----:R-:W-:Y:S01]  /*8be0*/  @P1 SHF.R.U32.HI R7, RZ, R9, R4 ;  /* 0x00000009ff071219 */ /* 0x002fe20000011604 */
[----:B------:R-:W-:Y:S02]  /*8bf0*/  UIMAD UR9, UR19, UR9, URZ ;  /* 0x00000009130972a4 */ /* 0x000fe4000f8e023f */
[----:B------:R-:W-:Y:S02]  /*8c00*/  UIMAD UR17, UR16, UR20, UR17 ;  /* 0x00000014101172a4 */ /* 0x000fe4000f8e0211 */
[----:B------:R-:W-:Y:S01]  /*8c10*/  UIADD3 UR22, UR15, UR22, URZ ;  /* 0x000000160f167290 */ /* 0x000fe2000fffe03f */
[----:B------:R-:W-:Y:S02]  /*8c20*/  IMAD.MOV R6, RZ, RZ, -R7 ;  /* 0x000000ffff067224 */ /* 0x000fe400078e0a07 */
[----:B------:R-:W-:-:S02]  /*8c30*/  IMAD.U32 R4, RZ, RZ, UR24 ;  /* 0x00000018ff047e24 */ /* 0x000fc4000f8e00ff */
[----:B------:R-:W-:Y:S01]  /*8c40*/  IMAD.U32 R5, RZ, RZ, UR25 ;  /* 0x00000019ff057e24 */ /* 0x000fe2000f8e00ff */
[----:B------:R-:W-:Y:S01]  /*8c50*/  SHF.R.S32.HI R5, RZ, 0x1f, R7 ;  /* 0x0000001fff057819 */ /* 0x000fe20000011407 */
[----:B------:R-:W-:-:S05]  /*8c60*/  IMAD R9, R3, R6, R11 ;  /* 0x0000000603097224 */ /* 0x000fca00078e020b */
[----:B------:R-:W-:Y:S02]  /*8c70*/  SHF.R.S32.HI R6, RZ, 0x1f, R9 ;  /* 0x0000001fff067819 */ /* 0x000fe40000011409 */
[----:B--2---:R-:W-:-:S13]  /*8c80*/  @P0 R2UR UR4, R86 ;  /* 0x00000000560402ca */ /* 0x004fda00000e0000 */
[----:B------:R-:W-:Y:S02]  /*8c90*/  UIADD3 UR14, UP0, UP2, UR12, UR14, UR4 ;  /* 0x0000000e0c0e7290 */ /* 0x000fe4000fa1e004 */
[----:B------:R-:W-:Y:S02]  /*8ca0*/  UIADD3 UR12, UR25, UR9, URZ ;  /* 0x00000009190c7290 */ /* 0x000fe4000fffe03f */
[----:B------:R-:W-:Y:S02]  /*8cb0*/  UIADD3 UR9, UR13, UR17, URZ ;  /* 0x000000110d097290 */ /* 0x000fe4000fffe03f */
[----:B------:R-:W-:Y:S01]  /*8cc0*/  USHF.R.S32.HI UR15, URZ, 0x1f, UR4 ;  /* 0x0000001f3f0f7899 */ /* 0x000fe20008011404 */
[----:B------:R-:W-:Y:S01]  /*8cd0*/  IADD3 R4, P2, P3, R7, UR14, R4 ;  /* 0x0000000e07047c10 */ /* 0x000fe2000fb5e004 */
[----:B------:R-:W-:Y:S01]  /*8ce0*/  ULDC.64 UR16, c[0x0][0xba8] ;  /* 0x0002ea0000107ab9 */ /* 0x000fe20000000a00 */
[----:B------:R-:W-:Y:S01]  /*8cf0*/  MOV R8, UR12 ;  /* 0x0000000c00087c02 */ /* 0x000fe20008000f00 */
[----:B------:R-:W-:Y:S01]  /*8d00*/  UIADD3.X UR9, UR9, UR22, UR15, UP0, UP2 ;  /* 0x0000001609097290 */ /* 0x000fe200087e440f */
[----:B------:R-:W-:Y:S01]  /*8d10*/  ULDC.64 UR12, c[0x0][UR21+0x210] ;  /* 0x00008400150c7abb */ /* 0x000fe20008000a00 */
[----:B------:R-:W-:Y:S01]  /*8d20*/  @!UP1 ULDC UR16, c[0x0][0xb50] ;  /* 0x0002d40000109ab9 */ /* 0x000fe20000000800 */
[----:B------:R-:W-:Y:S01]  /*8d30*/  IMAD R7, R9, UR13, RZ ;  /* 0x0000000d09077c24 */ /* 0x000fe2000f8e02ff */
[----:B------:R-:W-:-:S02]  /*8d40*/  @!UP1 ULDC UR17, c[0x0][0xb54] ;  /* 0x0002d50000119ab9 */ /* 0x000fc40000000800 */
[----:B------:R-:W-:Y:S01]  /*8d50*/  IADD3.X R5, R5, UR9, R8, P2, P3 ;  /* 0x0000000905057c10 */ /* 0x000fe200097e6408 */
[----:B------:R-:W-:Y:S02]  /*8d60*/  IMAD R7, R6, UR12, R7 ;  /* 0x0000000c06077c24 */ /* 0x000fe4000f8e0207 */
[----:B------:R-:W-:-:S04]  /*8d70*/  IMAD.WIDE.U32 R4, R9, UR12, R4 ;  /* 0x0000000c09047c25 */ /* 0x000fc8000f8e0004 */
[----:B------:R-:W-:Y:S01]  /*8d80*/  IMAD.IADD R5, R5, 0x1, R7 ;  /* 0x0000000105057824 */ /* 0x000fe200078e0207 */
[----:B------:R-:W-:-:S04]  /*8d90*/  LEA R8, P2, R4, UR16, 0x2 ;  /* 0x0000001004087c11 */ /* 0x000fc8000f8410ff */
[----:B------:R-:W-:Y:S01]  /*8da0*/  LEA.HI.X R10, R4, UR17, R5, 0x2, P2 ;  /* 0x00000011040a7c11 */ /* 0x000fe200090f1405 */
[----:B------:R-:W-:Y:S08]  /*8db0*/  @P4 BRA `(.L_x_213) ;  /* 0x0000000000104947 */ /* 0x000ff00003800000 */
[----:B------:R-:W-:Y:S05]  /*8dc0*/  @!P0 BRA `(.L_x_213) ;  /* 0x00000000000c8947 */ /* 0x000fea0003800000 */
[----:B------:R-:W2:Y:S04]  /*8dd0*/  LDG.E R5, desc[UR36][R84.64] ;  /* 0x0000002454057981 */ /* 0x000ea8000c1e1900 */
[----:B-----5:R-:W2:Y:S02]  /*8de0*/  LDG.E R18, desc[UR36][R84.64+0x4] ;  /* 0x0000042454127981 */ /* 0x020ea4000c1e1900 */
[----:B--2---:R-:W-:-:S07]  /*8df0*/  IMAD.IADD R18, R18, 0x1, -R5 ;  /* 0x0000000112127824 */ /* 0x004fce00078e0a05 */
.L_x_213:
[----:B------:R-:W2:Y:S01]  /*8e00*/  LDL R9, [R1+0x1c] ;  /* 0x00001c0001097983 */ /* 0x000ea20000100800 */
[----:B------:R-:W-:Y:S01]  /*8e10*/  R2UR UR9, R212 ;  /* 0x00000000d40972ca */ /* 0x000fe200000e0000 */
[----:B-----5:R-:W-:Y:S01]  /*8e20*/  IMAD R18, R18, R3, RZ ;  /* 0x0000000312127224 */ /* 0x020fe200078e02ff */
[----:B------:R-:W-:Y:S01]  /*8e30*/  LOP3.LUT P0, RZ, R216, 0x3, RZ, 0xc0, !PT ;  /* 0x00000003d8ff7812 */ /* 0x000fe2000780c0ff */
[----:B------:R-:W-:Y:S01]  /*8e40*/  SHFL.IDX PT, R4, R8, RZ, 0x1c1f ;  /* 0x001c1fff08047589 */ /* 0x000fe200000e0000 */
[----:B------:R-:W-:-:S03]  /*8e50*/  PLOP3.LUT P3, PT, PT, PT, UP1, 0x80, 0x0 ;  /* 0x000000000000781c */ /* 0x000fc60003f6f018 */
[----:B------:R-:W0:Y:S04]  /*8e60*/  SHFL.IDX PT, R5, R10, RZ, 0x1c1f ;  /* 0x001c1fff0a057589 */ /* 0x000e2800000e0000 */
[----:B------:R-:W-:Y:S02]  /*8e70*/  SHFL.IDX PT, R6, R8, 0x1, 0x1c1f ;  /* 0x003c1f0008067f89 */ /* 0x000fe400000e0000 */
[----:B------:R-:W-:Y:S02]  /*8e80*/  IMAD.U32 R13, RZ, RZ, UR9 ;  /* 0x00000009ff0d7e24 */ /* 0x000fe4000f8e00ff */
[----:B------:R-:W1:Y:S02]  /*8e90*/  SHFL.IDX PT, R7, R10, 0x1, 0x1c1f ;  /* 0x003c1f000a077f89 */ /* 0x000e6400000e0000 */
[----:B--2---:R-:W-:-:S04]  /*8ea0*/  IMAD R13, R13, 0x80, R9 ;  /* 0x000000800d0d7824 */ /* 0x004fc800078e0209 */
[C---:B------:R-:W-:Y:S01]  /*8eb0*/  VIADD R9, R13.reuse, 0x8 ;  /* 0x000000080d097836 */ /* 0x040fe20000000000 */
[----:B------:R-:W-:-:S04]  /*8ec0*/  ISETP.GE.OR P2, PT, R13, R18, P0 ;  /* 0x000000120d00720c */ /* 0x000fc80000746670 */
[----:B------:R-:W-:-:S09]  /*8ed0*/  ISETP.GE.OR P0, PT, R9, R18, P0 ;  /* 0x000000120900720c */ /* 0x000fd20000706670 */
[----:B0-----:R0:W-:Y:S01]  /*8ee0*/  @!P2 ST.E desc[UR36][R4.64], R0 ;  /* 0x000000000400a985 */ /* 0x0011e2000c101924 */
[----:B------:R-:W-:-:S03]  /*8ef0*/  ISETP.GE.AND P2, PT, R13, R18, PT ;  /* 0x000000120d00720c */ /* 0x000fc60003f46270 */
[----:B-1----:R0:W-:Y:S01]  /*8f00*/  @!P0 ST.E desc[UR36][R6.64], R2 ;  /* 0x0000000206008985 */ /* 0x0021e2000c101924 */
[----:B------:R-:W-:Y:S01]  /*8f10*/  ISETP.GE.AND P0, PT, R9, R18, PT ;  /* 0x000000120900720c */ /* 0x000fe20003f06270 */
[----:B------:R-:W-:-:S12]  /*8f20*/  @P3 BRA `(.L_x_214) ;  /* 0x0000000c00543947 */ /* 0x000fd80003800000 */
[----:B0-----:R-:W-:Y:S01]  /*8f30*/  IMAD.SHL.U32 R0, R16, 0x8, RZ ;  /* 0x0000000810007824 */ /* 0x001fe200078e00ff */
[----:B------:R-:W0:Y:S01]  /*8f40*/  @P1 LDC R20, c[0x0][0xbec] ;  /* 0x0002fb00ff141b82 */ /* 0x000e220000000800 */
[----:B------:R-:W-:Y:S01]  /*8f50*/  IMAD.MOV.U32 R5, RZ, RZ, 0x2 ;  /* 0x00000002ff057424 */ /* 0x000fe200078e00ff */
[----:B------:R-:W-:Y:S01]  /*8f60*/  R2UR UR16, R212 ;  /* 0x00000000d41072ca */ /* 0x000fe200000e0000 */
[----:B------:R-:W-:Y:S01]  /*8f70*/  IMAD R4, R213, 0x40, R0 ;  /* 0x00000040d5047824 */ /* 0x000fe200078e0200 */
[----:B------:R-:W-:Y:S01]  /*8f80*/  ULDC.64 UR12, c[0x0][0xaa0] ;  /* 0x0002a800000c7ab9 */ /* 0x000fe20000000a00 */
[----:B------:R-:W-:Y:S02]  /*8f90*/  R2UR UR17, R211 ;  /* 0x00000000d31172ca */ /* 0x000fe400000e0000 */
[----:B------:R-:W-:Y:S01]  /*8fa0*/  IMAD.WIDE R4, R4, R5, UR10 ;  /* 0x0000000a04047e25 */ /* 0x000fe2000f8e0205 */
[----:B------:R-:W1:Y:S02]  /*8fb0*/  @P1 LDC R21, c[0x0][0xbf0] ;  /* 0x0002fc00ff151b82 */ /* 0x000e640000000800 */
[C---:B------:R-:W-:Y:S01]  /*8fc0*/  IADD3 R33, P2, R4.reuse, 0x5000, RZ ;  /* 0x0000500004217810 */ /* 0x040fe20007f5e0ff */
[----:B------:R-:W-:Y:S01]  /*8fd0*/  UIMAD UR9, UR15, UR12, URZ ;  /* 0x0000000c0f0972a4 */ /* 0x000fe2000f8e023f */
[----:B------:R-:W-:-:S02]  /*8fe0*/  IADD3 R9, P4, R4, 0x1000, RZ ;  /* 0x0000100004097810 */ /* 0x000fc40007f9e0ff */
[----:B------:R-:W-:Y:S02]  /*8ff0*/  LOP3.LUT R32, R33, 0x380, RZ, 0xc0, !PT ;  /* 0x0000038021207812 */ /* 0x000fe400078ec0ff */
[----:B------:R-:W-:Y:S01]  /*9000*/  IADD3 R13, P3, R4, 0x2000, RZ ;  /* 0x00002000040d7810 */ /* 0x000fe20007f7e0ff */
[----:B------:R-:W-:Y:S01]  /*9010*/  UIMAD.WIDE.U32 UR10, UR4, UR12, URZ ;  /* 0x0000000c040a72a5 */ /* 0x000fe2000f8e003f */
[----:B------:R-:W-:Y:S02]  /*9020*/  SHF.R.U64 R32, R32, 0x3, RZ ;  /* 0x0000000320207819 */ /* 0x000fe400000012ff */
[----:B------:R-:W-:Y:S01]  /*9030*/  IADD3 R25, P6, R4, 0x3000, RZ ;  /* 0x0000300004197810 */ /* 0x000fe20007fde0ff */
[----:B------:R-:W-:Y:S01]  /*9040*/  IMAD.U32 R61, RZ, RZ, UR16 ;  /* 0x00000010ff3d7e24 */ /* 0x000fe2000f8e00ff */
[----:B------:R-:W-:Y:S01]  /*9050*/  LOP3.LUT R32, R32, R33, RZ, 0x3c, !PT ;  /* 0x0000002120207212 */ /* 0x000fe200078e3cff */
[----:B------:R-:W-:Y:S01]  /*9060*/  IMAD.X R33, RZ, RZ, R5, P2 ;  /* 0x000000ffff217224 */ /* 0x000fe200010e0605 */
[----:B------:R-:W-:-:S02]  /*9070*/  IADD3 R7, P2, R4, 0xb000, RZ ;  /* 0x0000b00004077810 */ /* 0x000fc40007f5e0ff */
[----:B------:R-:W-:Y:S01]  /*9080*/  IADD3 R29, P5, R4, 0x4000, RZ ;  /* 0x00004000041d7810 */ /* 0x000fe20007fbe0ff */
[----:B------:R-:W-:Y:S01]  /*9090*/  ULDC.64 UR14, c[0x0][0xaf0] ;  /* 0x0002bc00000e7ab9 */ /* 0x000fe20000000a00 */
[----:B------:R-:W-:Y:S01]  /*90a0*/  LOP3.LUT R2, R7, 0x380, RZ, 0xc0, !PT ;  /* 0x0000038007027812 */ /* 0x000fe200078ec0ff */
[----:B------:R-:W-:Y:S01]  /*90b0*/  UIMAD UR9, UR4, UR13, UR9 ;  /* 0x0000000d040972a4 */ /* 0x000fe2000f8e0209 */
[----:B------:R-:W-:Y:S01]  /*90c0*/  LOP3.LUT R8, R9, 0x380, RZ, 0xc0, !PT ;  /* 0x0000038009087812 */ /* 0x000fe200078ec0ff */
[----:B------:R-:W-:Y:S01]  /*90d0*/  IMAD.X R57, RZ, RZ, R5, P2 ;  /* 0x000000ffff397224 */ /* 0x000fe200010e0605 */
[----:B------:R-:W-:Y:S01]  /*90e0*/  SHF.R.U64 R2, R2, 0x3, RZ ;  /* 0x0000000302027819 */ /* 0x000fe200000012ff */
[----:B------:R-:W5:Y:S01]  /*90f0*/  LD.E.128 R32, desc[UR36][R32.64] ;  /* 0x0000002420207980 */ /* 0x000f62000c101d00 */
[----:B------:R-:W-:Y:S01]  /*9100*/  LOP3.LUT R12, R13, 0x380, RZ, 0xc0, !PT ;  /* 0x000003800d0c7812 */ /* 0x000fe200078ec0ff */
[----:B------:R-:W-:Y:S01]  /*9110*/  ULDC.64 UR12, c[0x0][0xae8] ;  /* 0x0002ba00000c7ab9 */ /* 0x000fe20000000a00 */
[----:B------:R-:W-:-:S02]  /*9120*/  LOP3.LUT R24, R25, 0x380, RZ, 0xc0, !PT ;  /* 0x0000038019187812 */ /* 0x000fc400078ec0ff */
[----:B------:R-:W-:Y:S02]  /*9130*/  LOP3.LUT R28, R29, 0x380, RZ, 0xc0, !PT ;  /* 0x000003801d1c7812 */ /* 0x000fe400078ec0ff */
[----:B------:R-:W-:Y:S01]  /*9140*/  LOP3.LUT R56, R2, R7, RZ, 0x3c, !PT ;  /* 0x0000000702387212 */ /* 0x000fe200078e3cff */
[----:B------:R-:W-:Y:S01]  /*9150*/  IMAD R2, R16, 0x20, R213 ;  /* 0x0000002010027824 */ /* 0x000fe200078e02d5 */
[----:B------:R-:W-:Y:S01]  /*9160*/  SHF.R.U64 R8, R8, 0x3, RZ ;  /* 0x0000000308087819 */ /* 0x000fe200000012ff */
[----:B------:R-:W-:Y:S01]  /*9170*/  UIADD3 UR11, UR11, UR9, URZ ;  /* 0x000000090b0b7290 */ /* 0x000fe2000fffe03f */
[----:B------:R-:W-:Y:S02]  /*9180*/  SHF.R.U64 R12, R12, 0x3, RZ ;  /* 0x000000030c0c7819 */ /* 0x000fe400000012ff */
[----:B------:R-:W-:Y:S02]  /*9190*/  SHF.R.U64 R24, R24, 0x3, RZ ;  /* 0x0000000318187819 */ /* 0x000fe400000012ff */
[----:B------:R-:W-:Y:S01]  /*91a0*/  SHF.R.U64 R28, R28, 0x3, RZ ;  /* 0x000000031c1c7819 */ /* 0x000fe200000012ff */
[----:B------:R-:W-:Y:S01]  /*91b0*/  IMAD R61, R61, 0x80, R2 ;  /* 0x000000803d3d7824 */ /* 0x000fe200078e0202 */
[----:B------:R-:W-:Y:S01]  /*91c0*/  LOP3.LUT R8, R8, R9, RZ, 0x3c, !PT ;  /* 0x0000000908087212 */ /* 0x000fe200078e3cff */
[----:B------:R-:W-:Y:S01]  /*91d0*/  USHF.R.S32.HI UR4, URZ, 0x1f, UR61 ;  /* 0x0000001f3f047899 */ /* 0x000fe2000801143d */
[----:B------:R-:W-:Y:S01]  /*91e0*/  LOP3.LUT R12, R12, R13, RZ, 0x3c, !PT ;  /* 0x0000000d0c0c7212 */ /* 0x000fe200078e3cff */
[----:B------:R-:W-:Y:S01]  /*91f0*/  UIMAD.WIDE.U32 UR10, UR17, UR12, UR10 ;  /* 0x0000000c110a72a5 */ /* 0x000fe2000f8e000a */
[----:B------:R-:W-:Y:S01]  /*9200*/  LOP3.LUT R24, R24, R25, RZ, 0x3c, !PT ;  /* 0x0000001918187212 */ /* 0x000fe200078e3cff */
[--C-:B------:R-:W-:Y:S01]  /*9210*/  IMAD.X R13, RZ, RZ, R5.reuse, P3 ;  /* 0x000000ffff0d7224 */ /* 0x100fe200018e0605 */
[----:B------:R-:W-:Y:S01]  /*9220*/  LOP3.LUT R28, R28, R29, RZ, 0x3c, !PT ;  /* 0x0000001d1c1c7212 */ /* 0x000fe200078e3cff */
[--C-:B------:R-:W-:Y:S01]  /*9230*/  IMAD.X R25, RZ, RZ, R5.reuse, P6 ;  /* 0x000000ffff197224 */ /* 0x100fe200030e0605 */
[----:B------:R-:W-:Y:S01]  /*9240*/  IADD3.X R9, RZ, R5, RZ, P4, !PT ;  /* 0x00000005ff097210 */ /* 0x000fe200027fe4ff */
[----:B------:R-:W-:Y:S01]  /*9250*/  IMAD.X R29, RZ, RZ, R5, P5 ;  /* 0x000000ffff1d7224 */ /* 0x000fe200028e0605 */
[C---:B------:R-:W-:Y:S01]  /*9260*/  IADD3 R37, P0, R4.reuse, 0x6000, RZ ;  /* 0x0000600004257810 */ /* 0x040fe20007f1e0ff */
[----:B0-----:R-:W-:Y:S01]  /*9270*/  @P1 IMAD.HI.U32 R2, R61, R20, RZ ;  /* 0x000000143d021227 */ /* 0x001fe200078e00ff */
[C---:B------:R-:W-:Y:S01]  /*9280*/  IADD3 R41, P4, R4.reuse, 0x7000, RZ ;  /* 0x0000700004297810 */ /* 0x040fe20007f9e0ff */
[----:B------:R-:W-:Y:S01]  /*9290*/  UIMAD UR4, UR4, UR14, URZ ;  /* 0x0000000e040472a4 */ /* 0x000fe2000f8e023f */
[C---:B------:R-:W-:Y:S01]  /*92a0*/  IADD3 R45, P3, R4.reuse, 0x8000, RZ ;  /* 0x00008000042d7810 */ /* 0x040fe20007f7e0ff */
[----:B------:R-:W-:Y:S01]  /*92b0*/  UIMAD UR11, UR17, UR13, UR11 ;  /* 0x0000000d110b72a4 */ /* 0x000fe2000f8e020b */
[C---:B------:R-:W-:Y:S01]  /*92c0*/  IADD3 R49, P6, R4.reuse, 0x9000, RZ ;  /* 0x0000900004317810 */ /* 0x040fe20007fde0ff */
[----:B------:R-:W-:Y:S01]  /*92d0*/  IMAD.MOV.U32 R23, RZ, RZ, R61 ;  /* 0x000000ffff177224 */ /* 0x000fe200078e003d */
[----:B------:R-:W-:Y:S01]  /*92e0*/  IADD3 R53, P5, R4, 0xa000, RZ ;  /* 0x0000a00004357810 */ /* 0x000fe20007fbe0ff */
[----:B------:R-:W5:Y:S01]  /*92f0*/  LD.E.128 R12, desc[UR36][R12.64] ;  /* 0x000000240c0c7980 */ /* 0x000f62000c101d00 */
[----:B------:R-:W-:-:S02]  /*9300*/  LOP3.LUT R36, R37, 0x380, RZ, 0xc0, !PT ;  /* 0x0000038025247812 */ /* 0x000fc400078ec0ff */
[----:B------:R-:W-:Y:S01]  /*9310*/  LOP3.LUT R40, R41, 0x380, RZ, 0xc0, !PT ;  /* 0x0000038029287812 */ /* 0x000fe200078ec0ff */
[----:B------:R-:W-:Y:S01]  /*9320*/  UIMAD UR4, UR61, UR15, UR4 ;  /* 0x0000000f3d0472a4 */ /* 0x000fe2000f8e0204 */
[----:B------:R-:W-:Y:S01]  /*9330*/  LOP3.LUT R44, R45, 0x380, RZ, 0xc0, !PT ;  /* 0x000003802d2c7812 */ /* 0x000fe200078ec0ff */
[----:B------:R-:W-:Y:S01]  /*9340*/  ULDC.64 UR12, c[0x0][0xae0] ;  /* 0x0002b800000c7ab9 */ /* 0x000fe20000000a00 */
[----:B------:R-:W-:Y:S01]  /*9350*/  LOP3.LUT R48, R49, 0x380, RZ, 0xc0, !PT ;  /* 0x0000038031307812 */ /* 0x000fe200078ec0ff */
[----:B------:R-:W5:Y:S01]  /*9360*/  LD.E.128 R24, desc[UR36][R24.64] ;  /* 0x0000002418187980 */ /* 0x000f62000c101d00 */
[----:B------:R-:W-:Y:S01]  /*9370*/  LOP3.LUT R52, R53, 0x380, RZ, 0xc0, !PT ;  /* 0x0000038035347812 */ /* 0x000fe200078ec0ff */
[----:B------:R-:W-:Y:S01]  /*9380*/  UIMAD.WIDE.U32 UR10, UR61, UR14, UR10 ;  /* 0x0000000e3d0a72a5 */ /* 0x000fe2000f8e000a */
[----:B------:R-:W-:Y:S01]  /*9390*/  LOP3.LUT R11, R4, 0x380, RZ, 0xc0, !PT ;  /* 0x00000380040b7812 */ /* 0x000fe200078ec0ff */
[----:B------:R-:W5:Y:S01]  /*93a0*/  LD.E.128 R28, desc[UR36][R28.64] ;  /* 0x000000241c1c7980 */ /* 0x000f62000c101d00 */
[----:B-1----:R-:W-:-:S02]  /*93b0*/  @P1 SHF.R.U32.HI R23, RZ, R21, R2 ;  /* 0x00000015ff171219 */ /* 0x002fc40000011602 */
[----:B------:R-:W-:Y:S01]  /*93c0*/  SHF.R.U64 R36, R36, 0x3, RZ ;  /* 0x0000000324247819 */ /* 0x000fe200000012ff */
[----:B------:R-:W5:Y:S01]  /*93d0*/  LD.E.128 R56, desc[UR36][R56.64] ;  /* 0x0000002438387980 */ /* 0x000f62000c101d00 */
[----:B------:R-:W-:Y:S02]  /*93e0*/  SHF.R.U64 R40, R40, 0x3, RZ ;  /* 0x0000000328287819 */ /* 0x000fe400000012ff */
[----:B------:R-:W-:Y:S02]  /*93f0*/  SHF.R.U64 R44, R44, 0x3, RZ ;  /* 0x000000032c2c7819 */ /* 0x000fe400000012ff */
[----:B------:R-:W-:Y:S02]  /*9400*/  SHF.R.U64 R48, R48, 0x3, RZ ;  /* 0x0000000330307819 */ /* 0x000fe400000012ff */
[----:B------:R-:W-:Y:S01]  /*9410*/  SHF.R.U64 R52, R52, 0x3, RZ ;  /* 0x0000000334347819 */ /* 0x000fe200000012ff */
[----:B------:R-:W-:Y:S01]  /*9420*/  UIADD3 UR4, UR11, UR4, URZ ;  /* 0x000000040b047290 */ /* 0x000fe2000fffe03f */
[----:B------:R-:W-:-:S02]  /*9430*/  SHF.R.U64 R11, R11, 0x3, RZ ;  /* 0x000000030b0b7819 */ /* 0x000fc400000012ff */
[----:B------:R-:W-:Y:S02]  /*9440*/  SHF.R.S32.HI R2, RZ, 0x1f, R23 ;  /* 0x0000001fff027819 */ /* 0x000fe40000011417 */
[----:B------:R-:W-:Y:S02]  /*9450*/  IADD3 R60, -R23, RZ, RZ ;  /* 0x000000ff173c7210 */ /* 0x000fe40007ffe1ff */
[----:B------:R-:W-:Y:S01]  /*9460*/  LOP3.LUT R36, R36, R37, RZ, 0x3c, !PT ;  /* 0x0000002524247212 */ /* 0x000fe200078e3cff */
[--C-:B------:R-:W-:Y:S01]  /*9470*/  IMAD.X R37, RZ, RZ, R5.reuse, P0 ;  /* 0x000000ffff257224 */ /* 0x100fe200000e0605 */
[----:B------:R-:W-:Y:S01]  /*9480*/  LOP3.LUT R40, R40, R41, RZ, 0x3c, !PT ;  /* 0x0000002928287212 */ /* 0x000fe200078e3cff */
[--C-:B------:R-:W-:Y:S01]  /*9490*/  IMAD.X R41, RZ, RZ, R5.reuse, P4 ;  /* 0x000000ffff297224 */ /* 0x100fe200020e0605 */
[----:B------:R-:W-:Y:S01]  /*94a0*/  LOP3.LUT R44, R44, R45, RZ, 0x3c, !PT ;  /* 0x0000002d2c2c7212 */ /* 0x000fe200078e3cff */
[--C-:B------:R-:W-:Y:S01]  /*94b0*/  IMAD.X R45, RZ, RZ, R5.reuse, P3 ;  /* 0x000000ffff2d7224 */ /* 0x100fe200018e0605 */
[----:B------:R-:W-:Y:S01]  /*94c0*/  LOP3.LUT R48, R48, R49, RZ, 0x3c, !PT ;  /* 0x0000003130307212 */ /* 0x000fe200078e3cff */
[----:B------:R-:W-:Y:S01]  /*94d0*/  IMAD.X R49, RZ, RZ, R5, P6 ;  /* 0x000000ffff317224 */ /* 0x000fe200030e0605 */
[----:B------:R-:W-:-:S02]  /*94e0*/  LOP3.LUT R52, R52, R53, RZ, 0x3c, !PT ;  /* 0x0000003534347212 */ /* 0x000fc400078e3cff */
[----:B------:R-:W-:Y:S01]  /*94f0*/  LOP3.LUT R4, R11, R4, RZ, 0x3c, !PT ;  /* 0x000000040b047212 */ /* 0x000fe200078e3cff */
[----:B------:R-:W-:Y:S01]  /*9500*/  IMAD.U32 R21, RZ, RZ, UR11 ;  /* 0x0000000bff157e24 */ /* 0x000fe2000f8e00ff */
[----:B------:R-:W-:Y:S01]  /*9510*/  IADD3.X R53, RZ, R5, RZ, P5, !PT ;  /* 0x00000005ff357210 */ /* 0x000fe20002ffe4ff */
[----:B------:R-:W-:Y:S01]  /*9520*/  IMAD R2, R2, UR12, RZ ;  /* 0x0000000c02027c24 */ /* 0x000fe2000f8e02ff */
[----:B------:R-:W5:Y:S01]  /*9530*/  LD.E.128 R8, desc[UR36][R8.64] ;  /* 0x0000002408087980 */ /* 0x000f62000c101d00 */
[----:B------:R-:W-:Y:S01]  /*9540*/  IMAD.U32 R20, RZ, RZ, UR10 ;  /* 0x0000000aff147e24 */ /* 0x000fe2000f8e00ff */
[----:B------:R-:W-:Y:S01]  /*9550*/  ULDC.64 UR10, c[0x0][0xad8] ;  /* 0x0002b600000a7ab9 */ /* 0x000fe20000000a00 */
[----:B------:R-:W-:Y:S01]  /*9560*/  IMAD.U32 R21, RZ, RZ, UR4 ;  /* 0x00000004ff157e24 */ /* 0x000fe2000f8e00ff */
[----:B------:R-:W5:Y:S01]  /*9570*/  LD.E.128 R4, desc[UR36][R4.64] ;  /* 0x0000002404047980 */ /* 0x000f62000c101d00 */
[----:B------:R-:W-:Y:S02]  /*9580*/  IMAD R61, R3, R60, R61 ;  /* 0x0000003c033d7224 */ /* 0x000fe400078e023d */
[C---:B------:R-:W-:Y:S01]  /*9590*/  IMAD R63, R23.reuse, UR13, R2 ;  /* 0x0000000d173f7c24 */ /* 0x040fe2000f8e0202 */
[----:B------:R-:W5:Y:S01]  /*95a0*/  LD.E.128 R36, desc[UR36][R36.64] ;  /* 0x0000002424247980 */ /* 0x000f62000c101d00 */
[----:B------:R-:W-:Y:S01]  /*95b0*/  IMAD.WIDE.U32 R2, R23, UR12, R20 ;  /* 0x0000000c17027c25 */ /* 0x000fe2000f8e0014 */
[----:B------:R-:W-:-:S02]  /*95c0*/  SHF.R.S32.HI R20, RZ, 0x1f, R61 ;  /* 0x0000001fff147819 */ /* 0x000fc4000001143d */
[----:B------:R-:W5:Y:S01]  /*95d0*/  LD.E.128 R40, desc[UR36][R40.64] ;  /* 0x0000002428287980 */ /* 0x000f62000c101d00 */
[----:B------:R-:W-:-:S03]  /*95e0*/  IMAD.U32 R60, RZ, RZ, UR16 ;  /* 0x00000010ff3c7e24 */ /* 0x000fc6000f8e00ff */
[----:B------:R-:W5:Y:S04]  /*95f0*/  LD.E.128 R44, desc[UR36][R44.64] ;  /* 0x000000242c2c7980 */ /* 0x000f68000c101d00 */
[----:B------:R-:W5:Y:S04]  /*9600*/  LD.E.128 R48, desc[UR36][R48.64] ;  /* 0x0000002430307980 */ /* 0x000f68000c101d00 */
[----:B------:R-:W5:Y:S01]  /*9610*/  LD.E.128 R52, desc[UR36][R52.64] ;  /* 0x0000002434347980 */ /* 0x000f62000c101d00 */
[----:B------:R-:W-:Y:S01]  /*9620*/  @!PT LDS RZ, [RZ] ;  /* 0x00000000fffff984 */ /* 0x000fe20000000800 */
[----:B------:R-:W-:Y:S01]  /*9630*/  @!PT LDS RZ, [RZ] ;  /* 0x00000000fffff984 */ /* 0x000fe20000000800 */
[----:B------:R-:W-:Y:S01]  /*9640*/  @!PT LDS RZ, [RZ] ;  /* 0x00000000fffff984 */ /* 0x000fe20000000800 */
[----:B------:R-:W-:Y:S01]  /*9650*/  @!PT LDS RZ, [RZ] ;  /* 0x00000000fffff984 */ /* 0x000fe20000000800 */
[----:B------:R0:W-:Y:S06]  /*9660*/  MEMBAR.ALL.CTA ;  /* 0x0000000000007992 */ /* 0x0001ec0000008000 */
[----:B0-----:R-:W0:Y:S01]  /*9670*/  FENCE.VIEW.ASYNC.S ;  /* 0x00000000000073c6 */ /* 0x001e220000000000 */
[----:B------:R-:W-:-:S02]  /*9680*/  IMAD R65, R60, 0x80, R213 ;  /* 0x000000803c417824 */ /* 0x000fc400078e02d5 */
[----:B------:R-:W-:Y:S02]  /*9690*/  IMAD.IADD R3, R3, 0x1, R63 ;  /* 0x0000000103037824 */ /* 0x000fe400078e023f */
[----:B------:R-:W-:Y:S02]  /*96a0*/  IMAD R20, R20, UR10, RZ ;  /* 0x0000000a14147c24 */ /* 0x000fe4000f8e02ff */
[----:B------:R-:W-:Y:S01]  /*96b0*/  VIADD R23, R65, 0x40 ;  /* 0x0000004041177836 */ /* 0x000fe20000000000 */
[----:B------:R-:W-:Y:S01]  /*96c0*/  UIADD3 UR8, UR8, 0x30820, URZ ;  /* 0x0003082008087890 */ /* 0x000fe2000fffe03f */
[C---:B------:R-:W-:Y:S02]  /*96d0*/  IMAD R63, R61.reuse, UR11, R20 ;  /* 0x0000000b3d3f7c24 */ /* 0x040fe4000f8e0214 */
[----:B------:R-:W-:Y:S01]  /*96e0*/  IMAD.WIDE.U32 R2, R61, UR10, R2 ;  /* 0x0000000a3d027c25 */ /* 0x000fe2000f8e0002 */
[-C--:B------:R-:W-:Y:S01]  /*96f0*/  ISETP.GE.AND P2, PT, R65, R18.reuse, PT ;  /* 0x000000124100720c */ /* 0x080fe20003f46270 */
[----:B------:R-:W-:Y:S01]  /*9700*/  ULDC.64 UR10, c[0x0][0xa80] ;  /* 0x0002a000000a7ab9 */ /* 0x000fe20000000a00 */
[----:B------:R-:W-:Y:S01]  /*9710*/  ISETP.GE.AND P1, PT, R23, R18, PT ;  /* 0x000000121700720c */ /* 0x000fe20003f26270 */
[----:B------:R-:W-:Y:S01]  /*9720*/  IMAD.IADD R3, R3, 0x1, R63 ;  /* 0x0000000103037824 */ /* 0x000fe200078e023f */
[----:B------:R-:W-:Y:S01]  /*9730*/  UPRMT UR8, URZ, 0x654, UR8 ;  /* 0x000006543f087896 */ /* 0x000fe20008000008 */
[----:B------:R-:W-:Y:S01]  /*9740*/  LEA R23, P3, R2, UR10, 0x1 ;  /* 0x0000000a02177c11 */ /* 0x000fe2000f8608ff */
[----:B------:R-:W-:-:S03]  /*9750*/  VIADD R21, R65, 0x20 ;  /* 0x0000002041157836 */ /* 0x000fc60000000000 */
[----:B------:R-:W-:Y:S01]  /*9760*/  LEA.HI.X R62, R2, UR11, R3, 0x1, P3 ;  /* 0x0000000b023e7c11 */ /* 0x000fe200098f0c03 */
[C---:B------:R-:W-:Y:S01]  /*9770*/  VIADD R64, R0.reuse, 0x40 ;  /* 0x0000004000407836 */ /* 0x040fe20000000000 */
[----:B------:R-:W-:Y:S01]  /*9780*/  ISETP.GE.AND P0, PT, R21, R18, PT ;  /* 0x000000121500720c */ /* 0x000fe20003f06270 */
[----:B------:R-:W-:Y:S01]  /*9790*/  VIADD R68, R0, 0x80 ;  /* 0x0000008000447836 */ /* 0x000fe20000000000 */
[----:B0-----:R-:W-:Y:S01]  /*97a0*/  SYNCS.ARRIVE.TRANS64.RED.A1T0 RZ, [UR8], RZ ;  /* 0x000000ffffff79a7 */ /* 0x001fe20008100408 */
[----:B------:R0:W1:Y:S01]  /*97b0*/  SHFL.IDX PT, R21, R23, RZ, 0x181f ;  /* 0x00181fff17157589 */ /* 0x00006200000e0000 */
[----:B------:R-:W-:Y:S03]  /*97c0*/  BSSY B1, `(.L_x_215) ;  /* 0x0000013000017945 */ /* 0x000fe60003800000 */
[----:B------:R0:W2:Y:S01]  /*97d0*/  SHFL.IDX PT, R61, R62, RZ, 0x181f ;  /* 0x00181fff3e3d7589 */ /* 0x0000a200000e0000 */
[----:B------:R-:W-:-:S02]  /*97e0*/  SHF.R.S32.HI R63, RZ, 0x1f, R0 ;  /* 0x0000001fff3f7819 */ /* 0x000fc40000011400 */
[----:B------:R-:W-:Y:S02]  /*97f0*/  SHF.R.S32.HI R66, RZ, 0x1f, R64 ;  /* 0x0000001fff427819 */ /* 0x000fe40000011440 */
[----:B------:R-:W-:Y:S01]  /*9800*/  SHF.R.S32.HI R67, RZ, 0x1f, R68 ;  /* 0x0000001fff437819 */ /* 0x000fe20000011444 */
[----:B------:R-:W-:Y:S06]  /*9810*/  @P2 BRA `(.L_x_216) ;  /* 0x0000000000342947 */ /* 0x000fec0003800000 */
[----:B------:R-:W-:Y:S02]  /*9820*/  ULDC UR4, c[0x0][0xac8] ;  /* 0x0002b20000047ab9 */ /* 0x000fe40000000800 */
[----:B------:R-:W-:Y:S02]  /*9830*/  ISETP.GE.AND P4, PT, R0, UR4, PT ;  /* 0x0000000400007c0c */ /* 0x000fe4000bf86270 */
[----:B------:R-:W-:Y:S02]  /*9840*/  ISETP.GE.AND P3, PT, R64, UR4, PT ;  /* 0x0000000440007c0c */ /* 0x000fe4000bf66270 */
[----:B------:R-:W-:-:S09]  /*9850*/  ISETP.GE.AND P2, PT, R68, UR4, PT ;  /* 0x0000000444007c0c */ /* 0x000fd2000bf46270 */
[-C--:B-1----:R-:W-:Y:S02]  /*9860*/  @!P4 LEA R2, P6, R0, R21.reuse, 0x1 ;  /* 0x000000150002c211 */ /* 0x082fe400078c08ff */
[----:B------:R-:W-:Y:S02]  /*9870*/  @!P3 LEA R20, P5, R64, R21, 0x1 ;  /* 0x000000154014b211 */ /* 0x000fe400078a08ff */
[----:B--2---:R-:W-:Y:S02]  /*9880*/  @!P4 LEA.HI.X R3, R0, R61, R63, 0x1, P6 ;  /* 0x0000003d0003c211 */ /* 0x004fe400030f0c3f */
[----:B------:R-:W-:Y:S02]  /*9890*/  @!P2 LEA R60, P6, R68, R21, 0x1 ;  /* 0x00000015443ca211 */ /* 0x000fe400078c08ff */
[-C--:B------:R-:W-:Y:S01]  /*98a0*/  @!P3 LEA.HI.X R21, R64, R61.reuse, R66, 0x1, P5 ;  /* 0x0000003d4015b211 */ /* 0x080fe200028f0c42 */
[----:B-----5:R3:W-:Y:S01]  /*98b0*/  @!P4 ST.E.128 desc[UR36][R2.64], R4 ;  /* 0x000000040200c985 */ /* 0x0207e2000c101d24 */
[----:B------:R-:W-:-:S03]  /*98c0*/  @!P2 LEA.HI.X R61, R68, R61, R67, 0x1, P6 ;  /* 0x0000003d443da211 */ /* 0x000fc600030f0c43 */
[----:B------:R3:W-:Y:S04]  /*98d0*/  @!P3 ST.E.128 desc[UR36][R20.64], R28 ;  /* 0x0000001c1400b985 */ /* 0x0007e8000c101d24 */
[----:B------:R3:W-:Y:S02]  /*98e0*/  @!P2 ST.E.128 desc[UR36][R60.64], R44 ;  /* 0x0000002c3c00a985 */ /* 0x0007e4000c101d24 */
.L_x_216:
[----:B------:R-:W-:Y:S05]  /*98f0*/  BSYNC B1 ;  /* 0x0000000000017941 */ /* 0x000fea0003800000 */
.L_x_215:
[----:B---3-5:R3:W4:Y:S01]  /*9900*/  SHFL.IDX PT, R7, R62, 0x1, 0x181f ;  /* 0x00381f003e077f89 */ /* 0x02872200000e0000 */
[----:B------:R-:W-:Y:S03]  /*9910*/  BSSY B1, `(.L_x_217) ;  /* 0x0000010000017945 */ /* 0x000fe60003800000 */
[----:B------:R3:W0:Y:S01]  /*9920*/  SHFL.IDX PT, R3, R23, 0x1, 0x181f ;  /* 0x00381f0017037f89 */ /* 0x00062200000e0000 */
[----:B------:R-:W-:Y:S05]  /*9930*/  @P0 BRA `(.L_x_218) ;  /* 0x0000000000340947 */ /* 0x000fea0003800000 */
[----:B------:R-:W-:Y:S02]  /*9940*/  ULDC UR4, c[0x0][0xac8] ;  /* 0x0002b20000047ab9 */ /* 0x000fe40000000800 */
[----:B------:R-:W-:Y:S02]  /*9950*/  ISETP.GE.AND P4, PT, R0, UR4, PT ;  /* 0x0000000400007c0c */ /* 0x000fe4000bf86270 */
[----:B------:R-:W-:Y:S02]  /*9960*/  ISETP.GE.AND P5, PT, R64, UR4, PT ;  /* 0x0000000440007c0c */ /* 0x000fe4000bfa6270 */
[----:B------:R-:W-:-:S09]  /*9970*/  ISETP.GE.AND P6, PT, R68, UR4, PT ;  /* 0x0000000444007c0c */ /* 0x000fd2000bfc6270 */
[-C--:B0-----:R-:W-:Y:S02]  /*9980*/  @!P4 LEA R2, P0, R0, R3.reuse, 0x1 ;  /* 0x000000030002c211 */ /* 0x081fe400078008ff */
[-C--:B------:R-:W-:Y:S02]  /*9990*/  @!P5 LEA R4, P2, R64, R3.reuse, 0x1 ;  /* 0x000000034004d211 */ /* 0x080fe400078408ff */
[----:B------:R-:W-:Y:S02]  /*99a0*/  @!P6 LEA R6, P3, R68, R3, 0x1 ;  /* 0x000000034406e211 */ /* 0x000fe400078608ff */
[-C--:B----4-:R-:W-:Y:S02]  /*99b0*/  @!P4 LEA.HI.X R3, R0, R7.reuse, R63, 0x1, P0 ;  /* 0x000000070003c211 */ /* 0x090fe400000f0c3f */
[-C--:B------:R-:W-:Y:S02]  /*99c0*/  @!P5 LEA.HI.X R5, R64, R7.reuse, R66, 0x1, P2 ;  /* 0x000000074005d211 */ /* 0x080fe400010f0c42 */
[----:B------:R-:W-:Y:S01]  /*99d0*/  @!P6 LEA.HI.X R7, R68, R7, R67, 0x1, P3 ;  /* 0x000000074407e211 */ /* 0x000fe200018f0c43 */
[----:B------:R0:W-:Y:S04]  /*99e0*/  @!P4 ST.E.128 desc[UR36][R2.64], R8 ;  /* 0x000000080200c985 */ /* 0x0001e8000c101d24 */
[----:B------:R0:W-:Y:S04]  /*99f0*/  @!P5 ST.E.128 desc[UR36][R4.64], R32 ;  /* 0x000000200400d985 */ /* 0x0001e8000c101d24 */
[----:B------:R0:W-:Y:S02]  /*9a00*/  @!P6 ST.E.128 desc[UR36][R6.64], R48 ;  /* 0x000000300600e985 */ /* 0x0001e4000c101d24 */
.L_x_218:
[----:B------:R-:W-:Y:S05]  /*9a10*/  BSYNC B1 ;  /* 0x0000000000017941 */ /* 0x000fea0003800000 */
.L_x_217:
[----:B0---4-:R0:W4:Y:S01]  /*9a20*/  SHFL.IDX PT, R7, R62, 0x2, 0x181f ;  /* 0x00581f003e077f89 */ /* 0x01112200000e0000 */
        /* <DEDUP_REMOVED lines=16> */
.L_x_220:
[----:B------:R-:W-:Y:S05]  /*9b30*/  BSYNC B1 ;  /* 0x0000000000017941 */ /* 0x000fea0003800000 */
.L_x_219:
[----:B0-----:R-:W-:Y:S01]  /*9b40*/  IADD3 R3, R65, 0x60, RZ ;  /* 0x0000006041037810 */ /* 0x001fe20007ffe0ff */
[----:B----4-:R0:W4:Y:S03]  /*9b50*/  SHFL.IDX PT, R7, R62, 0x3, 0x181f ;  /* 0x00781f003e077f89 */ /* 0x01012600000e0000 */
[----:B------:R-:W-:Y:S01]  /*9b60*/  ISETP.GE.AND P0, PT, R3, R18, PT ;  /* 0x000000120300720c */ /* 0x000fe20003f06270 */
[----:B---3--:R-:W3:-:S12]  /*9b70*/  SHFL.IDX PT, R23, R23, 0x3, 0x181f ;  /* 0x00781f0017177f89 */ /* 0x008ed800000e0000 */
[----:B0-----:R-:W-:Y:S05]  /*9b80*/  @P0 BRA `(.L_x_221) ;  /* 0x0000002000100947 */ /* 0x001fea0003800000 */
[----:B------:R-:W-:Y:S02]  /*9b90*/  ULDC UR4, c[0x0][0xac8] ;  /* 0x0002b20000047ab9 */ /* 0x000fe40000000800 */
[----:B------:R-:W-:Y:S02]  /*9ba0*/  ISETP.GE.AND P2, PT, R0, UR4, PT ;  /* 0x0000000400007c0c */ /* 0x000fe4000bf46270 */
[----:B------:R-:W-:-:S11]  /*9bb0*/  ISETP.GE.AND P3, PT, R64, UR4, PT ;  /* 0x0000000440007c0c */ /* 0x000fd6000bf66270 */
[-C--:B---3--:R-:W-:Y:S02]  /*9bc0*/  @!P2 LEA R2, P0, R0, R23.reuse, 0x1 ;  /* 0x000000170002a211 */ /* 0x088fe400078008ff */
[----:B------:R-:W-:Y:S02]  /*9bd0*/  @!P3 LEA R4, P1, R64, R23, 0x1 ;  /* 0x000000174004b211 */ /* 0x000fe400078208ff */
[-C--:B----4-:R-:W-:Y:S02]  /*9be0*/  @!P2 LEA.HI.X R3, R0, R7.reuse, R63, 0x1, P0 ;  /* 0x000000070003a211 */ /* 0x090fe400000f0c3f */
[----:B------:R-:W-:Y:S02]  /*9bf0*/  @!P3 LEA.HI.X R5, R64, R7, R66, 0x1, P1 ;  /* 0x000000074005b211 */ /* 0x000fe400008f0c42 */
[----:B------:R-:W-:Y:S01]  /*9c00*/  ISETP.GE.AND P0, PT, R68, UR4, PT ;  /* 0x0000000444007c0c */ /* 0x000fe2000bf06270 */
[----:B------:R0:W-:Y:S04]  /*9c10*/  @!P2 ST.E.128 desc[UR36][R2.64], R24 ;  /* 0x000000180200a985 */ /* 0x0001e8000c101d24 */
[----:B------:R0:W-:Y:S08]  /*9c20*/  @!P3 ST.E.128 desc[UR36][R4.64], R40 ;  /* 0x000000280400b985 */ /* 0x0001f0000c101d24 */
[----:B------:R-:W-:Y:S05]  /*9c30*/  @P0 BRA `(.L_x_221) ;  /* 0x0000001c00e40947 */ /* 0x000fea0003800000 */
[----:B0-----:R-:W-:-:S04]  /*9c40*/  LEA R2, P0, R68, R23, 0x1 ;  /* 0x0000001744027211 */ /* 0x001fc800078008ff */
[----:B------:R-:W-:-:S05]  /*9c50*/  LEA.HI.X R3, R68, R7, R67, 0x1, P0 ;  /* 0x0000000744037211 */ /* 0x000fca00000f0c43 */
[----:B------:R0:W-:Y:S01]  /*9c60*/  ST.E.128 desc[UR36][R2.64], R56 ;  /* 0x0000003802007985 */ /* 0x0001e2000c101d24 */
[----:B------:R-:W-:Y:S05]  /*9c70*/  BRA `(.L_x_221) ;  /* 0x0000001c00d47947 */ /* 0x000fea0003800000 */
.L_x_214:
[----:B------:R-:W-:Y:S01]  /*9c80*/  ULDC.64 UR12, c[0x0][0xb08] ;  /* 0x0002c200000c7ab9 */ /* 0x000fe20000000a00 */
[----:B------:R-:W-:Y:S01]  /*9c90*/  R2UR UR16, R211 ;  /* 0x00000000d31072ca */ /* 0x000fe200000e0000 */
[----:B------:R-:W-:Y:S01]  /*9ca0*/  UIMAD UR9, UR15, UR12, URZ ;  /* 0x0000000c0f0972a4 */ /* 0x000fe2000f8e023f */
[----:B0-----:R-:W0:Y:S01]  /*9cb0*/  @P1 LDC R0, c[0x0][0xbec] ;  /* 0x0002fb00ff001b82 */ /* 0x001e220000000800 */
[----:B------:R-:W-:Y:S01]  /*9cc0*/  UIMAD.WIDE.U32 UR10, UR4, UR12, URZ ;  /* 0x0000000c040a72a5 */ /* 0x000fe2000f8e003f */
[----:B------:R-:W-:Y:S01]  /*9cd0*/  R2UR UR14, R23 ;  /* 0x00000000170e72ca */ /* 0x000fe200000e0000 */
[----:B------:R-:W-:Y:S01]  /*9ce0*/  UIMAD UR9, UR4, UR13, UR9 ;  /* 0x0000000d040972a4 */ /* 0x000fe2000f8e0209 */
[----:B------:R-:W-:Y:S01]  /*9cf0*/  IMAD.MOV.U32 R5, RZ, RZ, R11 ;  /* 0x000000ffff057224 */ /* 0x000fe200078e000b */
[----:B------:R-:W-:Y:S01]  /*9d00*/  USHF.R.S32.HI UR4, URZ, 0x1f, UR61 ;  /* 0x0000001f3f047899 */ /* 0x000fe2000801143d */
[----:B------:R-:W-:Y:S01]  /*9d10*/  BSSY B1, `(.L_x_222) ;  /* 0x0000096000017945 */ /* 0x000fe20003800000 */
[----:B------:R-:W-:Y:S01]  /*9d20*/  UIADD3 UR11, UR11, UR9, URZ ;  /* 0x000000090b0b7290 */ /* 0x000fe2000fffe03f */
[----:B------:R-:W1:Y:S01]  /*9d30*/  @P1 LDC R7, c[0x0][0xbf0] ;  /* 0x0002fc00ff071b82 */ /* 0x000e620000000800 */
[----:B------:R-:W-:Y:S01]  /*9d40*/  ULDC.64 UR12, c[0x0][0xb38] ;  /* 0x0002ce00000c7ab9 */ /* 0x000fe20000000a00 */
[----:B------:R-:W-:Y:S01]  /*9d50*/  UIADD3 UR8, UR8, 0x30820, URZ ;  /* 0x0003082008087890 */ /* 0x000fe2000fffe03f */
[----:B------:R-:W-:Y:S01]  /*9d60*/  SHF.R.S32.HI R84, RZ, 0x1f, R205 ;  /* 0x0000001fff547819 */ /* 0x000fe200000114cd */
[----:B------:R-:W-:Y:S01]  /*9d70*/  UIMAD.WIDE.U32 UR10, UR16, UR12, UR10 ;  /* 0x0000000c100a72a5 */ /* 0x000fe2000f8e000a */
[----:B------:R-:W-:Y:S01]  /*9d80*/  SHF.R.S32.HI R85, RZ, 0x1f, R206 ;  /* 0x0000001fff557819 */ /* 0x000fe200000114ce */
[----:B------:R-:W-:Y:S01]  /*9d90*/  UPRMT UR8, URZ, 0x654, UR8 ;  /* 0x000006543f087896 */ /* 0x000fe20008000008 */
[----:B------:R-:W-:Y:S01]  /*9da0*/  SHF.R.S32.HI R86, RZ, 0x1f, R207 ;  /* 0x0000001fff567819 */ /* 0x000fe200000114cf */
[----:B------:R-:W-:Y:S01]  /*9db0*/  UIMAD UR11, UR16, UR13, UR11 ;  /* 0x0000000d100b72a4 */ /* 0x000fe2000f8e020b */
[----:B------:R-:W-:-:S02]  /*9dc0*/  SHF.R.S32.HI R87, RZ, 0x1f, R208 ;  /* 0x0000001fff577819 */ /* 0x000fc400000114d0 */
[----:B------:R-:W-:Y:S01]  /*9dd0*/  ULDC.64 UR12, c[0x0][0xb40] ;  /* 0x0002d000000c7ab9 */ /* 0x000fe20000000a00 */
[----:B------:R-:W-:Y:S01]  /*9de0*/  SHF.R.S32.HI R88, RZ, 0x1f, R209 ;  /* 0x0000001fff587819 */ /* 0x000fe200000114d1 */
[----:B------:R-:W-:Y:S01]  /*9df0*/  UIMAD UR4, UR4, UR12, URZ ;  /* 0x0000000c040472a4 */ /* 0x000fe2000f8e023f */
[----:B------:R-:W-:Y:S01]  /*9e00*/  SHF.R.S32.HI R89, RZ, 0x1f, R210 ;  /* 0x0000001fff597819 */ /* 0x000fe200000114d2 */
[----:B------:R-:W-:Y:S01]  /*9e10*/  UIMAD.WIDE.U32 UR10, UR61, UR12, UR10 ;  /* 0x0000000c3d0a72a5 */ /* 0x000fe2000f8e000a */
[----:B0-----:R-:W-:Y:S01]  /*9e20*/  @P1 IMAD.HI.U32 R0, R11, R0, RZ ;  /* 0x000000000b001227 */ /* 0x001fe200078e00ff */
[----:B------:R-:W-:Y:S01]  /*9e30*/  UIMAD UR4, UR61, UR13, UR4 ;  /* 0x0000000d3d0472a4 */ /* 0x000fe2000f8e0204 */
[----:B------:R-:W-:Y:S02]  /*9e40*/  SYNCS.ARRIVE.TRANS64.RED.A1T0 RZ, [UR8], RZ ;  /* 0x000000ffffff79a7 */ /* 0x000fe40008100408 */
[----:B------:R-:W-:Y:S01]  /*9e50*/  ULDC.64 UR12, c[0x0][0xb48] ;  /* 0x0002d200000c7ab9 */ /* 0x000fe20000000a00 */
[----:B------:R-:W-:Y:S01]  /*9e60*/  UIADD3 UR11, UR11, UR4, URZ ;  /* 0x000000040b0b7290 */ /* 0x000fe2000fffe03f */
[----:B-1----:R-:W-:-:S03]  /*9e70*/  @P1 SHF.R.U32.HI R5, RZ, R7, R0 ;  /* 0x00000007ff051219 */ /* 0x002fc60000011600 */
[----:B------:R-:W-:Y:S01]  /*9e80*/  UIMAD.WIDE.U32 UR10, UR14, UR12, UR10 ;  /* 0x0000000c0e0a72a5 */ /* 0x000fe2000f8e000a */
[--C-:B------:R-:W-:Y:S01]  /*9e90*/  SHF.R.S32.HI R0, RZ, 0x1f, R5.reuse ;  /* 0x0000001fff007819 */ /* 0x100fe20000011405 */
[----:B------:R-:W-:Y:S02]  /*9ea0*/  IMAD.MOV R2, RZ, RZ, -R5 ;  /* 0x000000ffff027224 */ /* 0x000fe400078e0a05 */
[----:B------:R-:W-:-:S03]  /*9eb0*/  UIMAD UR4, UR14, UR13, UR11 ;  /* 0x0000000d0e0472a4 */ /* 0x000fc6000f8e020b */
[----:B------:R-:W-:Y:S01]  /*9ec0*/  ULDC.64 UR12, c[0x0][0xb30] ;  /* 0x0002cc00000c7ab9 */ /* 0x000fe20000000a00 */
[----:B------:R-:W-:Y:S02]  /*9ed0*/  IMAD R7, R3, R2, R11 ;  /* 0x0000000203077224 */ /* 0x000fe400078e020b */
[----:B------:R-:W-:Y:S02]  /*9ee0*/  IMAD R0, R0, UR12, RZ ;  /* 0x0000000c00007c24 */ /* 0x000fe4000f8e02ff */
[----:B------:R-:W-:Y:S02]  /*9ef0*/  IMAD.U32 R3, RZ, RZ, UR11 ;  /* 0x0000000bff037e24 */ /* 0x000fe4000f8e00ff */
[----:B------:R-:W-:Y:S01]  /*9f00*/  IMAD.U32 R2, RZ, RZ, UR10 ;  /* 0x0000000aff027e24 */ /* 0x000fe2000f8e00ff */
[----:B------:R-:W-:Y:S01]  /*9f10*/  ULDC.64 UR10, c[0x0][0xb28] ;  /* 0x0002ca00000a7ab9 */ /* 0x000fe20000000a00 */
[----:B------:R-:W-:Y:S02]  /*9f20*/  IMAD.U32 R3, RZ, RZ, UR4 ;  /* 0x00000004ff037e24 */ /* 0x000fe4000f8e00ff */
[C---:B------:R-:W-:Y:S01]  /*9f30*/  IMAD R9, R5.reuse, UR13, R0 ;  /* 0x0000000d05097c24 */ /* 0x040fe2000f8e0200 */
[----:B------:R-:W-:Y:S01]  /*9f40*/  SHF.R.S32.HI R0, RZ, 0x1f, R7 ;  /* 0x0000001fff007819 */ /* 0x000fe20000011407 */
[----:B------:R-:W-:-:S04]  /*9f50*/  IMAD.WIDE.U32 R2, R5, UR12, R2 ;  /* 0x0000000c05027c25 */ /* 0x000fc8000f8e0002 */
[----:B------:R-:W-:Y:S02]  /*9f60*/  IMAD R0, R0, UR10, RZ ;  /* 0x0000000a00007c24 */ /* 0x000fe4000f8e02ff */
[----:B------:R-:W-:Y:S02]  /*9f70*/  IMAD.IADD R3, R3, 0x1, R9 ;  /* 0x0000000103037824 */ /* 0x000fe400078e0209 */
[C---:B------:R-:W-:Y:S02]  /*9f80*/  IMAD R5, R7.reuse, UR11, R0 ;  /* 0x0000000b07057c24 */ /* 0x040fe4000f8e0200 */
[----:B------:R-:W-:Y:S01]  /*9f90*/  IMAD.WIDE.U32 R2, R7, UR10, R2 ;  /* 0x0000000a07027c25 */ /* 0x000fe2000f8e0002 */
[----:B------:R-:W-:-:S03]  /*9fa0*/  ULDC.64 UR10, c[0x0][0xb00] ;  /* 0x0002c000000a7ab9 */ /* 0x000fc60000000a00 */
[----:B------:R-:W-:Y:S01]  /*9fb0*/  IMAD.IADD R3, R3, 0x1, R5 ;  /* 0x0000000103037824 */ /* 0x000fe200078e0205 */
[----:B------:R-:W-:-:S04]  /*9fc0*/  LEA R0, P1, R2, UR10, 0x2 ;  /* 0x0000000a02007c11 */ /* 0x000fc8000f8210ff */
[----:B------:R-:W-:Y:S02]  /*9fd0*/  LEA.HI.X R18, R2, UR11, R3, 0x2, P1 ;  /* 0x0000000b02127c11 */ /* 0x000fe400088f1403 */
[----:B------:R0:W1:Y:S04]  /*9fe0*/  SHFL.IDX PT, R2, R0, RZ, 0x1c1f ;  /* 0x001c1fff00027589 */ /* 0x00006800000e0000 */
[----:B------:R0:W2:Y:S01]  /*9ff0*/  SHFL.IDX PT, R3, R18, RZ, 0x1c1f ;  /* 0x001c1fff12037589 */ /* 0x0000a200000e0000 */
[----:B------:R-:W-:Y:S05]  /*a000*/  @P2 BRA `(.L_x_223) ;  /* 0x0000000400982947 */ /* 0x000fea0003800000 */
[----:B------:R-:W-:Y:S01]  /*a010*/  ULDC UR4, c[0x0][0xac8] ;  /* 0x0002b20000047ab9 */ /* 0x000fe20000000800 */
[C---:B------:R-:W-:Y:S01]  /*a020*/  VIADD R11, R17.reuse, 0x18 ;  /* 0x00000018110b7836 */ /* 0x040fe20000000000 */
[----:B------:R-:W-:Y:S02]  /*a030*/  ISETP.GE.AND P5, PT, R22, UR4, PT ;  /* 0x0000000416007c0c */ /* 0x000fe4000bfa6270 */
[----:B------:R-:W-:Y:S02]  /*a040*/  ISETP.GE.AND P6, PT, R17, UR4, PT ;  /* 0x0000000411007c0c */ /* 0x000fe4000bfc6270 */
[----:B------:R-:W-:Y:S02]  /*a050*/  ISETP.GE.AND P4, PT, R210, UR4, PT ;  /* 0x00000004d2007c0c */ /* 0x000fe4000bf86270 */
[----:B------:R-:W-:Y:S02]  /*a060*/  ISETP.GE.AND P2, PT, R11, UR4, PT ;  /* 0x000000040b007c0c */ /* 0x000fe4000bf46270 */
[----:B------:R-:W-:-:S02]  /*a070*/  SHF.R.S32.HI R7, RZ, 0x1f, R22 ;  /* 0x0000001fff077819 */ /* 0x000fc40000011416 */
[C---:B------:R-:W-:Y:S02]  /*a080*/  IADD3 R13, R17.reuse, 0x20, RZ ;  /* 0x00000020110d7810 */ /* 0x040fe40007ffe0ff */
[----:B------:R-:W-:Y:S02]  /*a090*/  SHF.R.S32.HI R12, RZ, 0x1f, R11 ;  /* 0x0000001fff0c7819 */ /* 0x000fe4000001140b */
[CC--:B-1----:R-:W-:Y:S01]  /*a0a0*/  @!P5 LEA R8, P3, R22.reuse, R2.reuse, 0x2 ;  /* 0x000000021608d211 */ /* 0x0c2fe200078610ff */
[----:B--2---:R-:W-:Y:S01]  /*a0b0*/  @!P6 IMAD.WIDE R4, R17, 0x4, R2 ;  /* 0x000000041104e825 */ /* 0x004fe200078e0202 */
[----:B------:R-:W-:Y:S02]  /*a0c0*/  ISETP.GE.AND P1, PT, R13, UR4, PT ;  /* 0x000000040d007c0c */ /* 0x000fe4000bf26270 */
[----:B------:R-:W-:Y:S02]  /*a0d0*/  @!P5 LEA.HI.X R9, R22, R3, R7, 0x2, P3 ;  /* 0x000000031609d211 */ /* 0x000fe400018f1407 */
[-C--:B------:R-:W-:Y:S01]  /*a0e0*/  @!P4 LEA R6, P3, R210, R2.reuse, 0x2 ;  /* 0x00000002d206c211 */ /* 0x080fe200078610ff */
[----:B------:R1:W-:Y:S01]  /*a0f0*/  @!P6 ST.E.64 desc[UR36][R4.64], R24 ;  /* 0x000000180400e985 */ /* 0x0003e2000c101b24 */
[----:B------:R-:W-:-:S02]  /*a100*/  @!P2 LEA R10, P6, R11, R2, 0x2 ;  /* 0x000000020b0aa211 */ /* 0x000fc400078c10ff */
[-C--:B------:R-:W-:Y:S02]  /*a110*/  @!P4 LEA.HI.X R7, R210, R3.reuse, R89, 0x2, P3 ;  /* 0x00000003d207c211 */ /* 0x080fe400018f1459 */
[----:B------:R-:W-:Y:S02]  /*a120*/  ISETP.GE.AND P3, PT, R19, UR4, PT ;  /* 0x0000000413007c0c */ /* 0x000fe4000bf66270 */
[----:B------:R-:W-:Y:S01]  /*a130*/  @!P2 LEA.HI.X R11, R11, R3, R12, 0x2, P6 ;  /* 0x000000030b0ba211 */ /* 0x000fe200030f140c */
[----:B------:R2:W-:Y:S01]  /*a140*/  @!P4 ST.E.64 desc[UR36][R6.64], R28 ;  /* 0x0000001c0600c985 */ /* 0x0005e2000c101b24 */
[----:B------:R-:W-:Y:S02]  /*a150*/  SHF.R.S32.HI R14, RZ, 0x1f, R13 ;  /* 0x0000001fff0e7819 */ /* 0x000fe4000001140d */
[----:B------:R-:W-:Y:S01]  /*a160*/  @!P1 LEA R12, P6, R13, R2, 0x2 ;  /* 0x000000020d0c9211 */ /* 0x000fe200078c10ff */
[----:B------:R3:W-:Y:S01]  /*a170*/  @!P5 ST.E.64 desc[UR36][R8.64], R32 ;  /* 0x000000200800d985 */ /* 0x0007e2000c101b24 */
[----:B------:R-:W-:-:S02]  /*a180*/  ISETP.GE.AND P4, PT, R209, UR4, PT ;  /* 0x00000004d1007c0c */ /* 0x000fc4000bf86270 */
[-C--:B------:R-:W-:Y:S01]  /*a190*/  @!P1 LEA.HI.X R13, R13, R3.reuse, R14, 0x2, P6 ;  /* 0x000000030d0d9211 */ /* 0x080fe200030f140e */
[----:B------:R4:W-:Y:S01]  /*a1a0*/  @!P2 ST.E.64 desc[UR36][R10.64], R36 ;  /* 0x000000240a00a985 */ /* 0x0009e2000c101b24 */
[----:B------:R-:W-:Y:S02]  /*a1b0*/  ISETP.GE.AND P2, PT, R208, UR4, PT ;  /* 0x00000004d0007c0c */ /* 0x000fe4000bf46270 */
[----:B-1----:R-:W-:Y:S01]  /*a1c0*/  SHF.R.S32.HI R5, RZ, 0x1f, R19 ;  /* 0x0000001fff057819 */ /* 0x002fe20000011413 */
[----:B------:R-:W-:Y:S01]  /*a1d0*/  @!P1 ST.E.64 desc[UR36][R12.64], R40 ;  /* 0x000000280c009985 */ /* 0x000fe2000c101b24 */
[----:B------:R-:W-:Y:S02]  /*a1e0*/  @!P3 LEA R4, P5, R19, R2, 0x2 ;  /* 0x000000021304b211 */ /* 0x000fe400078a10ff */
[----:B------:R-:W-:Y:S02]  /*a1f0*/  ISETP.GE.AND P1, PT, R207, UR4, PT ;  /* 0x00000004cf007c0c */ /* 0x000fe4000bf26270 */
[----:B------:R-:W-:-:S02]  /*a200*/  @!P3 LEA.HI.X R5, R19, R3, R5, 0x2, P5 ;  /* 0x000000031305b211 */ /* 0x000fc400028f1405 */
[----:B------:R-:W-:-:S03]  /*a210*/  @!P4 LEA R14, P5, R209, R2, 0x2 ;  /* 0x00000002d10ec211 */ /* 0x000fc600078a10ff */
[----:B------:R1:W-:Y:S01]  /*a220*/  @!P3 ST.E.64 desc[UR36][R4.64], R44 ;  /* 0x0000002c0400b985 */ /* 0x0003e2000c101b24 */
[-C--:B--2---:R-:W-:Y:S02]  /*a230*/  @!P2 LEA R6, P6, R208, R2.reuse, 0x2 ;  /* 0x00000002d006a211 */ /* 0x084fe400078c10ff */
[----:B------:R-:W-:Y:S02]  /*a240*/  ISETP.GE.AND P3, PT, R206, UR4, PT ;  /* 0x00000004ce007c0c */ /* 0x000fe4000bf66270 */
[-C--:B------:R-:W-:Y:S02]  /*a250*/  @!P4 LEA.HI.X R15, R209, R3.reuse, R88, 0x2, P5 ;  /* 0x00000003d10fc211 */ /* 0x080fe400028f1458 */
[----:B------:R-:W-:Y:S02]  /*a260*/  @!P2 LEA.HI.X R7, R208, R3, R87, 0x2, P6 ;  /* 0x00000003d007a211 */ /* 0x000fe400030f1457 */
[----:B---3--:R-:W-:Y:S01]  /*a270*/  @!P1 LEA R8, P5, R207, R2, 0x2 ;  /* 0x00000002cf089211 */ /* 0x008fe200078a10ff */
[----:B------:R-:W-:Y:S01]  /*a280*/  @!P4 ST.E.64 desc[UR36][R14.64], R48 ;  /* 0x000000300e00c985 */ /* 0x000fe2000c101b24 */
[----:B------:R-:W-:-:S02]  /*a290*/  ISETP.GE.AND P4, PT, R205, UR4, PT ;  /* 0x00000004cd007c0c */ /* 0x000fc4000bf86270 */
[-C--:B------:R-:W-:Y:S01]  /*a2a0*/  @!P1 LEA.HI.X R9, R207, R3.reuse, R86, 0x2, P5 ;  /* 0x00000003cf099211 */ /* 0x080fe200028f1456 */
[----:B------:R2:W-:Y:S01]  /*a2b0*/  @!P2 ST.E.64 desc[UR36][R6.64], R52 ;  /* 0x000000340600a985 */ /* 0x0005e2000c101b24 */
[----:B------:R-:W-:Y:S02]  /*a2c0*/  ISETP.GE.AND P2, PT, R204, UR4, PT ;  /* 0x00000004cc007c0c */ /* 0x000fe4000bf46270 */
[C---:B----4-:R-:W-:Y:S01]  /*a2d0*/  @!P3 LEA R10, P6, R206.reuse, R2, 0x2 ;  /* 0x00000002ce0ab211 */ /* 0x050fe200078c10ff */
[----:B------:R3:W-:Y:S01]  /*a2e0*/  @!P1 ST.E.64 desc[UR36][R8.64], R56 ;  /* 0x0000003808009985 */ /* 0x0007e2000c101b24 */
[----:B------:R-:W-:Y:S02]  /*a2f0*/  ISETP.GE.AND P1, PT, R203, UR4, PT ;  /* 0x00000004cb007c0c */ /* 0x000fe4000bf26270 */
[----:B------:R-:W-:-:S03]  /*a300*/  @!P3 LEA.HI.X R11, R206, R3, R85, 0x2, P6 ;  /* 0x00000003ce0bb211 */ /* 0x000fc600030f1455 */
[CC--:B-1----:R-:W-:Y:S02]  /*a310*/  @!P4 LEA R4, P5, R205.reuse, R2.reuse, 0x2 ;  /* 0x00000002cd04c211 */ /* 0x0c2fe400078a10ff */
[----:B------:R1:W-:Y:S01]  /*a320*/  @!P3 ST.E.64 desc[UR36][R10.64], R60 ;  /* 0x0000003c0a00b985 */ /* 0x0003e2000c101b24 */
[----:B------:R-:W-:Y:S02]  /*a330*/  ISETP.GE.AND P3, PT, R202, UR4, PT ;  /* 0x00000004ca007c0c */ /* 0x000fe4000bf66270 */
[CC--:B------:R-:W-:Y:S02]  /*a340*/  @!P2 LEA R12, P6, R204.reuse, R2.reuse, 0x2 ;  /* 0x00000002cc0ca211 */ /* 0x0c0fe400078c10ff */
[-C--:B------:R-:W-:Y:S02]  /*a350*/  @!P4 LEA.HI.X R5, R205, R3.reuse, R84, 0x2, P5 ;  /* 0x00000003cd05c211 */ /* 0x080fe400028f1454 */
[----:B------:R-:W-:Y:S02]  /*a360*/  @!P2 LEA.HI.X R13, R204, R3, R229, 0x2, P6 ;  /* 0x00000003cc0da211 */ /* 0x000fe400030f14e5 */
[----:B------:R-:W-:Y:S01]  /*a370*/  ISETP.GE.AND P5, PT, R201, UR4, PT ;  /* 0x00000004c9007c0c */ /* 0x000fe2000bfa6270 */
[----:B------:R4:W-:Y:S01]  /*a380*/  @!P4 ST.E.64 desc[UR36][R4.64], R64 ;  /* 0x000000400400c985 */ /* 0x0009e2000c101b24 */
[----:B--2---:R-:W-:-:S03]  /*a390*/  @!P1 LEA R6, P4, R203, R2, 0x2 ;  /* 0x00000002cb069211 */ /* 0x004fc600078810ff */
[----:B------:R2:W-:Y:S01]  /*a3a0*/  @!P2 ST.E.64 desc[UR36][R12.64], R68 ;  /* 0x000000440c00a985 */ /* 0x0005e2000c101b24 */
[----:B------:R-:W-:Y:S02]  /*a3b0*/  ISETP.GE.AND P2, PT, R200, UR4, PT ;  /* 0x00000004c8007c0c */ /* 0x000fe4000bf46270 */
[----:B------:R-:W-:Y:S02]  /*a3c0*/  @!P1 LEA.HI.X R7, R203, R3, R228, 0x2, P4 ;  /* 0x00000003cb079211 */ /* 0x000fe400020f14e4 */
[----:B---3--:R-:W-:-:S03]  /*a3d0*/  @!P3 LEA R8, P6, R202, R2, 0x2 ;  /* 0x00000002ca08b211 */ /* 0x008fc600078c10ff */
[----:B------:R3:W-:Y:S01]  /*a3e0*/  @!P1 ST.E.64 desc[UR36][R6.64], R72 ;  /* 0x0000004806009985 */ /* 0x0007e2000c101b24 */
[-C--:B------:R-:W-:Y:S02]  /*a3f0*/  @!P3 LEA.HI.X R9, R202, R3.reuse, R227, 0x2, P6 ;  /* 0x00000003ca09b211 */ /* 0x080fe400030f14e3 */
[----:B------:R-:W-:Y:S02]  /*a400*/  ISETP.GE.AND P1, PT, R199, UR4, PT ;  /* 0x00000004c7007c0c */ /* 0x000fe4000bf26270 */
[CC--:B-1----:R-:W-:Y:S01]  /*a410*/  @!P5 LEA R10, P4, R201.reuse, R2.reuse, 0x2 ;  /* 0x00000002c90ad211 */ /* 0x0c2fe200078810ff */
[----:B------:R1:W-:Y:S01]  /*a420*/  @!P3 ST.E.64 desc[UR36][R8.64], R76 ;  /* 0x0000004c0800b985 */ /* 0x0003e2000c101b24 */
[----:B----4-:R-:W-:Y:S02]  /*a430*/  @!P2 LEA R4, P6, R200, R2, 0x2 ;  /* 0x00000002c804a211 */ /* 0x010fe400078c10ff */
[----:B------:R-:W-:Y:S02]  /*a440*/  ISETP.GE.AND P3, PT, R198, UR4, PT ;  /* 0x00000004c6007c0c */ /* 0x000fe4000bf66270 */
[----:B------:R-:W-:-:S02]  /*a450*/  @!P5 LEA.HI.X R11, R201, R3, R226, 0x2, P4 ;  /* 0x00000003c90bd211 */ /* 0x000fc400020f14e2 */
[----:B------:R-:W-:Y:S02]  /*a460*/  ISETP.GE.AND P4, PT, R197, UR4, PT ;  /* 0x00000004c5007c0c */ /* 0x000fe4000bf86270 */
[----:B------:R-:W-:Y:S01]  /*a470*/  @!P2 LEA.HI.X R5, R200, R3, R225, 0x2, P6 ;  /* 0x00000003c805a211 */ /* 0x000fe200030f14e1 */
[----:B------:R-:W-:Y:S01]  /*a480*/  @!P5 ST.E.64 desc[UR36][R10.64], R80 ;  /* 0x000000500a00d985 */ /* 0x000fe2000c101b24 */
[----:B--2---:R-:W-:-:S03]  /*a490*/  @!P1 LEA R12, P5, R199, R2, 0x2 ;  /* 0x00000002c70c9211 */ /* 0x004fc600078a10ff */
[----:B------:R2:W-:Y:S01]  /*a4a0*/  @!P2 ST.E.64 desc[UR36][R4.64], R20 ;  /* 0x000000140400a985 */ /* 0x0005e2000c101b24 */
[----:B------:R-:W-:Y:S02]  /*a4b0*/  ISETP.GE.AND P2, PT, R196, UR4, PT ;  /* 0x00000004c4007c0c */ /* 0x000fe4000bf46270 */
[-C--:B------:R-:W-:Y:S02]  /*a4c0*/  @!P1 LEA.HI.X R13, R199, R3.reuse, R224, 0x2, P5 ;  /* 0x00000003c70d9211 */ /* 0x080fe400028f14e0 */
[CC--:B---3--:R-:W-:Y:S02]  /*a4d0*/  @!P3 LEA R6, P6, R198.reuse, R2.reuse, 0x2 ;  /* 0x00000002c606b211 */ /* 0x0c8fe400078c10ff */
[----:B-1----:R-:W-:Y:S01]  /*a4e0*/  @!P4 LEA R8, P5, R197, R2, 0x2 ;  /* 0x00000002c508c211 */ /* 0x002fe200078a10ff */
[----:B------:R1:W-:Y:S01]  /*a4f0*/  @!P1 ST.E.64 desc[UR36][R12.64], R120 ;  /* 0x000000780c009985 */ /* 0x0003e2000c101b24 */
[----:B------:R-:W-:Y:S02]  /*a500*/  @!P3 LEA.HI.X R7, R198, R3, R223, 0x2, P6 ;  /* 0x00000003c607b211 */ /* 0x000fe400030f14df */
[----:B------:R-:W-:-:S02]  /*a510*/  ISETP.GE.AND P1, PT, R195, UR4, PT ;  /* 0x00000004c3007c0c */ /* 0x000fc4000bf26270 */
[-C--:B------:R-:W-:Y:S01]  /*a520*/  @!P4 LEA.HI.X R9, R197, R3.reuse, R222, 0x2, P5 ;  /* 0x00000003c509c211 */ /* 0x080fe200028f14de */
[----:B------:R3:W-:Y:S01]  /*a530*/  @!P3 ST.E.64 desc[UR36][R6.64], R92 ;  /* 0x0000005c0600b985 */ /* 0x0007e2000c101b24 */
[----:B------:R-:W-:Y:S02]  /*a540*/  ISETP.GE.AND P5, PT, R194, UR4, PT ;  /* 0x00000004c2007c0c */ /* 0x000fe4000bfa6270 */
[----:B--2---:R-:W-:Y:S01]  /*a550*/  @!P2 LEA R4, P6, R196, R2, 0x2 ;  /* 0x00000002c404a211 */ /* 0x004fe200078c10ff */
[----:B------:R4:W-:Y:S01]  /*a560*/  @!P4 ST.E.64 desc[UR36][R8.64], R96 ;  /* 0x000000600800c985 */ /* 0x0009e2000c101b24 */
[----:B------:R-:W-:Y:S02]  /*a570*/  ISETP.GE.AND P3, PT, R193, UR4, PT ;  /* 0x00000004c1007c0c */ /* 0x000fe4000bf66270 */
[----:B------:R-:W-:Y:S02]  /*a580*/  ISETP.GE.AND P4, PT, R192, UR4, PT ;  /* 0x00000004c0007c0c */ /* 0x000fe4000bf86270 */
[----:B------:R-:W-:-:S02]  /*a590*/  @!P2 LEA.HI.X R5, R196, R3, R221, 0x2, P6 ;  /* 0x00000003c405a211 */ /* 0x000fc400030f14dd */
[----:B------:R-:W-:-:S03]  /*a5a0*/  @!P1 LEA R10, P6, R195, R2, 0x2 ;  /* 0x00000002c30a9211 */ /* 0x000fc600078c10ff */
[----:B------:R4:W-:Y:S01]  /*a5b0*/  @!P2 ST.E.64 desc[UR36][R4.64], R100 ;  /* 0x000000640400a985 */ /* 0x0009e2000c101b24 */
[CC--:B-1----:R-:W-:Y:S02]  /*a5c0*/  @!P5 LEA R12, P2, R194.reuse, R2.reuse, 0x2 ;  /* 0x00000002c20cd211 */ /* 0x0c2fe400078410ff */
[-C--:B------:R-:W-:Y:S02]  /*a5d0*/  @!P1 LEA.HI.X R11, R195, R3.reuse, R220, 0x2, P6 ;  /* 0x00000003c30b9211 */ /* 0x080fe400030f14dc */
[CC--:B---3--:R-:W-:Y:S02]  /*a5e0*/  @!P3 LEA R6, P6, R193.reuse, R2.reuse, 0x2 ;  /* 0x00000002c106b211 */ /* 0x0c8fe400078c10ff */
[-C--:B------:R-:W-:Y:S01]  /*a5f0*/  @!P5 LEA.HI.X R13, R194, R3.reuse, R219, 0x2, P2 ;  /* 0x00000003c20dd211 */ /* 0x080fe200010f14db */
[----:B------:R4:W-:Y:S01]  /*a600*/  @!P1 ST.E.64 desc[UR36][R10.64], R104 ;  /* 0x000000680a009985 */ /* 0x0009e2000c101b24 */
[C---:B------:R-:W-:Y:S02]  /*a610*/  @!P4 LEA R2, P2, R192.reuse, R2, 0x2 ;  /* 0x00000002c002c211 */ /* 0x040fe400078410ff */
[-C--:B------:R-:W-:Y:S01]  /*a620*/  @!P3 LEA.HI.X R7, R193, R3.reuse, R218, 0x2, P6 ;  /* 0x00000003c107b211 */ /* 0x080fe200030f14da */
[----:B------:R4:W-:Y:S01]  /*a630*/  @!P5 ST.E.64 desc[UR36][R12.64], R108 ;  /* 0x0000006c0c00d985 */ /* 0x0009e2000c101b24 */
[----:B------:R-:W-:-:S03]  /*a640*/  @!P4 LEA.HI.X R3, R192, R3, R217, 0x2, P2 ;  /* 0x00000003c003c211 */ /* 0x000fc600010f14d9 */
[----:B------:R4:W-:Y:S04]  /*a650*/  @!P3 ST.E.64 desc[UR36][R6.64], R112 ;  /* 0x000000700600b985 */ /* 0x0009e8000c101b24 */
[----:B------:R4:W-:Y:S02]  /*a660*/  @!P4 ST.E.64 desc[UR36][R2.64], R116 ;  /* 0x000000740200c985 */ /* 0x0009e4000c101b24 */
.L_x_223:
[----:B------:R-:W-:Y:S05]  /*a670*/  BSYNC B1 ;  /* 0x0000000000017941 */ /* 0x000fea0003800000 */
.L_x_222:
[----:B----4-:R3:W4:Y:S04]  /*a680*/  SHFL.IDX PT, R5, R18, 0x1, 0x1c1f ;  /* 0x003c1f0012057f89 */ /* 0x01072800000e0000 */
[----:B------:R3:W0:Y:S01]  /*a690*/  SHFL.IDX PT, R4, R0, 0x1, 0x1c1f ;  /* 0x003c1f0000047f89 */ /* 0x00062200000e0000 */
[----:B------:R-:W-:Y:S05]  /*a6a0*/  @P0 BRA `(.L_x_221) ;  /* 0x0000001400480947 */ /* 0x000fea0003800000 */
[C---:B------:R-:W-:Y:S01]  /*a6b0*/  VIADD R9, R17.reuse, 0x18 ;  /* 0x0000001811097836 */ /* 0x040fe20000000000 */
[----:B------:R-:W-:Y:S01]  /*a6c0*/  ULDC UR4, c[0x0][0xac8] ;  /* 0x0002b20000047ab9 */ /* 0x000fe20000000800 */
[----:B------:R-:W-:Y:S01]  /*a6d0*/  VIADD R13, R17, 0x20 ;  /* 0x00000020110d7836 */ /* 0x000fe20000000000 */
[----:B------:R-:W-:Y:S02]  /*a6e0*/  ISETP.GE.AND P6, PT, R210, UR4, PT ;  /* 0x00000004d2007c0c */ /* 0x000fe4000bfc6270 */
[----:B------:R-:W-:Y:S02]  /*a6f0*/  ISETP.GE.AND P5, PT, R9, UR4, PT ;  /* 0x0000000409007c0c */ /* 0x000fe4000bfa6270 */
[----:B------:R-:W-:Y:S02]  /*a700*/  ISETP.GE.AND P4, PT, R22, UR4, PT ;  /* 0x0000000416007c0c */ /* 0x000fe4000bf86270 */
[----:B------:R-:W-:Y:S02]  /*a710*/  ISETP.GE.AND P2, PT, R17, UR4, PT ;  /* 0x0000000411007c0c */ /* 0x000fe4000bf46270 */
[----:B------:R-:W-:-:S02]  /*a720*/  ISETP.GE.AND P3, PT, R13, UR4, PT ;  /* 0x000000040d007c0c */ /* 0x000fc4000bf66270 */
[----:B0--3--:R-:W-:-:S03]  /*a730*/  SHF.R.S32.HI R0, RZ, 0x1f, R9 ;  /* 0x0000001fff007819 */ /* 0x009fc60000011409 */
[CC--:B------:R-:W-:Y:S02]  /*a740*/  @!P6 LEA R6, P0, R210.reuse, R4.reuse, 0x2 ;  /* 0x00000004d206e211 */ /* 0x0c0fe400078010ff */
[CC--:B------:R-:W-:Y:S02]  /*a750*/  @!P5 LEA R10, P1, R9.reuse, R4.reuse, 0x2 ;  /* 0x00000004090ad211 */ /* 0x0c0fe400078210ff */
[-C--:B----4-:R-:W-:Y:S02]  /*a760*/  @!P6 LEA.HI.X R7, R210, R5.reuse, R89, 0x2, P0 ;  /* 0x00000005d207e211 */ /* 0x090fe400000f1459 */
[----:B------:R-:W-:Y:S01]  /*a770*/  @!P5 LEA.HI.X R11, R9, R5, R0, 0x2, P1 ;  /* 0x00000005090bd211 */ /* 0x000fe200008f1400 */
[----:B-12---:R-:W-:Y:S01]  /*a780*/  @!P2 IMAD.WIDE R2, R17, 0x4, R4 ;  /* 0x000000041102a825 */ /* 0x006fe200078e0204 */
[----:B------:R-:W-:Y:S02]  /*a790*/  SHF.R.S32.HI R9, RZ, 0x1f, R22 ;  /* 0x0000001fff097819 */ /* 0x000fe40000011416 */
[----:B------:R-:W-:-:S02]  /*a7a0*/  @!P4 LEA R8, P1, R22, R4, 0x2 ;  /* 0x000000041608c211 */ /* 0x000fc400078210ff */
[----:B------:R-:W-:Y:S01]  /*a7b0*/  ISETP.GE.AND P0, PT, R19, UR4, PT ;  /* 0x0000000413007c0c */ /* 0x000fe2000bf06270 */
[----:B------:R0:W-:Y:S01]  /*a7c0*/  @!P2 ST.E.64 desc[UR36][R2.64], R26 ;  /* 0x0000001a0200a985 */ /* 0x0001e2000c101b24 */
[----:B------:R-:W-:Y:S02]  /*a7d0*/  @!P4 LEA.HI.X R9, R22, R5, R9, 0x2, P1 ;  /* 0x000000051609c211 */ /* 0x000fe400008f1409 */
[----:B------:R-:W-:Y:S01]  /*a7e0*/  ISETP.GE.AND P1, PT, R209, UR4, PT ;  /* 0x00000004d1007c0c */ /* 0x000fe2000bf26270 */
[----:B------:R1:W-:Y:S01]  /*a7f0*/  @!P6 ST.E.64 desc[UR36][R6.64], R30 ;  /* 0x0000001e0600e985 */ /* 0x0003e2000c101b24 */
[----:B------:R-:W-:Y:S02]  /*a800*/  SHF.R.S32.HI R0, RZ, 0x1f, R13 ;  /* 0x0000001fff007819 */ /* 0x000fe4000001140d */
[----:B------:R-:W-:Y:S01]  /*a810*/  @!P3 LEA R12, P6, R13, R4, 0x2 ;  /* 0x000000040d0cb211 */ /* 0x000fe200078c10ff */
[----:B------:R2:W-:Y:S01]  /*a820*/  @!P4 ST.E.64 desc[UR36][R8.64], R34 ;  /* 0x000000220800c985 */ /* 0x0005e2000c101b24 */
[----:B------:R-:W-:-:S02]  /*a830*/  ISETP.GE.AND P2, PT, R208, UR4, PT ;  /* 0x00000004d0007c0c */ /* 0x000fc4000bf46270 */
[-C--:B------:R-:W-:Y:S01]  /*a840*/  @!P3 LEA.HI.X R13, R13, R5.reuse, R0, 0x2, P6 ;  /* 0x000000050d0db211 */ /* 0x080fe200030f1400 */
[----:B------:R3:W-:Y:S01]  /*a850*/  @!P5 ST.E.64 desc[UR36][R10.64], R38 ;  /* 0x000000260a00d985 */ /* 0x0007e2000c101b24 */
[----:B------:R-:W-:Y:S02]  /*a860*/  SHF.R.S32.HI R0, RZ, 0x1f, R19 ;  /* 0x0000001fff007819 */ /* 0x000fe40000011413 */
[-C--:B0-----:R-:W-:Y:S01]  /*a870*/  @!P0 LEA R2, P4, R19, R4.reuse, 0x2 ;  /* 0x0000000413028211 */ /* 0x081fe200078810ff */
[----:B------:R0:W-:Y:S01]  /*a880*/  @!P3 ST.E.64 desc[UR36][R12.64], R42 ;  /* 0x0000002a0c00b985 */ /* 0x0001e2000c101b24 */
[----:B------:R-:W-:Y:S02]  /*a890*/  ISETP.GE.AND P3, PT, R207, UR4, PT ;  /* 0x00000004cf007c0c */ /* 0x000fe4000bf66270 */
[----:B-1----:R-:W-:Y:S02]  /*a8a0*/  @!P1 LEA R6, P5, R209, R4, 0x2 ;  /* 0x00000004d1069211 */ /* 0x002fe400078a10ff */
[----:B------:R-:W-:-:S02]  /*a8b0*/  @!P0 LEA.HI.X R3, R19, R5, R0, 0x2, P4 ;  /* 0x0000000513038211 */ /* 0x000fc400020f1400 */
[----:B------:R-:W-:Y:S02]  /*a8c0*/  ISETP.GE.AND P4, PT, R206, UR4, PT ;  /* 0x00000004ce007c0c */ /* 0x000fe4000bf86270 */
[CC--:B------:R-:W-:Y:S01]  /*a8d0*/  @!P2 LEA R14, P6, R208.reuse, R4.reuse, 0x2 ;  /* 0x00000004d00ea211 */ /* 0x0c0fe200078c10ff */
[----:B------:R1:W-:Y:S01]  /*a8e0*/  @!P0 ST.E.64 desc[UR36][R2.64], R46 ;  /* 0x0000002e02008985 */ /* 0x0003e2000c101b24 */
[-C--:B------:R-:W-:Y:S02]  /*a8f0*/  @!P1 LEA.HI.X R7, R209, R5.reuse, R88, 0x2, P5 ;  /* 0x00000005d1079211 */ /* 0x080fe400028f1458 */
[----:B------:R-:W-:Y:S02]  /*a900*/  ISETP.GE.AND P5, PT, R205, UR4, PT ;  /* 0x00000004cd007c0c */ /* 0x000fe4000bfa6270 */
[----:B------:R-:W-:Y:S01]  /*a910*/  @!P2 LEA.HI.X R15, R208, R5, R87, 0x2, P6 ;  /* 0x00000005d00fa211 */ /* 0x000fe200030f1457 */
[----:B------:R4:W-:Y:S01]  /*a920*/  @!P1 ST.E.64 desc[UR36][R6.64], R50 ;  /* 0x0000003206009985 */ /* 0x0009e2000c101b24 */
[----:B--2---:R-:W-:-:S02]  /*a930*/  @!P3 LEA R8, P6, R207, R4, 0x2 ;  /* 0x00000004cf08b211 */ /* 0x004fc400078c10ff */
[----:B------:R-:W-:Y:S01]  /*a940*/  ISETP.GE.AND P0, PT, R204, UR4, PT ;  /* 0x00000004cc007c0c */ /* 0x000fe2000bf06270 */
[----:B------:R2:W-:Y:S01]  /*a950*/  @!P2 ST.E.64 desc[UR36][R14.64], R54 ;  /* 0x000000360e00a985 */ /* 0x0005e2000c101b24 */
[----:B------:R-:W-:Y:S02]  /*a960*/  ISETP.GE.AND P1, PT, R203, UR4, PT ;  /* 0x00000004cb007c0c */ /* 0x000fe4000bf26270 */
[CC--:B---3--:R-:W-:Y:S02]  /*a970*/  @!P4 LEA R10, P2, R206.reuse, R4.reuse, 0x2 ;  /* 0x00000004ce0ac211 */ /* 0x0c8fe400078410ff */
[-C--:B------:R-:W-:Y:S02]  /*a980*/  @!P3 LEA.HI.X R9, R207, R5.reuse, R86, 0x2, P6 ;  /* 0x00000005cf09b211 */ /* 0x080fe400030f1456 */
[----:B0-----:R-:W-:Y:S02]  /*a990*/  @!P5 LEA R12, P6, R205, R4, 0x2 ;  /* 0x00000004cd0cd211 */ /* 0x001fe400078c10ff */
[----:B------:R-:W-:Y:S01]  /*a9a0*/  @!P4 LEA.HI.X R11, R206, R5, R85, 0x2, P2 ;  /* 0x00000005ce0bc211 */ /* 0x000fe200010f1455 */
[----:B------:R0:W-:Y:S01]  /*a9b0*/  @!P3 ST.E.64 desc[UR36][R8.64], R58 ;  /* 0x0000003a0800b985 */ /* 0x0001e2000c101b24 */
[----:B------:R-:W-:-:S02]  /*a9c0*/  ISETP.GE.AND P2, PT, R202, UR4, PT ;  /* 0x00000004ca007c0c */ /* 0x000fc4000bf46270 */
[-C--:B------:R-:W-:Y:S01]  /*a9d0*/  @!P5 LEA.HI.X R13, R205, R5.reuse, R84, 0x2, P6 ;  /* 0x00000005cd0dd211 */ /* 0x080fe200030f1454 */
[----:B------:R3:W-:Y:S01]  /*a9e0*/  @!P4 ST.E.64 desc[UR36][R10.64], R62 ;  /* 0x0000003e0a00c985 */ /* 0x0007e2000c101b24 */
[-C--:B-1----:R-:W-:Y:S02]  /*a9f0*/  @!P0 LEA R2, P6, R204, R4.reuse, 0x2 ;  /* 0x00000004cc028211 */ /* 0x082fe400078c10ff */
[----:B----4-:R-:W-:Y:S01]  /*aa00*/  @!P1 LEA R6, P3, R203, R4, 0x2 ;  /* 0x00000004cb069211 */ /* 0x010fe200078610ff */
[----:B------:R1:W-:Y:S01]  /*aa10*/  @!P5 ST.E.64 desc[UR36][R12.64], R66 ;  /* 0x000000420c00d985 */ /* 0x0003e2000c101b24 */
[----:B------:R-:W-:Y:S02]  /*aa20*/  ISETP.GE.AND P5, PT, R201, UR4, PT ;  /* 0x00000004c9007c0c */ /* 0x000fe4000bfa6270 */
[----:B------:R-:W-:Y:S02]  /*aa30*/  ISETP.GE.AND P4, PT, R200, UR4, PT ;  /* 0x00000004c8007c0c */ /* 0x000fe4000bf86270 */
[----:B------:R-:W-:-:S02]  /*aa40*/  @!P0 LEA.HI.X R3, R204, R5, R229, 0x2, P6 ;  /* 0x00000005cc038211 */ /* 0x000fc400030f14e5 */
[-C--:B------:R-:W-:Y:S02]  /*aa50*/  @!P1 LEA.HI.X R7, R203, R5.reuse, R228, 0x2, P3 ;  /* 0x00000005cb079211 */ /* 0x080fe400018f14e4 */
[CC--:B--2---:R-:W-:Y:S01]  /*aa60*/  @!P2 LEA R14, P6, R202.reuse, R4.reuse, 0x2 ;  /* 0x00000004ca0ea211 */ /* 0x0c4fe200078c10ff */
[----:B------:R2:W-:Y:S01]  /*aa70*/  @!P0 ST.E.64 desc[UR36][R2.64], R70 ;  /* 0x0000004602008985 */ /* 0x0005e2000c101b24 */
[----:B------:R-:W-:Y:S02]  /*aa80*/  ISETP.GE.AND P3, PT, R199, UR4, PT ;  /* 0x00000004c7007c0c */ /* 0x000fe4000bf66270 */
[----:B------:R-:W-:Y:S01]  /*aa90*/  @!P2 LEA.HI.X R15, R202, R5, R227, 0x2, P6 ;  /* 0x00000005ca0fa211 */ /* 0x000fe200030f14e3 */
[----:B------:R4:W-:Y:S01]  /*aaa0*/  @!P1 ST.E.64 desc[UR36][R6.64], R74 ;  /* 0x0000004a06009985 */ /* 0x0009e2000c101b24 */
[----:B------:R-:W-:Y:S02]  /*aab0*/  ISETP.GE.AND P0, PT, R198, UR4, PT ;  /* 0x00000004c6007c0c */ /* 0x000fe4000bf06270 */
[-C--:B0-----:R-:W-:Y:S01]  /*aac0*/  @!P5 LEA R8, P1, R201, R4.reuse, 0x2 ;  /* 0x00000004c908d211 */ /* 0x081fe200078210ff */
[----:B------:R-:W-:Y:S01]  /*aad0*/  @!P2 ST.E.64 desc[UR36][R14.64], R78 ;  /* 0x0000004e0e00a985 */ /* 0x000fe2000c101b24 */
[----:B---3--:R-:W-:-:S02]  /*aae0*/  @!P4 LEA R10, P2, R200, R4, 0x2 ;  /* 0x00000004c80ac211 */ /* 0x008fc400078410ff */
[-C--:B------:R-:W-:Y:S02]  /*aaf0*/  @!P5 LEA.HI.X R9, R201, R5.reuse, R226, 0x2, P1 ;  /* 0x00000005c909d211 */ /* 0x080fe400008f14e2 */
[----:B------:R-:W-:Y:S02]  /*ab00*/  ISETP.GE.AND P1, PT, R197, UR4, PT ;  /* 0x00000004c5007c0c */ /* 0x000fe4000bf26270 */
[CC--:B-1----:R-:W-:Y:S01]  /*ab10*/  @!P3 LEA R12, P6, R199.reuse, R4.reuse, 0x2 ;  /* 0x00000004c70cb211 */ /* 0x0c2fe200078c10ff */
[----:B------:R0:W-:Y:S01]  /*ab20*/  @!P5 ST.E.64 desc[UR36][R8.64], R82 ;  /* 0x000000520800d985 */ /* 0x0001e2000c101b24 */
[-C--:B------:R-:W-:Y:S02]  /*ab30*/  @!P4 LEA.HI.X R11, R200, R5.reuse, R225, 0x2, P2 ;  /* 0x00000005c80bc211 */ /* 0x080fe400010f14e1 */
[----:B------:R-:W-:Y:S02]  /*ab40*/  @!P3 LEA.HI.X R13, R199, R5, R224, 0x2, P6 ;  /* 0x00000005c70db211 */ /* 0x000fe400030f14e0 */
[----:B--2---:R-:W-:Y:S01]  /*ab50*/  @!P0 LEA R2, P5, R198, R4, 0x2 ;  /* 0x00000004c6028211 */ /* 0x004fe200078a10ff */
[----:B------:R1:W-:Y:S01]  /*ab60*/  @!P4 ST.E.64 desc[UR36][R10.64], R122 ;  /* 0x0000007a0a00c985 */ /* 0x0003e2000c101b24 */
[----:B------:R-:W-:-:S02]  /*ab70*/  ISETP.GE.AND P4, PT, R196, UR4, PT ;  /* 0x00000004c4007c0c */ /* 0x000fc4000bf86270 */
[----:B------:R-:W-:Y:S01]  /*ab80*/  ISETP.GE.AND P2, PT, R194, UR4, PT ;  /* 0x00000004c2007c0c */ /* 0x000fe2000bf46270 */
[----:B------:R2:W-:Y:S01]  /*ab90*/  @!P3 ST.E.64 desc[UR36][R12.64], R124 ;  /* 0x0000007c0c00b985 */ /* 0x0005e2000c101b24 */
[----:B------:R-:W-:Y:S02]  /*aba0*/  ISETP.GE.AND P3, PT, R195, UR4, PT ;  /* 0x00000004c3007c0c */ /* 0x000fe4000bf66270 */
[----:B------:R-:W-:Y:S02]  /*abb0*/  @!P0 LEA.HI.X R3, R198, R5, R223, 0x2, P5 ;  /* 0x00000005c6038211 */ /* 0x000fe400028f14df */
[----:B------:R-:W-:Y:S02]  /*abc0*/  ISETP.GE.AND P5, PT, R193, UR4, PT ;  /* 0x00000004c1007c0c */ /* 0x000fe4000bfa6270 */
[-C--:B----4-:R-:W-:Y:S01]  /*abd0*/  @!P1 LEA R6, P6, R197, R4.reuse, 0x2 ;  /* 0x00000004c5069211 */ /* 0x090fe200078c10ff */
[----:B------:R3:W-:Y:S02]  /*abe0*/  @!P0 ST.E.64 desc[UR36][R2.64], R94 ;  /* 0x0000005e02008985 */ /* 0x0007e4000c101b24 */
[----:B0-----:R-:W-:-:S02]  /*abf0*/  @!P4 LEA R8, P0, R196, R4, 0x2 ;  /* 0x00000004c408c211 */ /* 0x001fc400078010ff */
[-C--:B------:R-:W-:Y:S02]  /*ac00*/  @!P1 LEA.HI.X R7, R197, R5.reuse, R222, 0x2, P6 ;  /* 0x00000005c5079211 */ /* 0x080fe400030f14de */
[-C--:B-1----:R-:W-:Y:S02]  /*ac10*/  @!P3 LEA R10, P6, R195, R4.reuse, 0x2 ;  /* 0x00000004c30ab211 */ /* 0x082fe400078c10ff */
[-C--:B------:R-:W-:Y:S01]  /*ac20*/  @!P4 LEA.HI.X R9, R196, R5.reuse, R221, 0x2, P0 ;  /* 0x00000005c409c211 */ /* 0x080fe200000f14dd */
[----:B------:R3:W-:Y:S01]  /*ac30*/  @!P1 ST.E.64 desc[UR36][R6.64], R98 ;  /* 0x0000006206009985 */ /* 0x0007e2000c101b24 */
[-C--:B--2---:R-:W-:Y:S02]  /*ac40*/  @!P2 LEA R12, P1, R194, R4.reuse, 0x2 ;  /* 0x00000004c20ca211 */ /* 0x084fe400078210ff */
[----:B------:R-:W-:Y:S01]  /*ac50*/  @!P5 LEA R14, P0, R193, R4, 0x2 ;  /* 0x00000004c10ed211 */ /* 0x000fe200078010ff */
[----:B------:R3:W-:Y:S01]  /*ac60*/  @!P4 ST.E.64 desc[UR36][R8.64], R102 ;  /* 0x000000660800c985 */ /* 0x0007e2000c101b24 */
[----:B------:R-:W-:-:S02]  /*ac70*/  @!P3 LEA.HI.X R11, R195, R5, R220, 0x2, P6 ;  /* 0x00000005c30bb211 */ /* 0x000fc400030f14dc */
[-C--:B------:R-:W-:Y:S02]  /*ac80*/  @!P2 LEA.HI.X R13, R194, R5.reuse, R219, 0x2, P1 ;  /* 0x00000005c20da211 */ /* 0x080fe400008f14db */
[----:B------:R-:W-:Y:S01]  /*ac90*/  @!P5 LEA.HI.X R15, R193, R5, R218, 0x2, P0 ;  /* 0x00000005c10fd211 */ /* 0x000fe200000f14da */
[----:B------:R3:W-:Y:S01]  /*aca0*/  @!P3 ST.E.64 desc[UR36][R10.64], R106 ;  /* 0x0000006a0a00b985 */ /* 0x0007e2000c101b24 */
[----:B------:R-:W-:-:S03]  /*acb0*/  ISETP.GE.AND P0, PT, R192, UR4, PT ;  /* 0x00000004c0007c0c */ /* 0x000fc6000bf06270 */
[----:B------:R3:W-:Y:S04]  /*acc0*/  @!P2 ST.E.64 desc[UR36][R12.64], R110 ;  /* 0x0000006e0c00a985 */ /* 0x0007e8000c101b24 */
[----:B------:R3:W-:Y:S06]  /*acd0*/  @!P5 ST.E.64 desc[UR36][R14.64], R114 ;  /* 0x000000720e00d985 */ /* 0x0007ec000c101b24 */
[----:B------:R-:W-:Y:S05]  /*ace0*/  @P0 BRA `(.L_x_221) ;  /* 0x0000000c00b80947 */ /* 0x000fea0003800000 */
[----:B---3--:R-:W-:-:S04]  /*acf0*/  LEA R2, P0, R192, R4, 0x2 ;  /* 0x00000004c0027211 */ /* 0x008fc800078010ff */
[----:B------:R-:W-:-:S05]  /*ad00*/  LEA.HI.X R3, R192, R5, R217, 0x2, P0 ;  /* 0x00000005c0037211 */ /* 0x000fca00000f14d9 */
[----:B------:R0:W-:Y:S01]  /*ad10*/  ST.E.64 desc[UR36][R2.64], R118 ;  /* 0x0000007602007985 */ /* 0x0001e2000c101b24 */
[----:B------:R-:W-:Y:S05]  /*ad20*/  BRA `(.L_x_221) ;  /* 0x0000000c00a87947 */ /* 0x000fea0003800000 */
.L_x_212:
[----:B------:R-:W-:Y:S01]  /*ad30*/  ULDC.64 UR8, c[0x0][0xc00] ;  /* 0x0003000000087ab9 */ /* 0x000fe20000000a00 */
[----:B------:R-:W-:Y:S01]  /*ad40*/  R2UR UR10, R18 ;  /* 0x00000000120a72ca */ /* 0x000fe200000e0000 */
[----:B------:R-:W-:-:S04]  /*ad50*/  UISETP.NE.U32.AND UP0, UPT, UR8, URZ, UPT ;  /* 0x0000003f0800728c */ /* 0x000fc8000bf05070 */
[----:B------:R-:W-:-:S03]  /*ad60*/  UISETP.NE.AND.EX UP0, UPT, UR9, URZ, UPT, UP0 ;  /* 0x0000003f0900728c */ /* 0x000fc6000bf05300 */
[----:B------:R-:W-:Y:S02]  /*ad70*/  ULDC.64 UR8, c[0x0][0xc00] ;  /* 0x0003000000087ab9 */ /* 0x000fe40000000a00 */
[----:B------:R-:W-:Y:S01]  /*ad80*/  UIMAD.WIDE UR8, UR61, 0x4, UR8 ;  /* 0x000000043d0878a5 */ /* 0x000fe2000f8e0208 */
[----:B------:R-:W-:-:S05]  /*ad90*/  PLOP3.LUT P1, PT, PT, PT, UP0, 0x80, 0x0 ;  /* 0x000000000000781c */ /* 0x000fca0003f2f008 */
[----:B------:R-:W-:Y:S02]  /*ada0*/  IMAD.U32 R2, RZ, RZ, UR8 ;  /* 0x00000008ff027e24 */ /* 0x000fe4000f8e00ff */
[----:B------:R-:W-:Y:S01]  /*adb0*/  IMAD.U32 R3, RZ, RZ, UR9 ;  /* 0x00000009ff037e24 */ /* 0x000fe2000f8e00ff */
[----:B------:R-:W-:Y:S02]  /*adc0*/  ULDC.64 UR8, c[0x0][0xc08] ;  /* 0x0003020000087ab9 */ /* 0x000fe40000000a00 */
[----:B------:R-:W-:-:S03]  /*add0*/  UISETP.NE.U32.AND UP1, UPT, UR8, URZ, UPT ;  /* 0x0000003f0800728c */ /* 0x000fc6000bf25070 */
[----:B------:R-:W2:Y:S01]  /*ade0*/  @P1 LDG.E R6, desc[UR36][R2.64] ;  /* 0x0000002402061981 */ /* 0x000ea2000c1e1900 */
[----:B------:R-:W-:Y:S01]  /*adf0*/  UISETP.NE.AND.EX UP1, UPT, UR9, URZ, UPT, UP1 ;  /* 0x0000003f0900728c */ /* 0x000fe2000bf25310 */
[----:B------:R-:W-:Y:S02]  /*ae00*/  ULDC UR4, c[0x0][0xa88] ;  /* 0x0002a20000047ab9 */ /* 0x000fe40000000800 */
[----:B------:R-:W-:-:S03]  /*ae10*/  IMAD.U32 R0, RZ, RZ, UR4 ;  /* 0x00000004ff007e24 */ /* 0x000fc6000f8e00ff */
[----:B------:R-:W-:-:S05]  /*ae20*/  PLOP3.LUT P2, PT, PT, PT, UP1, 0x80, 0x0 ;  /* 0x000000000000781c */ /* 0x000fca0003f4f018 */
[----:B------:R-:W-:Y:S02]  /*ae30*/  @UP1 ULDC.64 UR8, c[0x0][0xc08] ;  /* 0x0003020000081ab9 */ /* 0x000fe40000000a00 */
[----:B------:R-:W-:-:S06]  /*ae40*/  @UP1 UIMAD.WIDE UR8, UR61, 0x4, UR8 ;  /* 0x000000043d0818a5 */ /* 0x000fcc000f8e0208 */
[----:B------:R-:W-:Y:S02]  /*ae50*/  IMAD.U32 R4, RZ, RZ, UR8 ;  /* 0x00000008ff047e24 */ /* 0x000fe4000f8e00ff */
[----:B------:R-:W-:-:S05]  /*ae60*/  IMAD.U32 R5, RZ, RZ, UR9 ;  /* 0x00000009ff057e24 */ /* 0x000fca000f8e00ff */
[----:B------:R0:W5:Y:S01]  /*ae70*/  @P2 LDG.E R0, desc[UR36][R4.64] ;  /* 0x0000002404002981 */ /* 0x000162000c1e1900 */
[----:B------:R-:W-:Y:S01]  /*ae80*/  UMOV UR4, URZ ;  /* 0x0000003f00047c82 */ /* 0x000fe20008000000 */
[----:B------:R-:W-:Y:S01]  /*ae90*/  UISETP.NE.AND UP1, UPT, UR10, URZ, UPT ;  /* 0x0000003f0a00728c */ /* 0x000fe2000bf25270 */
[----:B------:R-:W1:Y:S10]  /*aea0*/  S2R R7, SR_TID.X ;  /* 0x0000000000077919 */ /* 0x000e740000002100 */
[----:B------:R-:W-:-:S02]  /*aeb0*/  @!UP1 ULDC UR10, c[0x0][0xad4] ;  /* 0x0002b500000a9ab9 */ /* 0x000fc40000000800 */
[----:B------:R-:W-:Y:S01]  /*aec0*/  MOV R18, UR10 ;  /* 0x0000000a00127c02 */ /* 0x000fe20008000f00 */
[----:B-1----:R-:W-:-:S05]  /*aed0*/  VIADD R7, R7, 0xffffff80 ;  /* 0xffffff8007077836 */ /* 0x002fca0000000000 */
[----:B------:R-:W-:Y:S02]  /*aee0*/  ISETP.GT.AND P0, PT, R7, 0x7f, PT ;  /* 0x0000007f0700780c */ /* 0x000fe40003f04270 */
[----:B--2---:R-:W-:-:S13]  /*aef0*/  @P1 R2UR UR4, R6 ;  /* 0x00000000060412ca */ /* 0x004fda00000e0000 */
[----:B------:R-:W-:Y:S01]  /*af00*/  USHF.R.S32.HI UR20, URZ, 0x1f, UR4 ;  /* 0x0000001f3f147899 */ /* 0x000fe20008011404 */
[----:B0-----:R-:W-:Y:S11]  /*af10*/  @P2 BRA `(.L_x_224) ;  /* 0x0000000000102947 */ /* 0x001ff60003800000 */
[----:B------:R-:W-:Y:S05]  /*af20*/  @!P1 BRA `(.L_x_224) ;  /* 0x00000000000c9947 */ /* 0x000fea0003800000 */
[----:B------:R-:W2:Y:S04]  /*af30*/  LDG.E R5, desc[UR36][R2.64] ;  /* 0x0000002402057981 */ /* 0x000ea8000c1e1900 */
[----:B-----5:R-:W2:Y:S02]  /*af40*/  LDG.E R0, desc[UR36][R2.64+0x4] ;  /* 0x0000042402007981 */ /* 0x020ea4000c1e1900 */
[----:B--2---:R-:W-:-:S07]  /*af50*/  IMAD.IADD R0, R0, 0x1, -R5 ;  /* 0x0000000100007824 */ /* 0x004fce00078e0a05 */
.L_x_224:
[----:B------:R-:W-:Y:S01]  /*af60*/  R2UR UR8, R215 ;  /* 0x00000000d70872ca */ /* 0x000fe200000e0000 */
[----:B------:R-:W-:Y:S01]  /*af70*/  USEL UR61, UR61, URZ, !UP0 ;  /* 0x0000003f3d3d7287 */ /* 0x000fe2000c000000 */
[----:B------:R-:W-:Y:S11]  /*af80*/  BSSY B1, `(.L_x_225) ;  /* 0x000003d000017945 */ /* 0x000ff60003800000 */
[----:B------:R-:W-:Y:S01]  /*af90*/  USEL UR12, UR8, URZ, !UP0 ;  /* 0x0000003f080c7287 */ /* 0x000fe2000c000000 */
[----:B------:R-:W-:Y:S11]  /*afa0*/  @P0 BRA `(.L_x_226) ;  /* 0x0000000000e80947 */ /* 0x000ff60003800000 */
[----:B------:R-:W0:Y:S01]  /*afb0*/  S2R R2, SR_TID.X ;  /* 0x0000000000027919 */ /* 0x000e220000002100 */
[----:B------:R-:W1:Y:S01]  /*afc0*/  LDC R9, c[0x0][0xbe8] ;  /* 0x0002fa00ff097b82 */ /* 0x000e620000000800 */
[----:B------:R-:W-:-:S13]  /*afd0*/  R2UR UR8, R212 ;  /* 0x00000000d40872ca */ /* 0x000fda00000e0000 */
[----:B------:R-:W-:-:S04]  /*afe0*/  IMAD.U32 R3, RZ, RZ, UR8 ;  /* 0x00000008ff037e24 */ /* 0x000fc8000f8e00ff */
[----:B0-----:R-:W-:Y:S02]  /*aff0*/  IMAD R2, R3, 0x80, R2 ;  /* 0x0000008003027824 */ /* 0x001fe400078e0202 */
[----:B-1---5:R-:W-:Y:S02]  /*b000*/  IMAD R3, R0, R9, RZ ;  /* 0x0000000900037224 */ /* 0x022fe400078e02ff */
[----:B------:R-:W-:-:S05]  /*b010*/  VIADD R4, R2, 0xffffff80 ;  /* 0xffffff8002047836 */ /* 0x000fca0000000000 */
[----:B------:R-:W-:-:S13]  /*b020*/  ISETP.GE.AND P0, PT, R4, R3, PT ;  /* 0x000000030400720c */ /* 0x000fda0003f06270 */
[----:B------:R-:W-:Y:S05]  /*b030*/  @P0 BRA `(.L_x_226) ;  /* 0x0000000000c40947 */ /* 0x000fea0003800000 */
[----:B------:R-:W-:Y:S01]  /*b040*/  ISETP.NE.AND P0, PT, R9, 0x1, PT ;  /* 0x000000010900780c */ /* 0x000fe20003f05270 */
[----:B------:R-:W-:Y:S01]  /*b050*/  UMOV UR18, 0x9b8 ;  /* 0x000009b800127882 */ /* 0x000fe20000000000 */
[----:B------:R-:W-:Y:S01]  /*b060*/  R2UR UR9, R18 ;  /* 0x00000000120972ca */ /* 0x000fe200000e0000 */
[----:B------:R-:W-:Y:S01]  /*b070*/  IMAD.MOV.U32 R5, RZ, RZ, R4 ;  /* 0x000000ffff057224 */ /* 0x000fe200078e0004 */
[----:B------:R-:W-:Y:S02]  /*b080*/  R2UR UR8, R23 ;  /* 0x00000000170872ca */ /* 0x000fe400000e0000 */
[----:B------:R-:W-:-:S07]  /*b090*/  R2UR UR19, R211 ;  /* 0x00000000d31372ca */ /* 0x000fce00000e0000 */
[----:B------:R-:W0:Y:S02]  /*b0a0*/  @P0 LDC R3, c[0x0][0xbec] ;  /* 0x0002fb00ff030b82 */ /* 0x000e240000000800 */
[----:B------:R-:W-:-:S04]  /*b0b0*/  UISETP.GT.AND UP0, UPT, UR9, 0x1, UPT ;  /* 0x000000010900788c */ /* 0x000fc8000bf04270 */
[----:B------:R-:W-:Y:S02]  /*b0c0*/  USEL UR18, UR18, 0x978, UP0 ;  /* 0x0000097812127887 */ /* 0x000fe40008000000 */
[----:B------:R-:W1:Y:S01]  /*b0d0*/  @P0 LDC R7, c[0x0][0xbf0] ;  /* 0x0002fc00ff070b82 */ /* 0x000e620000000800 */
[----:B------:R-:W-:-:S09]  /*b0e0*/  USEL UR13, UR8, URZ, UP0 ;  /* 0x0000003f080d7287 */ /* 0x000fd20008000000 */
[----:B------:R-:W-:Y:S01]  /*b0f0*/  ULDC.64 UR8, c[0x0][UR18+0x218] ;  /* 0x0000860012087abb */ /* 0x000fe20008000a00 */
[----:B------:R-:W-:Y:S01]  /*b100*/  ULDC.64 UR14, c[0x0][UR18+0x220] ;  /* 0x00008800120e7abb */ /* 0x000fe20008000a00 */
[----:B------:R-:W-:Y:S01]  /*b110*/  ULDC.64 UR16, c[0x0][UR18+0x228] ;  /* 0x00008a0012107abb */ /* 0x000fe20008000a00 */
[----:B------:R-:W-:Y:S02]  /*b120*/  UIMAD.WIDE.U32 UR10, UR8, UR19, URZ ;  /* 0x00000013080a72a5 */ /* 0x000fe4000f8e003f */
[----:B------:R-:W-:Y:S01]  /*b130*/  UIMAD UR19, UR9, UR19, URZ ;  /* 0x00000013091372a4 */ /* 0x000fe2000f8e023f */
[----:B0-----:R-:W-:Y:S01]  /*b140*/  @P0 IMAD.HI.U32 R2, R4, R3, RZ ;  /* 0x0000000304020227 */ /* 0x001fe200078e00ff */
[----:B------:R-:W-:Y:S02]  /*b150*/  UIMAD UR15, UR15, UR61, URZ ;  /* 0x0000003d0f0f72a4 */ /* 0x000fe4000f8e023f */
[----:B------:R-:W-:Y:S02]  /*b160*/  UIMAD.WIDE.U32 UR22, UR16, UR13, URZ ;  /* 0x0000000d101672a5 */ /* 0x000fe4000f8e003f */
[----:B------:R-:W-:-:S02]  /*b170*/  UIMAD.WIDE.U32 UR8, UR14, UR61, URZ ;  /* 0x0000003d0e0872a5 */ /* 0x000fc4000f8e003f */
[----:B------:R-:W-:Y:S01]  /*b180*/  UIMAD UR13, UR17, UR13, URZ ;  /* 0x0000000d110d72a4 */ /* 0x000fe2000f8e023f */
[----:B-1----:R-:W-:Y:S01]  /*b190*/  @P0 SHF.R.U32.HI R5, RZ, R7, R2 ;  /* 0x00000007ff050219 */ /* 0x002fe20000011602 */
[----:B------:R-:W-:Y:S01]  /*b1a0*/  UIMAD UR15, UR14, UR12, UR15 ;  /* 0x0000000c0e0f72a4 */ /* 0x000fe2000f8e020f */
[----:B------:R-:W-:Y:S01]  /*b1b0*/  IMAD.U32 R2, RZ, RZ, UR22 ;  /* 0x00000016ff027e24 */ /* 0x000fe2000f8e00ff */
[----:B------:R-:W-:Y:S01]  /*b1c0*/  UIADD3 UR10, UP1, UP2, UR8, UR10, UR4 ;  /* 0x0000000a080a7290 */ /* 0x000fe2000fa3e004 */
[----:B------:R-:W-:Y:S01]  /*b1d0*/  IMAD.U32 R3, RZ, RZ, UR23 ;  /* 0x00000017ff037e24 */ /* 0x000fe2000f8e00ff */
[----:B------:R-:W-:Y:S01]  /*b1e0*/  UIADD3 UR19, UR11, UR19, URZ ;  /* 0x000000130b137290 */ /* 0x000fe2000fffe03f */
[--C-:B------:R-:W-:Y:S01]  /*b1f0*/  IMAD.MOV R7, RZ, RZ, -R5.reuse ;  /* 0x000000ffff077224 */ /* 0x100fe200078e0a05 */
[----:B------:R-:W-:Y:S02]  /*b200*/  UIADD3 UR13, UR23, UR13, URZ ;  /* 0x0000000d170d7290 */ /* 0x000fe4000fffe03f */
[----:B------:R-:W-:Y:S01]  /*b210*/  UIADD3 UR15, UR9, UR15, URZ ;  /* 0x0000000f090f7290 */ /* 0x000fe2000fffe03f */
[----:B------:R-:W-:Y:S01]  /*b220*/  IADD3 R2, P0, P1, R5, UR10, R2 ;  /* 0x0000000a05027c10 */ /* 0x000fe2000f91e002 */
[----:B------:R-:W-:Y:S01]  /*b230*/  IMAD R7, R9, R7, R4 ;  /* 0x0000000709077224 */ /* 0x000fe200078e0204 */
[----:B------:R-:W-:Y:S01]  /*b240*/  SHF.R.S32.HI R5, RZ, 0x1f, R5 ;  /* 0x0000001fff057819 */ /* 0x000fe20000011405 */
[----:B------:R-:W-:Y:S01]  /*b250*/  UIADD3.X UR10, UR15, UR19, UR20, UP1, UP2 ;  /* 0x000000130f0a7290 */ /* 0x000fe20008fe4414 */
[----:B------:R-:W-:Y:S01]  /*b260*/  MOV R6, UR13 ;  /* 0x0000000d00067c02 */ /* 0x000fe20008000f00 */
[----:B------:R-:W-:Y:S01]  /*b270*/  ULDC.64 UR8, c[0x0][UR18+0x210] ;  /* 0x0000840012087abb */ /* 0x000fe20008000a00 */
[----:B------:R-:W-:Y:S01]  /*b280*/  SHF.R.S32.HI R4, RZ, 0x1f, R7 ;  /* 0x0000001fff047819 */ /* 0x000fe20000011407 */
[----:B------:R-:W-:-:S02]  /*b290*/  IMAD R9, R7, UR9, RZ ;  /* 0x0000000907097c24 */ /* 0x000fc4000f8e02ff */
[----:B------:R-:W-:Y:S01]  /*b2a0*/  IADD3.X R3, R5, UR10, R6, P0, P1 ;  /* 0x0000000a05037c10 */ /* 0x000fe200087e2406 */
[----:B------:R-:W-:Y:S01]  /*b2b0*/  ULDC.64 UR10, c[0x0][0xba8] ;  /* 0x0002ea00000a7ab9 */ /* 0x000fe20000000a00 */
[----:B------:R-:W-:Y:S01]  /*b2c0*/  IMAD R9, R4, UR8, R9 ;  /* 0x0000000804097c24 */ /* 0x000fe2000f8e0209 */
[----:B------:R-:W-:Y:S01]  /*b2d0*/  @!UP0 ULDC UR10, c[0x0][0xb50] ;  /* 0x0002d400000a8ab9 */ /* 0x000fe20000000800 */
[----:B------:R-:W-:Y:S01]  /*b2e0*/  @!UP0 ULDC UR11, c[0x0][0xb54] ;  /* 0x0002d500000b8ab9 */ /* 0x000fe20000000800 */
[----:B------:R-:W-:-:S04]  /*b2f0*/  IMAD.WIDE.U32 R2, R7, UR8, R2 ;  /* 0x0000000807027c25 */ /* 0x000fc8000f8e0002 */
[----:B------:R-:W-:Y:S01]  /*b300*/  IMAD.IADD R3, R3, 0x1, R9 ;  /* 0x0000000103037824 */ /* 0x000fe200078e0209 */
[----:B------:R-:W-:-:S04]  /*b310*/  LEA R4, P0, R2, UR10, 0x2 ;  /* 0x0000000a02047c11 */ /* 0x000fc8000f8010ff */
[----:B------:R-:W-:Y:S01]  /*b320*/  LEA.HI.X R5, R2, UR11, R3, 0x2, P0 ;  /* 0x0000000b02057c11 */ /* 0x000fe200080f1403 */
[----:B------:R-:W-:-:S05]  /*b330*/  IMAD.MOV.U32 R3, RZ, RZ, -0x800000 ;  /* 0xff800000ff037424 */ /* 0x000fca00078e00ff */
[----:B------:R0:W-:Y:S03]  /*b340*/  STG.E desc[UR36][R4.64], R3 ;  /* 0x0000000304007986 */ /* 0x0001e6000c101924 */
.L_x_226:
[----:B------:R-:W-:Y:S05]  /*b350*/  BSYNC B1 ;  /* 0x0000000000017941 */ /* 0x000fea0003800000 */
.L_x_225:
[----:B------:R-:W-:-:S13]  /*b360*/  R2UR UR8, R18 ;  /* 0x00000000120872ca */ /* 0x000fda00000e0000 */
[----:B------:R-:W-:-:S06]  /*b370*/  UISETP.GT.AND UP0, UPT, UR8, 0x1, UPT ;  /* 0x000000010800788c */ /* 0x000fcc000bf04270 */
[----:B------:R-:W-:-:S13]  /*b380*/  PLOP3.LUT P0, PT, PT, PT, UP0, 0x80, 0x0 ;  /* 0x000000000000781c */ /* 0x000fda0003f0f008 */
[----:B------:R-:W-:Y:S05]  /*b390*/  @P0 BRA `(.L_x_221) ;  /* 0x00000008000c0947 */ /* 0x000fea0003800000 */
[----:B------:R-:W1:Y:S01]  /*b3a0*/  LDC R11, c[0x0][0xbe8] ;  /* 0x0002fa00ff0b7b82 */ /* 0x000e620000000800 */
[----:B------:R-:W-:Y:S01]  /*b3b0*/  R2UR UR13, R212 ;  /* 0x00000000d40d72ca */ /* 0x000fe200000e0000 */
[----:B------:R-:W-:Y:S01]  /*b3c0*/  ULDC.64 UR14, c[0x0][0xaa0] ;  /* 0x0002a800000e7ab9 */ /* 0x000fe20000000a00 */
[----:B------:R-:W-:Y:S01]  /*b3d0*/  R2UR UR16, R211 ;  /* 0x00000000d31072ca */ /* 0x000fe200000e0000 */
[----:B------:R-:W-:Y:S01]  /*b3e0*/  UIMAD UR10, UR20, UR14, URZ ;  /* 0x0000000e140a72a4 */ /* 0x000fe2000f8e023f */
[----:B------:R-:W-:Y:S01]  /*b3f0*/  IMAD R2, R16, 0x20, R213 ;  /* 0x0000002010027824 */ /* 0x000fe200078e02d5 */
[----:B------:R-:W-:Y:S01]  /*b400*/  UIMAD.WIDE.U32 UR8, UR4, UR14, URZ ;  /* 0x0000000e040872a5 */ /* 0x000fe2000f8e003f */
[----:B------:R-:W-:Y:S01]  /*b410*/  BSSY B1, `(.L_x_227) ;  /* 0x0000045000017945 */ /* 0x000fe20003800000 */
[----:B------:R-:W-:-:S04]  /*b420*/  UIMAD UR10, UR4, UR15, UR10 ;  /* 0x0000000f040a72a4 */ /* 0x000fc8000f8e020a */
[----:B------:R-:W-:Y:S02]  /*b430*/  UIADD3 UR9, UR9, UR10, URZ ;  /* 0x0000000a09097290 */ /* 0x000fe4000fffe03f */
[----:B0-----:R-:W-:Y:S01]  /*b440*/  IMAD.U32 R5, RZ, RZ, UR13 ;  /* 0x0000000dff057e24 */ /* 0x001fe2000f8e00ff */
[----:B------:R-:W-:Y:S01]  /*b450*/  ULDC.64 UR10, c[0x0][0xae8] ;  /* 0x0002ba00000a7ab9 */ /* 0x000fe20000000a00 */
[----:B------:R-:W-:Y:S01]  /*b460*/  IMAD.U32 R8, RZ, RZ, UR13 ;  /* 0x0000000dff087e24 */ /* 0x000fe2000f8e00ff */
[----:B------:R-:W-:Y:S01]  /*b470*/  UIMAD.WIDE.U32 UR8, UR16, UR10, UR8 ;  /* 0x0000000a100872a5 */ /* 0x000fe2000f8e0008 */
[----:B------:R-:W-:Y:S02]  /*b480*/  IMAD R6, R5, 0x80, R2 ;  /* 0x0000008005067824 */ /* 0x000fe400078e0202 */
[----:B------:R-:W-:Y:S01]  /*b490*/  IMAD R8, R8, 0x80, R213 ;  /* 0x0000008008087824 */ /* 0x000fe200078e02d5 */
[----:B------:R-:W-:Y:S01]  /*b4a0*/  UIMAD UR9, UR16, UR11, UR9 ;  /* 0x0000000b100972a4 */ /* 0x000fe2000f8e0209 */
[----:B------:R-:W-:Y:S01]  /*b4b0*/  IMAD.MOV.U32 R5, RZ, RZ, R6 ;  /* 0x000000ffff057224 */ /* 0x000fe200078e0006 */
[----:B-1----:R-:W-:Y:S01]  /*b4c0*/  ISETP.NE.AND P0, PT, R11, 0x1, PT ;  /* 0x000000010b00780c */ /* 0x002fe20003f05270 */
[----:B------:R-:W-:-:S02]  /*b4d0*/  ULDC.64 UR10, c[0x0][0xaf0] ;  /* 0x0002bc00000a7ab9 */ /* 0x000fc40000000a00 */
[----:B------:R-:W-:Y:S02]  /*b4e0*/  UIMAD UR12, UR12, UR10, URZ ;  /* 0x0000000a0c0c72a4 */ /* 0x000fe4000f8e023f */
[----:B------:R-:W-:Y:S02]  /*b4f0*/  UIMAD.WIDE.U32 UR8, UR61, UR10, UR8 ;  /* 0x0000000a3d0872a5 */ /* 0x000fe4000f8e0008 */
[----:B------:R-:W-:-:S03]  /*b500*/  UIMAD UR4, UR61, UR11, UR12 ;  /* 0x0000000b3d0472a4 */ /* 0x000fc6000f8e020c */
[----:B------:R-:W-:Y:S01]  /*b510*/  ULDC.64 UR10, c[0x0][0xae0] ;  /* 0x0002b800000a7ab9 */ /* 0x000fe20000000a00 */
[----:B------:R-:W-:Y:S02]  /*b520*/  UIADD3 UR4, UR9, UR4, URZ ;  /* 0x0000000409047290 */ /* 0x000fe4000fffe03f */
[----:B------:R-:W0:Y:S08]  /*b530*/  @P0 LDC R3, c[0x0][0xbec] ;  /* 0x0002fb00ff030b82 */ /* 0x000e300000000800 */
[----:B------:R-:W1:Y:S01]  /*b540*/  @P0 LDC R7, c[0x0][0xbf0] ;  /* 0x0002fc00ff070b82 */ /* 0x000e620000000800 */
[----:B0-----:R-:W-:Y:S01]  /*b550*/  @P0 IMAD.HI.U32 R2, R6, R3, RZ ;  /* 0x0000000306020227 */ /* 0x001fe200078e00ff */
[----:B------:R-:W-:-:S03]  /*b560*/  MOV R3, UR9 ;  /* 0x0000000900037c02 */ /* 0x000fc60008000f00 */
[----:B------:R-:W-:Y:S01]  /*b570*/  IMAD.U32 R3, RZ, RZ, UR4 ;  /* 0x00000004ff037e24 */ /* 0x000fe2000f8e00ff */
[----:B-1----:R-:W-:-:S04]  /*b580*/  @P0 SHF.R.U32.HI R5, RZ, R7, R2 ;  /* 0x00000007ff050219 */ /* 0x002fc80000011602 */
[--C-:B------:R-:W-:Y:S01]  /*b590*/  SHF.R.S32.HI R2, RZ, 0x1f, R5.reuse ;  /* 0x0000001fff027819 */ /* 0x100fe20000011405 */
[----:B------:R-:W-:-:S04]  /*b5a0*/  IMAD.MOV R7, RZ, RZ, -R5 ;  /* 0x000000ffff077224 */ /* 0x000fc800078e0a05 */
[----:B------:R-:W-:Y:S02]  /*b5b0*/  IMAD R4, R2, UR10, RZ ;  /* 0x0000000a02047c24 */ /* 0x000fe4000f8e02ff */
[----:B------:R-:W-:Y:S02]  /*b5c0*/  IMAD R7, R11, R7, R6 ;  /* 0x000000070b077224 */ /* 0x000fe400078e0206 */
[----:B------:R-:W-:Y:S01]  /*b5d0*/  IMAD.U32 R2, RZ, RZ, UR8 ;  /* 0x00000008ff027e24 */ /* 0x000fe2000f8e00ff */
[----:B------:R-:W-:Y:S01]  /*b5e0*/  ULDC.64 UR8, c[0x0][0xad8] ;  /* 0x0002b60000087ab9 */ /* 0x000fe20000000a00 */
[C---:B------:R-:W-:Y:S01]  /*b5f0*/  IMAD R9, R5.reuse, UR11, R4 ;  /* 0x0000000b05097c24 */ /* 0x040fe2000f8e0204 */
[----:B------:R-:W-:Y:S01]  /*b600*/  SHF.R.S32.HI R4, RZ, 0x1f, R7 ;  /* 0x0000001fff047819 */ /* 0x000fe20000011407 */
[----:B------:R-:W-:-:S04]  /*b610*/  IMAD.WIDE.U32 R2, R5, UR10, R2 ;  /* 0x0000000a05027c25 */ /* 0x000fc8000f8e0002 */
[----:B------:R-:W-:Y:S02]  /*b620*/  IMAD.IADD R3, R3, 0x1, R9 ;  /* 0x0000000103037824 */ /* 0x000fe400078e0209 */
[----:B------:R-:W-:Y:S02]  /*b630*/  IMAD R6, R4, UR8, RZ ;  /* 0x0000000804067c24 */ /* 0x000fe4000f8e02ff */
[----:B-----5:R-:W-:Y:S02]  /*b640*/  IMAD R11, R0, R11, RZ ;  /* 0x0000000b000b7224 */ /* 0x020fe400078e02ff */
[C---:B------:R-:W-:Y:S02]  /*b650*/  VIADD R4, R8.reuse, 0x40 ;  /* 0x0000004008047836 */ /* 0x040fe40000000000 */
[C---:B------:R-:W-:Y:S01]  /*b660*/  IMAD R5, R7.reuse, UR9, R6 ;  /* 0x0000000907057c24 */ /* 0x040fe2000f8e0206 */
[-C--:B------:R-:W-:Y:S01]  /*b670*/  ISETP.GE.AND P2, PT, R8, R11.reuse, PT ;  /* 0x0000000b0800720c */ /* 0x080fe20003f46270 */
[----:B------:R-:W-:Y:S01]  /*b680*/  IMAD.WIDE.U32 R2, R7, UR8, R2 ;  /* 0x0000000807027c25 */ /* 0x000fe2000f8e0002 */
[----:B------:R-:W-:Y:S01]  /*b690*/  ULDC.64 UR8, c[0x0][0xa80] ;  /* 0x0002a00000087ab9 */ /* 0x000fe20000000a00 */
[----:B------:R-:W-:-:S02]  /*b6a0*/  ISETP.GE.AND P1, PT, R4, R11, PT ;  /* 0x0000000b0400720c */ /* 0x000fc40003f26270 */
[----:B------:R-:W-:Y:S01]  /*b6b0*/  IMAD.IADD R3, R3, 0x1, R5 ;  /* 0x0000000103037824 */ /* 0x000fe200078e0205 */
[----:B------:R-:W-:Y:S01]  /*b6c0*/  LEA R4, P3, R2, UR8, 0x1 ;  /* 0x0000000802047c11 */ /* 0x000fe2000f8608ff */
[----:B------:R-:W-:Y:S02]  /*b6d0*/  VIADD R0, R8, 0x20 ;  /* 0x0000002008007836 */ /* 0x000fe40000000000 */
[----:B------:R-:W-:Y:S01]  /*b6e0*/  IMAD.SHL.U32 R7, R16, 0x8, RZ ;  /* 0x0000000810077824 */ /* 0x000fe200078e00ff */
[----:B------:R-:W-:Y:S02]  /*b6f0*/  LEA.HI.X R5, R2, UR9, R3, 0x1, P3 ;  /* 0x0000000902057c11 */ /* 0x000fe400098f0c03 */
[----:B------:R-:W-:Y:S01]  /*b700*/  ISETP.GE.AND P0, PT, R0, R11, PT ;  /* 0x0000000b0000720c */ /* 0x000fe20003f06270 */
[C---:B------:R-:W-:Y:S01]  /*b710*/  VIADD R13, R7.reuse, 0x40 ;  /* 0x00000040070d7836 */ /* 0x040fe20000000000 */
[----:B------:R-:W-:Y:S01]  /*b720*/  IADD3 R9, R7, 0x80, RZ ;  /* 0x0000008007097810 */ /* 0x000fe20007ffe0ff */
[----:B------:R0:W1:Y:S01]  /*b730*/  SHFL.IDX PT, R2, R4, RZ, 0x181f ;  /* 0x00181fff04027589 */ /* 0x00006200000e0000 */
[----:B------:R-:W-:-:S02]  /*b740*/  SHF.R.S32.HI R10, RZ, 0x1f, R7 ;  /* 0x0000001fff0a7819 */ /* 0x000fc40000011407 */
[----:B------:R-:W-:Y:S01]  /*b750*/  SHF.R.S32.HI R6, RZ, 0x1f, R9 ;  /* 0x0000001fff067819 */ /* 0x000fe20000011409 */
[----:B------:R0:W2:Y:S01]  /*b760*/  SHFL.IDX PT, R0, R5, RZ, 0x181f ;  /* 0x00181fff05007589 */ /* 0x0000a200000e0000 */
        /* <DEDUP_REMOVED lines=11> */
[----:B------:R3:W-:Y:S01]  /*b820*/  @!P4 ST.E.128 desc[UR36][R14.64], RZ ;  /* 0x000000ff0e00c985 */ /* 0x0007e2000c101d24 */
[----:B------:R-:W-:-:S03]  /*b830*/  @!P2 LEA.HI.X R3, R9, R0, R6, 0x1, P6 ;  /* 0x000000000903a211 */ /* 0x000fc600030f0c06 */
[----:B------:R3:W-:Y:S04]  /*b840*/  @!P3 ST.E.128 desc[UR36][R20.64], RZ ;  /* 0x000000ff1400b985 */ /* 0x0007e8000c101d24 */
[----:B------:R3:W-:Y:S02]  /*b850*/  @!P2 ST.E.128 desc[UR36][R2.64], RZ ;  /* 0x000000ff0200a985 */ /* 0x0007e4000c101d24 */
.L_x_228:
[----:B------:R-:W-:Y:S05]  /*b860*/  BSYNC B1 ;  /* 0x0000000000017941 */ /* 0x000fea0003800000 */
.L_x_227:
[----:B--2---:R2:W4:Y:S01]  /*b870*/  SHFL.IDX PT, R0, R5, 0x1, 0x181f ;  /* 0x00381f0005007f89 */ /* 0x00452200000e0000 */
[----:B------:R-:W-:Y:S03]  /*b880*/  BSSY B1, `(.L_x_229) ;  /* 0x0000010000017945 */ /* 0x000fe60003800000 */
[----:B-1-3--:R2:W1:Y:S01]  /*b890*/  SHFL.IDX PT, R2, R4, 0x1, 0x181f ;  /* 0x00381f0004027f89 */ /* 0x00a46200000e0000 */
[----:B------:R-:W-:Y:S05]  /*b8a0*/  @P0 BRA `(.L_x_230) ;  /* 0x0000000000340947 */ /* 0x000fea0003800000 */
[----:B------:R-:W-:Y:S02]  /*b8b0*/  ULDC UR4, c[0x0][0xac8] ;  /* 0x0002b20000047ab9 */ /* 0x000fe40000000800 */
[----:B------:R-:W-:Y:S02]  /*b8c0*/  ISETP.GE.AND P4, PT, R7, UR4, PT ;  /* 0x0000000407007c0c */ /* 0x000fe4000bf86270 */
[----:B------:R-:W-:Y:S02]  /*b8d0*/  ISETP.GE.AND P5, PT, R13, UR4, PT ;  /* 0x000000040d007c0c */ /* 0x000fe4000bfa6270 */
[----:B------:R-:W-:-:S09]  /*b8e0*/  ISETP.GE.AND P6, PT, R9, UR4, PT ;  /* 0x0000000409007c0c */ /* 0x000fd2000bfc6270 */
[-C--:B-1----:R-:W-:Y:S02]  /*b8f0*/  @!P4 LEA R14, P0, R7, R2.reuse, 0x1 ;  /* 0x00000002070ec211 */ /* 0x082fe400078008ff */
[-C--:B------:R-:W-:Y:S02]  /*b900*/  @!P5 LEA R20, P2, R13, R2.reuse, 0x1 ;  /* 0x000000020d14d211 */ /* 0x080fe400078408ff */
[----:B------:R-:W-:Y:S02]  /*b910*/  @!P6 LEA R2, P3, R9, R2, 0x1 ;  /* 0x000000020902e211 */ /* 0x000fe400078608ff */
[-C--:B----4-:R-:W-:Y:S02]  /*b920*/  @!P4 LEA.HI.X R15, R7, R0.reuse, R10, 0x1, P0 ;  /* 0x00000000070fc211 */ /* 0x090fe400000f0c0a */
[-C--:B------:R-:W-:Y:S02]  /*b930*/  @!P5 LEA.HI.X R21, R13, R0.reuse, R12, 0x1, P2 ;  /* 0x000000000d15d211 */ /* 0x080fe400010f0c0c */
[----:B------:R-:W-:Y:S01]  /*b940*/  @!P6 LEA.HI.X R3, R9, R0, R6, 0x1, P3 ;  /* 0x000000000903e211 */ /* 0x000fe200018f0c06 */
[----:B------:R3:W-:Y:S04]  /*b950*/  @!P4 ST.E.128 desc[UR36][R14.64], RZ ;  /* 0x000000ff0e00c985 */ /* 0x0007e8000c101d24 */
[----:B------:R3:W-:Y:S04]  /*b960*/  @!P5 ST.E.128 desc[UR36][R20.64], RZ ;  /* 0x000000ff1400d985 */ /* 0x0007e8000c101d24 */
[----:B------:R3:W-:Y:S02]  /*b970*/  @!P6 ST.E.128 desc[UR36][R2.64], RZ ;  /* 0x000000ff0200e985 */ /* 0x0007e4000c101d24 */
.L_x_230:
[----:B------:R-:W-:Y:S05]  /*b980*/  BSYNC B1 ;  /* 0x0000000000017941 */ /* 0x000fea0003800000 */
.L_x_229:
[----:B----4-:R4:W0:Y:S01]  /*b990*/  SHFL.IDX PT, R0, R5, 0x2, 0x181f ;  /* 0x00581f0005007f89 */ /* 0x01082200000e0000 */
        /* <DEDUP_REMOVED lines=10> */
[-C--:B0-----:R-:W-:Y:S02]  /*ba40*/  @!P3 LEA.HI.X R15, R7, R0.reuse, R10, 0x1, P0 ;  /* 0x00000000070fb211 */ /* 0x081fe400000f0c0a */
[-C--:B------:R-:W-:Y:S02]  /*ba50*/  @!P4 LEA.HI.X R21, R13, R0.reuse, R12, 0x1, P1 ;  /* 0x000000000d15c211 */ /* 0x080fe400008f0c0c */
[----:B------:R-:W-:Y:S01]  /*ba60*/  @!P5 LEA.HI.X R3, R9, R0, R6, 0x1, P2 ;  /* 0x000000000903d211 */ /* 0x000fe200010f0c06 */
[----:B------:R3:W-:Y:S04]  /*ba70*/  @!P3 ST.E.128 desc[UR36][R14.64], RZ ;  /* 0x000000ff0e00b985 */ /* 0x0007e8000c101d24 */
[----:B------:R3:W-:Y:S04]  /*ba80*/  @!P4 ST.E.128 desc[UR36][R20.64], RZ ;  /* 0x000000ff1400c985 */ /* 0x0007e8000c101d24 */
[----:B------:R3:W-:Y:S02]  /*ba90*/  @!P5 ST.E.128 desc[UR36][R2.64], RZ ;  /* 0x000000ff0200d985 */ /* 0x0007e4000c101d24 */
.L_x_232:
[----:B------:R-:W-:Y:S05]  /*baa0*/  BSYNC B1 ;  /* 0x0000000000017941 */ /* 0x000fea0003800000 */
.L_x_231:
[----:B0-----:R-:W-:Y:S01]  /*bab0*/  VIADD R0, R8, 0x60 ;  /* 0x0000006008007836 */ /* 0x001fe20000000000 */
[----:B--2-4-:R-:W0:Y:S04]  /*bac0*/  SHFL.IDX PT, R5, R5, 0x3, 0x181f ;  /* 0x00781f0005057f89 */ /* 0x014e2800000e0000 */
[----:B------:R-:W-:Y:S01]  /*bad0*/  ISETP.GE.AND P0, PT, R0, R11, PT ;  /* 0x0000000b0000720c */ /* 0x000fe20003f06270 */
[----:B-1-3--:R1:W2:-:S12]  /*bae0*/  SHFL.IDX PT, R2, R4, 0x3, 0x181f ;  /* 0x00781f0004027f89 */ /* 0x00a29800000e0000 */
[----:B-1----:R-:W-:Y:S05]  /*baf0*/  @P0 BRA `(.L_x_221) ;  /* 0x0000000000340947 */ /* 0x002fea0003800000 */
[----:B------:R-:W-:Y:S02]  /*bb00*/  ULDC UR4, c[0x0][0xac8] ;  /* 0x0002b20000047ab9 */ /* 0x000fe40000000800 */
[----:B------:R-:W-:Y:S02]  /*bb10*/  ISETP.GE.AND P3, PT, R7, UR4, PT ;  /* 0x0000000407007c0c */ /* 0x000fe4000bf66270 */
[----:B------:R-:W-:Y:S02]  /*bb20*/  ISETP.GE.AND P4, PT, R13, UR4, PT ;  /* 0x000000040d007c0c */ /* 0x000fe4000bf86270 */
[----:B------:R-:W-:-:S09]  /*bb30*/  ISETP.GE.AND P5, PT, R9, UR4, PT ;  /* 0x0000000409007c0c */ /* 0x000fd2000bfa6270 */
[-C--:B--2---:R-:W-:Y:S02]  /*bb40*/  @!P3 LEA R14, P0, R7, R2.reuse, 0x1 ;  /* 0x00000002070eb211 */ /* 0x084fe400078008ff */
        /* <DEDUP_REMOVED lines=8> */
.L_x_221:
[----:B------:R-:W-:Y:S05]  /*bbd0*/  BSYNC B0 ;  /* 0x0000000000007941 */ /* 0x000fea0003800000 */
.L_x_211:
[----:B------:R-:W-:Y:S02]  /*bbe0*/  ULDC UR4, c[0x0][0xc3c] ;  /* 0x00030f0000047ab9 */ /* 0x000fe40000000800 */
[----:B------:R-:W-:-:S06]  /*bbf0*/  UISETP.GE.AND UP0, UPT, UR7, UR4, UPT ;  /* 0x000000040700728c */ /* 0x000fcc000bf06270 */
[----:B------:R-:W-:-:S13]  /*bc00*/  PLOP3.LUT P0, PT, PT, PT, UP0, 0x80, 0x0 ;  /* 0x000000000000781c */ /* 0x000fda0003f0f008 */
[----:B------:R-:W-:Y:S05]  /*bc10*/  @!P0 BRA `(.L_x_233) ;  /* 0xffffff5000f48947 */ /* 0x000fea000383ffff */
[----:B------:R-:W-:Y:S05]  /*bc20*/  EXIT ;  /* 0x000000000000794d */ /* 0x000fea0003800000 */
.L_x_182:
[----:B------:R-:W-:-:S08]  /*bc30*/  NOP ;  /* 0x0000000000007918 */ /* 0x000fd00000000000 */
[----:B0-----:R-:W0:-:S00]  /*bc40*/  USETMAXREG.DEALLOC.CTAPOOL 0x28 ;  /* 0x00000028000079c8 */ /* 0x001e0000080e0500 */
[----:B0-----:R-:W-:Y:S01]  /*bc50*/  LOP3.LUT R2, R2, 0x3, RZ, 0xc0, !PT ;  /* 0x0000000302027812 */ /* 0x001fe200078ec0ff */
[----:B------:R-:W-:Y:S01]  /*bc60*/  IMAD.MOV.U32 R6, RZ, RZ, RZ ;  /* 0x000000ffff067224 */ /* 0x000fe200078e00ff */
[----:B------:R-:W-:-:S04]  /*bc70*/  LOP3.LUT R23, R23, 0xffffff7f, RZ, 0xc0, !PT ;  /* 0xffffff7f17177812 */ /* 0x000fc800078ec0ff */
[----:B------:R-:W0:Y:S02]  /*bc80*/  SHFL.IDX PT, R2, R2, RZ, 0x1f ;  /* 0x00001fff02027589 */ /* 0x000e2400000e0000 */
[----:B0-----:R-:W-:-:S13]  /*bc90*/  ISETP.NE.AND P0, PT, R2, RZ, PT ;  /* 0x000000ff0200720c */ /* 0x001fda0003f05270 */
[----:B------:R-:W-:Y:S01]  /*bca0*/  @P0 LOP3.LUT R23, R23, 0x80, RZ, 0xfc, !PT ;  /* 0x0000008017170812 */ /* 0x000fe200078efcff */
[----:B------:R-:W-:Y:S06]  /*bcb0*/  @!P0 BRA `(.L_x_234) ;  /* 0x00000000001c8947 */ /* 0x000fec0003800000 */
[----:B------:R-:W0:Y:S08]  /*bcc0*/  S2UR UR5, SR_CgaCtaId ;  /* 0x00000000000579c3 */ /* 0x000e300000008800 */
[----:B------:R-:W-:Y:S06]  /*bcd0*/  BAR.SYNC.DEFER_BLOCKING 0x5, 0x180 ;  /* 0x0146000000007b1d */ /* 0x000fec0000010000 */
[----:B------:R-:W-:-:S02]  /*bce0*/  UMOV UR4, 0x400 ;  /* 0x0000040000047882 */ /* 0x000fc40000000000 */
[----:B0-----:R-:W-:-:S09]  /*bcf0*/  ULEA UR4, UR5, UR4, 0x18 ;  /* 0x0000000405047291 */ /* 0x001fd2000f8ec03f */
[----:B------:R-:W0:Y:S01]  /*bd00*/  LDS.128 R16, [UR4+0x308d0] ;  /* 0x0308d004ff107984 */ /* 0x000e220008000c00 */
[----:B------:R-:W-:Y:S06]  /*bd10*/  BAR.ARV 0x4, 0x180 ;  /* 0x0106000000007b1d */ /* 0x000fec0000002000 */
[----:B------:R-:W-:Y:S05]  /*bd20*/  BRA `(.L_x_235) ;  /* 0x0000000800947947 */ /* 0x000fea0003800000 */
.L_x_234:
[----:B------:R-:W-:Y:S01]  /*bd30*/  LOP3.LUT R7, R0, 0x1f, RZ, 0xc0, !PT ;  /* 0x0000001f00077812 */ /* 0x000fe200078ec0ff */
[----:B------:R-:W-:Y:S01]  /*bd40*/  ULDC UR4, c[0x0][0xc3c] ;  /* 0x00030f0000047ab9 */ /* 0x000fe20000000800 */
[----:B------:R-:W-:Y:S01]  /*bd50*/  IMAD.MOV.U32 R9, RZ, RZ, RZ ;  /* 0x000000ffff097224 */ /* 0x000fe200078e00ff */
[----:B------:R-:W0:Y:S01]  /*bd60*/  S2UR UR6, SR_CTAID.X ;  /* 0x00000000000679c3 */ /* 0x000e220000002500 */
[----:B------:R-:W-:Y:S01]  /*bd70*/  ISETP.NE.AND P0, PT, R7, 0x1f, PT ;  /* 0x0000001f0700780c */ /* 0x000fe20003f05270 */
[----:B------:R-:W-:-:S03]  /*bd80*/  ULDC UR5, c[0x0][0xc38] ;  /* 0x00030e0000057ab9 */ /* 0x000fc60000000800 */
[----:B------:R-:W-:-:S13]  /*bd90*/  ISETP.GE.OR P1, PT, R7, UR4, !P0 ;  /* 0x0000000407007c0c */ /* 0x000fda000c726670 */
[----:B------:R-:W1:Y:S08]  /*bda0*/  @!P1 LDC.64 R4, c[0x0][0xc80] ;  /* 0x00032000ff049b82 */ /* 0x000e700000000a00 */
[----:B------:R-:W2:Y:S01]  /*bdb0*/  @!P1 LDC.64 R2, c[0x0][0xc78] ;  /* 0x00031e00ff029b82 */ /* 0x000ea20000000a00 */
[----:B-1----:R-:W-:-:S05]  /*bdc0*/  @!P1 IMAD.WIDE.U32 R4, R7, 0x4, R4 ;  /* 0x0000000407049825 */ /* 0x002fca00078e0004 */
[----:B------:R-:W3:Y:S01]  /*bdd0*/  @!P1 LDG.E R6, desc[UR36][R4.64] ;  /* 0x0000002404069981 */ /* 0x000ee2000c1e1900 */
[----:B--2---:R-:W-:-:S05]  /*bde0*/  @!P1 IMAD.WIDE.U32 R2, R7, 0x4, R2 ;  /* 0x0000000407029825 */ /* 0x004fca00078e0002 */
[----:B------:R-:W3:Y:S01]  /*bdf0*/  @!P1 LDG.E R9, desc[UR36][R2.64] ;  /* 0x0000002402099981 */ /* 0x000ee2000c1e1900 */
[C---:B------:R-:W-:Y:S02]  /*be00*/  ISETP.NE.AND P1, PT, R7.reuse, RZ, PT ;  /* 0x000000ff0700720c */ /* 0x040fe40003f25270 */
[C---:B------:R-:W-:Y:S02]  /*be10*/  ISETP.GE.U32.AND P2, PT, R7.reuse, 0x2, PT ;  /* 0x000000020700780c */ /* 0x040fe40003f46070 */
[C---:B------:R-:W-:Y:S02]  /*be20*/  ISETP.GE.U32.AND P3, PT, R7.reuse, 0x4, PT ;  /* 0x000000040700780c */ /* 0x040fe40003f66070 */
[C---:B------:R-:W-:Y:S02]  /*be30*/  ISETP.GE.U32.AND P4, PT, R7.reuse, 0x8, PT ;  /* 0x000000080700780c */ /* 0x040fe40003f86070 */
[----:B------:R-:W-:Y:S01]  /*be40*/  ISETP.GE.U32.AND P5, PT, R7, 0x10, PT ;  /* 0x000000100700780c */ /* 0x000fe20003fa6070 */
[----:B------:R-:W-:Y:S01]  /*be50*/  UMOV UR4, URZ ;  /* 0x0000003f00047c82 */ /* 0x000fe20008000000 */
[----:B---3--:R-:W-:-:S05]  /*be60*/  IMAD R8, R6, R9, RZ ;  /* 0x0000000906087224 */ /* 0x008fca00078e02ff */
[----:B------:R-:W1:Y:S02]  /*be70*/  SHFL.UP PT, R10, R8, 0x1, RZ ;  /* 0x04200000080a7989 */ /* 0x000e6400000e00ff */
[----:B-1----:R-:W-:-:S05]  /*be80*/  SEL R11, R10, RZ, P1 ;  /* 0x000000ff0a0b7207 */ /* 0x002fca0000800000 */
[----:B------:R-:W-:-:S05]  /*be90*/  IMAD.IADD R11, R8, 0x1, R11 ;  /* 0x00000001080b7824 */ /* 0x000fca00078e020b */
        /* <DEDUP_REMOVED lines=10> */
[----:B-1----:R-:W-:-:S04]  /*bf40*/  SEL R5, R4, RZ, P5 ;  /* 0x000000ff04057207 */ /* 0x002fc80002800000 */
[----:B------:R-:W-:-:S05]  /*bf50*/  IADD3 R5, R2, R5, RZ ;  /* 0x0000000502057210 */ /* 0x000fca0007ffe0ff */
[----:B------:R-:W1:Y:S02]  /*bf60*/  SHFL.IDX PT, R8, R5, 0x1f, 0x1f ;  /* 0x03e01f0005087f89 */ /* 0x000e6400000e0000 */
[----:B-1----:R-:W-:-:S05]  /*bf70*/  IMAD R8, R8, UR5, RZ ;  /* 0x0000000508087c24 */ /* 0x002fca000f8e02ff */
[----:B0-----:R-:W-:Y:S01]  /*bf80*/  ISETP.GT.AND P6, PT, R8, UR6, PT ;  /* 0x0000000608007c0c */ /* 0x001fe2000bfc4270 */
[----:B------:R-:W-:-:S12]  /*bf90*/  IMAD.MOV.U32 R3, RZ, RZ, R8 ;  /* 0x000000ffff037224 */ /* 0x000fd800078e0008 */
[----:B------:R-:W-:Y:S05]  /*bfa0*/  @P6 BRA `(.L_x_236) ;  /* 0x0000000000986947 */ /* 0x000fea0003800000 */
[----:B------:R-:W-:Y:S01]  /*bfb0*/  IMAD.MOV.U32 R8, RZ, RZ, R3 ;  /* 0x000000ffff087224 */ /* 0x000fe200078e0003 */
[----:B------:R-:W-:Y:S01]  /*bfc0*/  UMOV UR4, URZ ;  /* 0x0000003f00047c82 */ /* 0x000fe20008000000 */
[----:B------:R-:W-:-:S05]  /*bfd0*/  ULDC UR5, c[0x0][0xc38] ;  /* 0x00030e0000057ab9 */ /* 0x000fca0000000800 */
.L_x_238:
[----:B------:R-:W0:Y:S01]  /*bfe0*/  LDC R2, c[0x0][0xc3c] ;  /* 0x00030f00ff027b82 */ /* 0x000e220000000800 */
[----:B------:R-:W-:-:S06]  /*bff0*/  UIADD3 UR4, UR4, 0x1f, URZ ;  /* 0x0000001f04047890 */ /* 0x000fcc000fffe03f */
[----:B0-----:R-:W-:-:S13]  /*c000*/  ISETP.LE.AND P6, PT, R2, UR4, PT ;  /* 0x0000000402007c0c */ /* 0x001fda000bfc3270 */
[----:B------:R-:W-:Y:S05]  /*c010*/  @P6 BRA `(.L_x_237) ;  /* 0x0000000400ac6947 */ /* 0x000fea0003800000 */
[----:B------:R-:W-:Y:S02]  /*c020*/  VIADD R9, R7, UR4 ;  /* 0x0000000407097c36 */ /* 0x000fe40008000000 */
[----:B------:R-:W-:-:S03]  /*c030*/  IMAD.MOV.U32 R6, RZ, RZ, RZ ;  /* 0x000000ffff067224 */ /* 0x000fc600078e00ff */
[----:B------:R-:W-:-:S13]  /*c040*/  ISETP.GE.OR P6, PT, R9, R2, !P0 ;  /* 0x000000020900720c */ /* 0x000fda00047c6670 */
[----:B------:R-:W0:Y:S08]  /*c050*/  @!P6 LDC.64 R4, c[0x0][0xc80] ;  /* 0x00032000ff04eb82 */ /* 0x000e300000000a00 */
[----:B------:R-:W1:Y:S01]  /*c060*/  @!P6 LDC.64 R2, c[0x0][0xc78] ;  /* 0x00031e00ff02eb82 */ /* 0x000e620000000a00 */
[----:B0-----:R-:W-:-:S05]  /*c070*/  @!P6 IMAD.WIDE R4, R9, 0x4, R4 ;  /* 0x000000040904e825 */ /* 0x001fca00078e0204 */
[----:B------:R-:W2:Y:S01]  /*c080*/  @!P6 LDG.E R6, desc[UR36][R4.64] ;  /* 0x000000240406e981 */ /* 0x000ea2000c1e1900 */
[----:B-1----:R-:W-:-:S04]  /*c090*/  @!P6 IMAD.WIDE R2, R9, 0x4, R2 ;  /* 0x000000040902e825 */ /* 0x002fc800078e0202 */
[----:B------:R-:W-:-:S06]  /*c0a0*/  IMAD.MOV.U32 R9, RZ, RZ, RZ ;  /* 0x000000ffff097224 */ /* 0x000fcc00078e00ff */
[----:B------:R-:W2:Y:S02]  /*c0b0*/  @!P6 LDG.E R9, desc[UR36][R2.64] ;  /* 0x000000240209e981 */ /* 0x000ea4000c1e1900 */
[----:B--2---:R-:W-:-:S05]  /*c0c0*/  IMAD R13, R6, R9, RZ ;  /* 0x00000009060d7224 */ /* 0x004fca00078e02ff */
[----:B------:R-:W0:Y:S02]  /*c0d0*/  SHFL.UP PT, R10, R13, 0x1, RZ ;  /* 0x042000000d0a7989 */ /* 0x000e2400000e00ff */
[----:B0-----:R-:W-:-:S05]  /*c0e0*/  SEL R10, R10, RZ, P1 ;  /* 0x000000ff0a0a7207 */ /* 0x001fca0000800000 */
[----:B------:R-:W-:-:S05]  /*c0f0*/  IMAD.IADD R10, R13, 0x1, R10 ;  /* 0x000000010d0a7824 */ /* 0x000fca00078e020a */
[----:B------:R-:W0:Y:S02]  /*c100*/  SHFL.UP PT, R11, R10, 0x2, RZ ;  /* 0x044000000a0b7989 */ /* 0x000e2400000e00ff */
[----:B0-----:R-:W-:-:S05]  /*c110*/  SEL R11, R11, RZ, P2 ;  /* 0x000000ff0b0b7207 */ /* 0x001fca0001000000 */
[----:B------:R-:W-:-:S05]  /*c120*/  IMAD.IADD R11, R10, 0x1, R11 ;  /* 0x000000010a0b7824 */ /* 0x000fca00078e020b */
[----:B------:R-:W0:Y:S02]  /*c130*/  SHFL.UP PT, R12, R11, 0x4, RZ ;  /* 0x048000000b0c7989 */ /* 0x000e2400000e00ff */
[----:B0-----:R-:W-:-:S05]  /*c140*/  SEL R12, R12, RZ, P3 ;  /* 0x000000ff0c0c7207 */ /* 0x001fca0001800000 */
[----:B------:R-:W-:-:S05]  /*c150*/  IMAD.IADD R12, R11, 0x1, R12 ;  /* 0x000000010b0c7824 */ /* 0x000fca00078e020c */
[----:B------:R-:W0:Y:S02]  /*c160*/  SHFL.UP PT, R2, R12, 0x8, RZ ;  /* 0x050000000c027989 */ /* 0x000e2400000e00ff */
[----:B0-----:R-:W-:-:S04]  /*c170*/  SEL R3, R2, RZ, P4 ;  /* 0x000000ff02037207 */ /* 0x001fc80002000000 */
[----:B------:R-:W-:-:S05]  /*c180*/  IADD3 R3, R12, R3, RZ ;  /* 0x000000030c037210 */ /* 0x000fca0007ffe0ff */
[----:B------:R-:W0:Y:S02]  /*c190*/  SHFL.UP PT, R2, R3, 0x10, RZ ;  /* 0x0600000003027989 */ /* 0x000e2400000e00ff */
[----:B0-----:R-:W-:-:S05]  /*c1a0*/  SEL R2, R2, RZ, P5 ;  /* 0x000000ff02027207 */ /* 0x001fca0002800000 */
[----:B------:R-:W-:-:S05]  /*c1b0*/  IMAD.IADD R5, R3, 0x1, R2 ;  /* 0x0000000103057824 */ /* 0x000fca00078e0202 */
[----:B------:R-:W0:Y:S02]  /*c1c0*/  SHFL.IDX PT, R2, R5, 0x1f, 0x1f ;  /* 0x03e01f0005027f89 */ /* 0x000e2400000e0000 */
[----:B0-----:R-:W-:-:S04]  /*c1d0*/  IMAD R3, R2, UR5, RZ ;  /* 0x0000000502037c24 */ /* 0x001fc8000f8e02ff */
[----:B------:R-:W-:-:S05]  /*c1e0*/  IMAD.IADD R8, R3, 0x1, R8 ;  /* 0x0000000103087824 */ /* 0x000fca00078e0208 */
[----:B------:R-:W-:-:S13]  /*c1f0*/  ISETP.GT.AND P6, PT, R8, UR6, PT ;  /* 0x0000000608007c0c */ /* 0x000fda000bfc4270 */
[----:B------:R-:W-:Y:S05]  /*c200*/  @!P6 BRA `(.L_x_238) ;  /* 0xfffffffc0074e947 */ /* 0x000fea000383ffff */
.L_x_236:
[----:B------:R-:W-:Y:S02]  /*c210*/  IMAD.IADD R11, R8, 0x1, -R3 ;  /* 0x00000001080b7824 */ /* 0x000fe400078e0a03 */
[----:B------:R-:W-:Y:S02]  /*c220*/  IMAD.MOV.U32 R16, RZ, RZ, RZ ;  /* 0x000000ffff107224 */ /* 0x000fe400078e00ff */
[----:B------:R-:W-:-:S05]  /*c230*/  IMAD R2, R5, UR5, R11 ;  /* 0x0000000505027c24 */ /* 0x000fca000f8e020b */
[----:B------:R-:W-:-:S13]  /*c240*/  ISETP.GT.AND P0, PT, R2, UR6, PT ;  /* 0x0000000602007c0c */ /* 0x000fda000bf04270 */
[----:B------:R-:W-:-:S04]  /*c250*/  VOTE.ANY R8, PT, !P0 ;  /* 0x0000000000087806 */ /* 0x000fc800040e0100 */
[----:B------:R-:W0:Y:S01]  /*c260*/  POPC R19, R8 ;  /* 0x0000000800137309 */ /* 0x000e220000000000 */
[----:B------:R-:W-:Y:S01]  /*c270*/  ISETP.NE.AND P0, PT, R8, RZ, PT ;  /* 0x000000ff0800720c */ /* 0x000fe20003f05270 */
[----:B0-----:R-:W0:Y:S04]  /*c280*/  SHFL.IDX PT, R6, R6, R19, 0x1f ;  /* 0x00001f1306067589 */ /* 0x001e2800000e0000 */
[----:B------:R1:W2:Y:S01]  /*c290*/  SHFL.IDX PT, R9, R9, R19, 0x1f ;  /* 0x00001f1309097589 */ /* 0x0002a200000e0000 */
[----:B0-----:R-:W-:-:S04]  /*c2a0*/  IABS R4, R6 ;  /* 0x0000000600047213 */ /* 0x001fc80000000000 */
[----:B------:R-:W0:Y:S08]  /*c2b0*/  I2F.RP R10, R4 ;  /* 0x00000004000a7306 */ /* 0x000e300000209400 */
[----:B0-----:R-:W0:Y:S02]  /*c2c0*/  MUFU.RCP R10, R10 ;  /* 0x0000000a000a7308 */ /* 0x001e240000001000 */
[----:B0-----:R-:W-:-:S06]  /*c2d0*/  VIADD R2, R10, 0xffffffe ;  /* 0x0ffffffe0a027836 */ /* 0x001fcc0000000000 */
[----:B------:R-:W0:Y:S02]  /*c2e0*/  F2I.FTZ.U32.TRUNC.NTZ R3, R2 ;  /* 0x0000000200037305 */ /* 0x000e24000021f000 */
[----:B0-----:R-:W-:Y:S01]  /*c2f0*/  IMAD.MOV R12, RZ, RZ, -R3 ;  /* 0x000000ffff0c7224 */ /* 0x001fe200078e0a03 */
[----:B-12---:R-:W-:Y:S06]  /*c300*/  @!P0 BRA `(.L_x_239) ;  /* 0x0000000000088947 */ /* 0x006fec0003800000 */
[----:B------:R-:W-:-:S06]  /*c310*/  VIADD R16, R19, 0xffffffff ;  /* 0xffffffff13107836 */ /* 0x000fcc0000000000 */
[----:B------:R0:W1:Y:S02]  /*c320*/  SHFL.IDX PT, R16, R5, R16, 0x1f ;  /* 0x00001f1005107589 */ /* 0x00006400000e0000 */
.L_x_239:
[----:B-1----:R-:W-:Y:S01]  /*c330*/  IMAD R16, R16, UR5, R11 ;  /* 0x0000000510107c24 */ /* 0x002fe2000f8e020b */
[----:B------:R-:W-:Y:S01]  /*c340*/  MOV R2, RZ ;  /* 0x000000ff00027202 */ /* 0x000fe20000000f00 */
[----:B------:R-:W-:Y:S01]  /*c350*/  IMAD.MOV.U32 R11, RZ, RZ, R12 ;  /* 0x000000ffff0b7224 */ /* 0x000fe200078e000c */
[----:B0-----:R-:W-:Y:S01]  /*c360*/  IABS R5, R9 ;  /* 0x0000000900057213 */ /* 0x001fe20000000000 */
[----:B------:R-:W-:Y:S01]  /*c370*/  VIADD R19, R19, UR4 ;  /* 0x0000000413137c36 */ /* 0x000fe20008000000 */
[----:B------:R-:W-:Y:S01]  /*c380*/  IADD3 R17, -R16, UR6, RZ ;  /* 0x0000000610117c10 */ /* 0x000fe2000fffe1ff */
[----:B------:R-:W-:Y:S01]  /*c390*/  IMAD R11, R11, R4, RZ ;  /* 0x000000040b0b7224 */ /* 0x000fe200078e02ff */
[----:B------:R-:W-:Y:S01]  /*c3a0*/  IABS R12, R6 ;  /* 0x00000006000c7213 */ /* 0x000fe20000000000 */
[----:B------:R-:W0:Y:S01]  /*c3b0*/  I2F.RP R8, R5 ;  /* 0x0000000500087306 */ /* 0x000e220000209400 */
[----:B------:R-:W-:Y:S01]  /*c3c0*/  IABS R10, R17 ;  /* 0x00000011000a7213 */ /* 0x000fe20000000000 */
[----:B------:R-:W-:-:S04]  /*c3d0*/  IMAD.HI.U32 R2, R3, R11, R2 ;  /* 0x0000000b03027227 */ /* 0x000fc800078e0002 */
[----:B------:R-:W-:Y:S02]  /*c3e0*/  IMAD.MOV R12, RZ, RZ, -R12 ;  /* 0x000000ffff0c7224 */ /* 0x000fe400078e0a0c */
[----:B------:R-:W-:Y:S02]  /*c3f0*/  IMAD.MOV.U32 R3, RZ, RZ, R10 ;  /* 0x000000ffff037224 */ /* 0x000fe400078e000a */
[----:B------:R-:W-:Y:S02]  /*c400*/  IMAD.MOV.U32 R10, RZ, RZ, R12 ;  /* 0x000000ffff0a7224 */ /* 0x000fe400078e000c */
[----:B------:R-:W-:Y:S01]  /*c410*/  IMAD.HI.U32 R2, R2, R3, RZ ;  /* 0x0000000302027227 */ /* 0x000fe200078e00ff */
[----:B0-----:R-:W0:Y:S03]  /*c420*/  MUFU.RCP R8, R8 ;  /* 0x0000000800087308 */ /* 0x001e260000001000 */
[----:B------:R-:W-:-:S05]  /*c430*/  IMAD R3, R2, R10, R3 ;  /* 0x0000000a02037224 */ /* 0x000fca00078e0203 */
[----:B------:R-:W-:Y:S01]  /*c440*/  ISETP.GT.U32.AND P1, PT, R4, R3, PT ;  /* 0x000000030400720c */ /* 0x000fe20003f24070 */
[----:B0-----:R-:W-:-:S12]  /*c450*/  VIADD R10, R8, 0xffffffe ;  /* 0x0ffffffe080a7836 */ /* 0x001fd80000000000 */
[----:B------:R-:W-:Y:S02]  /*c460*/  @!P1 IMAD.IADD R3, R3, 0x1, -R4 ;  /* 0x0000000103039824 */ /* 0x000fe400078e0a04 */
[----:B------:R-:W-:Y:S01]  /*c470*/  @!P1 VIADD R2, R2, 0x1 ;  /* 0x0000000102029836 */ /* 0x000fe20000000000 */
[----:B------:R-:W-:Y:S02]  /*c480*/  ISETP.NE.AND P1, PT, R6, RZ, PT ;  /* 0x000000ff0600720c */ /* 0x000fe40003f25270 */
[----:B------:R-:W-:Y:S02]  /*c490*/  ISETP.GE.U32.AND P0, PT, R3, R4, PT ;  /* 0x000000040300720c */ /* 0x000fe40003f06070 */
[----:B------:R0:W1:Y:S01]  /*c4a0*/  F2I.FTZ.U32.TRUNC.NTZ R3, R10 ;  /* 0x0000000a00037305 */ /* 0x000062000021f000 */
[----:B------:R-:W-:-:S04]  /*c4b0*/  LOP3.LUT R4, R17, R6, RZ, 0x3c, !PT ;  /* 0x0000000611047212 */ /* 0x000fc800078e3cff */
[----:B------:R-:W-:Y:S02]  /*c4c0*/  ISETP.GE.AND P2, PT, R4, RZ, PT ;  /* 0x000000ff0400720c */ /* 0x000fe40003f46270 */
[----:B0-----:R-:W-:-:S04]  /*c4d0*/  IABS R10, R9 ;  /* 0x00000009000a7213 */ /* 0x001fc80000000000 */
[----:B------:R-:W-:Y:S02]  /*c4e0*/  @P0 VIADD R2, R2, 0x1 ;  /* 0x0000000102020836 */ /* 0x000fe40000000000 */
[----:B------:R-:W-:Y:S02]  /*c4f0*/  IMAD.MOV R10, RZ, RZ, -R10 ;  /* 0x000000ffff0a7224 */ /* 0x000fe400078e0a0a */
[----:B------:R-:W-:Y:S01]  /*c500*/  IMAD.MOV.U32 R8, RZ, RZ, R2 ;  /* 0x000000ffff087224 */ /* 0x000fe200078e0002 */
[----:B-1----:R-:W-:-:S03]  /*c510*/  IADD3 R2, RZ, -R3, RZ ;  /* 0x80000003ff027210 */ /* 0x002fc60007ffe0ff */
[----:B------:R-:W-:Y:S01]  /*c520*/  @!P2 IMAD.MOV R8, RZ, RZ, -R8 ;  /* 0x000000ffff08a224 */ /* 0x000fe200078e0a08 */
[----:B------:R-:W-:Y:S01]  /*c530*/  @!P1 LOP3.LUT R8, RZ, R6, RZ, 0x33, !PT ;  /* 0x00000006ff089212 */ /* 0x000fe200078e33ff */
[----:B------:R-:W-:Y:S02]  /*c540*/  IMAD R11, R2, R5, RZ ;  /* 0x00000005020b7224 */ /* 0x000fe400078e02ff */
[----:B------:R-:W-:Y:S01]  /*c550*/  IMAD.MOV.U32 R2, RZ, RZ, RZ ;  /* 0x000000ffff027224 */ /* 0x000fe200078e00ff */
[-C--:B------:R-:W-:Y:S01]  /*c560*/  IABS R4, R8.reuse ;  /* 0x0000000800047213 */ /* 0x080fe20000000000 */
[----:B------:R-:W-:Y:S02]  /*c570*/  IMAD R6, R6, R8, RZ ;  /* 0x0000000806067224 */ /* 0x000fe400078e02ff */
[----:B------:R-:W-:-:S04]  /*c580*/  IMAD.HI.U32 R2, R3, R11, R2 ;  /* 0x0000000b03027227 */ /* 0x000fc800078e0002 */
[----:B------:R-:W-:Y:S02]  /*c590*/  IMAD.MOV.U32 R3, RZ, RZ, R4 ;  /* 0x000000ffff037224 */ /* 0x000fe400078e0004 */
[----:B------:R-:W-:Y:S02]  /*c5a0*/  IMAD.MOV.U32 R4, RZ, RZ, R10 ;  /* 0x000000ffff047224 */ /* 0x000fe400078e000a */
[----:B------:R-:W-:-:S04]  /*c5b0*/  IMAD.HI.U32 R2, R2, R3, RZ ;  /* 0x0000000302027227 */ /* 0x000fc800078e00ff */
[----:B------:R-:W-:Y:S01]  /*c5c0*/  IMAD R4, R2, R4, R3 ;  /* 0x0000000402047224 */ /* 0x000fe200078e0203 */
[----:B------:R-:W-:Y:S01]  /*c5d0*/  LOP3.LUT R3, R8, R9, RZ, 0x3c, !PT ;  /* 0x0000000908037212 */ /* 0x000fe200078e3cff */
[----:B------:R-:W-:-:S03]  /*c5e0*/  IMAD.IADD R17, R17, 0x1, -R6 ;  /* 0x0000000111117824 */ /* 0x000fc600078e0a06 */
[----:B------:R-:W-:Y:S02]  /*c5f0*/  ISETP.GT.U32.AND P1, PT, R5, R4, PT ;  /* 0x000000040500720c */ /* 0x000fe40003f24070 */
[----:B------:R-:W-:-:S11]  /*c600*/  ISETP.GE.AND P2, PT, R3, RZ, PT ;  /* 0x000000ff0300720c */ /* 0x000fd60003f46270 */
[----:B------:R-:W-:Y:S02]  /*c610*/  @!P1 IMAD.IADD R4, R4, 0x1, -R5 ;  /* 0x0000000104049824 */ /* 0x000fe400078e0a05 */
[----:B------:R-:W-:Y:S01]  /*c620*/  @!P1 VIADD R2, R2, 0x1 ;  /* 0x0000000102029836 */ /* 0x000fe20000000000 */
[----:B------:R-:W-:Y:S02]  /*c630*/  ISETP.NE.AND P1, PT, R9, RZ, PT ;  /* 0x000000ff0900720c */ /* 0x000fe40003f25270 */
[----:B------:R-:W-:-:S13]  /*c640*/  ISETP.GE.U32.AND P0, PT, R4, R5, PT ;  /* 0x000000050400720c */ /* 0x000fda0003f06070 */
[----:B------:R-:W-:-:S05]  /*c650*/  @P0 VIADD R2, R2, 0x1 ;  /* 0x0000000102020836 */ /* 0x000fca0000000000 */
[----:B------:R-:W-:Y:S02]  /*c660*/  @!P2 IADD3 R2, -R2, RZ, RZ ;  /* 0x000000ff0202a210 */ /* 0x000fe40007ffe1ff */
[----:B------:R-:W-:-:S05]  /*c670*/  @!P1 LOP3.LUT R2, RZ, R9, RZ, 0x33, !PT ;  /* 0x00000009ff029212 */ /* 0x000fca00078e33ff */
[----:B------:R-:W-:-:S04]  /*c680*/  IMAD.MOV R18, RZ, RZ, -R2 ;  /* 0x000000ffff127224 */ /* 0x000fc800078e0a02 */
[C---:B------:R-:W-:Y:S02]  /*c690*/  IMAD R18, R9.reuse, R18, R8 ;  /* 0x0000001209127224 */ /* 0x040fe400078e0208 */
[----:B------:R-:W-:-:S04]  /*c6a0*/  IMAD R9, R9, 0x1000000, R2 ;  /* 0x0100000009097824 */ /* 0x000fc800078e0202 */
[----:B------:R-:W-:Y:S01]  /*c6b0*/  IMAD R18, R18, 0x10000, R9 ;  /* 0x0001000012127824 */ /* 0x000fe200078e0209 */
[----:B------:R-:W-:Y:S06]  /*c6c0*/  BRA `(.L_x_240) ;  /* 0x0000000000147947 */ /* 0x000fec0003800000 */
.L_x_237:
[----:B------:R-:W-:Y:S01]  /*c6d0*/  ULDC UR4, c[0x0][0xc3c] ;  /* 0x00030f0000047ab9 */ /* 0x000fe20000000800 */
[----:B------:R-:W-:Y:S01]  /*c6e0*/  IMAD.MOV.U32 R17, RZ, RZ, RZ ;  /* 0x000000ffff117224 */ /* 0x000fe200078e00ff */
[----:B------:R-:W-:Y:S01]  /*c6f0*/  MOV R19, UR4 ;  /* 0x0000000400137c02 */ /* 0x000fe20008000f00 */
[----:B------:R-:W-:Y:S02]  /*c700*/  IMAD.U32 R16, RZ, RZ, UR6 ;  /* 0x00000006ff107e24 */ /* 0x000fe4000f8e00ff */
[----:B------:R-:W-:-:S07]  /*c710*/  IMAD.MOV.U32 R18, RZ, RZ, RZ ;  /* 0x000000ffff127224 */ /* 0x000fce00078e00ff */
.L_x_240:
[----:B------:R-:W-:-:S13]  /*c720*/  ISETP.NE.AND P0, PT, R7, RZ, PT ;  /* 0x000000ff0700720c */ /* 0x000fda0003f05270 */
[----:B------:R-:W0:Y:S01]  /*c730*/  @!P0 S2R R3, SR_CgaCtaId ;  /* 0x0000000000038919 */ /* 0x000e220000008800 */
[----:B------:R-:W-:-:S04]  /*c740*/  @!P0 MOV R2, 0x400 ;  /* 0x0000040000028802 */ /* 0x000fc80000000f00 */
[----:B0-----:R-:W-:-:S05]  /*c750*/  @!P0 LEA R2, R3, R2, 0x18 ;  /* 0x0000000203028211 */ /* 0x001fca00078ec0ff */
[----:B------:R1:W-:Y:S01]  /*c760*/  @!P0 STS.128 [R2+0x308d0], R16 ;  /* 0x0308d01002008388 */ /* 0x0003e20000000c00 */
[----:B------:R-:W-:Y:S06]  /*c770*/  BAR.ARV 0x5, 0x180 ;  /* 0x0146000000007b1d */ /* 0x000fec0000002000 */
.L_x_235:
[----:B------:R2:W-:Y:S01]  /*c780*/  STL [R1+0x20], RZ ;  /* 0x000020ff01007387 */ /* 0x0005e20000100800 */
[----:B------:R-:W-:Y:S01]  /*c790*/  ULDC UR4, c[0x0][0xc3c] ;  /* 0x00030f0000047ab9 */ /* 0x000fe20000000800 */
[----:B------:R-:W-:Y:S01]  /*c7a0*/  IMAD.MOV.U32 R28, RZ, RZ, 0x1 ;  /* 0x00000001ff1c7424 */ /* 0x000fe200078e00ff */
[----:B0-----:R-:W-:Y:S01]  /*c7b0*/  ISETP.GE.AND P0, PT, R19, UR4, PT ;  /* 0x0000000413007c0c */ /* 0x001fe2000bf06270 */
[----:B------:R-:W-:-:S12]  /*c7c0*/  IMAD.MOV.U32 R27, RZ, RZ, RZ ;  /* 0x000000ffff1b7224 */ /* 0x000fd800078e00ff */
[----:B--2---:R-:W-:Y:S05]  /*c7d0*/  @P0 BRA `(.L_x_241) ;  /* 0x0000004800c40947 */ /* 0x004fea0003800000 */
[----:B-1----:R-:W2:Y:S01]  /*c7e0*/  LDL R2, [R1+0x2c] ;  /* 0x00002c0001027983 */ /* 0x002ea20000100800 */
[----:B------:R-:W0:Y:S01]  /*c7f0*/  S2UR UR5, SR_CgaCtaId ;  /* 0x00000000000579c3 */ /* 0x000e220000008800 */
[----:B------:R-:W-:Y:S01]  /*c800*/  IMAD.SHL.U32 R31, R0, 0x8, RZ ;  /* 0x00000008001f7824 */ /* 0x000fe200078e00ff */
[----:B------:R-:W-:Y:S01]  /*c810*/  BSSY B8, `(.L_x_241) ;  /* 0x00004ad000087945 */ /* 0x000fe20003800000 */
[----:B------:R1:W-:Y:S01]  /*c820*/  STL [R1+0x20], RZ ;  /* 0x000020ff01007387 */ /* 0x0003e20000100800 */
[----:B------:R-:W-:Y:S01]  /*c830*/  IMAD.MOV.U32 R28, RZ, RZ, 0x1 ;  /* 0x00000001ff1c7424 */ /* 0x000fe200078e00ff */
[----:B------:R-:W-:Y:S01]  /*c840*/  ULDC UR39, c[0x0][0xc] ;  /* 0x0000030000277ab9 */ /* 0x000fe20000000800 */
[----:B------:R-:W-:Y:S01]  /*c850*/  LOP3.LUT R3, R31, 0x1f8, RZ, 0xc0, !PT ;  /* 0x000001f81f037812 */ /* 0x000fe200078ec0ff */
[----:B------:R-:W-:-:S03]  /*c860*/  IMAD.MOV.U32 R27, RZ, RZ, RZ ;  /* 0x000000ffff1b7224 */ /* 0x000fc600078e00ff */
[----:B------:R-:W-:-:S04]  /*c870*/  LOP3.LUT R34, R3, 0x38, R0, 0x78, !PT ;  /* 0x0000003803227812 */ /* 0x000fc800078e7800 */
[----:B------:R-:W-:Y:S02]  /*c880*/  LOP3.LUT R34, R34, 0x200, R31, 0xf8, !PT ;  /* 0x0000020022227812 */ /* 0x000fe400078ef81f */
[----:B------:R-:W-:-:S04]  /*c890*/  LOP3.LUT R31, R31, 0x38, RZ, 0xc0, !PT ;  /* 0x000000381f1f7812 */ /* 0x000fc800078ec0ff */
[C---:B------:R-:W-:Y:S02]  /*c8a0*/  LOP3.LUT R33, R31.reuse, 0x40, RZ, 0xfc, !PT ;  /* 0x000000401f217812 */ /* 0x040fe400078efcff */
[----:B------:R-:W-:Y:S02]  /*c8b0*/  LOP3.LUT R32, R31, 0x80, RZ, 0xfc, !PT ;  /* 0x000000801f207812 */ /* 0x000fe400078efcff */
[----:B--2---:R-:W-:Y:S02]  /*c8c0*/  R2UR UR4, R2 ;  /* 0x00000000020472ca */ /* 0x004fe400000e0000 */
[C---:B------:R-:W-:Y:S01]  /*c8d0*/  LOP3.LUT R2, R0.reuse, 0x7f, RZ, 0xc0, !PT ;  /* 0x0000007f00027812 */ /* 0x040fe200078ec0ff */
[----:B------:R-:W-:-:S03]  /*c8e0*/  IMAD.SHL.U32 R0, R0, 0x10, RZ ;  /* 0x0000001000007824 */ /* 0x000fc600078e00ff */
[----:B------:R-:W-:-:S04]  /*c8f0*/  SHF.R.U32.HI R2, RZ, 0x3, R2 ;  /* 0x00000003ff027819 */ /* 0x000fc80000011602 */
[----:B------:R-:W-:-:S03]  /*c900*/  LOP3.LUT R0, R2, 0x70, R0, 0xf8, !PT ;  /* 0x0000007002007812 */ /* 0x000fc600078ef800 */
[----:B------:R-:W-:-:S03]  /*c910*/  ULOP3.LUT UR38, UR4, 0x2, URZ, 0xfc, !UPT ;  /* 0x0000000204267892 */ /* 0x000fc6000f8efc3f */
[----:B------:R-:W-:Y:S02]  /*c920*/  UMOV UR4, 0x400 ;  /* 0x0000040000047882 */ /* 0x000fe40000000000 */
[----:B0-----:R-:W-:-:S06]  /*c930*/  ULEA UR4, UR5, UR4, 0x18 ;  /* 0x0000000405047291 */ /* 0x001fcc000f8ec03f */
[----:B------:R-:W-:-:S04]  /*c940*/  IMAD.U32 R22, RZ, RZ, UR4 ;  /* 0x00000004ff167e24 */ /* 0x000fc8000f8e00ff */
[----:B-1----:R-:W-:-:S07]  /*c950*/  IMAD R36, R34, 0x2, R22 ;  /* 0x0000000222247824 */ /* 0x002fce00078e0216 */
.L_x_304:
[----:B0-----:R-:W0:Y:S02]  /*c960*/  LDC.64 R2, c[0x0][0xc88] ;  /* 0x00032200ff027b82 */ /* 0x001e240000000a00 */
[----:B0-----:R-:W-:-:S05]  /*c970*/  IMAD.WIDE R2, R19, 0x4, R2 ;  /* 0x0000000413027825 */ /* 0x001fca00078e0202 */
[----:B--2---:R-:W2:Y:S01]  /*c980*/  LDG.E R29, desc[UR36][R2.64] ;  /* 0x00000024021d7981 */ /* 0x004ea2000c1e1900 */
[----:B------:R-:W-:Y:S05]  /*c990*/  YIELD ;  /* 0x0000000000007946 */ /* 0x000fea0003800000 */
[----:B------:R-:W-:Y:S01]  /*c9a0*/  ULDC.64 UR4, c[0x0][0xa28] ;  /* 0x00028a0000047ab9 */ /* 0x000fe20000000a00 */
[----:B------:R-:W-:Y:S01]  /*c9b0*/  MOV R6, RZ ;  /* 0x000000ff00067202 */ /* 0x000fe20000000f00 */
[----:B------:R-:W-:Y:S01]  /*c9c0*/  ULDC.64 UR6, c[0x0][0xa18] ;  /* 0x0002860000067ab9 */ /* 0x000fe20000000a00 */
[----:B------:R-:W-:-:S04]  /*c9d0*/  ISETP.NE.U32.AND P0, PT, RZ, UR4, PT ;  /* 0x00000004ff007c0c */ /* 0x000fc8000bf05070 */
[----:B------:R-:W-:Y:S01]  /*c9e0*/  ISETP.NE.AND.EX P0, PT, RZ, UR5, PT, P0 ;  /* 0x00000005ff007c0c */ /* 0x000fe2000bf05300 */
[----:B------:R-:W-:Y:S01]  /*c9f0*/  IMAD.MOV.U32 R35, RZ, RZ, RZ ;  /* 0x000000ffff237224 */ /* 0x000fe200078e00ff */
[----:B--2---:R-:W-:-:S11]  /*ca00*/  SHF.R.S32.HI R0, RZ, 0x1f, R29 ;  /* 0x0000001fff007819 */ /* 0x004fd6000001141d */
[C---:B------:R-:W-:Y:S01]  /*ca10*/  @P0 LEA R2, P1, R29.reuse, UR4, 0x2 ;  /* 0x000000041d020c11 */ /* 0x040fe2000f8210ff */
[C---:B------:R-:W-:Y:S01]  /*ca20*/  IMAD.SHL.U32 R24, R29.reuse, 0x4, RZ ;  /* 0x000000041d187824 */ /* 0x040fe200078e00ff */
[C-C-:B------:R-:W-:Y:S01]  /*ca30*/  SHF.L.U64.HI R25, R29.reuse, 0x2, R0.reuse ;  /* 0x000000021d197819 */ /* 0x140fe20000010200 */
[----:B------:R0:W-:Y:S01]  /*ca40*/  STL [R1+0x10], R0 ;  /* 0x0000100001007387 */ /* 0x0001e20000100800 */
[----:B------:R-:W-:Y:S01]  /*ca50*/  @P0 LEA.HI.X R3, R29, UR5, R0, 0x2, P1 ;  /* 0x000000051d030c11 */ /* 0x000fe200088f1400 */
[----:B------:R-:W-:-:S04]  /*ca60*/  ULDC.64 UR4, c[0x0][0xa00] ;  /* 0x0002800000047ab9 */ /* 0x000fc80000000a00 */
[----:B------:R1:W2:Y:S01]  /*ca70*/  @P0 LDG.E R6, desc[UR36][R2.64] ;  /* 0x0000002402060981 */ /* 0x0002a2000c1e1900 */
[----:B------:R-:W-:Y:S02]  /*ca80*/  ISETP.NE.U32.AND P0, PT, RZ, UR4, PT ;  /* 0x00000004ff007c0c */ /* 0x000fe4000bf05070 */
[----:B------:R-:W-:Y:S02]  /*ca90*/  LOP3.LUT R23, R23, 0xffffffbf, RZ, 0xc0, !PT ;  /* 0xffffffbf17177812 */ /* 0x000fe400078ec0ff */
[----:B------:R-:W-:Y:S02]  /*caa0*/  ISETP.NE.AND.EX P2, PT, RZ, UR5, PT, P0 ;  /* 0x00000005ff007c0c */ /* 0x000fe4000bf45300 */
[----:B------:R-:W-:Y:S02]  /*cab0*/  ISETP.NE.U32.AND P0, PT, RZ, UR6, PT ;  /* 0x00000006ff007c0c */ /* 0x000fe4000bf05070 */
[----:B-1----:R-:W-:Y:S02]  /*cac0*/  IADD3 R2, P1, R24, UR4, RZ ;  /* 0x0000000418027c10 */ /* 0x002fe4000ff3e0ff */
[----:B------:R-:W-:-:S02]  /*cad0*/  ISETP.NE.AND.EX P0, PT, RZ, UR7, PT, P0 ;  /* 0x00000007ff007c0c */ /* 0x000fc4000bf05300 */
[----:B------:R-:W-:Y:S01]  /*cae0*/  IADD3.X R3, R25, UR5, RZ, P1, !PT ;  /* 0x0000000519037c10 */ /* 0x000fe20008ffe4ff */
[----:B------:R-:W-:-:S04]  /*caf0*/  ULDC.64 UR4, c[0x0][0x418] ;  /* 0x0001060000047ab9 */ /* 0x000fc80000000a00 */
[----:B------:R-:W-:Y:S01]  /*cb00*/  @P2 LOP3.LUT R23, R23, 0x40, RZ, 0xfc, !PT ;  /* 0x0000004017172812 */ /* 0x000fe200078efcff */
[----:B------:R1:W5:Y:S05]  /*cb10*/  @P2 LDG.E R35, desc[UR36][R2.64] ;  /* 0x0000002402232981 */ /* 0x00036a000c1e1900 */
[----:B------:R-:W-:-:S04]  /*cb20*/  @P0 IADD3 R4, P1, R24, UR6, RZ ;  /* 0x0000000618040c10 */ /* 0x000fc8000ff3e0ff */
[----:B------:R-:W-:-:S05]  /*cb30*/  @P0 IADD3.X R5, R25, UR7, RZ, P1, !PT ;  /* 0x0000000719050c10 */ /* 0x000fca0008ffe4ff */
[----:B0-----:R-:W3:Y:S01]  /*cb40*/  @P0 LDG.E R0, desc[UR36][R4.64] ;  /* 0x0000002404000981 */ /* 0x001ee2000c1e1900 */
[----:B------:R-:W-:-:S03]  /*cb50*/  UISETP.NE.U32.AND UP0, UPT, UR4, URZ, UPT ;  /* 0x0000003f0400728c */ /* 0x000fc6000bf05070 */
[----:B------:R-:W-:Y:S01]  /*cb60*/  ULDC UR4, c[0x0][0x424] ;  /* 0x0001090000047ab9 */ /* 0x000fe20000000800 */
[----:B------:R-:W-:-:S03]  /*cb70*/  UISETP.NE.AND.EX UP0, UPT, UR5, URZ, UPT, UP0 ;  /* 0x0000003f0500728c */ /* 0x000fc6000bf05300 */
[----:B------:R-:W-:Y:S01]  /*cb80*/  ULDC UR5, c[0x0][0x2f0] ;  /* 0x0000bc0000057ab9 */ /* 0x000fe20000000800 */
[----:B------:R-:W-:-:S04]  /*cb90*/  USEL UR4, UR4, 0x1, UP0 ;  /* 0x0000000104047887 */ /* 0x000fc80008000000 */
[----:B------:R-:W-:-:S06]  /*cba0*/  UIMAD UR4, UR4, UR5, URZ ;  /* 0x00000005040472a4 */ /* 0x000fcc000f8e023f */
[----:B------:R-:W-:Y:S01]  /*cbb0*/  IMAD.U32 R37, RZ, RZ, UR4 ;  /* 0x00000004ff257e24 */ /* 0x000fe2000f8e00ff */
[----:B--2---:R1:W-:Y:S04]  /*cbc0*/  STL [R1+0x4], R6 ;  /* 0x0000040601007387 */ /* 0x0043e80000100800 */
[----:B---3--:R1:W-:Y:S01]  /*cbd0*/  @P0 STL [R1+0x18], R0 ;  /* 0x0000180001000387 */ /* 0x0083e20000100800 */
[----:B------:R-:W-:Y:S05]  /*cbe0*/  @P0 BRA `(.L_x_242) ;  /* 0x0000000000200947 */ /* 0x000fea0003800000 */
[----:B------:R-:W-:Y:S02]  /*cbf0*/  ULDC UR4, c[0x0][0x288] ;  /* 0x0000a20000047ab9 */ /* 0x000fe40000000800 */
[----:B-1----:R-:W-:-:S05]  /*cc00*/  IMAD.U32 R0, RZ, RZ, UR4 ;  /* 0x00000004ff007e24 */ /* 0x002fca000f8e00ff */
[----:B------:R0:W-:Y:S01]  /*cc10*/  STL [R1+0x18], R0 ;  /* 0x0000180001007387 */ /* 0x0001e20000100800 */
[----:B------:R-:W-:Y:S05]  /*cc20*/  @!P2 BRA `(.L_x_242) ;  /* 0x000000000010a947 */ /* 0x000fea0003800000 */
[----:B------:R-:W2:Y:S04]  /*cc30*/  LDG.E R5, desc[UR36][R2.64] ;  /* 0x0000002402057981 */ /* 0x000ea8000c1e1900 */
[----:B0-----:R-:W2:Y:S02]  /*cc40*/  LDG.E R0, desc[UR36][R2.64+0x4] ;  /* 0x0000042402007981 */ /* 0x001ea4000c1e1900 */
[----:B--2---:R-:W-:-:S05]  /*cc50*/  IMAD.IADD R0, R0, 0x1, -R5 ;  /* 0x0000000100007824 */ /* 0x004fca00078e0a05 */
[----:B------:R2:W-:Y:S02]  /*cc60*/  STL [R1+0x18], R0 ;  /* 0x0000180001007387 */ /* 0x0005e40000100800 */
.L_x_242:
[----:B------:R-:W-:Y:S01]  /*cc70*/  ULDC.64 UR4, c[0x0][0xa20] ;  /* 0x0002880000047ab9 */ /* 0x000fe20000000a00 */
[----:B------:R-:W-:Y:S01]  /*cc80*/  IMAD.MOV.U32 R30, RZ, RZ, R29 ;  /* 0x000000ffff1e7224 */ /* 0x000fe200078e001d */
[----:B------:R-:W-:-:S04]  /*cc90*/  ISETP.NE.U32.AND P0, PT, RZ, UR4, PT ;  /* 0x00000004ff007c0c */ /* 0x000fc8000bf05070 */
[----:B------:R-:W-:-:S13]  /*cca0*/  ISETP.NE.AND.EX P0, PT, RZ, UR5, PT, P0 ;  /* 0x00000005ff007c0c */ /* 0x000fda000bf05300 */
[----:B------:R-:W-:Y:S05]  /*ccb0*/  @!P0 BRA `(.L_x_243) ;  /* 0x0000000000108947 */ /* 0x000fea0003800000 */
[----:B-1----:R-:W-:-:S04]  /*ccc0*/  IADD3 R2, P0, R24, UR4, RZ ;  /* 0x0000000418027c10 */ /* 0x002fc8000ff1e0ff */
[----:B------:R-:W-:-:S05]  /*ccd0*/  IADD3.X R3, R25, UR5, RZ, P0, !PT ;  /* 0x0000000519037c10 */ /* 0x000fca00087fe4ff */
[----:B------:R1:W5:Y:S01]  /*cce0*/  LDG.E R37, desc[UR36][R2.64] ;  /* 0x0000002402257981 */ /* 0x000362000c1e1900 */
[----:B------:R-:W-:Y:S05]  /*ccf0*/  BRA `(.L_x_244) ;  /* 0x0000000000247947 */ /* 0x000fea0003800000 */
.L_x_243:
[----:B------:R-:W-:Y:S02]  /*cd00*/  ULDC.64 UR4, c[0x0][0xa08] ;  /* 0x0002820000047ab9 */ /* 0x000fe40000000a00 */
[----:B------:R-:W-:-:S04]  /*cd10*/  ISETP.NE.U32.AND P0, PT, RZ, UR4, PT ;  /* 0x00000004ff007c0c */ /* 0x000fc8000bf05070 */
[----:B------:R-:W-:-:S13]  /*cd20*/  ISETP.NE.AND.EX P0, PT, RZ, UR5, PT, P0 ;  /* 0x00000005ff007c0c */ /* 0x000fda000bf05300 */
[----:B------:R-:W-:Y:S05]  /*cd30*/  @!P0 BRA `(.L_x_244) ;  /* 0x0000000000148947 */ /* 0x000fea0003800000 */
[----:B-1----:R-:W1:Y:S02]  /*cd40*/  LDC.64 R2, c[0x0][0xa08] ;  /* 0x00028200ff027b82 */ /* 0x002e640000000a00 */
[----:B-1----:R-:W-:-:S05]  /*cd50*/  IMAD.WIDE R2, R30, 0x4, R2 ;  /* 0x000000041e027825 */ /* 0x002fca00078e0202 */
[----:B------:R-:W3:Y:S04]  /*cd60*/  LDG.E R37, desc[UR36][R2.64] ;  /* 0x0000002402257981 */ /* 0x000ee8000c1e1900 */
[----:B0-2---:R-:W3:Y:S02]  /*cd70*/  LDG.E R0, desc[UR36][R2.64+0x4] ;  /* 0x0000042402007981 */ /* 0x005ee4000c1e1900 */
[----:B---3--:R-:W-:-:S07]  /*cd80*/  IMAD.IADD R37, R0, 0x1, -R37 ;  /* 0x0000000100257824 */ /* 0x008fce00078e0a25 */
.L_x_244:
[----:B-----5:R-:W-:Y:S01]  /*cd90*/  IMAD.IADD R37, R37, 0x1, -R6 ;  /* 0x0000000125257824 */ /* 0x020fe200078e0a06 */
[----:B012---:R-:W-:Y:S01]  /*cda0*/  LOP3.LUT R0, R18, 0xff000000, RZ, 0xc0, !PT ;  /* 0xff00000012007812 */ /* 0x007fe200078ec0ff */
[----:B------:R-:W-:Y:S03]  /*cdb0*/  BSSY B0, `(.L_x_245) ;  /* 0x0000029000007945 */ /* 0x000fe60003800000 */
[C---:B------:R-:W-:Y:S02]  /*cdc0*/  IADD3 R2, R37.reuse, 0x5f, RZ ;  /* 0x0000005f25027810 */ /* 0x040fe40007ffe0ff */
[----:B------:R-:W-:Y:S02]  /*cdd0*/  ISETP.GE.AND P0, PT, R37, 0x1, PT ;  /* 0x000000012500780c */ /* 0x000fe40003f06270 */
[----:B------:R-:W-:Y:S01]  /*cde0*/  SHF.R.U32.HI R3, RZ, 0x8, R0 ;  /* 0x00000008ff037819 */ /* 0x000fe20000011600 */
[----:B------:R-:W-:Y:S01]  /*cdf0*/  IMAD.HI R2, R2, 0x2aaaaaab, RZ ;  /* 0x2aaaaaab02027827 */ /* 0x000fe200078e02ff */
[----:B------:R-:W-:-:S04]  /*ce00*/  LOP3.LUT R0, R18, 0xff0000, RZ, 0xc0, !PT ;  /* 0x00ff000012007812 */ /* 0x000fc800078ec0ff */
[----:B------:R-:W-:Y:S02]  /*ce10*/  LEA.HI R5, R0, R3, RZ, 0x10 ;  /* 0x0000000300057211 */ /* 0x000fe400078f80ff */
[----:B------:R-:W-:Y:S02]  /*ce20*/  SHF.R.U32.HI R3, RZ, 0x1f, R2 ;  /* 0x0000001fff037819 */ /* 0x000fe40000011602 */
[----:B------:R-:W-:Y:S02]  /*ce30*/  LOP3.LUT R4, R5, 0xff, RZ, 0xc0, !PT ;  /* 0x000000ff05047812 */ /* 0x000fe400078ec0ff */
[----:B------:R-:W-:Y:S01]  /*ce40*/  LEA.HI.SX32 R0, R2, R3, 0x1c ;  /* 0x0000000302007211 */ /* 0x000fe200078fe2ff */
[----:B------:R-:W-:Y:S01]  /*ce50*/  IMAD.MOV.U32 R3, RZ, RZ, RZ ;  /* 0x000000ffff037224 */ /* 0x000fe200078e00ff */
[----:B------:R-:W-:Y:S06]  /*ce60*/  @!P0 BRA `(.L_x_246) ;  /* 0x0000000000748947 */ /* 0x000fec0003800000 */
[----:B------:R-:W-:-:S04]  /*ce70*/  SHF.R.U32.HI R5, RZ, 0x10, R5 ;  /* 0x00000010ff057819 */ /* 0x000fc80000011605 */
[----:B------:R-:W-:-:S13]  /*ce80*/  ISETP.NE.AND P0, PT, R5, RZ, PT ;  /* 0x000000ff0500720c */ /* 0x000fda0003f05270 */
[----:B------:R-:W0:Y:S02]  /*ce90*/  @!P0 LDC R5, c[0x0][0x9f0] ;  /* 0x00027c00ff058b82 */ /* 0x000e240000000800 */
[-C--:B0-----:R-:W-:Y:S02]  /*cea0*/  IABS R6, R5.reuse ;  /* 0x0000000500067213 */ /* 0x081fe40000000000 */
[----:B------:R-:W-:Y:S02]  /*ceb0*/  IADD3 R8, R5, -0x1, R0 ;  /* 0xffffffff05087810 */ /* 0x000fe40007ffe000 */
[----:B------:R-:W0:Y:S02]  /*cec0*/  I2F.RP R7, R6 ;  /* 0x0000000600077306 */ /* 0x000e240000209400 */
[----:B------:R-:W-:-:S04]  /*ced0*/  LOP3.LUT R2, R8, R5, RZ, 0x3c, !PT ;  /* 0x0000000508027212 */ /* 0x000fc800078e3cff */
[----:B------:R-:W-:Y:S01]  /*cee0*/  ISETP.GE.AND P2, PT, R2, RZ, PT ;  /* 0x000000ff0200720c */ /* 0x000fe20003f46270 */
[----:B------:R-:W-:Y:S01]  /*cef0*/  IMAD.MOV.U32 R2, RZ, RZ, RZ ;  /* 0x000000ffff027224 */ /* 0x000fe200078e00ff */
[----:B0-----:R-:W0:Y:S02]  /*cf00*/  MUFU.RCP R7, R7 ;  /* 0x0000000700077308 */ /* 0x001e240000001000 */
[----:B0-----:R-:W-:Y:S01]  /*cf10*/  VIADD R3, R7, 0xffffffe ;  /* 0x0ffffffe07037836 */ /* 0x001fe20000000000 */
[----:B------:R-:W-:-:S05]  /*cf20*/  IABS R7, R5 ;  /* 0x0000000500077213 */ /* 0x000fca0000000000 */
[----:B------:R-:W0:Y:S01]  /*cf30*/  F2I.FTZ.U32.TRUNC.NTZ R3, R3 ;  /* 0x0000000300037305 */ /* 0x000e22000021f000 */
[----:B------:R-:W-:Y:S02]  /*cf40*/  IMAD.MOV R7, RZ, RZ, -R7 ;  /* 0x000000ffff077224 */ /* 0x000fe400078e0a07 */
[----:B0-----:R-:W-:-:S04]  /*cf50*/  IMAD.MOV R9, RZ, RZ, -R3 ;  /* 0x000000ffff097224 */ /* 0x001fc800078e0a03 */
[----:B------:R-:W-:-:S04]  /*cf60*/  IMAD R9, R9, R6, RZ ;  /* 0x0000000609097224 */ /* 0x000fc800078e02ff */
[----:B------:R-:W-:Y:S01]  /*cf70*/  IMAD.HI.U32 R2, R3, R9, R2 ;  /* 0x0000000903027227 */ /* 0x000fe200078e0002 */
[----:B------:R-:W-:-:S05]  /*cf80*/  IABS R3, R8 ;  /* 0x0000000800037213 */ /* 0x000fca0000000000 */
[----:B------:R-:W-:-:S04]  /*cf90*/  IMAD.HI.U32 R2, R2, R3, RZ ;  /* 0x0000000302027227 */ /* 0x000fc800078e00ff */
[----:B------:R-:W-:-:S05]  /*cfa0*/  IMAD R3, R2, R7, R3 ;  /* 0x0000000702037224 */ /* 0x000fca00078e0203 */
[----:B------:R-:W-:-:S13]  /*cfb0*/  ISETP.GT.U32.AND P1, PT, R6, R3, PT ;  /* 0x000000030600720c */ /* 0x000fda0003f24070 */
[----:B------:R-:W-:Y:S02]  /*cfc0*/  @!P1 IMAD.IADD R3, R3, 0x1, -R6 ;  /* 0x0000000103039824 */ /* 0x000fe400078e0a06 */
[----:B------:R-:W-:Y:S01]  /*cfd0*/  @!P1 VIADD R2, R2, 0x1 ;  /* 0x0000000102029836 */ /* 0x000fe20000000000 */
[----:B------:R-:W-:Y:S02]  /*cfe0*/  ISETP.NE.AND P1, PT, R5, RZ, PT ;  /* 0x000000ff0500720c */ /* 0x000fe40003f25270 */
[----:B------:R-:W-:-:S13]  /*cff0*/  ISETP.GE.U32.AND P0, PT, R3, R6, PT ;  /* 0x000000060300720c */ /* 0x000fda0003f06070 */
[----:B------:R-:W-:-:S05]  /*d000*/  @P0 VIADD R2, R2, 0x1 ;  /* 0x0000000102020836 */ /* 0x000fca0000000000 */
[----:B------:R-:W-:Y:S02]  /*d010*/  @!P2 IADD3 R2, -R2, RZ, RZ ;  /* 0x000000ff0202a210 */ /* 0x000fe40007ffe1ff */
[----:B------:R-:W-:-:S05]  /*d020*/  @!P1 LOP3.LUT R2, RZ, R5, RZ, 0x33, !PT ;  /* 0x00000005ff029212 */ /* 0x000fca00078e33ff */
[----:B------:R-:W-:-:S07]  /*d030*/  IMAD.MOV.U32 R3, RZ, RZ, R2 ;  /* 0x000000ffff037224 */ /* 0x000fce00078e0002 */
.L_x_246:
[----:B------:R-:W-:Y:S05]  /*d040*/  BSYNC B0 ;  /* 0x0000000000007941 */ /* 0x000fea0003800000 */
.L_x_245:
[-C--:B------:R-:W-:Y:S01]  /*d050*/  IMAD R2, R4, R3.reuse, RZ ;  /* 0x0000000304027224 */ /* 0x080fe200078e02ff */
[----:B------:R-:W-:Y:S04]  /*d060*/  BSSY B7, `(.L_x_247) ;  /* 0x0000365000077945 */ /* 0x000fe80003800000 */
[----:B------:R-:W-:Y:S01]  /*d070*/  VIADDMNMX R0, R2, R3, R0, PT ;  /* 0x0000000302007246 */ /* 0x000fe20003800100 */
[----:B------:R0:W-:Y:S03]  /*d080*/  STL [R1], R2 ;  /* 0x0000000201007387 */ /* 0x0001e60000100800 */
[----:B------:R-:W-:Y:S01]  /*d090*/  ISETP.GT.AND P0, PT, R0, R2, PT ;  /* 0x000000020000720c */ /* 0x000fe20003f04270 */
[----:B------:R0:W-:-:S12]  /*d0a0*/  STL [R1+0x1c], R0 ;  /* 0x00001c0001007387 */ /* 0x0001d80000100800 */
[----:B0-----:R-:W-:Y:S05]  /*d0b0*/  @P0 BRA `(.L_x_248) ;  /* 0x0000000000440947 */ /* 0x001fea0003800000 */
[----:B------:R-:W0:Y:S02]  /*d0c0*/  S2R R2, SR_TID.X ;  /* 0x0000000000027919 */ /* 0x000e240000002100 */
[----:B0-----:R-:W-:-:S04]  /*d0d0*/  LOP3.LUT R2, R2, 0x7f, RZ, 0xc0, !PT ;  /* 0x0000007f02027812 */ /* 0x001fc800078ec0ff */
[----:B------:R-:W-:-:S13]  /*d0e0*/  ISETP.NE.AND P0, PT, R2, RZ, PT ;  /* 0x000000ff0200720c */ /* 0x000fda0003f05270 */
[----:B------:R-:W-:Y:S05]  /*d0f0*/  @P0 BRA `(.L_x_249) ;  /* 0x00000034006c0947 */ /* 0x000fea0003800000 */
[----:B------:R-:W0:Y:S01]  /*d100*/  S2R R7, SR_LANEID ;  /* 0x0000000000077919 */ /* 0x000e220000000000 */
[----:B------:R-:W-:Y:S01]  /*d110*/  VOTEU.ANY UR4, UPT, PT ;  /* 0x0000000000047886 */ /* 0x000fe200038e0100 */
[----:B------:R-:W1:Y:S01]  /*d120*/  LDC.64 R2, c[0x0][0xc60] ;  /* 0x00031800ff027b82 */ /* 0x000e620000000a00 */
[----:B------:R-:W0:Y:S08]  /*d130*/  FLO.U32 R0, UR4 ;  /* 0x0000000400007d00 */ /* 0x000e3000080e0000 */
[----:B------:R-:W1:Y:S01]  /*d140*/  POPC R5, UR4 ;  /* 0x0000000400057d09 */ /* 0x000e620008000000 */
[----:B0-----:R-:W-:-:S13]  /*d150*/  ISETP.EQ.U32.AND P0, PT, R0, R7, PT ;  /* 0x000000070000720c */ /* 0x001fda0003f02070 */
[----:B-1----:R-:W2:Y:S01]  /*d160*/  @P0 ATOMG.E.ADD.STRONG.GPU PT, R3, desc[UR36][R2.64], R5 ;  /* 0x00000005020309a8 */ /* 0x002ea200081ee1e4 */
[----:B------:R-:W0:Y:S02]  /*d170*/  S2R R4, SR_LTMASK ;  /* 0x0000000000047919 */ /* 0x000e240000003900 */
[----:B0-----:R-:W-:-:S04]  /*d180*/  LOP3.LUT R4, R4, UR4, RZ, 0xc0, !PT ;  /* 0x0000000404047c12 */ /* 0x001fc8000f8ec0ff */
[----:B------:R-:W0:Y:S01]  /*d190*/  POPC R7, R4 ;  /* 0x0000000400077309 */ /* 0x000e220000000000 */
[----:B--2---:R-:W0:Y:S02]  /*d1a0*/  SHFL.IDX PT, R0, R3, R0, 0x1f ;  /* 0x00001f0003007589 */ /* 0x004e2400000e0000 */
[----:B0-----:R-:W-:Y:S01]  /*d1b0*/  IADD3 R16, R0, UR39, R7 ;  /* 0x0000002700107c10 */ /* 0x001fe2000fffe007 */
[----:B------:R-:W-:Y:S06]  /*d1c0*/  BRA `(.L_x_249) ;  /* 0x0000003400387947 */ /* 0x000fec0003800000 */
.L_x_248:
[----:B------:R-:W-:Y:S01]  /*d1d0*/  VIADD R0, R22, 0x1e400 ;  /* 0x0001e40016007836 */ /* 0x000fe20000000000 */
[----:B------:R-:W-:Y:S04]  /*d1e0*/  BSSY B6, `(.L_x_250) ;  /* 0x0000013000067945 */ /* 0x000fe80003800000 */
[----:B------:R-:W-:-:S13]  /*d1f0*/  LOP3.LUT P0, RZ, R0, 0x3ff, RZ, 0xc0, !PT ;  /* 0x000003ff00ff7812 */ /* 0x000fda000780c0ff */
[----:B------:R-:W-:Y:S05]  /*d200*/  @!P0 BRA `(.L_x_251) ;  /* 0x0000000000408947 */ /* 0x000fea0003800000 */
[----:B------:R-:W-:Y:S01]  /*d210*/  MOV R2, 0x0 ;  /* 0x0000000000027802 */ /* 0x000fe20000000f00 */
[----:B------:R-:W-:Y:S01]  /*d220*/  ULDC.64 UR6, c[0x4][0x88] ;  /* 0x0100220000067ab9 */ /* 0x000fe20000000a00 */
[----:B------:R-:W-:Y:S01]  /*d230*/  ULDC.64 UR8, c[0x4][0x90] ;  /* 0x0100240000087ab9 */ /* 0x000fe20000000a00 */
[----:B------:R-:W-:Y:S01]  /*d240*/  ULDC.64 UR4, c[0x4][0x8] ;  /* 0x0100020000047ab9 */ /* 0x000fe20000000a00 */
[----:B------:R-:W-:Y:S01]  /*d250*/  IMAD.U32 R4, RZ, RZ, UR6 ;  /* 0x00000006ff047e24 */ /* 0x000fe2000f8e00ff */
[----:B------:R-:W-:Y:S01]  /*d260*/  MOV R8, 0x70 ;  /* 0x0000007000087802 */ /* 0x000fe20000000f00 */
[----:B------:R-:W0:Y:S01]  /*d270*/  LDC.64 R2, c[0x4][R2] ;  /* 0x0100000002027b82 */ /* 0x000e220000000a00 */
[----:B------:R-:W-:Y:S02]  /*d280*/  IMAD.U32 R5, RZ, RZ, UR7 ;  /* 0x00000007ff057e24 */ /* 0x000fe4000f8e00ff */
[----:B------:R-:W-:Y:S02]  /*d290*/  IMAD.U32 R6, RZ, RZ, UR8 ;  /* 0x00000008ff067e24 */ /* 0x000fe4000f8e00ff */
[----:B------:R-:W-:-:S02]  /*d2a0*/  IMAD.U32 R7, RZ, RZ, UR9 ;  /* 0x00000009ff077e24 */ /* 0x000fc4000f8e00ff */
[----:B------:R-:W-:Y:S02]  /*d2b0*/  IMAD.U32 R10, RZ, RZ, UR4 ;  /* 0x00000004ff0a7e24 */ /* 0x000fe4000f8e00ff */
[----:B------:R-:W-:Y:S02]  /*d2c0*/  IMAD.U32 R11, RZ, RZ, UR5 ;  /* 0x00000005ff0b7e24 */ /* 0x000fe4000f8e00ff */
[----:B------:R-:W-:Y:S02]  /*d2d0*/  IMAD.MOV.U32 R12, RZ, RZ, 0x1 ;  /* 0x00000001ff0c7424 */ /* 0x000fe400078e00ff */
[----:B------:R-:W-:-:S07]  /*d2e0*/  IMAD.MOV.U32 R13, RZ, RZ, RZ ;  /* 0x000000ffff0d7224 */ /* 0x000fce00078e00ff */
[----:B------:R-:W-:-:S07]  /*d2f0*/  LEPC R20, `(.L_x_251) ;  /* 0x000000001014794e */ /* 0x000fce0000000000 */
[----:B0-----:R-:W-:Y:S05]  /*d300*/  CALL.ABS.NOINC R2 ;  /* 0x0000000002007343 */ /* 0x001fea0003c00000 */
.L_x_251:
[----:B------:R-:W-:Y:S05]  /*d310*/  BSYNC B6 ;  /* 0x0000000000067941 */ /* 0x000fea0003800000 */
.L_x_250:
        /* <DEDUP_REMOVED lines=8> */
[----:B------:R0:W1:Y:S01]  /*d3a0*/  LDC.64 R2, c[0x4][R26] ;  /* 0x010000001a027b82 */ /* 0x0000620000000a00 */
[----:B------:R-:W-:Y:S01]  /*d3b0*/  IMAD.U32 R4, RZ, RZ, UR6 ;  /* 0x00000006ff047e24 */ /* 0x000fe2000f8e00ff */
[----:B------:R-:W-:Y:S01]  /*d3c0*/  MOV R11, UR5 ;  /* 0x00000005000b7c02 */ /* 0x000fe20008000f00 */
[----:B------:R-:W-:Y:S02]  /*d3d0*/  IMAD.U32 R5, RZ, RZ, UR7 ;  /* 0x00000007ff057e24 */ /* 0x000fe4000f8e00ff */
        /* <DEDUP_REMOVED lines=8> */
.L_x_254:
[----:B------:R0:W1:Y:S01]  /*d460*/  LDC.64 R2, c[0x4][R26] ;  /* 0x010000001a027b82 */ /* 0x0000620000000a00 */
[----:B------:R-:W-:Y:S01]  /*d470*/  ULDC.64 UR6, c[0x4][0x88] ;  /* 0x0100220000067ab9 */ /* 0x000fe20000000a00 */
[----:B------:R-:W-:Y:S01]  /*d480*/  ULDC.64 UR8, c[0x4][0x90] ;  /* 0x0100240000087ab9 */ /* 0x000fe20000000a00 */
[----:B------:R-:W-:Y:S01]  /*d490*/  ULDC.64 UR4, c[0x4][0x18] ;  /* 0x0100060000047ab9 */ /* 0x000fe20000000a00 */
        /* <DEDUP_REMOVED lines=11> */
.L_x_253:
[----:B------:R-:W-:Y:S05]  /*d550*/  BSYNC B6 ;  /* 0x0000000000067941 */ /* 0x000fea0003800000 */
.L_x_252:
[----:B------:R-:W2:Y:S01]  /*d560*/  LDL R21, [R1+0x1c] ;  /* 0x00001c0001157983 */ /* 0x000ea20000100800 */
[----:B------:R-:W-:Y:S01]  /*d570*/  ULDC.64 UR4, c[0x0][0x9f8] ;  /* 0x00027e0000047ab9 */ /* 0x000fe20000000a00 */
[----:B------:R-:W0:Y:S02]  /*d580*/  LDC R6, c[0x0][0x430] ;  /* 0x00010c00ff067b82 */ /* 0x000e240000000800 */
[----:B------:R-:W3:Y:S01]  /*d590*/  LDL R2, [R1+0x4] ;  /* 0x0000040001027983 */ /* 0x000ee20000100800 */
[----:B------:R-:W-:-:S04]  /*d5a0*/  ISETP.NE.U32.AND P0, PT, RZ, UR4, PT ;  /* 0x00000004ff007c0c */ /* 0x000fc8000bf05070 */
[----:B------:R-:W-:-:S13]  /*d5b0*/  ISETP.NE.AND.EX P0, PT, RZ, UR5, PT, P0 ;  /* 0x00000005ff007c0c */ /* 0x000fda000bf05300 */
[----:B------:R-:W-:Y:S01]  /*d5c0*/  @P0 IADD3 R24, P1, R24, UR4, RZ ;  /* 0x0000000418180c10 */ /* 0x000fe2000ff3e0ff */
[----:B------:R-:W1:Y:S01]  /*d5d0*/  S2R R20, SR_TID.X ;  /* 0x0000000000147919 */ /* 0x000e620000002100 */
[----:B------:R-:W-:Y:S01]  /*d5e0*/  LOP3.LUT R23, R23, 0xffffffdf, RZ, 0xc0, !PT ;  /* 0xffffffdf17177812 */ /* 0x000fe200078ec0ff */
[----:B------:R-:W-:Y:S01]  /*d5f0*/  ULDC UR4, c[0x0][0x2f4] ;  /* 0x0000bd0000047ab9 */ /* 0x000fe20000000800 */
[----:B------:R-:W-:-:S05]  /*d600*/  @P0 IADD3.X R25, R25, UR5, RZ, P1, !PT ;  /* 0x0000000519190c10 */ /* 0x000fca0008ffe4ff */
[----:B------:R2:W4:Y:S01]  /*d610*/  @P0 LDG.E R30, desc[UR36][R24.64] ;  /* 0x00000024181e0981 */ /* 0x000522000c1e1900 */
[----:B0-----:R-:W-:-:S13]  /*d620*/  ISETP.NE.AND P2, PT, R6, 0x1, PT ;  /* 0x000000010600780c */ /* 0x001fda0003f45270 */
[----:B------:R-:W0:Y:S01]  /*d630*/  @P2 LDC R3, c[0x0][0x434] ;  /* 0x00010d00ff032b82 */ /* 0x000e220000000800 */
[----:B------:R-:W-:-:S07]  /*d640*/  @P2 LOP3.LUT R23, R23, 0x20, RZ, 0xfc, !PT ;  /* 0x0000002017172812 */ /* 0x000fce00078efcff */
[----:B------:R-:W0:Y:S01]  /*d650*/  @P2 LDC R5, c[0x0][0x438] ;  /* 0x00010e00ff052b82 */ /* 0x000e220000000800 */
[----:B-1----:R-:W-:-:S04]  /*d660*/  LOP3.LUT R20, R20, 0x7f, RZ, 0xc0, !PT ;  /* 0x0000007f14147812 */ /* 0x002fc800078ec0ff */
[----:B------:R-:W-:Y:S02]  /*d670*/  SHF.R.U32.HI R26, RZ, 0x3, R20 ;  /* 0x00000003ff1a7819 */ /* 0x000fe40000011614 */
[----:B------:R-:W1:Y:S02]  /*d680*/  S2R R20, SR_TID.X ;  /* 0x0000000000147919 */ /* 0x000e640000002100 */
[----:B-1----:R-:W-:-:S05]  /*d690*/  IMAD.SHL.U32 R20, R20, 0x10, RZ ;  /* 0x0000001014147824 */ /* 0x002fca00078e00ff */
[----:B------:R-:W-:Y:S02]  /*d6a0*/  LOP3.LUT R20, R26, 0x70, R20, 0xf8, !PT ;  /* 0x000000701a147812 */ /* 0x000fe400078ef814 */
[----:B------:R-:W-:Y:S02]  /*d6b0*/  ISETP.GE.AND P3, PT, R31, UR4, PT ;  /* 0x000000041f007c0c */ /* 0x000fe4000bf66270 */
[----:B------:R-:W-:Y:S01]  /*d6c0*/  LOP3.LUT R23, R23, 0xffffffef, RZ, 0xc0, !PT ;  /* 0xffffffef17177812 */ /* 0x000fe200078ec0ff */
[----:B------:R-:W-:Y:S01]  /*d6d0*/  UMOV UR5, 0xffffffff ;  /* 0xffffffff00057882 */ /* 0x000fe20000000000 */
[----:B------:R-:W-:Y:S01]  /*d6e0*/  LOP3.LUT R26, R18, 0xffff, RZ, 0xc0, !PT ;  /* 0x0000ffff121a7812 */ /* 0x000fe200078ec0ff */
[----:B--2---:R-:W-:-:S04]  /*d6f0*/  VIADD R25, R21, 0xffffffff ;  /* 0xffffffff15197836 */ /* 0x004fc80000000000 */
[----:B------:R-:W-:-:S05]  /*d700*/  IMAD R0, R25, 0x60, R20 ;  /* 0x0000006019007824 */ /* 0x000fca00078e0214 */
[C---:B------:R-:W-:Y:S01]  /*d710*/  ISETP.GE.AND P0, PT, R0.reuse, R37, PT ;  /* 0x000000250000720c */ /* 0x040fe20003f06270 */
[----:B---3--:R-:W-:-:S03]  /*d720*/  IMAD.IADD R0, R0, 0x1, R2 ;  /* 0x0000000100007824 */ /* 0x008fc600078e0202 */
[----:B------:R-:W-:Y:S01]  /*d730*/  ISETP.GT.U32.OR P0, PT, R20, 0x5f, P0 ;  /* 0x0000005f1400780c */ /* 0x000fe20000704470 */
[----:B0-----:R-:W-:-:S04]  /*d740*/  @P2 IMAD.HI.U32 R2, R0, R3, RZ ;  /* 0x0000000300022227 */ /* 0x001fc800078e00ff */
[----:B------:R-:W-:Y:S01]  /*d750*/  IMAD.MOV.U32 R4, RZ, RZ, R0 ;  /* 0x000000ffff047224 */ /* 0x000fe200078e0000 */
[----:B------:R-:W-:-:S05]  /*d760*/  @P2 SHF.R.U32.HI R4, RZ, R5, R2 ;  /* 0x00000005ff042219 */ /* 0x000fca0000011602 */
[----:B------:R-:W-:Y:S02]  /*d770*/  IMAD.MOV R5, RZ, RZ, -R4 ;  /* 0x000000ffff057224 */ /* 0x000fe400078e0a04 */
[----:B------:R-:W0:Y:S02]  /*d780*/  @!P0 LDC.64 R2, c[0x0][0x428] ;  /* 0x00010a00ff028b82 */ /* 0x000e240000000a00 */
[----:B------:R-:W-:Y:S01]  /*d790*/  IMAD R0, R6, R5, R0 ;  /* 0x0000000506007224 */ /* 0x000fe200078e0200 */
[----:B------:R-:W-:Y:S02]  /*d7a0*/  @!P0 SHF.R.S32.HI R5, RZ, 0x1f, R4 ;  /* 0x0000001fff058819 */ /* 0x000fe40000011404 */
[----:B----4-:R-:W-:-:S05]  /*d7b0*/  SHF.R.S32.HI R6, RZ, 0x1f, R30 ;  /* 0x0000001fff067819 */ /* 0x010fca000001141e */
[----:B------:R0:W-:Y:S02]  /*d7c0*/  STL [R1+0x8], R6 ;  /* 0x0000080601007387 */ /* 0x0001e40000100800 */
[-C--:B0-----:R-:W-:Y:S02]  /*d7d0*/  @!P0 IMAD R6, R6, R2.reuse, RZ ;  /* 0x0000000206068224 */ /* 0x081fe400078e02ff */
[----:B------:R-:W-:-:S04]  /*d7e0*/  @!P0 IMAD.WIDE.U32 R4, R30, R2, R4 ;  /* 0x000000021e048225 */ /* 0x000fc800078e0004 */
[----:B------:R-:W-:Y:S02]  /*d7f0*/  @!P0 IMAD R6, R30, R3, R6 ;  /* 0x000000031e068224 */ /* 0x000fe400078e0206 */
[----:B------:R-:W0:Y:S03]  /*d800*/  @!P0 LDC.64 R2, c[0x0][0x418] ;  /* 0x00010600ff028b82 */ /* 0x000e260000000a00 */
[----:B------:R-:W-:Y:S01]  /*d810*/  @!P0 IADD3 R6, R5, R6, RZ ;  /* 0x0000000605068210 */ /* 0x000fe20007ffe0ff */
[----:B------:R-:W-:-:S05]  /*d820*/  IMAD.U32 R5, RZ, RZ, UR38 ;  /* 0x00000026ff057e24 */ /* 0x000fca000f8e00ff */
[----:B------:R-:W-:-:S13]  /*d830*/  ISETP.NE.AND P2, PT, R5, 0x3, PT ;  /* 0x000000030500780c */ /* 0x000fda0003f45270 */
[----:B------:R-:W-:Y:S02]  /*d840*/  @P2 LOP3.LUT R23, R23, 0x10, RZ, 0xfc, !PT ;  /* 0x0000001017172812 */ /* 0x000fe400078efcff */
[C---:B0-----:R-:W-:Y:S02]  /*d850*/  @!P0 LEA R2, P1, R4.reuse, R2, 0x2 ;  /* 0x0000000204028211 */ /* 0x041fe400078210ff */
[----:B------:R-:W-:Y:S02]  /*d860*/  LOP3.LUT R23, R23, 0xfffffffb, RZ, 0xc0, !PT ;  /* 0xfffffffb17177812 */ /* 0x000fe400078ec0ff */
[----:B------:R-:W-:Y:S01]  /*d870*/  @!P0 LEA.HI.X R3, R4, R3, R6, 0x2, P1 ;  /* 0x0000000304038211 */ /* 0x000fe200008f1406 */
[----:B------:R-:W-:Y:S01]  /*d880*/  IMAD.MOV.U32 R4, RZ, RZ, RZ ;  /* 0x000000ffff047224 */ /* 0x000fe200078e00ff */
[----:B------:R-:W-:Y:S02]  /*d890*/  ISETP.GE.AND P1, PT, R33, UR4, PT ;  /* 0x0000000421007c0c */ /* 0x000fe4000bf26270 */
[----:B------:R-:W-:-:S03]  /*d8a0*/  @P3 LOP3.LUT R23, R23, 0x4, RZ, 0xfc, !PT ;  /* 0x0000000417173812 */ /* 0x000fc600078efcff */
[----:B------:R0:W5:Y:S01]  /*d8b0*/  @!P0 LDG.E R4, desc[UR36][R2.64] ;  /* 0x0000002402048981 */ /* 0x000162000c1e1900 */
[----:B------:R-:W-:Y:S02]  /*d8c0*/  ISETP.GE.AND P0, PT, R32, UR4, PT ;  /* 0x0000000420007c0c */ /* 0x000fe4000bf06270 */
[----:B------:R-:W-:-:S04]  /*d8d0*/  LOP3.LUT R23, R23, 0xfffffffe, RZ, 0xc0, !PT ;  /* 0xfffffffe17177812 */ /* 0x000fc800078ec0ff */
[----:B------:R-:W-:-:S04]  /*d8e0*/  LOP3.LUT R23, R23, 0xfffffffd, RZ, 0xc0, !PT ;  /* 0xfffffffd17177812 */ /* 0x000fc800078ec0ff */
[----:B------:R-:W-:-:S04]  /*d8f0*/  @P1 LOP3.LUT R23, R23, 0x2, RZ, 0xfc, !PT ;  /* 0x0000000217171812 */ /* 0x000fc800078efcff */
[----:B------:R-:W-:Y:S01]  /*d900*/  @P0 LOP3.LUT R23, R23, 0x1, RZ, 0xfc, !PT ;  /* 0x0000000117170812 */ /* 0x000fe200078efcff */
[----:B0-----:R-:W-:Y:S06]  /*d910*/  BRA.DIV UR5, `(.L_x_255) ;  /* 0x0000003e05d07947 */ /* 0x001fec000b800000 */
.L_x_321:
[----:B------:R-:W-:Y:S02]  /*d920*/  ISETP.GT.U32.AND P0, PT, R20, 0x5f, PT ;  /* 0x0000005f1400780c */ /* 0x000fe40003f04070 */
[----:B------:R-:W-:-:S11]  /*d930*/  LOP3.LUT R23, R23, 0xfffffff7, RZ, 0xc0, !PT ;  /* 0xfffffff717177812 */ /* 0x000fd600078ec0ff */
[----:B------:R-:W-:Y:S01]  /*d940*/  @P0 LOP3.LUT R23, R23, 0x8, RZ, 0xfc, !PT ;  /* 0x0000000817170812 */ /* 0x000fe200078efcff */
[----:B------:R-:W-:Y:S06]  /*d950*/  @!P2 BRA `(.L_x_256) ;  /* 0x000000000004a947 */ /* 0x000fec0003800000 */
[----:B------:R-:W-:Y:S01]  /*d960*/  BPT.TRAP 0x1 ;  /* 0x000000040000795c */ /* 0x000fe20000300000 */
.L_x_256:
[----:B------:R-:W-:Y:S01]  /*d970*/  SHF.R.S32.HI R5, RZ, 0x1f, R0 ;  /* 0x0000001fff057819 */ /* 0x000fe20000011400 */
[----:B------:R-:W-:Y:S01]  /*d980*/  ULDC.64 UR4, c[0x0][0x328] ;  /* 0x0000ca0000047ab9 */ /* 0x000fe20000000a00 */
[----:B------:R-:W-:Y:S01]  /*d990*/  ULDC.64 UR6, c[0x0][0x318] ;  /* 0x0000c60000067ab9 */ /* 0x000fe20000000a00 */
[----:B------:R-:W-:Y:S02]  /*d9a0*/  BSSY B0, `(.L_x_257) ;  /* 0x0000014000007945 */ /* 0x000fe40003800000 */
[----:B------:R-:W-:-:S04]  /*d9b0*/  IMAD R3, R5, UR4, RZ ;  /* 0x0000000405037c24 */ /* 0x000fc8000f8e02ff */
[C---:B------:R-:W-:Y:S02]  /*d9c0*/  IMAD R6, R0.reuse, UR5, R3 ;  /* 0x0000000500067c24 */ /* 0x040fe4000f8e0203 */
[----:B------:R-:W-:Y:S01]  /*d9d0*/  IMAD.WIDE.U32 R2, R0, UR4, RZ ;  /* 0x0000000400027c25 */ /* 0x000fe2000f8e00ff */
[----:B------:R-:W-:-:S03]  /*d9e0*/  ULDC.64 UR4, c[0x0][0x338] ;  /* 0x0000ce0000047ab9 */ /* 0x000fc60000000a00 */
[----:B------:R-:W-:Y:S01]  /*d9f0*/  IMAD.IADD R3, R3, 0x1, R6 ;  /* 0x0000000103037824 */ /* 0x000fe200078e0206 */
[----:B-----5:R-:W-:Y:S01]  /*da00*/  SHF.R.S32.HI R6, RZ, 0x1f, R4 ;  /* 0x0000001fff067819 */ /* 0x020fe20000011404 */
[----:B------:R-:W-:-:S04]  /*da10*/  IMAD.WIDE.U32 R2, R4, UR4, R2 ;  /* 0x0000000404027c25 */ /* 0x000fc8000f8e0002 */
[----:B------:R-:W-:-:S04]  /*da20*/  IMAD R7, R6, UR4, RZ ;  /* 0x0000000406077c24 */ /* 0x000fc8000f8e02ff */
[----:B------:R-:W-:Y:S01]  /*da30*/  IMAD R7, R4, UR5, R7 ;  /* 0x0000000504077c24 */ /* 0x000fe2000f8e0207 */
[----:B------:R-:W-:-:S03]  /*da40*/  ULDC.64 UR4, c[0x0][0x330] ;  /* 0x0000cc0000047ab9 */ /* 0x000fc60000000a00 */
[----:B------:R-:W-:Y:S02]  /*da50*/  IMAD.IADD R3, R3, 0x1, R7 ;  /* 0x0000000103037824 */ /* 0x000fe400078e0207 */
[----:B------:R-:W-:Y:S02]  /*da60*/  IMAD R7, R27, 0x8, R22 ;  /* 0x000000081b077824 */ /* 0x000fe400078e0216 */
[----:B------:R-:W-:-:S04]  /*da70*/  IMAD.WIDE.U32 R2, R26, UR4, R2 ;  /* 0x000000041a027c25 */ /* 0x000fc8000f8e0002 */
[----:B------:R-:W-:Y:S01]  /*da80*/  IMAD R24, R26, UR5, R3 ;  /* 0x000000051a187c24 */ /* 0x000fe2000f8e0203 */
[----:B------:R-:W-:-:S04]  /*da90*/  LEA R18, P0, R2, UR6, 0x1 ;  /* 0x0000000602127c11 */ /* 0x000fc8000f8008ff */
[----:B------:R-:W-:Y:S02]  /*daa0*/  LEA.HI.X R24, R2, UR7, R24, 0x1, P0 ;  /* 0x0000000702187c11 */ /* 0x000fe400080f0c18 */
[----:B------:R-:W-:-:S06]  /*dab0*/  SHF.L.U32 R2, R28, 0x1f, RZ ;  /* 0x0000001f1c027819 */ /* 0x000fcc00000006ff */
[----:B------:R-:W0:Y:S02]  /*dac0*/  SYNCS.PHASECHK.TRANS64.TRYWAIT P0, [R7+URZ+0x30840], R2 ;  /* 0x03084002070075a7 */ /* 0x000e24000800017f */
[----:B0-----:R-:W-:Y:S05]  /*dad0*/  @!P0 BRA `(.L_x_258) ;  /* 0x0000003c00948947 */ /* 0x001fea0003800000 */
.L_x_322:
[----:B------:R-:W-:Y:S05]  /*dae0*/  BSYNC B0 ;  /* 0x0000000000007941 */ /* 0x000fea0003800000 */
.L_x_257:
[----:B------:R-:W1:Y:S01]  /*daf0*/  S2R R8, SR_TID.X ;  /* 0x0000000000087919 */ /* 0x000e620000002100 */
[----:B------:R-:W-:Y:S01]  /*db00*/  ULDC.64 UR4, c[0x0][0x300] ;  /* 0x0000c00000047ab9 */ /* 0x000fe20000000a00 */
[----:B------:R-:W-:Y:S01]  /*db10*/  ULDC.64 UR6, c[0x0][0x2e8] ;  /* 0x0000ba0000067ab9 */ /* 0x000fe20000000a00 */
[----:B------:R-:W-:Y:S01]  /*db20*/  IMAD R5, R5, UR4, RZ ;  /* 0x0000000405057c24 */ /* 0x000fe2000f8e02ff */
[C---:B------:R-:W-:Y:S01]  /*db30*/  LOP3.LUT P4, RZ, R23.reuse, 0x4, RZ, 0xc0, !PT ;  /* 0x0000000417ff7812 */ /* 0x040fe2000788c0ff */
[C---:B0-----:R-:W-:Y:S01]  /*db40*/  IMAD.WIDE.U32 R2, R0.reuse, UR4, RZ ;  /* 0x0000000400027c25 */ /* 0x041fe2000f8e00ff */
[C---:B------:R-:W-:Y:S02]  /*db50*/  LOP3.LUT P3, RZ, R23.reuse, 0x2, RZ, 0xc0, !PT ;  /* 0x0000000217ff7812 */ /* 0x040fe4000786c0ff */
[----:B------:R-:W-:Y:S01]  /*db60*/  LOP3.LUT P2, RZ, R23, 0x1, RZ, 0xc0, !PT ;  /* 0x0000000117ff7812 */ /* 0x000fe2000784c0ff */
[----:B------:R-:W-:Y:S01]  /*db70*/  IMAD R5, R0, UR5, R5 ;  /* 0x0000000500057c24 */ /* 0x000fe2000f8e0205 */
[----:B------:R-:W-:-:S02]  /*db80*/  ULDC.64 UR4, c[0x0][0x310] ;  /* 0x0000c40000047ab9 */ /* 0x000fc40000000a00 */
[----:B------:R-:W-:Y:S02]  /*db90*/  IMAD R6, R6, UR4, RZ ;  /* 0x0000000406067c24 */ /* 0x000fe4000f8e02ff */
[----:B------:R-:W-:Y:S02]  /*dba0*/  IMAD.IADD R3, R3, 0x1, R5 ;  /* 0x0000000103037824 */ /* 0x000fe400078e0205 */
[C---:B------:R-:W-:Y:S02]  /*dbb0*/  IMAD R6, R4.reuse, UR5, R6 ;  /* 0x0000000504067c24 */ /* 0x040fe4000f8e0206 */
[----:B------:R-:W-:Y:S01]  /*dbc0*/  IMAD.WIDE.U32 R2, R4, UR4, R2 ;  /* 0x0000000404027c25 */ /* 0x000fe2000f8e0002 */
[----:B------:R-:W-:-:S03]  /*dbd0*/  ULDC.64 UR4, c[0x0][0x308] ;  /* 0x0000c20000047ab9 */ /* 0x000fc60000000a00 */
[----:B------:R-:W-:Y:S02]  /*dbe0*/  IMAD.IADD R3, R3, 0x1, R6 ;  /* 0x0000000103037824 */ /* 0x000fe400078e0206 */
[----:B------:R-:W-:Y:S02]  /*dbf0*/  IMAD R6, R25, -0x60, R37 ;  /* 0xffffffa019067824 */ /* 0x000fe400078e0225 */
[----:B------:R-:W-:Y:S01]  /*dc00*/  IMAD.WIDE.U32 R2, R26, UR4, R2 ;  /* 0x000000041a027c25 */ /* 0x000fe2000f8e0002 */
[----:B------:R-:W-:-:S03]  /*dc10*/  UMOV UR4, 0xffffffff ;  /* 0xffffffff00047882 */ /* 0x000fc60000000000 */
[----:B------:R-:W-:Y:S01]  /*dc20*/  IMAD R0, R26, UR5, R3 ;  /* 0x000000051a007c24 */ /* 0x000fe2000f8e0203 */
[----:B------:R-:W-:Y:S01]  /*dc30*/  LEA R4, P0, R2, UR6, 0x1 ;  /* 0x0000000602047c11 */ /* 0x000fe2000f8008ff */
[----:B------:R-:W-:Y:S01]  /*dc40*/  IMAD R5, R27, 0x4800, R34 ;  /* 0x000048001b057824 */ /* 0x000fe200078e0222 */
[----:B-1----:R-:W-:Y:S02]  /*dc50*/  LOP3.LUT R8, R8, 0x7f, RZ, 0xc0, !PT ;  /* 0x0000007f08087812 */ /* 0x002fe400078ec0ff */
[----:B------:R-:W-:Y:S02]  /*dc60*/  LEA.HI.X R0, R2, UR7, R0, 0x1, P0 ;  /* 0x0000000702007c11 */ /* 0x000fe400080f0c00 */
[----:B------:R-:W-:-:S05]  /*dc70*/  SHF.R.U32.HI R8, RZ, 0x3, R8 ;  /* 0x00000003ff087819 */ /* 0x000fca0000011608 */
[----:B------:R-:W-:-:S05]  /*dc80*/  IMAD.IADD R6, R6, 0x1, -R8 ;  /* 0x0000000106067824 */ /* 0x000fca00078e0a08 */
[----:B------:R-:W-:Y:S01]  /*dc90*/  ISETP.GE.AND P0, PT, R6, 0x1, PT ;  /* 0x000000010600780c */ /* 0x000fe20003f06270 */
[----:B------:R-:W-:-:S12]  /*dca0*/  BRA.DIV UR4, `(.L_x_259) ;  /* 0x0000003e04347947 */ /* 0x000fd8000b800000 */
[----:B------:R-:W0:Y:S01]  /*dcb0*/  SHFL.IDX PT, R3, R4, RZ, 0x181f ;  /* 0x00181fff04037589 */ /* 0x000e2200000e0000 */
[----:B------:R-:W-:-:S03]  /*dcc0*/  @P0 IMAD R8, R5, 0x2, R22 ;  /* 0x0000000205080824 */ /* 0x000fc600078e0216 */
[----:B------:R-:W1:Y:S01]  /*dcd0*/  SHFL.IDX PT, R2, R0, RZ, 0x181f ;  /* 0x00181fff00027589 */ /* 0x000e6200000e0000 */
[----:B0-----:R-:W-:-:S04]  /*dce0*/  @P0 LEA R3, P1, R31, R3, 0x1 ;  /* 0x000000031f030211 */ /* 0x001fc800078208ff */
[----:B-1----:R-:W-:Y:S02]  /*dcf0*/  @P0 IADD3.X R2, RZ, R2, RZ, P1, !PT ;  /* 0x00000002ff020210 */ /* 0x002fe40000ffe4ff */
[----:B------:R-:W-:Y:S02]  /*dd00*/  ISETP.GE.AND P1, PT, R6, 0x11, PT ;  /* 0x000000110600780c */ /* 0x000fe40003f26270 */
[----:B------:R-:W-:-:S04]  /*dd10*/  @P0 LOP3.LUT R3, R3, R2, RZ, 0x3c, !PT ;  /* 0x0000000203030212 */ /* 0x000fc800078e3cff */
[----:B------:R-:W-:-:S04]  /*dd20*/  @P0 LOP3.LUT R2, R3, R2, RZ, 0x3c, !PT ;  /* 0x0000000203020212 */ /* 0x000fc800078e3cff */
[----:B------:R-:W-:-:S05]  /*dd30*/  @P0 LOP3.LUT R3, R3, R2, RZ, 0x3c, !PT ;  /* 0x0000000203030212 */ /* 0x000fca00078e3cff */
[----:B------:R-:W-:Y:S01]  /*dd40*/  @!PT LDS RZ, [RZ] ;  /* 0x00000000fffff984 */ /* 0x000fe20000000800 */
[----:B------:R-:W-:Y:S04]  /*dd50*/  @P0 LDGSTS.E.BYPASS.LTC128B.128 [R8+0x1e400], desc[UR36][R2.64], !P4 ;  /* 0x1e40000002080fae */ /* 0x000fe8000e101d64 */
[----:B------:R-:W-:Y:S04]  /*dd60*/  @P0 LDGSTS.E.BYPASS.LTC128B.128 [R8+0x21400], desc[UR36][R2.64+0x80], !P3 ;  /* 0x2140008002080fae */ /* 0x000fe8000d901d64 */
[----:B------:R0:W-:Y:S04]  /*dd70*/  @P0 LDGSTS.E.BYPASS.LTC128B.128 [R8+0x24400], desc[UR36][R2.64+0x100], !P2 ;  /* 0x2440010002080fae */ /* 0x0001e8000d101d64 */
[----:B0-----:R-:W0:Y:S01]  /*dd80*/  SHFL.IDX PT, R3, R4, 0x1, 0x181f ;  /* 0x00381f0004037f89 */ /* 0x001e2200000e0000 */
[----:B------:R-:W-:-:S03]  /*dd90*/  @P1 IMAD R8, R5, 0x2, R22 ;  /* 0x0000000205081824 */ /* 0x000fc600078e0216 */
[----:B------:R-:W1:Y:S01]  /*dda0*/  SHFL.IDX PT, R2, R0, 0x1, 0x181f ;  /* 0x00381f0000027f89 */ /* 0x000e6200000e0000 */
[----:B0-----:R-:W-:-:S05]  /*ddb0*/  @P1 LEA R3, P0, R31, R3, 0x1 ;  /* 0x000000031f031211 */ /* 0x001fca00078008ff */
[----:B-1----:R-:W-:-:S05]  /*ddc0*/  @P1 IMAD.X R2, RZ, RZ, R2, P0 ;  /* 0x000000ffff021224 */ /* 0x002fca00000e0602 */
[----:B------:R-:W-:-:S04]  /*ddd0*/  @P1 LOP3.LUT R3, R3, R2, RZ, 0x3c, !PT ;  /* 0x0000000203031212 */ /* 0x000fc800078e3cff */
[----:B------:R-:W-:-:S04]  /*dde0*/  @P1 LOP3.LUT R2, R3, R2, RZ, 0x3c, !PT ;  /* 0x0000000203021212 */ /* 0x000fc800078e3cff */
[----:B------:R-:W-:-:S05]  /*ddf0*/  @P1 LOP3.LUT R3, R3, R2, RZ, 0x3c, !PT ;  /* 0x0000000203031212 */ /* 0x000fca00078e3cff */
[----:B------:R-:W-:Y:S04]  /*de00*/  @P1 LDGSTS.E.BYPASS.LTC128B.128 [R8+0x1ec00], desc[UR36][R2.64], !P4 ;  /* 0x1ec0000002081fae */ /* 0x000fe8000e101d64 */
[----:B------:R-:W-:Y:S04]  /*de10*/  @P1 LDGSTS.E.BYPASS.LTC128B.128 [R8+0x21c00], desc[UR36][R2.64+0x80], !P3 ;  /* 0x21c0008002081fae */ /* 0x000fe8000d901d64 */
[----:B------:R0:W-:Y:S01]  /*de20*/  @P1 LDGSTS.E.BYPASS.LTC128B.128 [R8+0x24c00], desc[UR36][R2.64+0x100], !P2 ;  /* 0x24c0010002081fae */ /* 0x0001e2000d101d64 */
[----:B------:R-:W-:-:S03]  /*de30*/  ISETP.GE.AND P1, PT, R6, 0x21, PT ;  /* 0x000000210600780c */ /* 0x000fc60003f26270 */
[----:B0-----:R-:W0:Y:S10]  /*de40*/  SHFL.IDX PT, R3, R4, 0x2, 0x181f ;  /* 0x00581f0004037f89 */ /* 0x001e3400000e0000 */
[----:B------:R-:W-:Y:S01]  /*de50*/  @P1 IMAD R8, R5, 0x2, R22 ;  /* 0x0000000205081824 */ /* 0x000fe200078e0216 */
        /* <DEDUP_REMOVED lines=23> */
[----:B------:R-:W-:Y:S01]  /*dfd0*/  @P1 LEA R8, R5, R22, 0x1 ;  /* 0x0000001605081211 */ /* 0x000fe200078e08ff */
[----:B------:R-:W1:Y:S04]  /*dfe0*/  SHFL.IDX PT, R2, R0, 0x4, 0x181f ;  /* 0x00981f0000027f89 */ /* 0x000e6800000e0000 */
[----:B------:R-:W2:Y:S01]  /*dff0*/  SHFL.IDX PT, R0, R0, 0x5, 0x181f ;  /* 0x00b81f0000007f89 */ /* 0x000ea200000e0000 */
[----:B0-----:R-:W-:-:S05]  /*e000*/  @P1 LEA R3, P0, R31, R3, 0x1 ;  /* 0x000000031f031211 */ /* 0x001fca00078008ff */
[----:B-1----:R-:W-:-:S05]  /*e010*/  @P1 IMAD.X R2, RZ, RZ, R2, P0 ;  /* 0x000000ffff021224 */ /* 0x002fca00000e0602 */
[----:B------:R-:W-:-:S04]  /*e020*/  @P1 LOP3.LUT R3, R3, R2, RZ, 0x3c, !PT ;  /* 0x0000000203031212 */ /* 0x000fc800078e3cff */
[----:B------:R-:W-:-:S04]  /*e030*/  @P1 LOP3.LUT R2, R3, R2, RZ, 0x3c, !PT ;  /* 0x0000000203021212 */ /* 0x000fc800078e3cff */
[----:B------:R-:W-:-:S05]  /*e040*/  @P1 LOP3.LUT R3, R3, R2, RZ, 0x3c, !PT ;  /* 0x0000000203031212 */ /* 0x000fca00078e3cff */
[----:B------:R-:W-:Y:S04]  /*e050*/  @P1 LDGSTS.E.BYPASS.LTC128B.128 [R8+0x20400], desc[UR36][R2.64], !P4 ;  /* 0x2040000002081fae */ /* 0x000fe8000e101d64 */
[----:B------:R-:W-:Y:S04]  /*e060*/  @P1 LDGSTS.E.BYPASS.LTC128B.128 [R8+0x23400], desc[UR36][R2.64+0x80], !P3 ;  /* 0x2340008002081fae */ /* 0x000fe8000d901d64 */
[----:B------:R0:W-:Y:S04]  /*e070*/  @P1 LDGSTS.E.BYPASS.LTC128B.128 [R8+0x26400], desc[UR36][R2.64+0x100], !P2 ;  /* 0x2640010002081fae */ /* 0x0001e8000d101d64 */
[----:B0-2---:R0:W1:Y:S02]  /*e080*/  SHFL.IDX PT, R2, R4, 0x5, 0x181f ;  /* 0x00b81f0004027f89 */ /* 0x00506400000e0000 */
.L_x_336:
[----:B------:R-:W-:-:S13]  /*e090*/  ISETP.GE.AND P0, PT, R6, 0x51, PT ;  /* 0x000000510600780c */ /* 0x000fda0003f06270 */
[----:B-1----:R-:W-:Y:S01]  /*e0a0*/  @P0 LEA R2, P1, R31, R2, 0x1 ;  /* 0x000000021f020211 */ /* 0x002fe200078208ff */
[----:B------:R-:W-:-:S04]  /*e0b0*/  @P0 IMAD R5, R5, 0x2, R22 ;  /* 0x0000000205050824 */ /* 0x000fc800078e0216 */
[----:B------:R-:W-:-:S05]  /*e0c0*/  @P0 IMAD.X R3, RZ, RZ, R0, P1 ;  /* 0x000000ffff030224 */ /* 0x000fca00008e0600 */
[----:B------:R-:W-:Y:S01]  /*e0d0*/  @!PT LDS RZ, [RZ] ;  /* 0x00000000fffff984 */ /* 0x000fe20000000800 */
[----:B------:R-:W-:Y:S01]  /*e0e0*/  @!PT LDS RZ, [RZ] ;  /* 0x00000000fffff984 */ /* 0x000fe20000000800 */
[----:B------:R-:W-:Y:S01]  /*e0f0*/  @!PT LDS RZ, [RZ] ;  /* 0x00000000fffff984 */ /* 0x000fe20000000800 */
[----:B------:R1:W-:Y:S04]  /*e100*/  @P0 LDGSTS.E.BYPASS.LTC128B.128 [R5+0x20c00], desc[UR36][R2.64], !P4 ;  /* 0x20c0000002050fae */ /* 0x0003e8000e101d64 */
[----:B------:R1:W-:Y:S04]  /*e110*/  @P0 LDGSTS.E.BYPASS.LTC128B.128 [R5+0x23c00], desc[UR36][R2.64+0x80], !P3 ;  /* 0x23c0008002050fae */ /* 0x0003e8000d901d64 */
[----:B------:R1:W-:Y:S01]  /*e120*/  @P0 LDGSTS.E.BYPASS.LTC128B.128 [R5+0x26c00], desc[UR36][R2.64+0x100], !P2 ;  /* 0x26c0010002050fae */ /* 0x0003e2000d101d64 */
[----:B------:R-:W-:Y:S01]  /*e130*/  PLOP3.LUT P0, PT, PT, PT, PT, 0x80, 0x0 ;  /* 0x000000000000781c */ /* 0x000fe20003f0f070 */
[----:B------:R-:W-:-:S12]  /*e140*/  NOP ;  /* 0x0000000000007918 */ /* 0x000fd80000000000 */
.L_x_260:
        /* <DEDUP_REMOVED lines=10> */
.L_x_261:
[----:B------:R2:W5:Y:S01]  /*e1f0*/  LDL.LU R0, [R1+0x10] ;  /* 0x0000100001007983 */ /* 0x0005620000300800 */
[----:B------:R-:W-:Y:S01]  /*e200*/  LOP3.LUT P0, RZ, R23, 0x40, RZ, 0xc0, !PT ;  /* 0x0000004017ff7812 */ /* 0x000fe2000780c0ff */
[----:B------:R2:W-:-:S12]  /*e210*/  SYNCS.ARRIVE.TRANS64.A1T0 RZ, [R7+URZ+0x30830], RZ ;  /* 0x030830ff07ff79a7 */ /* 0x0005d8000810003f */
[----:B------:R-:W-:Y:S05]  /*e220*/  WARPSYNC.ALL ;  /* 0x0000000000007948 */ /* 0x000fea0003800000 */
[----:B------:R-:W-:Y:S01]  /*e230*/  ULDC.64 UR4, c[0x0][0x298] ;  /* 0x0000a60000047ab9 */ /* 0x000fe20000000a00 */
[----:B------:R-:W-:Y:S01]  /*e240*/  SEL R29, R29, RZ, !P0 ;  /* 0x000000ff1d1d7207 */ /* 0x000fe20004000000 */
[----:B01----:R-:W-:Y:S01]  /*e250*/  IMAD.WIDE.U32 R4, R35, UR4, RZ ;  /* 0x0000000423047c25 */ /* 0x003fe2000f8e00ff */
[----:B------:R-:W-:Y:S01]  /*e260*/  BSSY B6, `(.L_x_262) ;  /* 0x000001c000067945 */ /* 0x000fe20003800000 */
[----:B------:R-:W-:Y:S01]  /*e270*/  BAR.SYNC.DEFER_BLOCKING 0x8, 0x180 ;  /* 0x0206000000007b1d */ /* 0x000fe20000010000 */
[----:B-----5:R-:W-:-:S02]  /*e280*/  SEL R2, R0, RZ, !P0 ;  /* 0x000000ff00027207 */ /* 0x020fc40004000000 */
[----:B------:R-:W-:-:S03]  /*e290*/  SHF.R.S32.HI R0, RZ, 0x1f, R35 ;  /* 0x0000001fff007819 */ /* 0x000fc60000011423 */
[----:B------:R0:W-:Y:S02]  /*e2a0*/  STL [R1+0x24], R2 ;  /* 0x0000240201007387 */ /* 0x0001e40000100800 */
[----:B------:R-:W-:Y:S02]  /*e2b0*/  IMAD R0, R0, UR4, RZ ;  /* 0x0000000400007c24 */ /* 0x000fe4000f8e02ff */
[----:B------:R1:W-:Y:S02]  /*e2c0*/  STL.64 [R1+0x10], R4 ;  /* 0x0000100401007387 */ /* 0x0003e40000100a00 */
[----:B------:R-:W-:Y:S02]  /*e2d0*/  IMAD R0, R35, UR5, R0 ;  /* 0x0000000523007c24 */ /* 0x000fe4000f8e0200 */
[----:B0-----:R-:W-:Y:S02]  /*e2e0*/  VIADD R2, R22, 0x12400 ;  /* 0x0001240016027836 */ /* 0x001fe40000000000 */
[----:B------:R-:W-:-:S03]  /*e2f0*/  IMAD.IADD R35, R5, 0x1, R0 ;  /* 0x0000000105237824 */ /* 0x000fc600078e0200 */
[----:B------:R-:W-:-:S13]  /*e300*/  LOP3.LUT P0, RZ, R2, 0x3ff, RZ, 0xc0, !PT ;  /* 0x000003ff02ff7812 */ /* 0x000fda000780c0ff */
[----:B-1----:R-:W-:Y:S05]  /*e310*/  @!P0 BRA `(.L_x_263) ;  /* 0x0000000000408947 */ /* 0x002fea0003800000 */
[----:B------:R-:W-:Y:S01]  /*e320*/  MOV R2, 0x0 ;  /* 0x0000000000027802 */ /* 0x000fe20000000f00 */
[----:B------:R-:W-:Y:S01]  /*e330*/  ULDC.64 UR6, c[0x4][0x88] ;  /* 0x0100220000067ab9 */ /* 0x000fe20000000a00 */
[----:B------:R-:W-:Y:S01]  /*e340*/  ULDC.64 UR8, c[0x4][0x90] ;  /* 0x0100240000087ab9 */ /* 0x000fe20000000a00 */
[----:B------:R-:W-:Y:S01]  /*e350*/  ULDC.64 UR4, c[0x4][0x20] ;  /* 0x0100080000047ab9 */ /* 0x000fe20000000a00 */
[----:B------:R-:W-:Y:S01]  /*e360*/  IMAD.U32 R4, RZ, RZ, UR6 ;  /* 0x00000006ff047e24 */ /* 0x000fe2000f8e00ff */
[----:B------:R-:W-:Y:S01]  /*e370*/  MOV R10, UR4 ;  /* 0x00000004000a7c02 */ /* 0x000fe20008000f00 */
[----:B------:R-:W0:Y:S01]  /*e380*/  LDC.64 R2, c[0x4][R2] ;  /* 0x0100000002027b82 */ /* 0x000e220000000a00 */
[----:B------:R-:W-:Y:S02]  /*e390*/  IMAD.U32 R5, RZ, RZ, UR7 ;  /* 0x00000007ff057e24 */ /* 0x000fe4000f8e00ff */
[----:B------:R-:W-:Y:S02]  /*e3a0*/  IMAD.U32 R6, RZ, RZ, UR8 ;  /* 0x00000008ff067e24 */ /* 0x000fe4000f8e00ff */
[----:B--2---:R-:W-:-:S02]  /*e3b0*/  IMAD.U32 R7, RZ, RZ, UR9 ;  /* 0x00000009ff077e24 */ /* 0x004fc4000f8e00ff */
[----:B------:R-:W-:Y:S02]  /*e3c0*/  IMAD.U32 R11, RZ, RZ, UR5 ;  /* 0x00000005ff0b7e24 */ /* 0x000fe4000f8e00ff */
[----:B------:R-:W-:Y:S02]  /*e3d0*/  IMAD.MOV.U32 R8, RZ, RZ, 0x70 ;  /* 0x00000070ff087424 */ /* 0x000fe400078e00ff */
[----:B------:R-:W-:Y:S02]  /*e3e0*/  IMAD.MOV.U32 R12, RZ, RZ, 0x1 ;  /* 0x00000001ff0c7424 */ /* 0x000fe400078e00ff */
[----:B------:R-:W-:-:S07]  /*e3f0*/  IMAD.MOV.U32 R13, RZ, RZ, RZ ;  /* 0x000000ffff0d7224 */ /* 0x000fce00078e00ff */
[----:B------:R-:W-:-:S07]  /*e400*/  LEPC R20, `(.L_x_263) ;  /* 0x000000001014794e */ /* 0x000fce0000000000 */
[----:B0-----:R-:W-:Y:S05]  /*e410*/  CALL.ABS.NOINC R2 ;  /* 0x0000000002007343 */ /* 0x001fea0003c00000 */
.L_x_263:
[----:B------:R-:W-:Y:S05]  /*e420*/  BSYNC B6 ;  /* 0x0000000000067941 */ /* 0x000fea0003800000 */
.L_x_262:
[----:B------:R-:W3:Y:S01]  /*e430*/  LDL.LU.64 R2, [R1+0x10] ;  /* 0x0000100001027983 */ /* 0x000ee20000300a00 */
[----:B------:R-:W-:Y:S01]  /*e440*/  ULDC.64 UR6, c[0x0][0x2e0] ;  /* 0x0000b80000067ab9 */ /* 0x000fe20000000a00 */
[----:B------:R-:W0:Y:S01]  /*e450*/  LDC R6, c[0x0][0x448] ;  /* 0x00011200ff067b82 */ /* 0x000e220000000800 */
[----:B------:R-:W-:Y:S01]  /*e460*/  ULDC.64 UR4, c[0x0][0x2d8] ;  /* 0x0000b60000047ab9 */ /* 0x000fe20000000a00 */
[----:B------:R-:W4:Y:S01]  /*e470*/  LDL.LU R20, [R1+0x24] ;  /* 0x0000240001147983 */ /* 0x000f220000300800 */
[----:B------:R-:W-:-:S03]  /*e480*/  IMAD.SHL.U32 R4, R17, 0x80, RZ ;  /* 0x0000008011047824 */ /* 0x000fc600078e00ff */
[----:B------:R1:W5:Y:S01]  /*e490*/  LDL R17, [R1+0x18] ;  /* 0x0000180001117983 */ /* 0x0003620000100800 */
[----:B0-----:R-:W-:-:S13]  /*e4a0*/  ISETP.NE.AND P0, PT, R6, 0x1, PT ;  /* 0x000000010600780c */ /* 0x001fda0003f05270 */
[----:B------:R-:W0:Y:S08]  /*e4b0*/  @P0 LDC R0, c[0x0][0x44c] ;  /* 0x00011300ff000b82 */ /* 0x000e300000000800 */
[----:B------:R-:W1:Y:S01]  /*e4c0*/  @P0 LDC R8, c[0x0][0x450] ;  /* 0x00011400ff080b82 */ /* 0x000e620000000800 */
[----:B---3--:R-:W-:Y:S02]  /*e4d0*/  IMAD.MOV.U32 R3, RZ, RZ, R35 ;  /* 0x000000ffff037224 */ /* 0x008fe400078e0023 */
[----:B----4-:R-:W-:-:S02]  /*e4e0*/  IMAD R5, R20, UR6, RZ ;  /* 0x0000000614057c24 */ /* 0x010fc4000f8e02ff */
[----:B------:R-:W3:Y:S01]  /*e4f0*/  S2R R20, SR_TID.X ;  /* 0x0000000000147919 */ /* 0x000ee20000002100 */
[----:B------:R-:W-:-:S04]  /*e500*/  IMAD.WIDE.U32 R2, R26, UR4, R2 ;  /* 0x000000041a027c25 */ /* 0x000fc8000f8e0002 */
[----:B------:R-:W-:Y:S01]  /*e510*/  IMAD R3, R26, UR5, R3 ;  /* 0x000000051a037c24 */ /* 0x000fe2000f8e0203 */
[----:B------:R-:W-:Y:S01]  /*e520*/  ULDC.64 UR4, c[0x0][0x2d0] ;  /* 0x0000b40000047ab9 */ /* 0x000fe20000000a00 */
[C---:B------:R-:W-:Y:S02]  /*e530*/  IMAD R5, R29.reuse, UR7, R5 ;  /* 0x000000071d057c24 */ /* 0x040fe4000f8e0205 */
[----:B------:R-:W-:Y:S01]  /*e540*/  IMAD.WIDE.U32 R2, R29, UR6, R2 ;  /* 0x000000061d027c25 */ /* 0x000fe2000f8e0002 */
[----:B---3--:R-:W-:-:S04]  /*e550*/  LOP3.LUT R20, R20, 0x7f, RZ, 0xc0, !PT ;  /* 0x0000007f14147812 */ /* 0x008fc800078ec0ff */
[----:B------:R-:W-:Y:S02]  /*e560*/  SHF.R.U32.HI R21, RZ, 0x3, R20 ;  /* 0x00000003ff157819 */ /* 0x000fe40000011614 */
[----:B------:R-:W3:Y:S01]  /*e570*/  S2R R20, SR_TID.X ;  /* 0x0000000000147919 */ /* 0x000ee20000002100 */
[----:B------:R-:W-:Y:S01]  /*e580*/  IADD3 R3, R3, R5, RZ ;  /* 0x0000000503037210 */ /* 0x000fe20007ffe0ff */
[----:B---3--:R-:W-:-:S05]  /*e590*/  IMAD.SHL.U32 R20, R20, 0x10, RZ ;  /* 0x0000001014147824 */ /* 0x008fca00078e00ff */
[----:B------:R-:W-:-:S04]  /*e5a0*/  LOP3.LUT R20, R21, 0x70, R20, 0xf8, !PT ;  /* 0x0000007015147812 */ /* 0x000fc800078ef814 */
[----:B--2---:R-:W-:-:S05]  /*e5b0*/  LOP3.LUT R7, R20, R4, RZ, 0xfc, !PT ;  /* 0x0000000414077212 */ /* 0x004fca00078efcff */
[----:B0-----:R-:W-:-:S04]  /*e5c0*/  @P0 IMAD.HI.U32 R9, R7, R0, RZ ;  /* 0x0000000007090227 */ /* 0x001fc800078e00ff */
[----:B------:R-:W-:Y:S01]  /*e5d0*/  IMAD.MOV.U32 R0, RZ, RZ, R7 ;  /* 0x000000ffff007224 */ /* 0x000fe200078e0007 */
[----:B-1----:R-:W-:Y:S01]  /*e5e0*/  @P0 SHF.R.U32.HI R0, RZ, R8, R9 ;  /* 0x00000008ff000219 */ /* 0x002fe20000011609 */
[----:B------:R-:W0:Y:S04]  /*e5f0*/  S2R R20, SR_TID.X ;  /* 0x0000000000147919 */ /* 0x000e280000002100 */
[----:B------:R-:W-:-:S04]  /*e600*/  IMAD.MOV R5, RZ, RZ, -R0 ;  /* 0x000000ffff057224 */ /* 0x000fc800078e0a00 */
[----:B------:R-:W-:Y:S01]  /*e610*/  IMAD R5, R6, R5, R7 ;  /* 0x0000000506057224 */ /* 0x000fe200078e0207 */
[----:B------:R-:W-:Y:S01]  /*e620*/  SHF.R.S32.HI R7, RZ, 0x1f, R0 ;  /* 0x0000001fff077819 */ /* 0x000fe20000011400 */
[----:B------:R-:W-:-:S04]  /*e630*/  IMAD.WIDE.U32 R2, R0, UR4, R2 ;  /* 0x0000000400027c25 */ /* 0x000fc8000f8e0002 */
[----:B------:R-:W-:-:S04]  /*e640*/  IMAD R7, R7, UR4, RZ ;  /* 0x0000000407077c24 */ /* 0x000fc8000f8e02ff */
[----:B------:R-:W-:Y:S01]  /*e650*/  IMAD R7, R0, UR5, R7 ;  /* 0x0000000500077c24 */ /* 0x000fe2000f8e0207 */
[----:B------:R-:W-:Y:S01]  /*e660*/  SHF.R.S32.HI R0, RZ, 0x1f, R5 ;  /* 0x0000001fff007819 */ /* 0x000fe20000011405 */
[----:B------:R-:W-:Y:S02]  /*e670*/  ULDC.64 UR4, c[0x0][0x2c8] ;  /* 0x0000b20000047ab9 */ /* 0x000fe40000000a00 */
[----:B------:R-:W-:Y:S02]  /*e680*/  IMAD.IADD R3, R3, 0x1, R7 ;  /* 0x0000000103037824 */ /* 0x000fe400078e0207 */
[----:B------:R-:W-:Y:S02]  /*e690*/  IMAD R0, R0, UR4, RZ ;  /* 0x0000000400007c24 */ /* 0x000fe4000f8e02ff */
[----:B------:R-:W-:-:S04]  /*e6a0*/  IMAD.WIDE.U32 R2, R5, UR4, R2 ;  /* 0x0000000405027c25 */ /* 0x000fc8000f8e0002 */
[----:B------:R-:W-:Y:S01]  /*e6b0*/  IMAD R0, R5, UR5, R0 ;  /* 0x0000000505007c24 */ /* 0x000fe2000f8e0200 */
[----:B------:R-:W-:-:S03]  /*e6c0*/  ULDC.64 UR4, c[0x0][0x280] ;  /* 0x0000a00000047ab9 */ /* 0x000fc60000000a00 */
[----:B------:R-:W-:Y:S01]  /*e6d0*/  IMAD.IADD R5, R3, 0x1, R0 ;  /* 0x0000000103057824 */ /* 0x000fe200078e0200 */
[----:B------:R-:W-:Y:S01]  /*e6e0*/  LEA R0, P0, R2, UR4, 0x1 ;  /* 0x0000000402007c11 */ /* 0x000fe2000f8008ff */
[----:B------:R-:W-:Y:S01]  /*e6f0*/  ULDC UR4, c[0x0][0x2b8] ;  /* 0x0000ae0000047ab9 */ /* 0x000fe20000000800 */
[----:B0-----:R-:W-:Y:S02]  /*e700*/  LOP3.LUT R20, R20, 0x7f, RZ, 0xc0, !PT ;  /* 0x0000007f14147812 */ /* 0x001fe400078ec0ff */
[----:B------:R-:W-:Y:S01]  /*e710*/  LEA.HI.X R5, R2, UR5, R5, 0x1, P0 ;  /* 0x0000000502057c11 */ /* 0x000fe200080f0c05 */
[----:B------:R-:W-:Y:S01]  /*e720*/  UMOV UR5, 0xffffffff ;  /* 0xffffffff00057882 */ /* 0x000fe20000000000 */
[----:B------:R-:W-:Y:S02]  /*e730*/  ISETP.GE.AND P3, PT, R31, UR4, PT ;  /* 0x000000041f007c0c */ /* 0x000fe4000bf66270 */
[----:B------:R-:W-:Y:S02]  /*e740*/  ISETP.GE.AND P2, PT, R33, UR4, PT ;  /* 0x0000000421007c0c */ /* 0x000fe4000bf46270 */
[----:B------:R-:W-:-:S02]  /*e750*/  ISETP.GE.AND P0, PT, R32, UR4, PT ;  /* 0x0000000420007c0c */ /* 0x000fc4000bf06270 */
[----:B------:R-:W-:Y:S01]  /*e760*/  SHF.R.U32.HI R10, RZ, 0x3, R20 ;  /* 0x00000003ff0a7819 */ /* 0x000fe20000011614 */
[----:B------:R-:W-:Y:S10]  /*e770*/  BRA.DIV UR5, `(.L_x_264) ;  /* 0x0000003a05a87947 */ /* 0x000ff4000b800000 */
[----:B------:R-:W0:Y:S01]  /*e780*/  SHFL.IDX PT, R14, R0, RZ, 0x181f ;  /* 0x00181fff000e7589 */ /* 0x000e2200000e0000 */
[----:B-----5:R-:W-:Y:S02]  /*e790*/  IMAD R6, R17, R6, RZ ;  /* 0x0000000611067224 */ /* 0x020fe400078e02ff */
[----:B------:R-:W-:Y:S01]  /*e7a0*/  IMAD.IADD R4, R10, 0x1, R4 ;  /* 0x000000010a047824 */ /* 0x000fe200078e0204 */
[----:B------:R-:W1:Y:S03]  /*e7b0*/  SHFL.IDX PT, R2, R5, RZ, 0x181f ;  /* 0x00181fff05027589 */ /* 0x000e6600000e0000 */
[C---:B------:R-:W-:Y:S01]  /*e7c0*/  VIADD R7, R4.reuse, 0x10 ;  /* 0x0000001004077836 */ /* 0x040fe20000000000 */
[----:B------:R-:W-:-:S13]  /*e7d0*/  ISETP.GE.AND P1, PT, R4, R6, PT ;  /* 0x000000060400720c */ /* 0x000fda0003f26270 */
[----:B0-----:R-:W-:-:S05]  /*e7e0*/  @!P1 LEA R14, P4, R31, R14, 0x1 ;  /* 0x0000000e1f0e9211 */ /* 0x001fca00078808ff */
[----:B-1----:R-:W-:Y:S02]  /*e7f0*/  @!P1 IMAD.X R3, RZ, RZ, R2, P4 ;  /* 0x000000ffff039224 */ /* 0x002fe400020e0602 */
[----:B------:R-:W-:Y:S02]  /*e800*/  @!P1 IMAD.MOV.U32 R2, RZ, RZ, R14 ;  /* 0x000000ffff029224 */ /* 0x000fe400078e000e */
[----:B------:R-:W0:Y:S04]  /*e810*/  SHFL.IDX PT, R14, R0, 0x1, 0x181f ;  /* 0x00381f00000e7f89 */ /* 0x000e2800000e0000 */
[----:B------:R-:W-:Y:S04]  /*e820*/  @!P1 LDGSTS.E.BYPASS.LTC128B.128 [R36+0x12400], desc[UR36][R2.64], !P3 ;  /* 0x1240000002249fae */ /* 0x000fe8000d901d64 */
[----:B------:R-:W-:Y:S04]  /*e830*/  @!P1 LDGSTS.E.BYPASS.LTC128B.128 [R36+0x16400], desc[UR36][R2.64+0x80], !P2 ;  /* 0x1640008002249fae */ /* 0x000fe8000d101d64 */
[----:B------:R1:W-:Y:S01]  /*e840*/  @!P1 LDGSTS.E.BYPASS.LTC128B.128 [R36+0x1a400], desc[UR36][R2.64+0x100], !P0 ;  /* 0x1a40010002249fae */ /* 0x0003e2000c101d64 */
[----:B------:R-:W-:-:S03]  /*e850*/  ISETP.GE.AND P1, PT, R7, R6, PT ;  /* 0x000000060700720c */ /* 0x000fc60003f26270 */
[----:B-1----:R-:W1:Y:S10]  /*e860*/  SHFL.IDX PT, R2, R5, 0x1, 0x181f ;  /* 0x00381f0005027f89 */ /* 0x002e7400000e0000 */
[----:B0-----:R-:W-:-:S05]  /*e870*/  @!P1 LEA R14, P4, R31, R14, 0x1 ;  /* 0x0000000e1f0e9211 */ /* 0x001fca00078808ff */
[----:B-1----:R-:W-:Y:S01]  /*e880*/  @!P1 IMAD.X R7, RZ, RZ, R2, P4 ;  /* 0x000000ffff079224 */ /* 0x002fe200020e0602 */
[----:B------:R-:W-:Y:S02]  /*e890*/  @!P1 MOV R2, R14 ;  /* 0x0000000e00029202 */ /* 0x000fe40000000f00 */
[----:B------:R-:W0:Y:S01]  /*e8a0*/  SHFL.IDX PT, R14, R0, 0x2, 0x181f ;  /* 0x00581f00000e7f89 */ /* 0x000e2200000e0000 */
[----:B------:R-:W-:Y:S02]  /*e8b0*/  @!P1 IMAD.MOV.U32 R3, RZ, RZ, R7 ;  /* 0x000000ffff039224 */ /* 0x000fe400078e0007 */
[----:B------:R-:W-:-:S03]  /*e8c0*/  VIADD R7, R4, 0x20 ;  /* 0x0000002004077836 */ /* 0x000fc60000000000 */
[----:B------:R-:W-:Y:S04]  /*e8d0*/  @!P1 LDGSTS.E.BYPASS.LTC128B.128 [R36+0x12c00], desc[UR36][R2.64], !P3 ;  /* 0x12c0000002249fae */ /* 0x000fe8000d901d64 */
[----:B------:R-:W-:Y:S04]  /*e8e0*/  @!P1 LDGSTS.E.BYPASS.LTC128B.128 [R36+0x16c00], desc[UR36][R2.64+0x80], !P2 ;  /* 0x16c0008002249fae */ /* 0x000fe8000d101d64 */
[----:B------:R1:W-:Y:S01]  /*e8f0*/  @!P1 LDGSTS.E.BYPASS.LTC128B.128 [R36+0x1ac00], desc[UR36][R2.64+0x100], !P0 ;  /* 0x1ac0010002249fae */ /* 0x0003e2000c101d64 */
[----:B------:R-:W-:-:S03]  /*e900*/  ISETP.GE.AND P1, PT, R7, R6, PT ;  /* 0x000000060700720c */ /* 0x000fc60003f26270 */
[----:B-1----:R-:W1:Y:S10]  /*e910*/  SHFL.IDX PT, R2, R5, 0x2, 0x181f ;  /* 0x00581f0005027f89 */ /* 0x002e7400000e0000 */
[----:B0-----:R-:W-:-:S05]  /*e920*/  @!P1 LEA R14, P4, R31, R14, 0x1 ;  /* 0x0000000e1f0e9211 */ /* 0x001fca00078808ff */
[----:B-1----:R-:W-:Y:S02]  /*e930*/  @!P1 IMAD.X R7, RZ, RZ, R2, P4 ;  /* 0x000000ffff079224 */ /* 0x002fe400020e0602 */
[----:B------:R-:W-:Y:S02]  /*e940*/  @!P1 IMAD.MOV.U32 R2, RZ, RZ, R14 ;  /* 0x000000ffff029224 */ /* 0x000fe400078e000e */
[----:B------:R-:W-:Y:S01]  /*e950*/  @!P1 IMAD.MOV.U32 R3, RZ, RZ, R7 ;  /* 0x000000ffff039224 */ /* 0x000fe200078e0007 */
[----:B------:R-:W0:Y:S01]  /*e960*/  SHFL.IDX PT, R14, R0, 0x3, 0x181f ;  /* 0x00781f00000e7f89 */ /* 0x000e2200000e0000 */
        /* <DEDUP_REMOVED lines=9> */
[----:B------:R-:W0:Y:S01]  /*ea00*/  SHFL.IDX PT, R14, R0, 0x4, 0x181f ;  /* 0x00981f00000e7f89 */ /* 0x000e2200000e0000 */
[----:B------:R-:W-:Y:S01]  /*ea10*/  @!P1 MOV R3, R7 ;  /* 0x0000000700039202 */ /* 0x000fe20000000f00 */
[----:B------:R-:W-:-:S04]  /*ea20*/  VIADD R7, R4, 0x40 ;  /* 0x0000004004077836 */ /* 0x000fc80000000000 */
        /* <DEDUP_REMOVED lines=21> */
[----:B------:R-:W-:-:S03]  /*eb80*/  IADD3 R7, R4, 0x60, RZ ;  /* 0x0000006004077810 */ /* 0x000fc60007ffe0ff */
[----:B------:R-:W-:Y:S04]  /*eb90*/  @!P1 LDGSTS.E.BYPASS.LTC128B.128 [R36+0x14c00], desc[UR36][R2.64], !P3 ;  /* 0x14c0000002249fae */ /* 0x000fe8000d901d64 */
[----:B------:R-:W-:Y:S04]  /*eba0*/  @!P1 LDGSTS.E.BYPASS.LTC128B.128 [R36+0x18c00], desc[UR36][R2.64+0x80], !P2 ;  /* 0x18c0008002249fae */ /* 0x000fe8000d101d64 */
[----:B------:R1:W-:Y:S01]  /*ebb0*/  @!P1 LDGSTS.E.BYPASS.LTC128B.128 [R36+0x1cc00], desc[UR36][R2.64+0x100], !P0 ;  /* 0x1cc0010002249fae */ /* 0x0003e2000c101d64 */
[----:B------:R-:W-:-:S03]  /*ebc0*/  ISETP.GE.AND P1, PT, R7, R6, PT ;  /* 0x000000060700720c */ /* 0x000fc60003f26270 */
[----:B-1----:R-:W1:Y:S10]  /*ebd0*/  SHFL.IDX PT, R2, R5, 0x6, 0x181f ;  /* 0x00d81f0005027f89 */ /* 0x002e7400000e0000 */
[----:B0-----:R-:W-:Y:S01]  /*ebe0*/  @!P1 LEA R14, P4, R31, R14, 0x1 ;  /* 0x0000000e1f0e9211 */ /* 0x001fe200078808ff */
[----:B------:R-:W0:Y:S04]  /*ebf0*/  SHFL.IDX PT, R5, R5, 0x7, 0x181f ;  /* 0x00f81f0005057f89 */ /* 0x000e2800000e0000 */
[----:B-1----:R-:W-:-:S02]  /*ec00*/  @!P1 IMAD.X R7, RZ, RZ, R2, P4 ;  /* 0x000000ffff079224 */ /* 0x002fc400020e0602 */
[----:B------:R-:W-:Y:S02]  /*ec10*/  @!P1 IMAD.MOV.U32 R2, RZ, RZ, R14 ;  /* 0x000000ffff029224 */ /* 0x000fe400078e000e */
[----:B------:R-:W-:Y:S01]  /*ec20*/  @!P1 IMAD.MOV.U32 R3, RZ, RZ, R7 ;  /* 0x000000ffff039224 */ /* 0x000fe200078e0007 */
[----:B------:R1:W2:Y:S04]  /*ec30*/  SHFL.IDX PT, R14, R0, 0x7, 0x181f ;  /* 0x00f81f00000e7f89 */ /* 0x0002a800000e0000 */
[----:B------:R1:W-:Y:S04]  /*ec40*/  @!P1 LDGSTS.E.BYPASS.LTC128B.128 [R36+0x15400], desc[UR36][R2.64], !P3 ;  /* 0x1540000002249fae */ /* 0x0003e8000d901d64 */
[----:B------:R1:W-:Y:S04]  /*ec50*/  @!P1 LDGSTS.E.BYPASS.LTC128B.128 [R36+0x19400], desc[UR36][R2.64+0x80], !P2 ;  /* 0x1940008002249fae */ /* 0x0003e8000d101d64 */
[----:B0-----:R1:W-:Y:S02]  /*ec60*/  @!P1 LDGSTS.E.BYPASS.LTC128B.128 [R36+0x1d400], desc[UR36][R2.64+0x100], !P0 ;  /* 0x1d40010002249fae */ /* 0x0013e4000c101d64 */
.L_x_353:
[----:B-1----:R-:W-:Y:S01]  /*ec70*/  VIADD R3, R4, 0x70 ;  /* 0x0000007004037836 */ /* 0x002fe20000000000 */
[----:B------:R-:W-:Y:S04]  /*ec80*/  BSSY B0, `(.L_x_265) ;  /* 0x000000b000007945 */ /* 0x000fe80003800000 */
[----:B------:R-:W-:-:S13]  /*ec90*/  ISETP.GE.AND P1, PT, R3, R6, PT ;  /* 0x000000060300720c */ /* 0x000fda0003f26270 */
[----:B------:R-:W-:Y:S05]  /*eca0*/  @P1 BRA `(.L_x_266) ;  /* 0x0000000000201947 */ /* 0x000fea0003800000 */
[----:B--2---:R-:W-:-:S05]  /*ecb0*/  LEA R2, P1, R31, R14, 0x1 ;  /* 0x0000000e1f027211 */ /* 0x004fca00078208ff */
[----:B------:R-:W-:-:S05]  /*ecc0*/  IMAD.X R3, RZ, RZ, R5, P1 ;  /* 0x000000ffff037224 */ /* 0x000fca00008e0605 */
[----:B------:R-:W-:Y:S01]  /*ecd0*/  @!PT LDS RZ, [RZ] ;  /* 0x00000000fffff984 */ /* 0x000fe20000000800 */
[----:B------:R-:W-:Y:S01]  /*ece0*/  @!PT LDS RZ, [RZ] ;  /* 0x00000000fffff984 */ /* 0x000fe20000000800 */
[----:B------:R-:W-:Y:S01]  /*ecf0*/  @!PT LDS RZ, [RZ] ;  /* 0x00000000fffff984 */ /* 0x000fe20000000800 */
[----:B------:R0:W-:Y:S04]  /*ed00*/  LDGSTS.E.BYPASS.LTC128B.128 [R36+0x15c00], desc[UR36][R2.64], !P3 ;  /* 0x15c0000002247fae */ /* 0x0001e8000d901d64 */
[----:B------:R0:W-:Y:S04]  /*ed10*/  LDGSTS.E.BYPASS.LTC128B.128 [R36+0x19c00], desc[UR36][R2.64+0x80], !P2 ;  /* 0x19c0008002247fae */ /* 0x0001e8000d101d64 */
[----:B------:R0:W-:Y:S02]  /*ed20*/  LDGSTS.E.BYPASS.LTC128B.128 [R36+0x1dc00], desc[UR36][R2.64+0x100], !P0 ;  /* 0x1dc0010002247fae */ /* 0x0001e4000c101d64 */
.L_x_266:
[----:B------:R-:W-:Y:S05]  /*ed30*/  BSYNC B0 ;  /* 0x0000000000007941 */ /* 0x000fea0003800000 */
.L_x_265:
[----:B------:R-:W-:Y:S01]  /*ed40*/  NOP ;  /* 0x0000000000007918 */ /* 0x000fe20000000000 */
[----:B------:R-:W-:-:S13]  /*ed50*/  PLOP3.LUT P0, PT, PT, PT, PT, 0x80, 0x0 ;  /* 0x000000000000781c */ /* 0x000fda0003f0f070 */
.L_x_267:
[----:B------:R-:W-:Y:S02]  /*ed60*/  PLOP3.LUT P1, PT, P1, P0, PT, 0xa2, 0x0 ;  /* 0x000000000000781c */ /* 0x000fe40000f21472 */
[----:B------:R-:W-:-:S08]  /*ed70*/  @P0 R2UR P1, UR4, R22 ;  /* 0x00000000160402ca */ /* 0x000fd00000020000 */
[----:B------:R-:W-:-:S05]  /*ed80*/  @P0 PLOP3.LUT P0, PT, P1, PT, PT, 0x80, 0x0 ;  /* 0x000000000000081c */ /* 0x000fca0000f0f070 */
[----:B------:R-:W-:Y:S01]  /*ed90*/  @!P1 SYNCS.ARRIVE.TRANS64.RED.A0T1 RZ, [UR4+0x30800], RZ ;  /* 0x030800ffffff99a7 */ /* 0x000fe20008200404 */
[----:B------:R-:W-:Y:S07]  /*eda0*/  @!P1 ARRIVES.LDGSTSBAR.64.TRANSCNT [UR4+0x30800] ;  /* 0x03080000ff0099b0 */ /* 0x000fee0008000a84 */
[----:B------:R-:W-:Y:S05]  /*edb0*/  @P0 BRA.U.ANY `(.L_x_267) ;  /* 0xfffffffd00e80947 */ /* 0x000fea000393ffff */
[----:B0-----:R-:W3:Y:S04]  /*edc0*/  LDL.LU R3, [R1+0x20] ;  /* 0x0000200001037983 */ /* 0x001ee80000300800 */
[----:B------:R-:W4:Y:S01]  /*edd0*/  LDL.LU R2, [R1+0x1c] ;  /* 0x00001c0001027983 */ /* 0x000f220000300800 */
[----:B---3--:R-:W-:Y:S02]  /*ede0*/  VIADD R3, R3, 0x1 ;  /* 0x0000000103037836 */ /* 0x008fe40000000000 */
[----:B----4-:R-:W-:-:S03]  /*edf0*/  VIADD R8, R2, 0xfffffffe ;  /* 0xfffffffe02087836 */ /* 0x010fc60000000000 */
[----:B------:R-:W-:Y:S01]  /*ee00*/  LEA.HI R0, R3, R3, RZ, 0x1 ;  /* 0x0000000303007211 */ /* 0x000fe200078f08ff */
[----:B------:R0:W-:Y:S03]  /*ee10*/  STL [R1+0x20], R3 ;  /* 0x0000200301007387 */ /* 0x0001e60000100800 */
[----:B------:R-:W-:-:S05]  /*ee20*/  LOP3.LUT R0, R0, 0xfffffffe, RZ, 0xc0, !PT ;  /* 0xfffffffe00007812 */ /* 0x000fca00078ec0ff */
[----:B------:R-:W-:-:S05]  /*ee30*/  IMAD.IADD R0, R3, 0x1, -R0 ;  /* 0x0000000103007824 */ /* 0x000fca00078e0a00 */
[----:B0-----:R-:W-:Y:S01]  /*ee40*/  SHF.L.U32 R3, R0, 0x1f, RZ ;  /* 0x0000001f00037819 */ /* 0x001fe200000006ff */
[----:B------:R-:W-:Y:S01]  /*ee50*/  NOP ;  /* 0x0000000000007918 */ /* 0x000fe20000000000 */
[----:B------:R0:W-:Y:S01]  /*ee60*/  SYNCS.ARRIVE.TRANS64.A1T0 RZ, [R22+URZ+0x30800], RZ ;  /* 0x030800ff16ff79a7 */ /* 0x0001e2000810003f */
[----:B------:R-:W-:Y:S01]  /*ee70*/  BSSY B0, `(.L_x_268) ;  /* 0x0000003000007945 */ /* 0x000fe20003800000 */
[----:B------:R-:W1:Y:S03]  /*ee80*/  SYNCS.PHASECHK.TRANS64.TRYWAIT P0, [R22+URZ+0x30820], R3 ;  /* 0x03082003160075a7 */ /* 0x000e66000800017f */
[----:B01----:R-:W-:Y:S05]  /*ee90*/  @!P0 BRA `(.L_x_269) ;  /* 0x0000003c007c8947 */ /* 0x003fea0003800000 */
.L_x_354:
[----:B------:R-:W-:Y:S05]  /*eea0*/  BSYNC B0 ;  /* 0x0000000000007941 */ /* 0x000fea0003800000 */
.L_x_268:
[----:B------:R-:W3:Y:S01]  /*eeb0*/  LDL R0, [R1] ;  /* 0x0000000001007983 */ /* 0x000ee20000100800 */
[----:B------:R-:W-:Y:S01]  /*eec0*/  BSSY B0, `(.L_x_270) ;  /* 0x0000104000007945 */ /* 0x000fe20003800000 */
[----:B---3--:R-:W-:-:S13]  /*eed0*/  ISETP.GE.AND P0, PT, R8, R0, PT ;  /* 0x000000000800720c */ /* 0x008fda0003f06270 */
[----:B------:R-:W-:Y:S05]  /*eee0*/  @!P0 BRA `(.L_x_271) ;  /* 0x0000001000048947 */ /* 0x000fea0003800000 */
[----:B------:R-:W-:Y:S01]  /*eef0*/  ULDC UR4, c[0x0][0x2f4] ;  /* 0x0000bd0000047ab9 */ /* 0x000fe20000000800 */
[----:B------:R-:W-:Y:S01]  /*ef00*/  MOV R17, R28 ;  /* 0x0000001c00117202 */ /* 0x000fe20000000f00 */
[----:B------:R-:W-:Y:S01]  /*ef10*/  IMAD.MOV.U32 R10, RZ, RZ, R27 ;  /* 0x000000ffff0a7224 */ /* 0x000fe200078e001b */
[----:B------:R-:W-:Y:S01]  /*ef20*/  ISETP.GE.AND P3, PT, R31, UR4, PT ;  /* 0x000000041f007c0c */ /* 0x000fe2000bf66270 */
[----:B------:R-:W-:Y:S01]  /*ef30*/  IMAD.MOV.U32 R29, RZ, RZ, R25 ;  /* 0x000000ffff1d7224 */ /* 0x000fe200078e0019 */
[----:B------:R-:W-:Y:S02]  /*ef40*/  ISETP.GE.AND P2, PT, R33, UR4, PT ;  /* 0x0000000421007c0c */ /* 0x000fe4000bf46270 */
[----:B------:R-:W-:-:S13]  /*ef50*/  ISETP.GE.AND P1, PT, R32, UR4, PT ;  /* 0x0000000420007c0c */ /* 0x000fda000bf26270 */
.L_x_284:
[----:B------:R-:W3:Y:S04]  /*ef60*/  LDL R5, [R1+0x4] ;  /* 0x0000040001057983 */ /* 0x000ee80000100800 */
[----:B------:R-:W4:Y:S01]  /*ef70*/  LDL R12, [R1+0x8] ;  /* 0x00000800010c7983 */ /* 0x000f220000100800 */
[----:B------:R-:W1:Y:S01]  /*ef80*/  S2R R0, SR_TID.X ;  /* 0x0000000000007919 */ /* 0x000e620000002100 */
[----:B------:R-:W2:Y:S01]  /*ef90*/  S2R R4, SR_TID.X ;  /* 0x0000000000047919 */ /* 0x000ea20000002100 */
[----:B-1----:R-:W-:-:S04]  /*efa0*/  LOP3.LUT R0, R0, 0x7f, RZ, 0xc0, !PT ;  /* 0x0000007f00007812 */ /* 0x002fc800078ec0ff */
[----:B0-----:R-:W-:Y:S02]  /*efb0*/  SHF.R.U32.HI R3, RZ, 0x3, R0 ;  /* 0x00000003ff037819 */ /* 0x001fe40000011600 */
[----:B------:R-:W0:Y:S01]  /*efc0*/  LDC R0, c[0x0][0x430] ;  /* 0x00010c00ff007b82 */ /* 0x000e220000000800 */
[----:B--2---:R-:W-:-:S05]  /*efd0*/  IMAD.SHL.U32 R4, R4, 0x10, RZ ;  /* 0x0000001004047824 */ /* 0x004fca00078e00ff */
[----:B------:R-:W-:-:S04]  /*efe0*/  LOP3.LUT R4, R3, 0x70, R4, 0xf8, !PT ;  /* 0x0000007003047812 */ /* 0x000fc800078ef804 */
[----:B------:R-:W-:-:S13]  /*eff0*/  ISETP.GT.U32.AND P5, PT, R4, 0x5f, PT ;  /* 0x0000005f0400780c */ /* 0x000fda0003fa4070 */
[----:B------:R-:W4:Y:S01]  /*f000*/  @!P5 LDC.64 R6, c[0x0][0x428] ;  /* 0x00010a00ff06db82 */ /* 0x000f220000000a00 */
[----:B0-----:R-:W-:-:S13]  /*f010*/  ISETP.NE.AND P0, PT, R0, 0x1, PT ;  /* 0x000000010000780c */ /* 0x001fda0003f05270 */
[----:B------:R-:W0:Y:S08]  /*f020*/  @P0 LDC R0, c[0x0][0x434] ;  /* 0x00010d00ff000b82 */ /* 0x000e300000000800 */
[----:B------:R-:W1:Y:S01]  /*f030*/  @P0 LDC R3, c[0x0][0x438] ;  /* 0x00010e00ff030b82 */ /* 0x000e620000000800 */
[----:B---3--:R-:W-:-:S04]  /*f040*/  IMAD R9, R8, 0x60, R5 ;  /* 0x0000006008097824 */ /* 0x008fc800078e0205 */
[----:B------:R-:W-:-:S03]  /*f050*/  IMAD.IADD R9, R4, 0x1, R9 ;  /* 0x0000000104097824 */ /* 0x000fc600078e0209 */
[----:B------:R-:W2:Y:S01]  /*f060*/  @!P5 LDC.64 R4, c[0x0][0x418] ;  /* 0x00010600ff04db82 */ /* 0x000ea20000000a00 */
[----:B0-----:R-:W-:-:S04]  /*f070*/  @P0 IMAD.HI.U32 R0, R9, R0, RZ ;  /* 0x0000000009000227 */ /* 0x001fc800078e00ff */
[----:B------:R-:W-:Y:S01]  /*f080*/  IMAD.MOV.U32 R11, RZ, RZ, R9 ;  /* 0x000000ffff0b7224 */ /* 0x000fe200078e0009 */
[----:B-1----:R-:W-:Y:S01]  /*f090*/  @P0 SHF.R.U32.HI R11, RZ, R3, R0 ;  /* 0x00000003ff0b0219 */ /* 0x002fe20000011600 */
[----:B----4-:R-:W-:-:S03]  /*f0a0*/  @!P5 IMAD R0, R12, R6, RZ ;  /* 0x000000060c00d224 */ /* 0x010fc600078e02ff */
[--C-:B------:R-:W-:Y:S01]  /*f0b0*/  @!P5 SHF.R.S32.HI R3, RZ, 0x1f, R11.reuse ;  /* 0x0000001fff03d819 */ /* 0x100fe2000001140b */
[----:B------:R-:W-:Y:S02]  /*f0c0*/  @!P5 IMAD.MOV.U32 R2, RZ, RZ, R11 ;  /* 0x000000ffff02d224 */ /* 0x000fe400078e000b */
[C---:B------:R-:W-:Y:S02]  /*f0d0*/  @!P5 IMAD R7, R30.reuse, R7, R0 ;  /* 0x000000071e07d224 */ /* 0x040fe400078e0200 */
[----:B------:R-:W-:-:S04]  /*f0e0*/  @!P5 IMAD.WIDE.U32 R2, R30, R6, R2 ;  /* 0x000000061e02d225 */ /* 0x000fc800078e0002 */
[----:B------:R-:W-:Y:S01]  /*f0f0*/  @!P5 IMAD.IADD R7, R7, 0x1, R3 ;  /* 0x000000010707d824 */ /* 0x000fe200078e0203 */
[----:B------:R-:W-:Y:S02]  /*f100*/  MOV R0, RZ ;  /* 0x000000ff00007202 */ /* 0x000fe40000000f00 */
[----:B--2---:R-:W-:-:S04]  /*f110*/  @!P5 LEA R4, P0, R2, R4, 0x2 ;  /* 0x000000040204d211 */ /* 0x004fc800078010ff */
[----:B------:R-:W-:-:S05]  /*f120*/  @!P5 LEA.HI.X R5, R2, R5, R7, 0x2, P0 ;  /* 0x000000050205d211 */ /* 0x000fca00000f1407 */
[----:B------:R0:W5:Y:S01]  /*f130*/  @!P5 LDG.E R0, desc[UR36][R4.64] ;  /* 0x000000240400d981 */ /* 0x000162000c1e1900 */
[----:B------:R-:W-:Y:S01]  /*f140*/  LOP3.LUT P4, RZ, R23, 0x10, RZ, 0xc0, !PT ;  /* 0x0000001017ff7812 */ /* 0x000fe2000788c0ff */
[----:B------:R-:W-:Y:S01]  /*f150*/  VIADD R27, R10, 0x1 ;  /* 0x000000010a1b7836 */ /* 0x000fe20000000000 */
[----:B------:R-:W-:Y:S05]  /*f160*/  YIELD ;  /* 0x0000000000007946 */ /* 0x000fea0003800000 */
[----:B------:R-:W-:Y:S01]  /*f170*/  ISETP.NE.AND P0, PT, R27, 0x2, PT ;  /* 0x000000021b00780c */ /* 0x000fe20003f05270 */
[----:B------:R-:W-:Y:S01]  /*f180*/  IMAD.MOV R2, RZ, RZ, -R11 ;  /* 0x000000ffff027224 */ /* 0x000fe200078e0a0b */
[----:B------:R-:W-:-:S02]  /*f190*/  ULDC UR4, c[0x0][0x430] ;  /* 0x00010c0000047ab9 */ /* 0x000fc40000000800 */
[----:B------:R-:W-:Y:S01]  /*f1a0*/  SEL R28, RZ, 0x1, P0 ;  /* 0x00000001ff1c7807 */ /* 0x000fe20000000000 */
[----:B------:R-:W-:Y:S01]  /*f1b0*/  IMAD R9, R2, UR4, R9 ;  /* 0x0000000402097c24 */ /* 0x000fe2000f8e0209 */
[----:B------:R-:W-:Y:S01]  /*f1c0*/  SEL R27, R27, RZ, P0 ;  /* 0x000000ff1b1b7207 */ /* 0x000fe20000000000 */
[----:B------:R-:W-:Y:S01]  /*f1d0*/  IMAD.MOV.U32 R25, RZ, RZ, R8 ;  /* 0x000000ffff197224 */ /* 0x000fe200078e0008 */
[----:B------:R-:W-:Y:S01]  /*f1e0*/  LOP3.LUT R28, R17, R28, RZ, 0x3c, !PT ;  /* 0x0000001c111c7212 */ /* 0x000fe200078e3cff */
[----:B0-----:R-:W-:Y:S06]  /*f1f0*/  @!P4 BRA `(.L_x_272) ;  /* 0x000000000004c947 */ /* 0x001fec0003800000 */
[----:B------:R-:W-:Y:S01]  /*f200*/  BPT.TRAP 0x1 ;  /* 0x000000040000795c */ /* 0x000fe20000300000 */
.L_x_272:
[----:B------:R-:W-:Y:S01]  /*f210*/  IMAD R6, R27, 0x8, R22 ;  /* 0x000000081b067824 */ /* 0x000fe200078e0216 */
[----:B------:R-:W-:Y:S01]  /*f220*/  SHF.L.U32 R3, R28, 0x1f, RZ ;  /* 0x0000001f1c037819 */ /* 0x000fe200000006ff */
[----:B------:R-:W-:Y:S03]  /*f230*/  BSSY B1, `(.L_x_273) ;  /* 0x0000003000017945 */ /* 0x000fe60003800000 */
[----:B------:R-:W0:Y:S02]  /*f240*/  SYNCS.PHASECHK.TRANS64.TRYWAIT P0, [R6+URZ+0x30840], R3 ;  /* 0x03084003060075a7 */ /* 0x000e24000800017f */
[----:B0-----:R-:W-:Y:S05]  /*f250*/  @!P0 BRA `(.L_x_274) ;  /* 0x0000003800a08947 */ /* 0x001fea0003800000 */
.L_x_355:
[----:B------:R-:W-:Y:S05]  /*f260*/  BSYNC B1 ;  /* 0x0000000000017941 */ /* 0x000fea0003800000 */
.L_x_273:
[----:B------:R-:W-:Y:S01]  /*f270*/  SHF.R.S32.HI R20, RZ, 0x1f, R9 ;  /* 0x0000001fff147819 */ /* 0x000fe20000011409 */
[----:B------:R-:W-:Y:S01]  /*f280*/  ULDC.64 UR4, c[0x0][0x300] ;  /* 0x0000c00000047ab9 */ /* 0x000fe20000000a00 */
[----:B-----5:R-:W-:Y:S01]  /*f290*/  SHF.R.S32.HI R21, RZ, 0x1f, R0 ;  /* 0x0000001fff157819 */ /* 0x020fe20000011400 */
[----:B0-----:R-:W-:Y:S01]  /*f2a0*/  IMAD.WIDE.U32 R2, R9, UR4, RZ ;  /* 0x0000000409027c25 */ /* 0x001fe2000f8e00ff */
[----:B------:R-:W-:Y:S01]  /*f2b0*/  ULDC.64 UR6, c[0x0][0x2e8] ;  /* 0x0000ba0000067ab9 */ /* 0x000fe20000000a00 */
[C---:B------:R-:W-:Y:S02]  /*f2c0*/  LOP3.LUT P5, RZ, R23.reuse, 0x2, RZ, 0xc0, !PT ;  /* 0x0000000217ff7812 */ /* 0x040fe400078ac0ff */
[----:B------:R-:W-:Y:S01]  /*f2d0*/  IMAD R4, R20, UR4, RZ ;  /* 0x0000000414047c24 */ /* 0x000fe2000f8e02ff */
[----:B------:R-:W-:Y:S01]  /*f2e0*/  LOP3.LUT P4, RZ, R23, 0x1, RZ, 0xc0, !PT ;  /* 0x0000000117ff7812 */ /* 0x000fe2000788c0ff */
[----:B------:R-:W-:Y:S02]  /*f2f0*/  IMAD R5, R27, 0x4800, R34 ;  /* 0x000048001b057824 */ /* 0x000fe400078e0222 */
[----:B------:R-:W-:Y:S01]  /*f300*/  IMAD R4, R9, UR5, R4 ;  /* 0x0000000509047c24 */ /* 0x000fe2000f8e0204 */
[----:B------:R-:W-:-:S03]  /*f310*/  ULDC.64 UR4, c[0x0][0x310] ;  /* 0x0000c40000047ab9 */ /* 0x000fc60000000a00 */
[----:B------:R-:W-:Y:S02]  /*f320*/  IMAD.IADD R3, R3, 0x1, R4 ;  /* 0x0000000103037824 */ /* 0x000fe400078e0204 */
[----:B------:R-:W-:Y:S02]  /*f330*/  IMAD R4, R21, UR4, RZ ;  /* 0x0000000415047c24 */ /* 0x000fe4000f8e02ff */
[----:B------:R-:W-:-:S04]  /*f340*/  IMAD.WIDE.U32 R2, R0, UR4, R2 ;  /* 0x0000000400027c25 */ /* 0x000fc8000f8e0002 */
[----:B------:R-:W-:Y:S01]  /*f350*/  IMAD R4, R0, UR5, R4 ;  /* 0x0000000500047c24 */ /* 0x000fe2000f8e0204 */
[----:B------:R-:W-:-:S03]  /*f360*/  ULDC.64 UR4, c[0x0][0x308] ;  /* 0x0000c20000047ab9 */ /* 0x000fc60000000a00 */
[----:B------:R-:W-:Y:S02]  /*f370*/  IMAD.IADD R3, R3, 0x1, R4 ;  /* 0x0000000103037824 */ /* 0x000fe400078e0204 */
[----:B------:R-:W-:Y:S01]  /*f380*/  IMAD.WIDE.U32 R2, R26, UR4, R2 ;  /* 0x000000041a027c25 */ /* 0x000fe2000f8e0002 */
[----:B------:R-:W-:-:S03]  /*f390*/  UMOV UR4, 0xffffffff ;  /* 0xffffffff00047882 */ /* 0x000fc60000000000 */
[----:B------:R-:W-:Y:S01]  /*f3a0*/  IMAD R8, R26, UR5, R3 ;  /* 0x000000051a087c24 */ /* 0x000fe2000f8e0203 */
[----:B------:R-:W-:-:S04]  /*f3b0*/  LEA R7, P0, R2, UR6, 0x1 ;  /* 0x0000000602077c11 */ /* 0x000fc8000f8008ff */
[----:B------:R-:W-:Y:S01]  /*f3c0*/  LEA.HI.X R8, R2, UR7, R8, 0x1, P0 ;  /* 0x0000000702087c11 */ /* 0x000fe200080f0c08 */
[----:B------:R-:W-:Y:S08]  /*f3d0*/  BRA.DIV UR4, `(.L_x_275) ;  /* 0x0000003a04547947 */ /* 0x000ff0000b800000 */
[----:B------:R-:W0:Y:S01]  /*f3e0*/  SHFL.IDX PT, R2, R7, RZ, 0x181f ;  /* 0x00181fff07027589 */ /* 0x000e2200000e0000 */
[----:B------:R-:W-:Y:S01]  /*f3f0*/  IMAD.SHL.U32 R4, R31, 0x2, RZ ;  /* 0x000000021f047824 */ /* 0x000fe200078e00ff */
[----:B------:R-:W-:Y:S01]  /*f400*/  LOP3.LUT P6, RZ, R23, 0x4, RZ, 0xc0, !PT ;  /* 0x0000000417ff7812 */ /* 0x000fe200078cc0ff */
[----:B------:R-:W-:Y:S01]  /*f410*/  IMAD R5, R5, 0x2, R22 ;  /* 0x0000000205057824 */ /* 0x000fe200078e0216 */
[----:B------:R-:W1:Y:S04]  /*f420*/  SHFL.IDX PT, R3, R8, RZ, 0x181f ;  /* 0x00181fff08037589 */ /* 0x000e6800000e0000 */
[----:B------:R-:W-:Y:S01]  /*f430*/  SHFL.IDX PT, R35, R8, 0x2, 0x181f ;  /* 0x00581f0008237f89 */ /* 0x000fe200000e0000 */
[----:B0-----:R-:W-:-:S05]  /*f440*/  IADD3 R2, P0, R2, R4, RZ ;  /* 0x0000000402027210 */ /* 0x001fca0007f1e0ff */
[----:B-1----:R-:W-:-:S05]  /*f450*/  IMAD.X R3, RZ, RZ, R3, P0 ;  /* 0x000000ffff037224 */ /* 0x002fca00000e0603 */
[----:B------:R-:W-:Y:S04]  /*f460*/  LDGSTS.E.BYPASS.LTC128B.128 [R5+0x1e400], desc[UR36][R2.64], !P6 ;  /* 0x1e40000002057fae */ /* 0x000fe8000f101d64 */
[----:B------:R-:W-:Y:S04]  /*f470*/  LDGSTS.E.BYPASS.LTC128B.128 [R5+0x21400], desc[UR36][R2.64+0x80], !P5 ;  /* 0x2140008002057fae */ /* 0x000fe8000e901d64 */
[----:B------:R0:W-:Y:S04]  /*f480*/  LDGSTS.E.BYPASS.LTC128B.128 [R5+0x24400], desc[UR36][R2.64+0x100], !P4 ;  /* 0x2440010002057fae */ /* 0x0001e8000e101d64 */
[----:B0-----:R-:W0:Y:S04]  /*f490*/  SHFL.IDX PT, R2, R7, 0x1, 0x181f ;  /* 0x00381f0007027f89 */ /* 0x001e2800000e0000 */
[----:B------:R-:W1:Y:S01]  /*f4a0*/  SHFL.IDX PT, R3, R8, 0x1, 0x181f ;  /* 0x00381f0008037f89 */ /* 0x000e6200000e0000 */
[----:B0-----:R-:W-:-:S04]  /*f4b0*/  IADD3 R2, P0, R2, R4, RZ ;  /* 0x0000000402027210 */ /* 0x001fc80007f1e0ff */
[----:B-1----:R-:W-:-:S05]  /*f4c0*/  IADD3.X R3, RZ, R3, RZ, P0, !PT ;  /* 0x00000003ff037210 */ /* 0x002fca00007fe4ff */
[----:B------:R-:W-:Y:S04]  /*f4d0*/  LDGSTS.E.BYPASS.LTC128B.128 [R5+0x1ec00], desc[UR36][R2.64], !P6 ;  /* 0x1ec0000002057fae */ /* 0x000fe8000f101d64 */
[----:B------:R-:W-:Y:S04]  /*f4e0*/  LDGSTS.E.BYPASS.LTC128B.128 [R5+0x21c00], desc[UR36][R2.64+0x80], !P5 ;  /* 0x21c0008002057fae */ /* 0x000fe8000e901d64 */
[----:B------:R0:W-:Y:S04]  /*f4f0*/  LDGSTS.E.BYPASS.LTC128B.128 [R5+0x24c00], desc[UR36][R2.64+0x100], !P4 ;  /* 0x24c0010002057fae */ /* 0x0001e8000e101d64 */
[----:B0-----:R-:W0:Y:S02]  /*f500*/  SHFL.IDX PT, R2, R7, 0x2, 0x181f ;  /* 0x00581f0007027f89 */ /* 0x001e2400000e0000 */
[----:B0-----:R-:W-:-:S05]  /*f510*/  IADD3 R2, P0, R2, R4, RZ ;  /* 0x0000000402027210 */ /* 0x001fca0007f1e0ff */
[----:B------:R-:W-:Y:S02]  /*f520*/  IMAD.X R3, RZ, RZ, R35, P0 ;  /* 0x000000ffff037224 */ /* 0x000fe400000e0623 */
[----:B------:R-:W-:Y:S04]  /*f530*/  SHFL.IDX PT, R35, R8, 0x3, 0x181f ;  /* 0x00781f0008237f89 */ /* 0x000fe800000e0000 */
        /* <DEDUP_REMOVED lines=13> */
[----:B------:R0:W1:Y:S04]  /*f610*/  SHFL.IDX PT, R35, R8, 0x5, 0x181f ;  /* 0x00b81f0008237f89 */ /* 0x00006800000e0000 */
[----:B------:R-:W-:Y:S04]  /*f620*/  LDGSTS.E.BYPASS.LTC128B.128 [R5+0x20400], desc[UR36][R2.64], !P6 ;  /* 0x2040000002057fae */ /* 0x000fe8000f101d64 */
[----:B------:R-:W-:Y:S04]  /*f630*/  LDGSTS.E.BYPASS.LTC128B.128 [R5+0x23400], desc[UR36][R2.64+0x80], !P5 ;  /* 0x2340008002057fae */ /* 0x000fe8000e901d64 */
[----:B------:R2:W-:Y:S04]  /*f640*/  LDGSTS.E.BYPASS.LTC128B.128 [R5+0x26400], desc[UR36][R2.64+0x100], !P4 ;  /* 0x2640010002057fae */ /* 0x0005e8000e101d64 */
[----:B-12---:R0:W2:Y:S02]  /*f650*/  SHFL.IDX PT, R2, R7, 0x5, 0x181f ;  /* 0x00b81f0007027f89 */ /* 0x0060a400000e0000 */
.L_x_369:
[----:B------:R-:W-:Y:S02]  /*f660*/  LOP3.LUT P6, RZ, R23, 0x4, RZ, 0xc0, !PT ;  /* 0x0000000417ff7812 */ /* 0x000fe400078cc0ff */
[----:B--2---:R-:W-:-:S05]  /*f670*/  IADD3 R2, P0, R2, R4, RZ ;  /* 0x0000000402027210 */ /* 0x004fca0007f1e0ff */
[----:B------:R-:W-:Y:S01]  /*f680*/  IMAD.X R3, RZ, RZ, R35, P0 ;  /* 0x000000ffff037224 */ /* 0x000fe200000e0623 */
[----:B------:R-:W-:-:S05]  /*f690*/  PLOP3.LUT P0, PT, PT, PT, PT, 0x80, 0x0 ;  /* 0x000000000000781c */ /* 0x000fca0003f0f070 */
[----:B------:R-:W-:Y:S01]  /*f6a0*/  @!PT LDS RZ, [RZ] ;  /* 0x00000000fffff984 */ /* 0x000fe20000000800 */
[----:B------:R-:W-:Y:S01]  /*f6b0*/  @!PT LDS RZ, [RZ] ;  /* 0x00000000fffff984 */ /* 0x000fe20000000800 */
[----:B------:R-:W-:Y:S01]  /*f6c0*/  @!PT LDS RZ, [RZ] ;  /* 0x00000000fffff984 */ /* 0x000fe20000000800 */
[----:B------:R1:W-:Y:S04]  /*f6d0*/  LDGSTS.E.BYPASS.LTC128B.128 [R5+0x20c00], desc[UR36][R2.64], !P6 ;  /* 0x20c0000002057fae */ /* 0x0003e8000f101d64 */
[----:B------:R1:W-:Y:S04]  /*f6e0*/  LDGSTS.E.BYPASS.LTC128B.128 [R5+0x23c00], desc[UR36][R2.64+0x80], !P5 ;  /* 0x23c0008002057fae */ /* 0x0003e8000e901d64 */
[----:B------:R1:W-:Y:S01]  /*f6f0*/  LDGSTS.E.BYPASS.LTC128B.128 [R5+0x26c00], desc[UR36][R2.64+0x100], !P4 ;  /* 0x26c0010002057fae */ /* 0x0003e2000e101d64 */
[----:B------:R-:W-:Y:S01]  /*f700*/  NOP ;  /* 0x0000000000007918 */ /* 0x000fe20000000000 */
.L_x_276:
        /* <DEDUP_REMOVED lines=10> */
.L_x_277:
[----:B------:R2:W-:Y:S01]  /*f7b0*/  SYNCS.ARRIVE.TRANS64.A1T0 RZ, [R6+URZ+0x30830], RZ ;  /* 0x030830ff06ff79a7 */ /* 0x0005e2000810003f */
[----:B------:R-:W-:Y:S05]  /*f7c0*/  @!P5 BRA `(.L_x_278) ;  /* 0x000000000004d947 */ /* 0x000fea0003800000 */
[----:B------:R-:W-:Y:S01]  /*f7d0*/  BPT.TRAP 0x1 ;  /* 0x000000040000795c */ /* 0x000fe20000300000 */
.L_x_278:
[----:B-1----:R-:W-:Y:S01]  /*f7e0*/  SHF.L.U32 R2, R17, 0x1f, RZ ;  /* 0x0000001f11027819 */ /* 0x002fe200000006ff */
[----:B--2---:R-:W-:Y:S01]  /*f7f0*/  IMAD R6, R10, 0x8, R22 ;  /* 0x000000080a067824 */ /* 0x004fe200078e0216 */
[----:B------:R-:W-:Y:S01]  /*f800*/  BSSY B1, `(.L_x_279) ;  /* 0x0000004000017945 */ /* 0x000fe20003800000 */
[----:B0-----:R-:W-:Y:S02]  /*f810*/  IMAD R7, R29, -0x60, R37 ;  /* 0xffffffa01d077824 */ /* 0x001fe400078e0225 */
[----:B------:R-:W0:Y:S02]  /*f820*/  SYNCS.PHASECHK.TRANS64.TRYWAIT P0, [R6+URZ+0x30860], R2 ;  /* 0x03086002060075a7 */ /* 0x000e24000800017f */
[----:B0-----:R-:W-:Y:S05]  /*f830*/  @!P0 BRA `(.L_x_280) ;  /* 0x0000003c001c8947 */ /* 0x001fea0003800000 */
.L_x_370:
[----:B------:R-:W-:Y:S05]  /*f840*/  BSYNC B1 ;  /* 0x0000000000017941 */ /* 0x000fea0003800000 */
.L_x_279:
[----:B------:R-:W1:Y:S01]  /*f850*/  S2R R3, SR_TID.X ;  /* 0x0000000000037919 */ /* 0x000e620000002100 */
[----:B------:R-:W-:Y:S01]  /*f860*/  UMOV UR4, 0xffffffff ;  /* 0xffffffff00047882 */ /* 0x000fe20000000000 */
[----:B------:R-:W-:Y:S01]  /*f870*/  IMAD R5, R10, 0x4800, R34 ;  /* 0x000048000a057824 */ /* 0x000fe200078e0222 */
[----:B-1----:R-:W-:-:S04]  /*f880*/  LOP3.LUT R3, R3, 0x7f, RZ, 0xc0, !PT ;  /* 0x0000007f03037812 */ /* 0x002fc800078ec0ff */
[----:B------:R-:W-:-:S05]  /*f890*/  SHF.R.U32.HI R3, RZ, 0x3, R3 ;  /* 0x00000003ff037819 */ /* 0x000fca0000011603 */
[----:B------:R-:W-:Y:S01]  /*f8a0*/  IMAD.IADD R7, R7, 0x1, -R3 ;  /* 0x0000000107077824 */ /* 0x000fe200078e0a03 */
[----:B------:R-:W-:Y:S06]  /*f8b0*/  BRA.DIV UR4, `(.L_x_281) ;  /* 0x0000003e04107947 */ /* 0x000fec000b800000 */
[----:B0-----:R-:W0:Y:S01]  /*f8c0*/  SHFL.IDX PT, R2, R18, RZ, 0x181f ;  /* 0x00181fff12027589 */ /* 0x001e2200000e0000 */
[----:B------:R-:W-:-:S03]  /*f8d0*/  IMAD R5, R5, 0x2, R22 ;  /* 0x0000000205057824 */ /* 0x000fc600078e0216 */
[----:B------:R-:W1:Y:S04]  /*f8e0*/  SHFL.IDX PT, R3, R24, RZ, 0x181f ;  /* 0x00181fff18037589 */ /* 0x000e6800000e0000 */
[----:B------:R-:W-:Y:S01]  /*f8f0*/  SHFL.IDX PT, R14, R18, 0x5, 0x181f ;  /* 0x00b81f00120e7f89 */ /* 0x000fe200000e0000 */
[----:B0-----:R-:W-:-:S05]  /*f900*/  IADD3 R2, P0, R2, R4, RZ ;  /* 0x0000000402027210 */ /* 0x001fca0007f1e0ff */
[----:B-1----:R-:W-:Y:S01]  /*f910*/  IMAD.X R3, RZ, RZ, R3, P0 ;  /* 0x000000ffff037224 */ /* 0x002fe200000e0603 */
[----:B------:R-:W-:-:S13]  /*f920*/  ISETP.LT.OR P0, PT, R7, 0x1, P3 ;  /* 0x000000010700780c */ /* 0x000fda0001f01670 */
[----:B------:R-:W-:Y:S01]  /*f930*/  LDGSTS.E.BYPASS.LTC128B.128 [R5+0x400], desc[UR36][R2.64], !P0 ;  /* 0x0040000002057fae */ /* 0x000fe2000c101d64 */
[----:B------:R-:W-:-:S13]  /*f940*/  ISETP.LT.OR P0, PT, R7, 0x1, P2 ;  /* 0x000000010700780c */ /* 0x000fda0001701670 */
[----:B------:R-:W-:Y:S01]  /*f950*/  LDGSTS.E.BYPASS.LTC128B.128 [R5+0x3400], desc[UR36][R2.64+0x80], !P0 ;  /* 0x0340008002057fae */ /* 0x000fe2000c101d64 */
[----:B------:R-:W-:-:S13]  /*f960*/  ISETP.LT.OR P0, PT, R7, 0x1, P1 ;  /* 0x000000010700780c */ /* 0x000fda0000f01670 */
[----:B------:R0:W-:Y:S04]  /*f970*/  LDGSTS.E.BYPASS.LTC128B.128 [R5+0x6400], desc[UR36][R2.64+0x100], !P0 ;  /* 0x0640010002057fae */ /* 0x0001e8000c101d64 */
[----:B0-----:R-:W0:Y:S04]  /*f980*/  SHFL.IDX PT, R2, R18, 0x1, 0x181f ;  /* 0x00381f0012027f89 */ /* 0x001e2800000e0000 */
[----:B------:R-:W1:Y:S01]  /*f990*/  SHFL.IDX PT, R3, R24, 0x1, 0x181f ;  /* 0x00381f0018037f89 */ /* 0x000e6200000e0000 */
[----:B0-----:R-:W-:-:S04]  /*f9a0*/  IADD3 R2, P0, R2, R4, RZ ;  /* 0x0000000402027210 */ /* 0x001fc80007f1e0ff */
[----:B-1----:R-:W-:Y:S02]  /*f9b0*/  IADD3.X R3, RZ, R3, RZ, P0, !PT ;  /* 0x00000003ff037210 */ /* 0x002fe400007fe4ff */
        /* <DEDUP_REMOVED lines=27> */
[----:B------:R-:W1:Y:S04]  /*fb70*/  SHFL.IDX PT, R3, R24, 0x4, 0x181f ;  /* 0x00981f0018037f89 */ /* 0x000e6800000e0000 */
[----:B------:R-:W2:Y:S01]  /*fb80*/  SHFL.IDX PT, R24, R24, 0x5, 0x181f ;  /* 0x00b81f0018187f89 */ /* 0x000ea200000e0000 */
[----:B0-----:R-:W-:-:S05]  /*fb90*/  IADD3 R2, P0, R2, R4, RZ ;  /* 0x0000000402027210 */ /* 0x001fca0007f1e0ff */
[----:B-1----:R-:W-:Y:S01]  /*fba0*/  IMAD.X R3, RZ, RZ, R3, P0 ;  /* 0x000000ffff037224 */ /* 0x002fe200000e0603 */
[----:B------:R-:W-:-:S13]  /*fbb0*/  ISETP.LT.OR P0, PT, R7, 0x41, P3 ;  /* 0x000000410700780c */ /* 0x000fda0001f01670 */
[----:B------:R1:W-:Y:S01]  /*fbc0*/  LDGSTS.E.BYPASS.LTC128B.128 [R5+0x2400], desc[UR36][R2.64], !P0 ;  /* 0x0240000002057fae */ /* 0x0003e2000c101d64 */
[----:B------:R-:W-:-:S13]  /*fbd0*/  ISETP.LT.OR P0, PT, R7, 0x41, P2 ;  /* 0x000000410700780c */ /* 0x000fda0001701670 */
[----:B------:R1:W-:Y:S01]  /*fbe0*/  LDGSTS.E.BYPASS.LTC128B.128 [R5+0x5400], desc[UR36][R2.64+0x80], !P0 ;  /* 0x0540008002057fae */ /* 0x0003e2000c101d64 */
[----:B------:R-:W-:-:S13]  /*fbf0*/  ISETP.LT.OR P0, PT, R7, 0x41, P1 ;  /* 0x000000410700780c */ /* 0x000fda0000f01670 */
[----:B--2---:R1:W-:Y:S02]  /*fc00*/  LDGSTS.E.BYPASS.LTC128B.128 [R5+0x8400], desc[UR36][R2.64+0x100], !P0 ;  /* 0x0840010002057fae */ /* 0x0043e4000c101d64 */
.L_x_384:
[----:B01----:R-:W-:Y:S01]  /*fc10*/  IADD3 R2, P0, R14, R4, RZ ;  /* 0x000000040e027210 */ /* 0x003fe20007f1e0ff */
[----:B------:R-:W-:Y:S01]  /*fc20*/  ULDC.64 UR4, c[0x0][0x328] ;  /* 0x0000ca0000047ab9 */ /* 0x000fe20000000a00 */
[----:B------:R-:W-:Y:S01]  /*fc30*/  ULDC.64 UR6, c[0x0][0x318] ;  /* 0x0000c60000067ab9 */ /* 0x000fe20000000a00 */
[----:B------:R-:W-:Y:S02]  /*fc40*/  IMAD R20, R20, UR4, RZ ;  /* 0x0000000414147c24 */ /* 0x000fe4000f8e02ff */
[----:B------:R-:W-:Y:S01]  /*fc50*/  IMAD.X R3, RZ, RZ, R24, P0 ;  /* 0x000000ffff037224 */ /* 0x000fe200000e0618 */
[----:B------:R-:W-:-:S13]  /*fc60*/  ISETP.LT.OR P0, PT, R7, 0x51, P3 ;  /* 0x000000510700780c */ /* 0x000fda0001f01670 */
[----:B------:R-:W-:Y:S01]  /*fc70*/  @!PT LDS RZ, [RZ] ;  /* 0x00000000fffff984 */ /* 0x000fe20000000800 */
[----:B------:R-:W-:Y:S01]  /*fc80*/  @!PT LDS RZ, [RZ] ;  /* 0x00000000fffff984 */ /* 0x000fe20000000800 */
[----:B------:R-:W-:Y:S01]  /*fc90*/  @!PT LDS RZ, [RZ] ;  /* 0x00000000fffff984 */ /* 0x000fe20000000800 */
[----:B------:R-:W-:Y:S01]  /*fca0*/  LDGSTS.E.BYPASS.LTC128B.128 [R5+0x2c00], desc[UR36][R2.64], !P0 ;  /* 0x02c0000002057fae */ /* 0x000fe2000c101d64 */
[----:B------:R-:W-:-:S13]  /*fcb0*/  ISETP.LT.OR P0, PT, R7, 0x51, P2 ;  /* 0x000000510700780c */ /* 0x000fda0001701670 */
[----:B------:R-:W-:Y:S01]  /*fcc0*/  LDGSTS.E.BYPASS.LTC128B.128 [R5+0x5c00], desc[UR36][R2.64+0x80], !P0 ;  /* 0x05c0008002057fae */ /* 0x000fe2000c101d64 */
[----:B------:R-:W-:Y:S01]  /*fcd0*/  ISETP.LT.OR P0, PT, R7, 0x51, P1 ;  /* 0x000000510700780c */ /* 0x000fe20000f01670 */
[----:B------:R-:W-:-:S12]  /*fce0*/  IMAD R7, R9, UR5, R20 ;  /* 0x0000000509077c24 */ /* 0x000fd8000f8e0214 */
[----:B------:R0:W-:Y:S02]  /*fcf0*/  LDGSTS.E.BYPASS.LTC128B.128 [R5+0x8c00], desc[UR36][R2.64+0x100], !P0 ;  /* 0x08c0010002057fae */ /* 0x0001e4000c101d64 */
[----:B0-----:R-:W-:Y:S01]  /*fd00*/  IMAD.WIDE.U32 R2, R9, UR4, RZ ;  /* 0x0000000409027c25 */ /* 0x001fe2000f8e00ff */
[----:B------:R-:W-:-:S03]  /*fd10*/  ULDC.64 UR4, c[0x0][0x338] ;  /* 0x0000ce0000047ab9 */ /* 0x000fc60000000a00 */
[----:B------:R-:W-:Y:S02]  /*fd20*/  IMAD.IADD R3, R3, 0x1, R7 ;  /* 0x0000000103037824 */ /* 0x000fe400078e0207 */
[----:B------:R-:W-:Y:S02]  /*fd30*/  IMAD R21, R21, UR4, RZ ;  /* 0x0000000415157c24 */ /* 0x000fe4000f8e02ff */
[----:B------:R-:W-:-:S04]  /*fd40*/  IMAD.WIDE.U32 R2, R0, UR4, R2 ;  /* 0x0000000400027c25 */ /* 0x000fc8000f8e0002 */
[----:B------:R-:W-:Y:S01]  /*fd50*/  IMAD R21, R0, UR5, R21 ;  /* 0x0000000500157c24 */ /* 0x000fe2000f8e0215 */
[----:B------:R-:W-:Y:S01]  /*fd60*/  ULDC.64 UR4, c[0x0][0x330] ;  /* 0x0000cc0000047ab9 */ /* 0x000fe20000000a00 */
[----:B------:R-:W-:Y:S02]  /*fd70*/  NOP ;  /* 0x0000000000007918 */ /* 0x000fe40000000000 */
[----:B------:R-:W-:Y:S02]  /*fd80*/  IMAD.IADD R3, R3, 0x1, R21 ;  /* 0x0000000103037824 */ /* 0x000fe400078e0215 */
[----:B------:R-:W-:-:S04]  /*fd90*/  IMAD.WIDE.U32 R2, R26, UR4, R2 ;  /* 0x000000041a027c25 */ /* 0x000fc8000f8e0002 */
[----:B------:R-:W-:Y:S01]  /*fda0*/  IMAD R3, R26, UR5, R3 ;  /* 0x000000051a037c24 */ /* 0x000fe2000f8e0203 */
[----:B------:R-:W-:-:S04]  /*fdb0*/  LEA R18, P0, R2, UR6, 0x1 ;  /* 0x0000000602127c11 */ /* 0x000fc8000f8008ff */
[----:B------:R-:W-:Y:S02]  /*fdc0*/  LEA.HI.X R24, R2, UR7, R3, 0x1, P0 ;  /* 0x0000000702187c11 */ /* 0x000fe400080f0c03 */
[----:B------:R-:W-:-:S13]  /*fdd0*/  PLOP3.LUT P0, PT, PT, PT, PT, 0x80, 0x0 ;  /* 0x000000000000781c */ /* 0x000fda0003f0f070 */
.L_x_282:
        /* <DEDUP_REMOVED lines=10> */
.L_x_283:
[----:B------:R-:W2:Y:S01]  /*fe80*/  LDL R0, [R1] ;  /* 0x0000000001007983 */ /* 0x000ea20000100800 */
[----:B------:R1:W-:Y:S01]  /*fe90*/  SYNCS.ARRIVE.TRANS64.A1T0 RZ, [R6+URZ+0x30850], RZ ;  /* 0x030850ff06ff79a7 */ /* 0x0003e2000810003f */
[C---:B------:R-:W-:Y:S01]  /*fea0*/  VIADD R8, R25.reuse, 0xffffffff ;  /* 0xffffffff19087836 */ /* 0x040fe20000000000 */
[----:B------:R-:W-:Y:S01]  /*feb0*/  MOV R10, R27 ;  /* 0x0000001b000a7202 */ /* 0x000fe20000000f00 */
[----:B------:R-:W-:Y:S02]  /*fec0*/  IMAD.MOV.U32 R17, RZ, RZ, R28 ;  /* 0x000000ffff117224 */ /* 0x000fe400078e001c */
[----:B------:R-:W-:Y:S01]  /*fed0*/  IMAD.MOV.U32 R29, RZ, RZ, R25 ;  /* 0x000000ffff1d7224 */ /* 0x000fe200078e0019 */
[----:B--2---:R-:W-:-:S13]  /*fee0*/  ISETP.GT.AND P0, PT, R25, R0, PT ;  /* 0x000000001900720c */ /* 0x004fda0003f04270 */
[----:B-1----:R-:W-:Y:S05]  /*fef0*/  @P0 BRA `(.L_x_284) ;  /* 0xfffffff000180947 */ /* 0x002fea000383ffff */
.L_x_271:
[----:B------:R-:W-:Y:S05]  /*ff00*/  BSYNC B0 ;  /* 0x0000000000007941 */ /* 0x000fea0003800000 */
.L_x_270:
[----:B------:R-:W1:Y:S01]  /*ff10*/  S2R R0, SR_TID.X ;  /* 0x0000000000007919 */ /* 0x000e620000002100 */
[----:B------:R-:W-:Y:S01]  /*ff20*/  BSSY B0, `(.L_x_285) ;  /* 0x0000010000007945 */ /* 0x000fe20003800000 */
[----:B-1----:R-:W-:-:S04]  /*ff30*/  LOP3.LUT R0, R0, 0x7f, RZ, 0xc0, !PT ;  /* 0x0000007f00007812 */ /* 0x002fc800078ec0ff */
[----:B------:R-:W-:-:S13]  /*ff40*/  ISETP.NE.AND P0, PT, R0, RZ, PT ;  /* 0x000000ff0000720c */ /* 0x000fda0003f05270 */
[----:B------:R-:W-:Y:S05]  /*ff50*/  @P0 BRA `(.L_x_286) ;  /* 0x0000000000300947 */ /* 0x000fea0003800000 */
[----:B------:R-:W1:Y:S01]  /*ff60*/  S2R R5, SR_LANEID ;  /* 0x0000000000057919 */ /* 0x000e620000000000 */
[----:B------:R-:W-:Y:S01]  /*ff70*/  VOTEU.ANY UR4, UPT, PT ;  /* 0x0000000000047886 */ /* 0x000fe200038e0100 */
[----:B0-----:R-:W0:Y:S01]  /*ff80*/  LDC.64 R2, c[0x0][0xc60] ;  /* 0x00031800ff027b82 */ /* 0x001e220000000a00 */
[----:B------:R-:W1:Y:S02]  /*ff90*/  FLO.U32 R0, UR4 ;  /* 0x0000000400007d00 */ /* 0x000e6400080e0000 */
[----:B-1----:R-:W-:-:S06]  /*ffa0*/  ISETP.EQ.U32.AND P0, PT, R0, R5, PT ;  /* 0x000000050000720c */ /* 0x002fcc0003f02070 */
[----:B------:R-:W0:Y:S07]  /*ffb0*/  POPC R5, UR4 ;  /* 0x0000000400057d09 */ /* 0x000e2e0008000000 */
[----:B0-----:R-:W3:Y:S01]  /*ffc0*/  @P0 ATOMG.E.ADD.STRONG.GPU PT, R3, desc[UR36][R2.64], R5 ;  /* 0x00000005020309a8 */ /* 0x001ee200081ee1e4 */
[----:B------:R-:W0:Y:S02]  /*ffd0*/  S2R R4, SR_LTMASK ;  /* 0x0000000000047919 */ /* 0x000e240000003900 */
[----:B0-----:R-:W-:-:S04]  /*ffe0*/  LOP3.LUT R4, R4, UR4, RZ, 0xc0, !PT ;  /* 0x0000000404047c12 */ /* 0x001fc8000f8ec0ff */
[----:B------:R-:W0:Y:S01]  /*fff0*/  POPC R7, R4 ;  /* 0x0000000400077309 */ /* 0x000e220000000000 */
[----:B---3--:R-:W0:Y:S02]  /*10000*/  SHFL.IDX PT, R0, R3, R0, 0x1f ;  /* 0x00001f0003007589 */ /* 0x008e2400000e0000 */
[----:B0-----:R-:W-:-:S07]  /*10010*/  IADD3 R16, R0, UR39, R7 ;  /* 0x0000002700107c10 */ /* 0x001fce000fffe007 */
.L_x_286:
[----:B------:R-:W-:Y:S05]  /*10020*/  BSYNC B0 ;  /* 0x0000000000007941 */ /* 0x000fea0003800000 */
.L_x_285:
[----:B------:R-:W-:-:S13]  /*10030*/  LOP3.LUT P0, RZ, R23, 0x10, RZ, 0xc0, !PT ;  /* 0x0000001017ff7812 */ /* 0x000fda000780c0ff */
[----:B------:R-:W-:Y:S05]  /*10040*/  @!P0 BRA `(.L_x_287) ;  /* 0x0000000000048947 */ /* 0x000fea0003800000 */
[----:B------:R-:W-:Y:S01]  /*10050*/  BPT.TRAP 0x1 ;  /* 0x000000040000795c */ /* 0x000fe20000300000 */
.L_x_287:
[----:B------:R-:W-:Y:S01]  /*10060*/  IMAD R0, R27, 0x8, R22 ;  /* 0x000000081b007824 */ /* 0x000fe200078e0216 */
[----:B0-----:R-:W-:Y:S01]  /*10070*/  SHF.L.U32 R3, R28, 0x1f, RZ ;  /* 0x0000001f1c037819 */ /* 0x001fe200000006ff */
[----:B------:R-:W-:Y:S01]  /*10080*/  BSSY B0, `(.L_x_288) ;  /* 0x0000004000007945 */ /* 0x000fe20003800000 */
[----:B------:R-:W-:Y:S02]  /*10090*/  IMAD R6, R25, -0x60, R37 ;  /* 0xffffffa019067824 */ /* 0x000fe400078e0225 */
[----:B------:R-:W0:Y:S02]  /*100a0*/  SYNCS.PHASECHK.TRANS64.TRYWAIT P0, [R0+URZ+0x30860], R3 ;  /* 0x03086003000075a7 */ /* 0x000e24000800017f */
[----:B0-----:R-:W-:Y:S05]  /*100b0*/  @!P0 BRA `(.L_x_289) ;  /* 0x0000003c00208947 */ /* 0x001fea0003800000 */
.L_x_385:
[----:B------:R-:W-:Y:S05]  /*100c0*/  BSYNC B0 ;  /* 0x0000000000007941 */ /* 0x000fea0003800000 */
.L_x_288:
[----:B------:R-:W1:Y:S01]  /*100d0*/  S2R R2, SR_TID.X ;  /* 0x0000000000027919 */ /* 0x000e620000002100 */
[----:B------:R-:W-:Y:S01]  /*100e0*/  UMOV UR4, 0xffffffff ;  /* 0xffffffff00047882 */ /* 0x000fe20000000000 */
[----:B------:R-:W-:Y:S01]  /*100f0*/  IMAD R7, R27, 0x4800, R34 ;  /* 0x000048001b077824 */ /* 0x000fe200078e0222 */
[----:B-1----:R-:W-:-:S04]  /*10100*/  LOP3.LUT R2, R2, 0x7f, RZ, 0xc0, !PT ;  /* 0x0000007f02027812 */ /* 0x002fc800078ec0ff */
[----:B------:R-:W-:-:S05]  /*10110*/  SHF.R.U32.HI R2, RZ, 0x3, R2 ;  /* 0x00000003ff027819 */ /* 0x000fca0000011602 */
[----:B------:R-:W-:Y:S01]  /*10120*/  IMAD.IADD R6, R6, 0x1, -R2 ;  /* 0x0000000106067824 */ /* 0x000fe200078e0a02 */
[----:B------:R-:W-:Y:S06]  /*10130*/  BRA.DIV UR4, `(.L_x_290) ;  /* 0x0000003e04147947 */ /* 0x000fec000b800000 */
[----:B--2---:R-:W1:Y:S01]  /*10140*/  SHFL.IDX PT, R14, R18, RZ, 0x181f ;  /* 0x00181fff120e7589 */ /* 0x004e6200000e0000 */
[----:B------:R-:W-:Y:S01]  /*10150*/  ULDC UR4, c[0x0][0x2f4] ;  /* 0x0000bd0000047ab9 */ /* 0x000fe20000000800 */
[C---:B------:R-:W-:Y:S01]  /*10160*/  IMAD.SHL.U32 R5, R31.reuse, 0x2, RZ ;  /* 0x000000021f057824 */ /* 0x040fe200078e00ff */
[----:B------:R-:W-:Y:S01]  /*10170*/  ISETP.GE.AND P2, PT, R31, UR4, PT ;  /* 0x000000041f007c0c */ /* 0x000fe2000bf46270 */
[----:B0-----:R-:W0:Y:S01]  /*10180*/  SHFL.IDX PT, R3, R24, RZ, 0x181f ;  /* 0x00181fff18037589 */ /* 0x001e2200000e0000 */
[----:B------:R-:W-:Y:S01]  /*10190*/  IMAD R4, R7, 0x2, R22 ;  /* 0x0000000207047824 */ /* 0x000fe200078e0216 */
[----:B------:R-:W-:Y:S02]  /*101a0*/  ISETP.GE.AND P1, PT, R33, UR4, PT ;  /* 0x0000000421007c0c */ /* 0x000fe4000bf26270 */
[C---:B------:R-:W-:Y:S01]  /*101b0*/  ISETP.LT.OR P4, PT, R6.reuse, 0x1, P2 ;  /* 0x000000010600780c */ /* 0x040fe20001781670 */
[----:B------:R-:W-:Y:S01]  /*101c0*/  SHFL.IDX PT, R7, R24, 0x1, 0x181f ;  /* 0x00381f0018077f89 */ /* 0x000fe200000e0000 */
[----:B------:R-:W-:-:S02]  /*101d0*/  ISETP.LT.OR P3, PT, R6, 0x1, P1 ;  /* 0x000000010600780c */ /* 0x000fc40000f61670 */
[----:B-1----:R-:W-:Y:S02]  /*101e0*/  IADD3 R2, P0, R14, R5, RZ ;  /* 0x000000050e027210 */ /* 0x002fe40007f1e0ff */
[----:B------:R-:W1:Y:S03]  /*101f0*/  SHFL.IDX PT, R14, R18, 0x1, 0x181f ;  /* 0x00381f00120e7f89 */ /* 0x000e6600000e0000 */
[----:B0-----:R-:W-:Y:S01]  /*10200*/  IMAD.X R3, RZ, RZ, R3, P0 ;  /* 0x000000ffff037224 */ /* 0x001fe200000e0603 */
[----:B------:R-:W-:-:S04]  /*10210*/  ISETP.GE.AND P0, PT, R32, UR4, PT ;  /* 0x0000000420007c0c */ /* 0x000fc8000bf06270 */
[----:B------:R-:W-:Y:S01]  /*10220*/  LDGSTS.E.BYPASS.LTC128B.128 [R4+0x400], desc[UR36][R2.64], !P4 ;  /* 0x0040000002047fae */ /* 0x000fe2000e101d64 */
[----:B------:R-:W-:-:S03]  /*10230*/  ISETP.LT.OR P4, PT, R6, 0x1, P0 ;  /* 0x000000010600780c */ /* 0x000fc60000781670 */
[----:B------:R-:W-:Y:S10]  /*10240*/  LDGSTS.E.BYPASS.LTC128B.128 [R4+0x3400], desc[UR36][R2.64+0x80], !P3 ;  /* 0x0340008002047fae */ /* 0x000ff4000d901d64 */
[----:B------:R1:W-:Y:S01]  /*10250*/  LDGSTS.E.BYPASS.LTC128B.128 [R4+0x6400], desc[UR36][R2.64+0x100], !P4 ;  /* 0x0640010002047fae */ /* 0x0003e2000e101d64 */
[----:B------:R-:W-:-:S02]  /*10260*/  ISETP.LT.OR P4, PT, R6, 0x11, P2 ;  /* 0x000000110600780c */ /* 0x000fc40001781670 */
[----:B-1----:R-:W-:Y:S02]  /*10270*/  IADD3 R2, P3, R14, R5, RZ ;  /* 0x000000050e027210 */ /* 0x002fe40007f7e0ff */
[----:B------:R-:W0:Y:S03]  /*10280*/  SHFL.IDX PT, R14, R18, 0x2, 0x181f ;  /* 0x00581f00120e7f89 */ /* 0x000e2600000e0000 */
[----:B------:R-:W-:Y:S01]  /*10290*/  IMAD.X R3, RZ, RZ, R7, P3 ;  /* 0x000000ffff037224 */ /* 0x000fe200018e0607 */
[C---:B------:R-:W-:Y:S01]  /*102a0*/  ISETP.LT.OR P3, PT, R6.reuse, 0x11, P1 ;  /* 0x000000110600780c */ /* 0x040fe20000f61670 */
[----:B------:R-:W1:Y:S04]  /*102b0*/  SHFL.IDX PT, R7, R24, 0x2, 0x181f ;  /* 0x00581f0018077f89 */ /* 0x000e6800000e0000 */
[----:B------:R-:W-:Y:S01]  /*102c0*/  LDGSTS.E.BYPASS.LTC128B.128 [R4+0xc00], desc[UR36][R2.64], !P4 ;  /* 0x00c0000002047fae */ /* 0x000fe2000e101d64 */
[----:B------:R-:W-:-:S07]  /*102d0*/  ISETP.LT.OR P4, PT, R6, 0x11, P0 ;  /* 0x000000110600780c */ /* 0x000fce0000781670 */
[----:B------:R-:W-:Y:S06]  /*102e0*/  LDGSTS.E.BYPASS.LTC128B.128 [R4+0x3c00], desc[UR36][R2.64+0x80], !P3 ;  /* 0x03c0008002047fae */ /* 0x000fec000d901d64 */
[----:B------:R0:W-:Y:S01]  /*102f0*/  LDGSTS.E.BYPASS.LTC128B.128 [R4+0x6c00], desc[UR36][R2.64+0x100], !P4 ;  /* 0x06c0010002047fae */ /* 0x0001e2000e101d64 */
[----:B------:R-:W-:Y:S02]  /*10300*/  ISETP.LT.OR P4, PT, R6, 0x21, P2 ;  /* 0x000000210600780c */ /* 0x000fe40001781670 */
[----:B0-----:R-:W-:Y:S02]  /*10310*/  IADD3 R2, P3, R14, R5, RZ ;  /* 0x000000050e027210 */ /* 0x001fe40007f7e0ff */
[----:B------:R-:W0:Y:S03]  /*10320*/  SHFL.IDX PT, R14, R18, 0x3, 0x181f ;  /* 0x00781f00120e7f89 */ /* 0x000e2600000e0000 */
[----:B-1----:R-:W-:Y:S01]  /*10330*/  IMAD.X R3, RZ, RZ, R7, P3 ;  /* 0x000000ffff037224 */ /* 0x002fe200018e0607 */
        /* <DEDUP_REMOVED lines=8> */
[----:B------:R-:W0:Y:S02]  /*103c0*/  SHFL.IDX PT, R14, R18, 0x4, 0x181f ;  /* 0x00981f00120e7f89 */ /* 0x000e2400000e0000 */
[----:B-1----:R-:W-:-:S02]  /*103d0*/  IADD3.X R3, RZ, R7, RZ, P3, !PT ;  /* 0x00000007ff037210 */ /* 0x002fc40001ffe4ff */
[----:B------:R-:W1:Y:S01]  /*103e0*/  SHFL.IDX PT, R7, R24, 0x4, 0x181f ;  /* 0x00981f0018077f89 */ /* 0x000e6200000e0000 */
[----:B------:R-:W-:-:S04]  /*103f0*/  ISETP.LT.OR P3, PT, R6, 0x31, P1 ;  /* 0x000000310600780c */ /* 0x000fc80000f61670 */
[----:B------:R-:W-:Y:S01]  /*10400*/  LDGSTS.E.BYPASS.LTC128B.128 [R4+0x1c00], desc[UR36][R2.64], !P4 ;  /* 0x01c0000002047fae */ /* 0x000fe2000e101d64 */
[----:B------:R-:W-:-:S03]  /*10410*/  ISETP.LT.OR P4, PT, R6, 0x31, P0 ;  /* 0x000000310600780c */ /* 0x000fc60000781670 */
[----:B------:R-:W2:Y:S05]  /*10420*/  SHFL.IDX PT, R24, R24, 0x5, 0x181f ;  /* 0x00b81f0018187f89 */ /* 0x000eaa00000e0000 */
[----:B------:R-:W-:Y:S05]  /*10430*/  LDGSTS.E.BYPASS.LTC128B.128 [R4+0x4c00], desc[UR36][R2.64+0x80], !P3 ;  /* 0x04c0008002047fae */ /* 0x000fea000d901d64 */
[----:B------:R0:W-:Y:S01]  /*10440*/  LDGSTS.E.BYPASS.LTC128B.128 [R4+0x7c00], desc[UR36][R2.64+0x100], !P4 ;  /* 0x07c0010002047fae */ /* 0x0001e2000e101d64 */
[----:B------:R-:W-:-:S02]  /*10450*/  ISETP.LT.OR P4, PT, R6, 0x41, P2 ;  /* 0x000000410600780c */ /* 0x000fc40001781670 */
[----:B0-----:R-:W-:Y:S02]  /*10460*/  IADD3 R2, P3, R14, R5, RZ ;  /* 0x000000050e027210 */ /* 0x001fe40007f7e0ff */
[----:B------:R0:W3:Y:S03]  /*10470*/  SHFL.IDX PT, R14, R18, 0x5, 0x181f ;  /* 0x00b81f00120e7f89 */ /* 0x0000e600000e0000 */
[----:B-1----:R-:W-:Y:S01]  /*10480*/  IMAD.X R3, RZ, RZ, R7, P3 ;  /* 0x000000ffff037224 */ /* 0x002fe200018e0607 */
[----:B------:R-:W-:-:S05]  /*10490*/  ISETP.LT.OR P3, PT, R6, 0x41, P1 ;  /* 0x000000410600780c */ /* 0x000fca0000f61670 */
[----:B------:R0:W-:Y:S01]  /*104a0*/  LDGSTS.E.BYPASS.LTC128B.128 [R4+0x2400], desc[UR36][R2.64], !P4 ;  /* 0x0240000002047fae */ /* 0x0001e2000e101d64 */
[----:B------:R-:W-:-:S07]  /*104b0*/  ISETP.LT.OR P4, PT, R6, 0x41, P0 ;  /* 0x000000410600780c */ /* 0x000fce0000781670 */
[----:B------:R0:W-:Y:S06]  /*104c0*/  LDGSTS.E.BYPASS.LTC128B.128 [R4+0x5400], desc[UR36][R2.64+0x80], !P3 ;  /* 0x0540008002047fae */ /* 0x0001ec000d901d64 */
[----:B--2---:R0:W-:Y:S02]  /*104d0*/  LDGSTS.E.BYPASS.LTC128B.128 [R4+0x8400], desc[UR36][R2.64+0x100], !P4 ;  /* 0x0840010002047fae */ /* 0x0041e4000e101d64 */
.L_x_399:
[C---:B------:R-:W-:Y:S02]  /*104e0*/  ISETP.LT.OR P2, PT, R6.reuse, 0x51, P2 ;  /* 0x000000510600780c */ /* 0x040fe40001741670 */
[C---:B------:R-:W-:Y:S02]  /*104f0*/  ISETP.LT.OR P1, PT, R6.reuse, 0x51, P1 ;  /* 0x000000510600780c */ /* 0x040fe40000f21670 */
[----:B------:R-:W-:Y:S02]  /*10500*/  ISETP.LT.OR P0, PT, R6, 0x51, P0 ;  /* 0x000000510600780c */ /* 0x000fe40000701670 */
[----:B0--3--:R-:W-:-:S05]  /*10510*/  IADD3 R2, P3, R14, R5, RZ ;  /* 0x000000050e027210 */ /* 0x009fca0007f7e0ff */
[----:B------:R-:W-:-:S05]  /*10520*/  IMAD.X R3, RZ, RZ, R24, P3 ;  /* 0x000000ffff037224 */ /* 0x000fca00018e0618 */
        /* <DEDUP_REMOVED lines=8> */
.L_x_291:
        /* <DEDUP_REMOVED lines=10> */
.L_x_292:
[----:B------:R1:W-:Y:S01]  /*10650*/  SYNCS.ARRIVE.TRANS64.A1T0 RZ, [R0+URZ+0x30850], RZ ;  /* 0x030850ff00ff79a7 */ /* 0x0003e2000810003f */
[----:B------:R-:W-:-:S05]  /*10660*/  VIADD R27, R27, 0x1 ;  /* 0x000000011b1b7836 */ /* 0x000fca0000000000 */
[----:B------:R-:W-:-:S04]  /*10670*/  ISETP.NE.AND P0, PT, R27, 0x2, PT ;  /* 0x000000021b00780c */ /* 0x000fc80003f05270 */
[----:B0-----:R-:W-:Y:S02]  /*10680*/  SEL R3, RZ, 0x1, P0 ;  /* 0x00000001ff037807 */ /* 0x001fe40000000000 */
[----:B------:R-:W-:Y:S02]  /*10690*/  SEL R27, R27, RZ, P0 ;  /* 0x000000ff1b1b7207 */ /* 0x000fe40000000000 */
[----:B-1----:R-:W-:-:S07]  /*106a0*/  LOP3.LUT R28, R28, R3, RZ, 0x3c, !PT ;  /* 0x000000031c1c7212 */ /* 0x002fce00078e3cff */
.L_x_249:
[----:B------:R-:W-:Y:S05]  /*106b0*/  BSYNC B7 ;  /* 0x0000000000077941 */ /* 0x000fea0003800000 */
.L_x_247:
[----:B------:R-:W-:-:S13]  /*106c0*/  LOP3.LUT P0, RZ, R23, 0x80, RZ, 0xc0, !PT ;  /* 0x0000008017ff7812 */ /* 0x000fda000780c0ff */
[----:B------:R-:W-:Y:S05]  /*106d0*/  @!P0 BRA `(.L_x_293) ;  /* 0x0000000000248947 */ /* 0x000fea0003800000 */
[----:B------:R-:W-:Y:S05]  /*106e0*/  WARPSYNC.ALL ;  /* 0x0000000000007948 */ /* 0x000fea0003800000 */
[----:B------:R-:W0:Y:S08]  /*106f0*/  S2UR UR5, SR_CgaCtaId ;  /* 0x00000000000579c3 */ /* 0x000e300000008800 */
[----:B------:R-:W-:Y:S06]  /*10700*/  BAR.SYNC.DEFER_BLOCKING 0x5, 0x180 ;  /* 0x0146000000007b1d */ /* 0x000fec0000010000 */
[----:B------:R-:W-:-:S02]  /*10710*/  UMOV UR4, 0x400 ;  /* 0x0000040000047882 */ /* 0x000fc40000000000 */
[----:B0-----:R-:W-:-:S06]  /*10720*/  ULEA UR4, UR5, UR4, 0x18 ;  /* 0x0000000405047291 */ /* 0x001fcc000f8ec03f */
[----:B------:R-:W-:-:S05]  /*10730*/  IMAD.U32 R22, RZ, RZ, UR4 ;  /* 0x00000004ff167e24 */ /* 0x000fca000f8e00ff */
[----:B------:R0:W1:Y:S01]  /*10740*/  LDS.128 R16, [R22+0x308d0] ;  /* 0x0308d00016107984 */ /* 0x0000620000000c00 */
[----:B------:R-:W-:Y:S06]  /*10750*/  BAR.ARV 0x4, 0x180 ;  /* 0x0106000000007b1d */ /* 0x000fec0000002000 */
[----:B------:R-:W-:Y:S05]  /*10760*/  BRA `(.L_x_294) ;  /* 0x0000000800d07947 */ /* 0x000fea0003800000 */
.L_x_293:
[----:B------:R-:W0:Y:S01]  /*10770*/  S2R R9, SR_TID.X ;  /* 0x0000000000097919 */ /* 0x000e220000002100 */
[----:B------:R-:W-:Y:S01]  /*10780*/  UMOV UR4, 0xffffffff ;  /* 0xffffffff00047882 */ /* 0x000fe20000000000 */
[----:B0-----:R-:W-:-:S04]  /*10790*/  LOP3.LUT R9, R9, 0x1f, RZ, 0xc0, !PT ;  /* 0x0000001f09097812 */ /* 0x001fc800078ec0ff */
[----:B------:R-:W-:Y:S01]  /*107a0*/  ISETP.NE.AND P0, PT, R9, 0x1f, PT ;  /* 0x0000001f0900780c */ /* 0x000fe20003f05270 */
[----:B------:R-:W-:-:S12]  /*107b0*/  BRA.DIV UR4, `(.L_x_295) ;  /* 0x0000003e04787947 */ /* 0x000fd8000b800000 */
[----:B------:R-:W-:Y:S01]  /*107c0*/  IMAD.IADD R7, R19, 0x1, R9 ;  /* 0x0000000113077824 */ /* 0x000fe200078e0209 */
[----:B------:R-:W-:-:S04]  /*107d0*/  ULDC UR4, c[0x0][0xc3c] ;  /* 0x00030f0000047ab9 */ /* 0x000fc80000000800 */
[----:B------:R-:W-:-:S13]  /*107e0*/  ISETP.GE.OR P1, PT, R7, UR4, !P0 ;  /* 0x0000000407007c0c */ /* 0x000fda000c726670 */
[----:B------:R-:W0:Y:S08]  /*107f0*/  @!P1 LDC.64 R2, c[0x0][0xc78] ;  /* 0x00031e00ff029b82 */ /* 0x000e300000000a00 */
[----:B------:R-:W1:Y:S01]  /*10800*/  @!P1 LDC.64 R4, c[0x0][0xc80] ;  /* 0x00032000ff049b82 */ /* 0x000e620000000a00 */
[----:B0-----:R-:W-:-:S06]  /*10810*/  @!P1 IMAD.WIDE R2, R7, 0x4, R2 ;  /* 0x0000000407029825 */ /* 0x001fcc00078e0202 */
[----:B------:R-:W2:Y:S01]  /*10820*/  @!P1 LDG.E R2, desc[UR36][R2.64] ;  /* 0x0000002402029981 */ /* 0x000ea2000c1e1900 */
[----:B-1----:R-:W-:-:S06]  /*10830*/  @!P1 IMAD.WIDE R4, R7, 0x4, R4 ;  /* 0x0000000407049825 */ /* 0x002fcc00078e0204 */
[----:B------:R-:W3:Y:S01]  /*10840*/  @!P1 LDG.E R4, desc[UR36][R4.64] ;  /* 0x0000002404049981 */ /* 0x000ee2000c1e1900 */
[----:B------:R-:W-:Y:S02]  /*10850*/  IMAD.MOV.U32 R10, RZ, RZ, RZ ;  /* 0x000000ffff0a7224 */ /* 0x000fe400078e00ff */
[----:B------:R-:W-:Y:S01]  /*10860*/  IMAD.MOV.U32 R7, RZ, RZ, RZ ;  /* 0x000000ffff077224 */ /* 0x000fe200078e00ff */
[C---:B------:R-:W-:Y:S02]  /*10870*/  ISETP.GE.U32.AND P2, PT, R9.reuse, 0x2, PT ;  /* 0x000000020900780c */ /* 0x040fe40003f46070 */
[C---:B------:R-:W-:Y:S02]  /*10880*/  ISETP.GE.U32.AND P3, PT, R9.reuse, 0x4, PT ;  /* 0x000000040900780c */ /* 0x040fe40003f66070 */
[C---:B------:R-:W-:Y:S02]  /*10890*/  ISETP.GE.U32.AND P4, PT, R9.reuse, 0x8, PT ;  /* 0x000000080900780c */ /* 0x040fe40003f86070 */
[----:B------:R-:W-:Y:S01]  /*108a0*/  ISETP.GE.U32.AND P5, PT, R9, 0x10, PT ;  /* 0x000000100900780c */ /* 0x000fe20003fa6070 */
[----:B------:R-:W-:Y:S04]  /*108b0*/  SHFL.IDX PT, R0, R16, RZ, 0x1f ;  /* 0x00001fff10007589 */ /* 0x000fe800000e0000 */
[----:B------:R-:W-:Y:S01]  /*108c0*/  SHFL.IDX PT, R8, R16, 0x1, 0x1f ;  /* 0x00201f0010087f89 */ /* 0x000fe200000e0000 */
[----:B--2---:R-:W-:Y:S01]  /*108d0*/  @!P1 MOV R10, R2 ;  /* 0x00000002000a9202 */ /* 0x004fe20000000f00 */
[----:B---3--:R-:W-:-:S04]  /*108e0*/  @!P1 IMAD.MOV.U32 R7, RZ, RZ, R4 ;  /* 0x000000ffff079224 */ /* 0x008fc800078e0004 */
[----:B------:R-:W-:-:S05]  /*108f0*/  IMAD R13, R10, R7, RZ ;  /* 0x000000070a0d7224 */ /* 0x000fca00078e02ff */
[----:B------:R-:W0:Y:S01]  /*10900*/  SHFL.UP PT, R14, R13, 0x1, RZ ;  /* 0x042000000d0e7989 */ /* 0x000e2200000e00ff */
[----:B------:R-:W-:-:S04]  /*10910*/  ISETP.NE.AND P1, PT, R9, RZ, PT ;  /* 0x000000ff0900720c */ /* 0x000fc80003f25270 */
        /* <DEDUP_REMOVED lines=14> */
[----:B------:R0:W1:Y:S01]  /*10a00*/  SHFL.IDX PT, R14, R2, 0x1f, 0x1f ;  /* 0x03e01f00020e7f89 */ /* 0x00006200000e0000 */
[----:B------:R-:W-:-:S07]  /*10a10*/  IMAD.MOV.U32 R6, RZ, RZ, RZ ;  /* 0x000000ffff067224 */ /* 0x000fce00078e00ff */
.L_x_409:
[----:B------:R-:W-:Y:S02]  /*10a20*/  ULDC UR4, c[0x0][0xc38] ;  /* 0x00030e0000047ab9 */ /* 0x000fe40000000800 */
[----:B------:R-:W-:-:S04]  /*10a30*/  IMAD.U32 R5, RZ, RZ, UR4 ;  /* 0x00000004ff057e24 */ /* 0x000fc8000f8e00ff */
[----:B-1----:R-:W-:-:S04]  /*10a40*/  IMAD R14, R14, R5, RZ ;  /* 0x000000050e0e7224 */ /* 0x002fc800078e02ff */
[----:B------:R-:W-:-:S05]  /*10a50*/  IMAD.IADD R9, R8, 0x1, R14 ;  /* 0x0000000108097824 */ /* 0x000fca00078e020e */
[----:B------:R-:W-:-:S13]  /*10a60*/  ISETP.GT.AND P6, PT, R9, R0, PT ;  /* 0x000000000900720c */ /* 0x000fda0003fc4270 */
[----:B------:R-:W-:Y:S05]  /*10a70*/  @P6 BRA `(.L_x_296) ;  /* 0x0000000000a46947 */ /* 0x000fea0003800000 */
.L_x_299:
[----:B0-----:R-:W0:Y:S01]  /*10a80*/  LDC R2, c[0x0][0xc3c] ;  /* 0x00030f00ff027b82 */ /* 0x001e220000000800 */
[----:B------:R-:W-:-:S04]  /*10a90*/  IADD3 R19, R19, 0x1f, RZ ;  /* 0x0000001f13137810 */ /* 0x000fc80007ffe0ff */
[----:B0-----:R-:W-:-:S13]  /*10aa0*/  ISETP.GE.AND P6, PT, R19, R2, PT ;  /* 0x000000021300720c */ /* 0x001fda0003fc6270 */
[----:B------:R-:W-:Y:S05]  /*10ab0*/  @P6 BRA `(.L_x_297) ;  /* 0x0000000400b86947 */ /* 0x000fea0003800000 */
[----:B------:R-:W0:Y:S01]  /*10ac0*/  S2R R3, SR_TID.X ;  /* 0x0000000000037919 */ /* 0x000e220000002100 */
[----:B------:R-:W-:Y:S01]  /*10ad0*/  IMAD.MOV.U32 R7, RZ, RZ, RZ ;  /* 0x000000ffff077224 */ /* 0x000fe200078e00ff */
[----:B0-----:R-:W-:-:S05]  /*10ae0*/  LOP3.LUT R3, R3, 0x1f, RZ, 0xc0, !PT ;  /* 0x0000001f03037812 */ /* 0x001fca00078ec0ff */
[----:B------:R-:W-:-:S05]  /*10af0*/  IMAD.IADD R11, R19, 0x1, R3 ;  /* 0x00000001130b7824 */ /* 0x000fca00078e0203 */
[----:B------:R-:W-:-:S13]  /*10b00*/  ISETP.GE.OR P6, PT, R11, R2, !P0 ;  /* 0x000000020b00720c */ /* 0x000fda00047c6670 */
[----:B------:R-:W0:Y:S08]  /*10b10*/  @!P6 LDC.64 R2, c[0x0][0xc80] ;  /* 0x00032000ff02eb82 */ /* 0x000e300000000a00 */
[----:B------:R-:W1:Y:S01]  /*10b20*/  @!P6 LDC.64 R4, c[0x0][0xc78] ;  /* 0x00031e00ff04eb82 */ /* 0x000e620000000a00 */
[----:B------:R-:W-:Y:S02]  /*10b30*/  IMAD.MOV.U32 R10, RZ, RZ, RZ ;  /* 0x000000ffff0a7224 */ /* 0x000fe400078e00ff */
[----:B0-----:R-:W-:-:S05]  /*10b40*/  @!P6 IMAD.WIDE R2, R11, 0x4, R2 ;  /* 0x000000040b02e825 */ /* 0x001fca00078e0202 */
[----:B------:R1:W2:Y:S02]  /*10b50*/  @!P6 LDG.E R7, desc[UR36][R2.64] ;  /* 0x000000240207e981 */ /* 0x0002a4000c1e1900 */
[----:B-1----:R-:W-:-:S05]  /*10b60*/  @!P6 IMAD.WIDE R2, R11, 0x4, R4 ;  /* 0x000000040b02e825 */ /* 0x002fca00078e0204 */
[----:B------:R-:W2:Y:S01]  /*10b70*/  @!P6 LDG.E R10, desc[UR36][R2.64] ;  /* 0x00000024020ae981 */ /* 0x000ea2000c1e1900 */
[----:B------:R-:W-:Y:S01]  /*10b80*/  UMOV UR4, 0xffffffff ;  /* 0xffffffff00047882 */ /* 0x000fe20000000000 */
[----:B--2---:R-:W-:Y:S02]  /*10b90*/  IMAD R13, R10, R7, RZ ;  /* 0x000000070a0d7224 */ /* 0x004fe400078e02ff */
[----:B------:R-:W-:Y:S05]  /*10ba0*/  BRA.DIV UR4, `(.L_x_298) ;  /* 0x0000003e04b47947 */ /* 0x000fea000b800000 */
        /* <DEDUP_REMOVED lines=15> */
[----:B------:R0:W1:Y:S02]  /*10ca0*/  SHFL.IDX PT, R14, R2, 0x1f, 0x1f ;  /* 0x03e01f00020e7f89 */ /* 0x00006400000e0000 */
.L_x_417:
[----:B------:R-:W-:Y:S02]  /*10cb0*/  ULDC UR4, c[0x0][0xc38] ;  /* 0x00030e0000047ab9 */ /* 0x000fe40000000800 */
[----:B------:R-:W-:-:S05]  /*10cc0*/  MOV R5, UR4 ;  /* 0x0000000400057c02 */ /* 0x000fca0008000f00 */
[----:B-1----:R-:W-:-:S04]  /*10cd0*/  IMAD R14, R14, R5, RZ ;  /* 0x000000050e0e7224 */ /* 0x002fc800078e02ff */
[----:B------:R-:W-:-:S05]  /*10ce0*/  IMAD.IADD R9, R14, 0x1, R9 ;  /* 0x000000010e097824 */ /* 0x000fca00078e0209 */
[----:B------:R-:W-:-:S13]  /*10cf0*/  ISETP.GT.AND P6, PT, R9, R0, PT ;  /* 0x000000000900720c */ /* 0x000fda0003fc4270 */
[----:B------:R-:W-:Y:S05]  /*10d00*/  @!P6 BRA `(.L_x_299) ;  /* 0xfffffffc005ce947 */ /* 0x000fea000383ffff */
.L_x_296:
[----:B------:R-:W-:Y:S01]  /*10d10*/  IMAD.IADD R9, R9, 0x1, -R14 ;  /* 0x0000000109097824 */ /* 0x000fe200078e0a0e */
[----:B------:R-:W-:-:S03]  /*10d20*/  UMOV UR4, 0xffffffff ;  /* 0xffffffff00047882 */ /* 0x000fc60000000000 */
[----:B------:R-:W-:-:S05]  /*10d30*/  IMAD R3, R2, R5, R9 ;  /* 0x0000000502037224 */ /* 0x000fca00078e0209 */
[----:B------:R-:W-:Y:S01]  /*10d40*/  ISETP.GT.AND P6, PT, R3, R0, PT ;  /* 0x000000000300720c */ /* 0x000fe20003fc4270 */
[----:B------:R-:W-:-:S12]  /*10d50*/  BRA.DIV UR4, `(.L_x_300) ;  /* 0x0000004204007947 */ /* 0x000fd8000b800000 */
[----:B------:R-:W-:-:S04]  /*10d60*/  VOTE.ANY R3, PT, !P6 ;  /* 0x0000000000037806 */ /* 0x000fc800070e0100 */
[----:B------:R-:W1:Y:S02]  /*10d70*/  POPC R4, R3 ;  /* 0x0000000300047309 */ /* 0x000e640000000000 */
[----:B-1----:R1:W2:Y:S04]  /*10d80*/  SHFL.IDX PT, R7, R7, R4, 0x1f ;  /* 0x00001f0407077589 */ /* 0x0022a800000e0000 */
[----:B------:R1:W3:Y:S02]  /*10d90*/  SHFL.IDX PT, R10, R10, R4, 0x1f ;  /* 0x00001f040a0a7589 */ /* 0x0002e400000e0000 */
.L_x_422:
[----:B------:R-:W-:-:S13]  /*10da0*/  ISETP.NE.AND P0, PT, R3, RZ, PT ;  /* 0x000000ff0300720c */ /* 0x000fda0003f05270 */
[----:B------:R-:W-:Y:S05]  /*10db0*/  @!P0 BRA `(.L_x_301) ;  /* 0x0000000000108947 */ /* 0x000fea0003800000 */
[----:B------:R-:W-:Y:S01]  /*10dc0*/  UMOV UR4, 0xffffffff ;  /* 0xffffffff00047882 */ /* 0x000fe20000000000 */
[----:B------:R-:W-:Y:S02]  /*10dd0*/  VIADD R12, R4, 0xffffffff ;  /* 0xffffffff040c7836 */ /* 0x000fe40000000000 */
[----:B------:R-:W-:Y:S05]  /*10de0*/  BRA.DIV UR4, `(.L_x_302) ;  /* 0x0000004204387947 */ /* 0x000fea000b800000 */
[----:B------:R4:W0:Y:S02]  /*10df0*/  SHFL.IDX PT, R6, R2, R12, 0x1f ;  /* 0x00001f0c02067589 */ /* 0x00082400000e0000 */
.L_x_301:
[----:B--2---:R-:W-:Y:S01]  /*10e00*/  IABS R8, R7 ;  /* 0x0000000700087213 */ /* 0x004fe20000000000 */
[----:B0-----:R-:W-:Y:S01]  /*10e10*/  IMAD R16, R6, R5, R9 ;  /* 0x0000000506107224 */ /* 0x001fe200078e0209 */
[----:B---3--:R-:W-:Y:S01]  /*10e20*/  IABS R5, R10 ;  /* 0x0000000a00057213 */ /* 0x008fe20000000000 */
[----:B------:R-:W-:Y:S01]  /*10e30*/  IMAD.IADD R19, R4, 0x1, R19 ;  /* 0x0000000104137824 */ /* 0x000fe200078e0213 */
[----:B------:R-:W0:Y:S01]  /*10e40*/  I2F.RP R11, R8 ;  /* 0x00000008000b7306 */ /* 0x000e220000209400 */
[----:B------:R-:W-:-:S07]  /*10e50*/  IMAD.IADD R0, R0, 0x1, -R16 ;  /* 0x0000000100007824 */ /* 0x000fce00078e0a10 */
[----:B----4-:R-:W2:Y:S08]  /*10e60*/  I2F.RP R12, R5 ;  /* 0x00000005000c7306 */ /* 0x010eb00000209400 */
[----:B0-----:R-:W0:Y:S08]  /*10e70*/  MUFU.RCP R11, R11 ;  /* 0x0000000b000b7308 */ /* 0x001e300000001000 */
[----:B--2---:R-:W-:Y:S01]  /*10e80*/  MUFU.RCP R12, R12 ;  /* 0x0000000c000c7308 */ /* 0x004fe20000001000 */
[----:B0-----:R-:W-:-:S07]  /*10e90*/  VIADD R2, R11, 0xffffffe ;  /* 0x0ffffffe0b027836 */ /* 0x001fce0000000000 */
[----:B------:R0:W2:Y:S02]  /*10ea0*/  F2I.FTZ.U32.TRUNC.NTZ R3, R2 ;  /* 0x0000000200037305 */ /* 0x0000a4000021f000 */
[----:B0-----:R-:W-:Y:S02]  /*10eb0*/  IMAD.MOV.U32 R2, RZ, RZ, RZ ;  /* 0x000000ffff027224 */ /* 0x001fe400078e00ff */
[----:B--2---:R-:W-:-:S04]  /*10ec0*/  IMAD.MOV R9, RZ, RZ, -R3 ;  /* 0x000000ffff097224 */ /* 0x004fc800078e0a03 */
[----:B------:R-:W-:-:S04]  /*10ed0*/  IMAD R9, R9, R8, RZ ;  /* 0x0000000809097224 */ /* 0x000fc800078e02ff */
[----:B------:R-:W-:Y:S01]  /*10ee0*/  IMAD.HI.U32 R3, R3, R9, R2 ;  /* 0x0000000903037227 */ /* 0x000fe200078e0002 */
[----:B------:R-:W-:Y:S02]  /*10ef0*/  IABS R2, R7 ;  /* 0x0000000700027213 */ /* 0x000fe40000000000 */
[----:B------:R-:W-:-:S03]  /*10f00*/  IABS R9, R0 ;  /* 0x0000000000097213 */ /* 0x000fc60000000000 */
[----:B------:R-:W-:Y:S02]  /*10f10*/  IMAD.MOV R2, RZ, RZ, -R2 ;  /* 0x000000ffff027224 */ /* 0x000fe400078e0a02 */
[----:B------:R-:W-:Y:S01]  /*10f20*/  IMAD.HI.U32 R6, R3, R9, RZ ;  /* 0x0000000903067227 */ /* 0x000fe200078e00ff */
[----:B------:R-:W-:-:S03]  /*10f30*/  IADD3 R3, R12, 0xffffffe, RZ ;  /* 0x0ffffffe0c037810 */ /* 0x000fc60007ffe0ff */
[----:B------:R-:W-:-:S03]  /*10f40*/  IMAD R9, R6, R2, R9 ;  /* 0x0000000206097224 */ /* 0x000fc600078e0209 */
[----:B------:R-:W0:Y:S02]  /*10f50*/  F2I.FTZ.U32.TRUNC.NTZ R3, R3 ;  /* 0x0000000300037305 */ /* 0x000e24000021f000 */
[----:B------:R-:W-:-:S13]  /*10f60*/  ISETP.GT.U32.AND P1, PT, R8, R9, PT ;  /* 0x000000090800720c */ /* 0x000fda0003f24070 */
[----:B------:R-:W-:Y:S02]  /*10f70*/  @!P1 IMAD.IADD R9, R9, 0x1, -R8 ;  /* 0x0000000109099824 */ /* 0x000fe400078e0a08 */
[----:B0-----:R-:W-:Y:S02]  /*10f80*/  IMAD.MOV R2, RZ, RZ, -R3 ;  /* 0x000000ffff027224 */ /* 0x001fe400078e0a03 */
[----:B------:R-:W-:Y:S01]  /*10f90*/  @!P1 VIADD R6, R6, 0x1 ;  /* 0x0000000106069836 */ /* 0x000fe20000000000 */
[----:B------:R-:W-:Y:S01]  /*10fa0*/  ISETP.GE.U32.AND P0, PT, R9, R8, PT ;  /* 0x000000080900720c */ /* 0x000fe20003f06070 */
[----:B------:R-:W-:Y:S01]  /*10fb0*/  IMAD R9, R2, R5, RZ ;  /* 0x0000000502097224 */ /* 0x000fe200078e02ff */
[----:B------:R-:W-:Y:S01]  /*10fc0*/  ISETP.NE.AND P1, PT, R7, RZ, PT ;  /* 0x000000ff0700720c */ /* 0x000fe20003f25270 */
[----:B------:R-:W-:-:S04]  /*10fd0*/  IMAD.MOV.U32 R2, RZ, RZ, RZ ;  /* 0x000000ffff027224 */ /* 0x000fc800078e00ff */
[----:B------:R-:W-:Y:S01]  /*10fe0*/  IMAD.HI.U32 R8, R3, R9, R2 ;  /* 0x0000000903087227 */ /* 0x000fe200078e0002 */
[----:B------:R-:W-:-:S04]  /*10ff0*/  LOP3.LUT R2, R0, R7, RZ, 0x3c, !PT ;  /* 0x0000000700027212 */ /* 0x000fc800078e3cff */
[----:B------:R-:W-:Y:S01]  /*11000*/  ISETP.GE.AND P2, PT, R2, RZ, PT ;  /* 0x000000ff0200720c */ /* 0x000fe20003f46270 */
[----:B------:R-:W-:Y:S01]  /*11010*/  @P0 VIADD R6, R6, 0x1 ;  /* 0x0000000106060836 */ /* 0x000fe20000000000 */
[----:B------:R-:W-:-:S05]  /*11020*/  IABS R2, R10 ;  /* 0x0000000a00027213 */ /* 0x000fca0000000000 */
[----:B------:R-:W-:-:S06]  /*11030*/  IMAD.MOV R2, RZ, RZ, -R2 ;  /* 0x000000ffff027224 */ /* 0x000fcc00078e0a02 */
[----:B------:R-:W-:Y:S01]  /*11040*/  @!P2 IMAD.MOV R6, RZ, RZ, -R6 ;  /* 0x000000ffff06a224 */ /* 0x000fe200078e0a06 */
[----:B------:R-:W-:-:S04]  /*11050*/  @!P1 LOP3.LUT R6, RZ, R7, RZ, 0x33, !PT ;  /* 0x00000007ff069212 */ /* 0x000fc800078e33ff */
[-C--:B------:R-:W-:Y:S01]  /*11060*/  IABS R3, R6.reuse ;  /* 0x0000000600037213 */ /* 0x080fe20000000000 */
[----:B------:R-:W-:-:S04]  /*11070*/  IMAD R7, R7, R6, RZ ;  /* 0x0000000607077224 */ /* 0x000fc800078e02ff */
[----:B------:R-:W-:-:S04]  /*11080*/  IMAD.HI.U32 R8, R8, R3, RZ ;  /* 0x0000000308087227 */ /* 0x000fc800078e00ff */
[----:B------:R-:W-:Y:S02]  /*11090*/  IMAD R2, R8, R2, R3 ;  /* 0x0000000208027224 */ /* 0x000fe400078e0203 */
[----:B------:R-:W-:-:S03]  /*110a0*/  IMAD.IADD R17, R0, 0x1, -R7 ;  /* 0x0000000100117824 */ /* 0x000fc600078e0a07 */
[----:B------:R-:W-:-:S13]  /*110b0*/  ISETP.GT.U32.AND P1, PT, R5, R2, PT ;  /* 0x000000020500720c */ /* 0x000fda0003f24070 */
[----:B------:R-:W-:Y:S01]  /*110c0*/  @!P1 IMAD.IADD R2, R2, 0x1, -R5 ;  /* 0x0000000102029824 */ /* 0x000fe200078e0a05 */
[----:B------:R-:W-:Y:S02]  /*110d0*/  @!P1 IADD3 R8, R8, 0x1, RZ ;  /* 0x0000000108089810 */ /* 0x000fe40007ffe0ff */
[----:B------:R-:W-:Y:S02]  /*110e0*/  ISETP.NE.AND P1, PT, R10, RZ, PT ;  /* 0x000000ff0a00720c */ /* 0x000fe40003f25270 */
[----:B------:R-:W-:Y:S02]  /*110f0*/  ISETP.GE.U32.AND P0, PT, R2, R5, PT ;  /* 0x000000050200720c */ /* 0x000fe40003f06070 */
[----:B------:R-:W-:-:S04]  /*11100*/  LOP3.LUT R2, R6, R10, RZ, 0x3c, !PT ;  /* 0x0000000a06027212 */ /* 0x000fc800078e3cff */
[----:B------:R-:W-:-:S07]  /*11110*/  ISETP.GE.AND P2, PT, R2, RZ, PT ;  /* 0x000000ff0200720c */ /* 0x000fce0003f46270 */
[----:B------:R-:W-:-:S06]  /*11120*/  @P0 VIADD R8, R8, 0x1 ;  /* 0x0000000108080836 */ /* 0x000fcc0000000000 */
[----:B------:R-:W-:Y:S01]  /*11130*/  @!P2 IMAD.MOV R8, RZ, RZ, -R8 ;  /* 0x000000ffff08a224 */ /* 0x000fe200078e0a08 */
[----:B------:R-:W-:-:S05]  /*11140*/  @!P1 LOP3.LUT R8, RZ, R10, RZ, 0x33, !PT ;  /* 0x0000000aff089212 */ /* 0x000fca00078e33ff */
[----:B------:R-:W-:-:S04]  /*11150*/  IMAD.MOV R3, RZ, RZ, -R8 ;  /* 0x000000ffff037224 */ /* 0x000fc800078e0a08 */
[C---:B------:R-:W-:Y:S02]  /*11160*/  IMAD R18, R10.reuse, R3, R6 ;  /* 0x000000030a127224 */ /* 0x040fe400078e0206 */
[----:B------:R-:W-:-:S04]  /*11170*/  IMAD R3, R10, 0x1000000, R8 ;  /* 0x010000000a037824 */ /* 0x000fc800078e0208 */
[----:B------:R-:W-:Y:S01]  /*11180*/  IMAD R18, R18, 0x10000, R3 ;  /* 0x0001000012127824 */ /* 0x000fe200078e0203 */
[----:B------:R-:W-:Y:S06]  /*11190*/  BRA `(.L_x_303) ;  /* 0x00000000001c7947 */ /* 0x000fec0003800000 */
.L_x_297:
[----:B------:R-:W-:Y:S01]  /*111a0*/  UMOV UR4, URZ ;  /* 0x0000003f00047c82 */ /* 0x000fe20008000000 */
[----:B------:R-:W-:Y:S01]  /*111b0*/  UMOV UR5, URZ ;  /* 0x0000003f00057c82 */ /* 0x000fe20008000000 */
[----:B------:R-:W-:Y:S01]  /*111c0*/  ULDC UR6, c[0x0][0xc3c] ;  /* 0x00030f0000067ab9 */ /* 0x000fe20000000800 */
[----:B------:R-:W-:Y:S01]  /*111d0*/  IMAD.MOV.U32 R16, RZ, RZ, R0 ;  /* 0x000000ffff107224 */ /* 0x000fe200078e0000 */
[----:B------:R-:W-:Y:S01]  /*111e0*/  MOV R17, UR4 ;  /* 0x0000000400117c02 */ /* 0x000fe20008000f00 */
[----:B------:R-:W-:Y:S02]  /*111f0*/  IMAD.U32 R18, RZ, RZ, UR5 ;  /* 0x00000005ff127e24 */ /* 0x000fe4000f8e00ff */
[----:B------:R-:W-:-:S07]  /*11200*/  IMAD.U32 R19, RZ, RZ, UR6 ;  /* 0x00000006ff137e24 */ /* 0x000fce000f8e00ff */
.L_x_303:
[----:B------:R-:W0:Y:S01]  /*11210*/  S2R R0, SR_TID.X ;  /* 0x0000000000007919 */ /* 0x000e220000002100 */
[----:B------:R-:W-:Y:S05]  /*11220*/  WARPSYNC.ALL ;  /* 0x0000000000007948 */ /* 0x000fea0003800000 */
[----:B------:R-:W-:Y:S01]  /*11230*/  BAR.SYNC.DEFER_BLOCKING 0x4, 0x180 ;  /* 0x0106000000007b1d */ /* 0x000fe20000010000 */
[----:B0-----:R-:W-:-:S04]  /*11240*/  LOP3.LUT R0, R0, 0x1f, RZ, 0xc0, !PT ;  /* 0x0000001f00007812 */ /* 0x001fc800078ec0ff */
[----:B------:R-:W-:-:S13]  /*11250*/  ISETP.NE.AND P0, PT, R0, RZ, PT ;  /* 0x000000ff0000720c */ /* 0x000fda0003f05270 */
[----:B------:R-:W0:Y:S01]  /*11260*/  @!P0 S2R R3, SR_CgaCtaId ;  /* 0x0000000000038919 */ /* 0x000e220000008800 */
[----:B------:R-:W-:-:S04]  /*11270*/  @!P0 MOV R0, 0x400 ;  /* 0x0000040000008802 */ /* 0x000fc80000000f00 */
[----:B0-----:R-:W-:-:S05]  /*11280*/  @!P0 LEA R22, R3, R0, 0x18 ;  /* 0x0000000003168211 */ /* 0x001fca00078ec0ff */
[----:B------:R2:W-:Y:S01]  /*11290*/  @!P0 STS.128 [R22+0x308d0], R16 ;  /* 0x0308d01016008388 */ /* 0x0005e20000000c00 */
[----:B------:R-:W-:Y:S06]  /*112a0*/  BAR.ARV 0x5, 0x180 ;  /* 0x0146000000007b1d */ /* 0x000fec0000002000 */
.L_x_294:
[----:B------:R-:W-:Y:S02]  /*112b0*/  ULDC UR4, c[0x0][0xc3c] ;  /* 0x00030f0000047ab9 */ /* 0x000fe40000000800 */
[----:B-1----:R-:W-:-:S13]  /*112c0*/  ISETP.GE.AND P0, PT, R19, UR4, PT ;  /* 0x0000000413007c0c */ /* 0x002fda000bf06270 */
[----:B------:R-:W-:Y:S05]  /*112d0*/  @!P0 BRA `(.L_x_304) ;  /* 0xffffffb400a08947 */ /* 0x000fea000383ffff */
[----:B------:R-:W-:Y:S05]  /*112e0*/  BSYNC B8 ;  /* 0x0000000000087941 */ /* 0x000fea0003800000 */
.L_x_241:
[----:B------:R-:W3:Y:S01]  /*112f0*/  LDL.LU R0, [R1+0x20] ;  /* 0x0000200001007983 */ /* 0x000ee20000300800 */
[----:B------:R-:W-:Y:S01]  /*11300*/  BSSY B0, `(.L_x_305) ;  /* 0x000000b000007945 */ /* 0x000fe20003800000 */
[----:B------:R-:W4:Y:S01]  /*11310*/  S2R R5, SR_CgaCtaId ;  /* 0x0000000000057919 */ /* 0x000f220000008800 */
[----:B---3--:R-:W-:-:S05]  /*11320*/  VIADD R0, R0, 0x1 ;  /* 0x0000000100007836 */ /* 0x008fca0000000000 */
[----:B-1----:R-:W-:-:S04]  /*11330*/  LEA.HI R2, R0, R0, RZ, 0x1 ;  /* 0x0000000000027211 */ /* 0x002fc800078f08ff */
[----:B------:R-:W-:Y:S02]  /*11340*/  LOP3.LUT R3, R2, 0xfffffffe, RZ, 0xc0, !PT ;  /* 0xfffffffe02037812 */ /* 0x000fe400078ec0ff */
[----:B------:R-:W-:-:S03]  /*11350*/  MOV R2, 0x400 ;  /* 0x0000040000027802 */ /* 0x000fc60000000f00 */
[----:B------:R-:W-:Y:S01]  /*11360*/  IMAD.IADD R0, R0, 0x1, -R3 ;  /* 0x0000000100007824 */ /* 0x000fe200078e0a03 */
[----:B----4-:R-:W-:-:S04]  /*11370*/  LEA R4, R5, R2, 0x18 ;  /* 0x0000000205047211 */ /* 0x010fc800078ec0ff */
[----:B------:R-:W-:-:S04]  /*11380*/  SHF.L.U32 R0, R0, 0x1f, RZ ;  /* 0x0000001f00007819 */ /* 0x000fc800000006ff */
[----:B------:R-:W1:Y:S02]  /*11390*/  SYNCS.PHASECHK.TRANS64.TRYWAIT P0, [R4+URZ+0x30820], R0 ;  /* 0x03082000040075a7 */ /* 0x000e64000800017f */
[----:B-1----:R-:W-:Y:S05]  /*113a0*/  @!P0 BRA `(.L_x_306) ;  /* 0x0000003800f08947 */ /* 0x002fea0003800000 */
.L_x_425:
[----:B------:R-:W-:Y:S05]  /*113b0*/  BSYNC B0 ;  /* 0x0000000000007941 */ /* 0x000fea0003800000 */
.L_x_305:
[----:B------:R-:W-:-:S03]  /*113c0*/  UMOV UR4, 0xffffffff ;  /* 0xffffffff00047882 */ /* 0x000fc60000000000 */
[----:B------:R-:W-:Y:S05]  /*113d0*/  BRA.DIV UR4, `(.L_x_307) ;  /* 0x0000003a04f87947 */ /* 0x000fea000b800000 */
[----:B-1----:R-:W1:Y:S02]  /*113e0*/  S2R R0, SR_TID.X ;  /* 0x0000000000007919 */ /* 0x002e640000002100 */
[----:B-1----:R-:W-:-:S04]  /*113f0*/  SHF.R.U32.HI R0, RZ, 0x5, R0 ;  /* 0x00000005ff007819 */ /* 0x002fc80000011600 */
[----:B------:R-:W-:-:S05]  /*11400*/  LOP3.LUT R0, R0, 0x3, RZ, 0xc0, !PT ;  /* 0x0000000300007812 */ /* 0x000fca00078ec0ff */
[----:B------:R1:W3:Y:S02]  /*11410*/  SHFL.IDX PT, R14, R0, RZ, 0x1f ;  /* 0x00001fff000e7589 */ /* 0x0002e400000e0000 */
.L_x_428:
[----:B---3--:R-:W-:Y:S01]  /*11420*/  ISETP.NE.AND P0, PT, R14, RZ, PT ;  /* 0x000000ff0e00720c */ /* 0x008fe20003f05270 */
[----:B------:R-:W-:-:S12]  /*11430*/  BSSY B0, `(.L_x_308) ;  /* 0x0000026000007945 */ /* 0x000fd80003800000 */
[----:B------:R-:W-:Y:S05]  /*11440*/  @P0 BRA `(.L_x_309) ;  /* 0x0000000000900947 */ /* 0x000fea0003800000 */
[----:B------:R-:W-:-:S03]  /*11450*/  UMOV UR4, 0xffffffff ;  /* 0xffffffff00047882 */ /* 0x000fc60000000000 */
[----:B------:R-:W-:Y:S05]  /*11460*/  BRA.DIV UR4, `(.L_x_310) ;  /* 0x0000003e04087947 */ /* 0x000fea000b800000 */
[----:B------:R-:W-:-:S13]  /*11470*/  ELECT P6, URZ, PT ;  /* 0x00000000003f782f */ /* 0x000fda00038c0000 */
.L_x_431:
[----:B------:R-:W-:Y:S05]  /*11480*/  @!P6 BRA `(.L_x_309) ;  /* 0x000000000080e947 */ /* 0x000fea0003800000 */
[----:B-1----:R-:W3:Y:S02]  /*11490*/  LDL R0, [R1+0x2c] ;  /* 0x00002c0001007983 */ /* 0x002ee40000100800 */
[----:B---3--:R-:W-:-:S13]  /*114a0*/  R2UR UR4, R0 ;  /* 0x00000000000472ca */ /* 0x008fda00000e0000 */
[----:B------:R-:W-:-:S06]  /*114b0*/  ULOP3.LUT UR4, UR4, 0x2, URZ, 0xfc, !UPT ;  /* 0x0000000204047892 */ /* 0x000fcc000f8efc3f */
[----:B------:R-:W-:-:S05]  /*114c0*/  IMAD.U32 R0, RZ, RZ, UR4 ;  /* 0x00000004ff007e24 */ /* 0x000fca000f8e00ff */
[----:B------:R-:W-:-:S13]  /*114d0*/  ISETP.NE.AND P0, PT, R0, 0x3, PT ;  /* 0x000000030000780c */ /* 0x000fda0003f05270 */
[----:B------:R-:W-:Y:S05]  /*114e0*/  @!P0 BRA `(.L_x_311) ;  /* 0x0000000000048947 */ /* 0x000fea0003800000 */
[----:B------:R-:W-:Y:S01]  /*114f0*/  BPT.TRAP 0x1 ;  /* 0x000000040000795c */ /* 0x000fe20000300000 */
.L_x_311:
[C---:B------:R-:W-:Y:S01]  /*11500*/  IMAD R5, R27.reuse, 0x8, R4 ;  /* 0x000000081b057824 */ /* 0x040fe200078e0204 */
[----:B------:R-:W-:Y:S01]  /*11510*/  SHF.L.U32 R0, R28, 0x1f, RZ ;  /* 0x0000001f1c007819 */ /* 0x000fe200000006ff */
[----:B------:R-:W-:-:S03]  /*11520*/  VIADD R27, R27, 0x1 ;  /* 0x000000011b1b7836 */ /* 0x000fc60000000000 */
[----:B------:R-:W1:Y:S02]  /*11530*/  SYNCS.PHASECHK.TRANS64.TRYWAIT P1, [R5+URZ+0x30840], R0 ;  /* 0x03084000050075a7 */ /* 0x000e64000802017f */
[----:B------:R-:W-:-:S04]  /*11540*/  ISETP.NE.AND P2, PT, R27, 0x2, PT ;  /* 0x000000021b00780c */ /* 0x000fc80003f45270 */
[----:B------:R-:W-:Y:S01]  /*11550*/  SEL R3, RZ, 0x1, P2 ;  /* 0x00000001ff037807 */ /* 0x000fe20001000000 */
[----:B-1----:R-:W-:Y:S08]  /*11560*/  @!P1 BRA `(.L_x_312) ;  /* 0x0000003800e89947 */ /* 0x002ff00003800000 */
.L_x_432:
[----:B------:R-:W-:Y:S02]  /*11570*/  SEL R27, R27, RZ, P2 ;  /* 0x000000ff1b1b7207 */ /* 0x000fe40001000000 */
[----:B------:R-:W-:Y:S01]  /*11580*/  LOP3.LUT R2, R28, R3, RZ, 0x3c, !PT ;  /* 0x000000031c027212 */ /* 0x000fe200078e3cff */
[----:B------:R-:W-:Y:S06]  /*11590*/  @!P0 BRA `(.L_x_313) ;  /* 0x0000000000048947 */ /* 0x000fec0003800000 */
[----:B------:R-:W-:Y:S01]  /*115a0*/  BPT.TRAP 0x1 ;  /* 0x000000040000795c */ /* 0x000fe20000300000 */
.L_x_313:
[----:B------:R-:W-:Y:S01]  /*115b0*/  IMAD R27, R27, 0x8, R4 ;  /* 0x000000081b1b7824 */ /* 0x000fe200078e0204 */
[----:B------:R-:W-:-:S04]  /*115c0*/  SHF.L.U32 R2, R2, 0x1f, RZ ;  /* 0x0000001f02027819 */ /* 0x000fc800000006ff */
[----:B------:R-:W3:Y:S02]  /*115d0*/  SYNCS.PHASECHK.TRANS64.TRYWAIT P1, [R27+URZ+0x30840], R2 ;  /* 0x030840021b0075a7 */ /* 0x000ee4000802017f */
[----:B---3--:R-:W-:Y:S05]  /*115e0*/  @!P1 BRA `(.L_x_314) ;  /* 0x0000003800dc9947 */ /* 0x008fea0003800000 */
.L_x_433:
[----:B------:R-:W-:Y:S05]  /*115f0*/  @!P0 BRA `(.L_x_315) ;  /* 0x0000000000048947 */ /* 0x000fea0003800000 */
[----:B------:R-:W-:Y:S01]  /*11600*/  BPT.TRAP 0x1 ;  /* 0x000000040000795c */ /* 0x000fe20000300000 */
.L_x_315:
[----:B------:R-:W4:Y:S02]  /*11610*/  SYNCS.PHASECHK.TRANS64.TRYWAIT P1, [R5+URZ+0x30860], R0 ;  /* 0x03086000050075a7 */ /* 0x000f24000802017f */
[----:B----4-:R-:W-:Y:S05]  /*11620*/  @!P1 BRA `(.L_x_316) ;  /* 0x0000003800e09947 */ /* 0x010fea0003800000 */
.L_x_434:
[----:B------:R-:W-:Y:S05]  /*11630*/  @!P0 BRA `(.L_x_317) ;  /* 0x0000000000048947 */ /* 0x000fea0003800000 */
[----:B------:R-:W-:Y:S01]  /*11640*/  BPT.TRAP 0x1 ;  /* 0x000000040000795c */ /* 0x000fe20000300000 */
.L_x_317:
[----:B------:R0:W0:Y:S02]  /*11650*/  SYNCS.PHASECHK.TRANS64.TRYWAIT P0, [R27+URZ+0x30860], R2 ;  /* 0x030860021b0075a7 */ /* 0x000024000800017f */
[----:B0-----:R-:W-:Y:S05]  /*11660*/  @!P0 NANOSLEEP.SYNCS 0x989680 ;  /* 0x009896800000895d */ /* 0x001fea0003900000 */
[----:B------:R-:W0:Y:S02]  /*11670*/  @!P0 SYNCS.PHASECHK.TRANS64 P0, [R27+URZ+0x30860], R2 ;  /* 0x030860021b0085a7 */ /* 0x000e24000800007f */
[----:B0-----:R-:W-:Y:S05]  /*11680*/  @!P0 BRA `(.L_x_317) ;  /* 0xfffffffc00f08947 */ /* 0x001fea000383ffff */
.L_x_309:
[----:B------:R-:W-:Y:S05]  /*11690*/  BSYNC B0 ;  /* 0x0000000000007941 */ /* 0x000fea0003800000 */
.L_x_308:
[----:B------:R-:W-:Y:S05]  /*116a0*/  EXIT ;  /* 0x000000000000794d */ /* 0x000fea0003800000 */
.L_x_188:
[----:B0-----:R0:W1:Y:S02]  /*116b0*/  SYNCS.PHASECHK.TRANS64.TRYWAIT P1, [R2+URZ+0x30800], R5 ;  /* 0x03080005020075a7 */ /* 0x001064000802017f */
[----:B-1----:R-:W-:Y:S05]  /*116c0*/  @!P1 NANOSLEEP.SYNCS 0x989680 ;  /* 0x009896800000995d */ /* 0x002fea0003900000 */
[----:B------:R-:W1:Y:S02]  /*116d0*/  @!P1 SYNCS.PHASECHK.TRANS64 P1, [R2+URZ+0x30800], R5 ;  /* 0x03080005020095a7 */ /* 0x000e64000802007f */
[----:B-1----:R-:W-:Y:S05]  /*116e0*/  @!P1 BRA `(.L_x_188) ;  /* 0xfffffffc00f09947 */ /* 0x002fea000383ffff */
[----:B------:R-:W-:Y:S05]  /*116f0*/  BRA `(.L_x_318) ;  /* 0xffffff0400b07947 */ /* 0x000fea000383ffff */
.L_x_192:
[----:B-1----:R1:W2:Y:S02]  /*11700*/  SYNCS.PHASECHK.TRANS64.TRYWAIT P1, [R0+URZ+0x30830], R5 ;  /* 0x03083005000075a7 */ /* 0x0022a4000802017f */
[----:B--2---:R-:W-:Y:S05]  /*11710*/  @!P1 NANOSLEEP.SYNCS 0x989680 ;  /* 0x009896800000995d */ /* 0x004fea0003900000 */
[----:B------:R-:W2:Y:S02]  /*11720*/  @!P1 SYNCS.PHASECHK.TRANS64 P1, [R0+URZ+0x30830], R5 ;  /* 0x03083005000095a7 */ /* 0x000ea4000802007f */
[----:B--2---:R-:W-:Y:S05]  /*11730*/  @!P1 BRA `(.L_x_192) ;  /* 0xfffffffc00f09947 */ /* 0x004fea000383ffff */
[----:B------:R-:W-:Y:S05]  /*11740*/  BRA `(.L_x_191) ;  /* 0xffffff0400d07947 */ /* 0x000fea000383ffff */
.L_x_198:
[----:B-1----:R-:W-:-:S04]  /*11750*/  MOV R11, UR9 ;  /* 0x00000009000b7c02 */ /* 0x002fc80008000f00 */
[----:B------:R1:W2:Y:S03]  /*11760*/  SYNCS.PHASECHK.TRANS64.TRYWAIT P1, [R11+URZ+0x30830], R4 ;  /* 0x030830040b0075a7 */ /* 0x0002a6000802017f */
[----:B--2---:R-:W-:Y:S05]  /*11770*/  @!P1 NANOSLEEP.SYNCS 0x989680 ;  /* 0x009896800000995d */ /* 0x004fea0003900000 */
[----:B------:R-:W2:Y:S02]  /*11780*/  @!P1 SYNCS.PHASECHK.TRANS64 P1, [R11+URZ+0x30830], R4 ;  /* 0x030830040b0095a7 */ /* 0x000ea4000802007f */
[----:B--2---:R-:W-:Y:S05]  /*11790*/  @!P1 BRA `(.L_x_198) ;  /* 0xfffffffc00ec9947 */ /* 0x004fea000383ffff */
[----:B------:R-:W-:Y:S05]  /*117a0*/  BRA `(.L_x_197) ;  /* 0xffffff30006c7947 */ /* 0x000fea000383ffff */
.L_x_202:
[----:B01----:R-:W-:-:S04]  /*117b0*/  IMAD.U32 R4, RZ, RZ, UR10 ;  /* 0x0000000aff047e24 */ /* 0x003fc8000f8e00ff */
[----:B------:R0:W1:Y:S03]  /*117c0*/  SYNCS.PHASECHK.TRANS64.TRYWAIT P1, [R4+URZ+0x30850], R0 ;  /* 0x03085000040075a7 */ /* 0x000066000802017f */
[----:B-1----:R-:W-:Y:S05]  /*117d0*/  @!P1 NANOSLEEP.SYNCS 0x989680 ;  /* 0x009896800000995d */ /* 0x002fea0003900000 */
[----:B------:R-:W1:Y:S02]  /*117e0*/  @!P1 SYNCS.PHASECHK.TRANS64 P1, [R4+URZ+0x30850], R0 ;  /* 0x03085000040095a7 */ /* 0x000e64000802007f */
[----:B-1----:R-:W-:Y:S05]  /*117f0*/  @!P1 BRA `(.L_x_202) ;  /* 0xfffffffc00ec9947 */ /* 0x002fea000383ffff */
[----:B------:R-:W-:Y:S05]  /*11800*/  BRA `(.L_x_201) ;  /* 0xffffff3c00307947 */ /* 0x000fea000383ffff */
.L_x_209:
[----:B-1----:R1:W2:Y:S02]  /*11810*/  SYNCS.PHASECHK.TRANS64.TRYWAIT P1, [R13+URZ+0x30850], R0 ;  /* 0x030850000d0075a7 */ /* 0x0022a4000802017f */
[----:B--2---:R-:W-:Y:S05]  /*11820*/  @!P1 NANOSLEEP.SYNCS 0x989680 ;  /* 0x009896800000995d */ /* 0x004fea0003900000 */
[----:B------:R-:W2:Y:S02]  /*11830*/  @!P1 SYNCS.PHASECHK.TRANS64 P1, [R13+URZ+0x30850], R0 ;  /* 0x030850000d0095a7 */ /* 0x000ea4000802007f */
[----:B--2---:R-:W-:Y:S05]  /*11840*/  @!P1 BRA `(.L_x_209) ;  /* 0xfffffffc00f09947 */ /* 0x004fea000383ffff */
[----:B------:R-:W-:Y:S05]  /*11850*/  BRA `(.L_x_208) ;  /* 0xffffff5800e47947 */ /* 0x000fea000383ffff */
.L_x_255:
[----:B------:R-:W0:Y:S01]  /*11860*/  S2R R7, SR_TID.X ;  /* 0x0000000000077919 */ /* 0x000e220000002100 */
[----:B------:R-:W-:Y:S01]  /*11870*/  BSSY B0, `(.L_x_319) ;  /* 0x000000a000007945 */ /* 0x000fe20003800000 */
[----:B------:R-:W-:Y:S02]  /*11880*/  IMAD.MOV.U32 R12, RZ, RZ, RZ ;  /* 0x000000ffff0c7224 */ /* 0x000fe400078e00ff */
[----:B------:R-:W-:Y:S02]  /*11890*/  IMAD.MOV.U32 R11, RZ, RZ, 0x1f ;  /* 0x0000001fff0b7424 */ /* 0x000fe400078e00ff */
[----:B------:R-:W-:Y:S01]  /*118a0*/  IMAD.MOV.U32 R15, RZ, RZ, -0x1 ;  /* 0xffffffffff0f7424 */ /* 0x000fe200078e00ff */
[----:B0-----:R-:W-:-:S04]  /*118b0*/  SHF.R.U32.HI R7, RZ, 0x5, R7 ;  /* 0x00000005ff077819 */ /* 0x001fc80000011607 */
[----:B------:R-:W-:-:S05]  /*118c0*/  LOP3.LUT R7, R7, 0x3, RZ, 0xc0, !PT ;  /* 0x0000000307077812 */ /* 0x000fca00078ec0ff */
[----:B------:R-:W-:-:S07]  /*118d0*/  IMAD.MOV.U32 R13, RZ, RZ, R7 ;  /* 0x000000ffff0d7224 */ /* 0x000fce00078e0007 */
[----:B-----5:R-:W-:Y:S05]  /*118e0*/  WARPSYNC.COLLECTIVE R15, `(.L_x_320) ;  /* 0x000000000f087348 */ /* 0x020fea0003c00000 */
[----:B------:R0:W1:Y:S02]  /*118f0*/  SHFL.IDX P6, R14, R13, R12, R11 ;  /* 0x0000000c0d0e7389 */ /* 0x00006400000c000b */
[----:B01---5:R-:W-:Y:S01]  /*11900*/  ENDCOLLECTIVE ;  /* 0x000000000000791b */ /* 0x023fe20003800000 */
.L_x_320:
[----:B------:R-:W-:Y:S05]  /*11910*/  BSYNC B0 ;  /* 0x0000000000007941 */ /* 0x000fea0003800000 */
.L_x_319:
[----:B------:R-:W-:Y:S05]  /*11920*/  BRA `(.L_x_321) ;  /* 0xffffffbc00fc7947 */ /* 0x000fea000383ffff */
.L_x_258:
[----:B0-----:R0:W1:Y:S02]  /*11930*/  SYNCS.PHASECHK.TRANS64.TRYWAIT P0, [R7+URZ+0x30840], R2 ;  /* 0x03084002070075a7 */ /* 0x001064000800017f */
[----:B-1----:R-:W-:Y:S05]  /*11940*/  @!P0 NANOSLEEP.SYNCS 0x989680 ;  /* 0x009896800000895d */ /* 0x002fea0003900000 */
[----:B------:R-:W1:Y:S02]  /*11950*/  @!P0 SYNCS.PHASECHK.TRANS64 P0, [R7+URZ+0x30840], R2 ;  /* 0x03084002070085a7 */ /* 0x000e64000800007f */
[----:B-1----:R-:W-:Y:S05]  /*11960*/  @!P0 BRA `(.L_x_258) ;  /* 0xfffffffc00f08947 */ /* 0x002fea000383ffff */
[----:B------:R-:W-:Y:S05]  /*11970*/  BRA `(.L_x_322) ;  /* 0xffffffc000587947 */ /* 0x000fea000383ffff */
.L_x_259:
[----:B------:R-:W-:Y:S01]  /*11980*/  BSSY B0, `(.L_x_323) ;  /* 0x0000008000007945 */ /* 0x000fe20003800000 */
[----:B------:R-:W-:Y:S01]  /*11990*/  IMAD.MOV.U32 R13, RZ, RZ, R0 ;  /* 0x000000ffff0d7224 */ /* 0x000fe200078e0000 */
[----:B------:R-:W-:Y:S01]  /*119a0*/  MOV R15, 0xffffffff ;  /* 0xffffffff000f7802 */ /* 0x000fe20000000f00 */
[----:B------:R-:W-:Y:S02]  /*119b0*/  IMAD.MOV.U32 R12, RZ, RZ, RZ ;  /* 0x000000ffff0c7224 */ /* 0x000fe400078e00ff */
[----:B------:R-:W-:-:S07]  /*119c0*/  IMAD.MOV.U32 R11, RZ, RZ, 0x181f ;  /* 0x0000181fff0b7424 */ /* 0x000fce00078e00ff */
[----:B------:R-:W-:Y:S05]  /*119d0*/  WARPSYNC.COLLECTIVE R15, `(.L_x_324) ;  /* 0x000000000f087348 */ /* 0x000fea0003c00000 */
[----:B------:R0:W1:Y:S02]  /*119e0*/  SHFL.IDX P6, R14, R13, R12, R11 ;  /* 0x0000000c0d0e7389 */ /* 0x00006400000c000b */
[----:B01----:R-:W-:Y:S01]  /*119f0*/  ENDCOLLECTIVE ;  /* 0x000000000000791b */ /* 0x003fe20003800000 */
.L_x_324:
[----:B------:R-:W-:Y:S05]  /*11a00*/  BSYNC B0 ;  /* 0x0000000000007941 */ /* 0x000fea0003800000 */
.L_x_323:
[----:B------:R-:W-:Y:S02]  /*11a10*/  IMAD.MOV.U32 R13, RZ, RZ, R4 ;  /* 0x000000ffff0d7224 */ /* 0x000fe400078e0004 */
[----:B------:R-:W-:Y:S02]  /*11a20*/  IMAD.MOV.U32 R12, RZ, RZ, RZ ;  /* 0x000000ffff0c7224 */ /* 0x000fe400078e00ff */
[----:B------:R-:W-:Y:S02]  /*11a30*/  IMAD.MOV.U32 R11, RZ, RZ, 0x181f ;  /* 0x0000181fff0b7424 */ /* 0x000fe400078e00ff */
[----:B------:R-:W-:Y:S02]  /*11a40*/  IMAD.MOV.U32 R15, RZ, RZ, -0x1 ;  /* 0xffffffffff0f7424 */ /* 0x000fe400078e00ff */
[----:B------:R-:W-:Y:S02]  /*11a50*/  IMAD.MOV.U32 R2, RZ, RZ, R14 ;  /* 0x000000ffff027224 */ /* 0x000fe400078e000e */
[----:B------:R-:W-:-:S07]  /*11a60*/  @P0 IMAD R8, R5, 0x2, R22 ;  /* 0x0000000205080824 */ /* 0x000fce00078e0216 */
[----:B------:R-:W-:Y:S05]  /*11a70*/  WARPSYNC.COLLECTIVE R15, `(.L_x_325) ;  /* 0x000000000f087348 */ /* 0x000fea0003c00000 */
[----:B------:R0:W1:Y:S02]  /*11a80*/  SHFL.IDX P6, R14, R13, R12, R11 ;  /* 0x0000000c0d0e7389 */ /* 0x00006400000c000b */
[----:B01----:R-:W-:Y:S01]  /*11a90*/  ENDCOLLECTIVE ;  /* 0x000000000000791b */ /* 0x003fe20003800000 */
.L_x_325:
[----:B------:R-:W-:Y:S01]  /*11aa0*/  MOV R13, R0 ;  /* 0x00000000000d7202 */ /* 0x000fe20000000f00 */
[----:B------:R-:W-:Y:S02]  /*11ab0*/  IMAD.MOV.U32 R12, RZ, RZ, 0x1 ;  /* 0x00000001ff0c7424 */ /* 0x000fe400078e00ff */
[----:B------:R-:W-:-:S07]  /*11ac0*/  IMAD.MOV.U32 R3, RZ, RZ, R14 ;  /* 0x000000ffff037224 */ /* 0x000fce00078e000e */
[----:B------:R-:W-:Y:S05]  /*11ad0*/  WARPSYNC.COLLECTIVE R15, `(.L_x_326) ;  /* 0x000000000f087348 */ /* 0x000fea0003c00000 */
[----:B------:R0:W1:Y:S02]  /*11ae0*/  SHFL.IDX P6, R14, R13, R12, R11 ;  /* 0x0000000c0d0e7389 */ /* 0x00006400000c000b */
[----:B01----:R-:W-:Y:S01]  /*11af0*/  ENDCOLLECTIVE ;  /* 0x000000000000791b */ /* 0x003fe20003800000 */
.L_x_326:
[----:B------:R-:W-:-:S05]  /*11b00*/  @P0 LEA R3, P1, R31, R3, 0x1 ;  /* 0x000000031f030211 */ /* 0x000fca00078208ff */
[----:B------:R-:W-:Y:S01]  /*11b10*/  @P0 IMAD.X R2, RZ, RZ, R2, P1 ;  /* 0x000000ffff020224 */ /* 0x000fe200008e0602 */
[----:B------:R-:W-:-:S04]  /*11b20*/  ISETP.GE.AND P1, PT, R6, 0x11, PT ;  /* 0x000000110600780c */ /* 0x000fc80003f26270 */
[----:B------:R-:W-:Y:S01]  /*11b30*/  @P0 LOP3.LUT R3, R3, R2, RZ, 0x3c, !PT ;  /* 0x0000000203030212 */ /* 0x000fe200078e3cff */
[----:B------:R-:W-:-:S03]  /*11b40*/  IMAD.MOV.U32 R13, RZ, RZ, R4 ;  /* 0x000000ffff0d7224 */ /* 0x000fc600078e0004 */
[----:B------:R-:W-:-:S04]  /*11b50*/  @P0 LOP3.LUT R2, R3, R2, RZ, 0x3c, !PT ;  /* 0x0000000203020212 */ /* 0x000fc800078e3cff */
[----:B------:R-:W-:-:S05]  /*11b60*/  @P0 LOP3.LUT R3, R3, R2, RZ, 0x3c, !PT ;  /* 0x0000000203030212 */ /* 0x000fca00078e3cff */
[----:B------:R-:W-:Y:S01]  /*11b70*/  @!PT LDS RZ, [RZ] ;  /* 0x00000000fffff984 */ /* 0x000fe20000000800 */
[----:B------:R-:W-:Y:S01]  /*11b80*/  @!PT LDS RZ, [RZ] ;  /* 0x00000000fffff984 */ /* 0x000fe20000000800 */
[----:B------:R-:W-:Y:S01]  /*11b90*/  @!PT LDS RZ, [RZ] ;  /* 0x00000000fffff984 */ /* 0x000fe20000000800 */
[----:B------:R-:W-:Y:S04]  /*11ba0*/  @P0 LDGSTS.E.BYPASS.LTC128B.128 [R8+0x1e400], desc[UR36][R2.64], !P4 ;  /* 0x1e40000002080fae */ /* 0x000fe8000e101d64 */
[----:B------:R-:W-:Y:S04]  /*11bb0*/  @P0 LDGSTS.E.BYPASS.LTC128B.128 [R8+0x21400], desc[UR36][R2.64+0x80], !P3 ;  /* 0x2140008002080fae */ /* 0x000fe8000d901d64 */
[----:B------:R0:W-:Y:S02]  /*11bc0*/  @P0 LDGSTS.E.BYPASS.LTC128B.128 [R8+0x24400], desc[UR36][R2.64+0x100], !P2 ;  /* 0x2440010002080fae */ /* 0x0001e4000d101d64 */
[----:B0-----:R-:W-:-:S07]  /*11bd0*/  IMAD.MOV.U32 R2, RZ, RZ, R14 ;  /* 0x000000ffff027224 */ /* 0x001fce00078e000e */
[----:B------:R-:W-:Y:S05]  /*11be0*/  WARPSYNC.COLLECTIVE R15, `(.L_x_327) ;  /* 0x000000000f087348 */ /* 0x000fea0003c00000 */
[----:B------:R0:W1:Y:S02]  /*11bf0*/  SHFL.IDX P6, R14, R13, R12, R11 ;  /* 0x0000000c0d0e7389 */ /* 0x00006400000c000b */
[----:B01----:R-:W-:Y:S01]  /*11c00*/  ENDCOLLECTIVE ;  /* 0x000000000000791b */ /* 0x003fe20003800000 */
.L_x_327:
[----:B------:R-:W-:Y:S02]  /*11c10*/  @P1 IMAD R8, R5, 0x2, R22 ;  /* 0x0000000205081824 */ /* 0x000fe400078e0216 */
[----:B------:R-:W-:Y:S02]  /*11c20*/  IMAD.MOV.U32 R13, RZ, RZ, R0 ;  /* 0x000000ffff0d7224 */ /* 0x000fe400078e0000 */
[----:B------:R-:W-:Y:S02]  /*11c30*/  IMAD.MOV.U32 R12, RZ, RZ, 0x2 ;  /* 0x00000002ff0c7424 */ /* 0x000fe400078e00ff */
[----:B------:R-:W-:-:S07]  /*11c40*/  IMAD.MOV.U32 R3, RZ, RZ, R14 ;  /* 0x000000ffff037224 */ /* 0x000fce00078e000e */
[----:B------:R-:W-:Y:S05]  /*11c50*/  WARPSYNC.COLLECTIVE R15, `(.L_x_328) ;  /* 0x000000000f087348 */ /* 0x000fea0003c00000 */
[----:B------:R0:W1:Y:S02]  /*11c60*/  SHFL.IDX P6, R14, R13, R12, R11 ;  /* 0x0000000c0d0e7389 */ /* 0x00006400000c000b */
[----:B01----:R-:W-:Y:S01]  /*11c70*/  ENDCOLLECTIVE ;  /* 0x000000000000791b */ /* 0x003fe20003800000 */
.L_x_328:
[----:B------:R-:W-:-:S05]  /*11c80*/  @P1 LEA R3, P0, R31, R3, 0x1 ;  /* 0x000000031f031211 */ /* 0x000fca00078008ff */
[----:B------:R-:W-:-:S05]  /*11c90*/  @P1 IMAD.X R2, RZ, RZ, R2, P0 ;  /* 0x000000ffff021224 */ /* 0x000fca00000e0602 */
        /* <DEDUP_REMOVED lines=9> */
[----:B------:R0:W-:Y:S01]  /*11d30*/  @P1 LDGSTS.E.BYPASS.LTC128B.128 [R8+0x24c00], desc[UR36][R2.64+0x100], !P2 ;  /* 0x24c0010002081fae */ /* 0x0001e2000d101d64 */
[----:B------:R-:W-:Y:S02]  /*11d40*/  ISETP.GE.AND P1, PT, R6, 0x21, PT ;  /* 0x000000210600780c */ /* 0x000fe40003f26270 */
[----:B0-----:R-:W-:-:S11]  /*11d50*/  MOV R2, R14 ;  /* 0x0000000e00027202 */ /* 0x001fd60000000f00 */
[----:B------:R-:W-:Y:S05]  /*11d60*/  WARPSYNC.COLLECTIVE R15, `(.L_x_329) ;  /* 0x000000000f087348 */ /* 0x000fea0003c00000 */
[----:B------:R0:W1:Y:S02]  /*11d70*/  SHFL.IDX P6, R14, R13, R12, R11 ;  /* 0x0000000c0d0e7389 */ /* 0x00006400000c000b */
[----:B01----:R-:W-:Y:S01]  /*11d80*/  ENDCOLLECTIVE ;  /* 0x000000000000791b */ /* 0x003fe20003800000 */
.L_x_329:
[----:B------:R-:W-:Y:S02]  /*11d90*/  @P1 IMAD R8, R5, 0x2, R22 ;  /* 0x0000000205081824 */ /* 0x000fe400078e0216 */
[----:B------:R-:W-:Y:S02]  /*11da0*/  IMAD.MOV.U32 R13, RZ, RZ, R0 ;  /* 0x000000ffff0d7224 */ /* 0x000fe400078e0000 */
[----:B------:R-:W-:Y:S02]  /*11db0*/  IMAD.MOV.U32 R12, RZ, RZ, 0x3 ;  /* 0x00000003ff0c7424 */ /* 0x000fe400078e00ff */
[----:B------:R-:W-:-:S07]  /*11dc0*/  IMAD.MOV.U32 R3, RZ, RZ, R14 ;  /* 0x000000ffff037224 */ /* 0x000fce00078e000e */
[----:B------:R-:W-:Y:S05]  /*11dd0*/  WARPSYNC.COLLECTIVE R15, `(.L_x_330) ;  /* 0x000000000f087348 */ /* 0x000fea0003c00000 */
[----:B------:R0:W1:Y:S02]  /*11de0*/  SHFL.IDX P6, R14, R13, R12, R11 ;  /* 0x0000000c0d0e7389 */ /* 0x00006400000c000b */
[----:B01----:R-:W-:Y:S01]  /*11df0*/  ENDCOLLECTIVE ;  /* 0x000000000000791b */ /* 0x003fe20003800000 */
.L_x_330:
        /* <DEDUP_REMOVED lines=12> */
[----:B------:R-:W-:Y:S01]  /*11ec0*/  ISETP.GE.AND P1, PT, R6, 0x31, PT ;  /* 0x000000310600780c */ /* 0x000fe20003f26270 */
[----:B0-----:R-:W-:-:S12]  /*11ed0*/  IMAD.MOV.U32 R2, RZ, RZ, R14 ;  /* 0x000000ffff027224 */ /* 0x001fd800078e000e */
[----:B------:R-:W-:Y:S05]  /*11ee0*/  WARPSYNC.COLLECTIVE R15, `(.L_x_331) ;  /* 0x000000000f087348 */ /* 0x000fea0003c00000 */
[----:B------:R0:W1:Y:S02]  /*11ef0*/  SHFL.IDX P6, R14, R13, R12, R11 ;  /* 0x0000000c0d0e7389 */ /* 0x00006400000c000b */
[----:B01----:R-:W-:Y:S01]  /*11f00*/  ENDCOLLECTIVE ;  /* 0x000000000000791b */ /* 0x003fe20003800000 */
.L_x_331:
[----:B------:R-:W-:Y:S02]  /*11f10*/  @P1 IMAD R8, R5, 0x2, R22 ;  /* 0x0000000205081824 */ /* 0x000fe400078e0216 */
[----:B------:R-:W-:Y:S02]  /*11f20*/  IMAD.MOV.U32 R13, RZ, RZ, R0 ;  /* 0x000000ffff0d7224 */ /* 0x000fe400078e0000 */
[----:B------:R-:W-:Y:S01]  /*11f30*/  IMAD.MOV.U32 R12, RZ, RZ, 0x4 ;  /* 0x00000004ff0c7424 */ /* 0x000fe200078e00ff */
[----:B------:R-:W-:-:S07]  /*11f40*/  MOV R3, R14 ;  /* 0x0000000e00037202 */ /* 0x000fce0000000f00 */
[----:B------:R-:W-:Y:S05]  /*11f50*/  WARPSYNC.COLLECTIVE R15, `(.L_x_332) ;  /* 0x000000000f087348 */ /* 0x000fea0003c00000 */
[----:B------:R0:W1:Y:S02]  /*11f60*/  SHFL.IDX P6, R14, R13, R12, R11 ;  /* 0x0000000c0d0e7389 */ /* 0x00006400000c000b */
[----:B01----:R-:W-:Y:S01]  /*11f70*/  ENDCOLLECTIVE ;  /* 0x000000000000791b */ /* 0x003fe20003800000 */
.L_x_332:
        /* <DEDUP_REMOVED lines=17> */
.L_x_333:
[----:B------:R-:W-:Y:S01]  /*12090*/  @P1 LEA R8, R5, R22, 0x1 ;  /* 0x0000001605081211 */ /* 0x000fe200078e08ff */
[----:B------:R-:W-:Y:S02]  /*120a0*/  IMAD.MOV.U32 R13, RZ, RZ, R0 ;  /* 0x000000ffff0d7224 */ /* 0x000fe400078e0000 */
[----:B------:R-:W-:Y:S02]  /*120b0*/  IMAD.MOV.U32 R12, RZ, RZ, 0x5 ;  /* 0x00000005ff0c7424 */ /* 0x000fe400078e00ff */
[----:B------:R-:W-:-:S07]  /*120c0*/  IMAD.MOV.U32 R3, RZ, RZ, R14 ;  /* 0x000000ffff037224 */ /* 0x000fce00078e000e */
[----:B------:R-:W-:Y:S05]  /*120d0*/  WARPSYNC.COLLECTIVE R15, `(.L_x_334) ;  /* 0x000000000f087348 */ /* 0x000fea0003c00000 */
[----:B------:R0:W1:Y:S02]  /*120e0*/  SHFL.IDX P6, R14, R13, R12, R11 ;  /* 0x0000000c0d0e7389 */ /* 0x00006400000c000b */
[----:B01----:R-:W-:Y:S01]  /*120f0*/  ENDCOLLECTIVE ;  /* 0x000000000000791b */ /* 0x003fe20003800000 */
.L_x_334:
[----:B------:R-:W-:-:S05]  /*12100*/  @P1 LEA R3, P0, R31, R3, 0x1 ;  /* 0x000000031f031211 */ /* 0x000fca00078008ff */
[----:B------:R-:W-:-:S05]  /*12110*/  @P1 IMAD.X R2, RZ, RZ, R2, P0 ;  /* 0x000000ffff021224 */ /* 0x000fca00000e0602 */
[----:B------:R-:W-:Y:S01]  /*12120*/  @P1 LOP3.LUT R3, R3, R2, RZ, 0x3c, !PT ;  /* 0x0000000203031212 */ /* 0x000fe200078e3cff */
[----:B------:R-:W-:-:S03]  /*12130*/  IMAD.MOV.U32 R13, RZ, RZ, R4 ;  /* 0x000000ffff0d7224 */ /* 0x000fc600078e0004 */
[----:B------:R-:W-:-:S04]  /*12140*/  @P1 LOP3.LUT R2, R3, R2, RZ, 0x3c, !PT ;  /* 0x0000000203021212 */ /* 0x000fc800078e3cff */
[----:B------:R-:W-:Y:S01]  /*12150*/  @P1 LOP3.LUT R3, R3, R2, RZ, 0x3c, !PT ;  /* 0x0000000203031212 */ /* 0x000fe200078e3cff */
[----:B------:R-:W-:-:S07]  /*12160*/  IMAD.MOV.U32 R0, RZ, RZ, R14 ;  /* 0x000000ffff007224 */ /* 0x000fce00078e000e */
[----:B------:R-:W-:Y:S05]  /*12170*/  WARPSYNC.COLLECTIVE R15, `(.L_x_335) ;  /* 0x000000000f087348 */ /* 0x000fea0003c00000 */
[----:B------:R0:W1:Y:S02]  /*12180*/  SHFL.IDX P6, R14, R13, R12, R11 ;  /* 0x0000000c0d0e7389 */ /* 0x00006400000c000b */
[----:B01----:R-:W-:Y:S01]  /*12190*/  ENDCOLLECTIVE ;  /* 0x000000000000791b */ /* 0x003fe20003800000 */
.L_x_335:
[----:B------:R-:W-:Y:S01]  /*121a0*/  @!PT LDS RZ, [RZ] ;  /* 0x00000000fffff984 */ /* 0x000fe20000000800 */
[----:B------:R-:W-:Y:S01]  /*121b0*/  @!PT LDS RZ, [RZ] ;  /* 0x00000000fffff984 */ /* 0x000fe20000000800 */
[----:B------:R-:W-:Y:S01]  /*121c0*/  @!PT LDS RZ, [RZ] ;  /* 0x00000000fffff984 */ /* 0x000fe20000000800 */
[----:B------:R-:W-:Y:S04]  /*121d0*/  @P1 LDGSTS.E.BYPASS.LTC128B.128 [R8+0x20400], desc[UR36][R2.64], !P4 ;  /* 0x2040000002081fae */ /* 0x000fe8000e101d64 */
[----:B------:R-:W-:Y:S04]  /*121e0*/  @P1 LDGSTS.E.BYPASS.LTC128B.128 [R8+0x23400], desc[UR36][R2.64+0x80], !P3 ;  /* 0x2340008002081fae */ /* 0x000fe8000d901d64 */
[----:B------:R0:W-:Y:S02]  /*121f0*/  @P1 LDGSTS.E.BYPASS.LTC128B.128 [R8+0x26400], desc[UR36][R2.64+0x100], !P2 ;  /* 0x2640010002081fae */ /* 0x0001e4000d101d64 */
[----:B0-----:R-:W-:Y:S01]  /*12200*/  IMAD.MOV.U32 R2, RZ, RZ, R14 ;  /* 0x000000ffff027224 */ /* 0x001fe200078e000e */
[----:B------:R-:W-:Y:S06]  /*12210*/  BRA `(.L_x_336) ;  /* 0xffffffbc009c7947 */ /* 0x000fec000383ffff */
.L_x_264:
[----:B------:R-:W-:Y:S01]  /*12220*/  IMAD.MOV.U32 R13, RZ, RZ, R5 ;  /* 0x000000ffff0d7224 */ /* 0x000fe200078e0005 */
[----:B------:R-:W-:Y:S01]  /*12230*/  MOV R15, 0xffffffff ;  /* 0xffffffff000f7802 */ /* 0x000fe20000000f00 */
[----:B------:R-:W-:Y:S02]  /*12240*/  IMAD.MOV.U32 R12, RZ, RZ, RZ ;  /* 0x000000ffff0c7224 */ /* 0x000fe400078e00ff */
[----:B------:R-:W-:Y:S02]  /*12250*/  IMAD.MOV.U32 R11, RZ, RZ, 0x181f ;  /* 0x0000181fff0b7424 */ /* 0x000fe400078e00ff */
[----:B-----5:R-:W-:Y:S02]  /*12260*/  IMAD R6, R17, R6, RZ ;  /* 0x0000000611067224 */ /* 0x020fe400078e02ff */
[----:B------:R-:W-:-:S07]  /*12270*/  IMAD.IADD R4, R10, 0x1, R4 ;  /* 0x000000010a047824 */ /* 0x000fce00078e0204 */
[----:B------:R-:W-:Y:S05]  /*12280*/  WARPSYNC.COLLECTIVE R15, `(.L_x_337) ;  /* 0x000000000f087348 */ /* 0x000fea0003c00000 */
[----:B------:R0:W1:Y:S02]  /*12290*/  SHFL.IDX P6, R14, R13, R12, R11 ;  /* 0x0000000c0d0e7389 */ /* 0x00006400000c000b */
[----:B01----:R-:W-:Y:S01]  /*122a0*/  ENDCOLLECTIVE ;  /* 0x000000000000791b */ /* 0x003fe20003800000 */
.L_x_337:
[C---:B------:R-:W-:Y:S01]  /*122b0*/  VIADD R7, R4.reuse, 0x10 ;  /* 0x0000001004077836 */ /* 0x040fe20000000000 */
[----:B------:R-:W-:Y:S01]  /*122c0*/  ISETP.GE.AND P1, PT, R4, R6, PT ;  /* 0x000000060400720c */ /* 0x000fe20003f26270 */
[----:B------:R-:W-:Y:S02]  /*122d0*/  IMAD.MOV.U32 R13, RZ, RZ, R0 ;  /* 0x000000ffff0d7224 */ /* 0x000fe400078e0000 */
[----:B------:R-:W-:-:S10]  /*122e0*/  IMAD.MOV.U32 R2, RZ, RZ, R14 ;  /* 0x000000ffff027224 */ /* 0x000fd400078e000e */
[----:B------:R-:W-:Y:S05]  /*122f0*/  WARPSYNC.COLLECTIVE R15, `(.L_x_338) ;  /* 0x000000000f087348 */ /* 0x000fea0003c00000 */
[----:B------:R0:W1:Y:S02]  /*12300*/  SHFL.IDX P6, R14, R13, R12, R11 ;  /* 0x0000000c0d0e7389 */ /* 0x00006400000c000b */
[----:B01----:R-:W-:Y:S01]  /*12310*/  ENDCOLLECTIVE ;  /* 0x000000000000791b */ /* 0x003fe20003800000 */
.L_x_338:
[----:B------:R-:W-:Y:S02]  /*12320*/  IMAD.MOV.U32 R13, RZ, RZ, R5 ;  /* 0x000000ffff0d7224 */ /* 0x000fe400078e0005 */
[----:B------:R-:W-:Y:S01]  /*12330*/  IMAD.MOV.U32 R12, RZ, RZ, 0x1 ;  /* 0x00000001ff0c7424 */ /* 0x000fe200078e00ff */
[----:B------:R-:W-:-:S05]  /*12340*/  @!P1 LEA R14, P4, R31, R14, 0x1 ;  /* 0x0000000e1f0e9211 */ /* 0x000fca00078808ff */
[----:B------:R-:W-:Y:S02]  /*12350*/  @!P1 IMAD.X R3, RZ, RZ, R2, P4 ;  /* 0x000000ffff039224 */ /* 0x000fe400020e0602 */
[----:B------:R-:W-:-:S07]  /*12360*/  @!P1 IMAD.MOV.U32 R2, RZ, RZ, R14 ;  /* 0x000000ffff029224 */ /* 0x000fce00078e000e */
[----:B------:R-:W-:Y:S05]  /*12370*/  WARPSYNC.COLLECTIVE R15, `(.L_x_339) ;  /* 0x000000000f087348 */ /* 0x000fea0003c00000 */
[----:B------:R0:W1:Y:S02]  /*12380*/  SHFL.IDX P6, R14, R13, R12, R11 ;  /* 0x0000000c0d0e7389 */ /* 0x00006400000c000b */
[----:B01----:R-:W-:Y:S01]  /*12390*/  ENDCOLLECTIVE ;  /* 0x000000000000791b */ /* 0x003fe20003800000 */
.L_x_339:
[----:B------:R-:W-:Y:S01]  /*123a0*/  @!PT LDS RZ, [RZ] ;  /* 0x00000000fffff984 */ /* 0x000fe20000000800 */
[----:B------:R-:W-:Y:S01]  /*123b0*/  @!PT LDS RZ, [RZ] ;  /* 0x00000000fffff984 */ /* 0x000fe20000000800 */
[----:B------:R-:W-:Y:S01]  /*123c0*/  @!PT LDS RZ, [RZ] ;  /* 0x00000000fffff984 */ /* 0x000fe20000000800 */
[----:B------:R-:W-:Y:S04]  /*123d0*/  @!P1 LDGSTS.E.BYPASS.LTC128B.128 [R36+0x12400], desc[UR36][R2.64], !P3 ;  /* 0x1240000002249fae */ /* 0x000fe8000d901d64 */
[----:B------:R-:W-:Y:S04]  /*123e0*/  @!P1 LDGSTS.E.BYPASS.LTC128B.128 [R36+0x16400], desc[UR36][R2.64+0x80], !P2 ;  /* 0x1640008002249fae */ /* 0x000fe8000d101d64 */
[----:B------:R0:W-:Y:S01]  /*123f0*/  @!P1 LDGSTS.E.BYPASS.LTC128B.128 [R36+0x1a400], desc[UR36][R2.64+0x100], !P0 ;  /* 0x1a40010002249fae */ /* 0x0001e2000c101d64 */
[----:B------:R-:W-:Y:S01]  /*12400*/  ISETP.GE.AND P1, PT, R7, R6, PT ;  /* 0x000000060700720c */ /* 0x000fe20003f26270 */
[----:B------:R-:W-:Y:S01]  /*12410*/  IMAD.MOV.U32 R13, RZ, RZ, R0 ;  /* 0x000000ffff0d7224 */ /* 0x000fe200078e0000 */
[----:B0-----:R-:W-:-:S11]  /*12420*/  MOV R2, R14 ;  /* 0x0000000e00027202 */ /* 0x001fd60000000f00 */
[----:B------:R-:W-:Y:S05]  /*12430*/  WARPSYNC.COLLECTIVE R15, `(.L_x_340) ;  /* 0x000000000f087348 */ /* 0x000fea0003c00000 */
[----:B------:R0:W1:Y:S02]  /*12440*/  SHFL.IDX P6, R14, R13, R12, R11 ;  /* 0x0000000c0d0e7389 */ /* 0x00006400000c000b */
[----:B01----:R-:W-:Y:S01]  /*12450*/  ENDCOLLECTIVE ;  /* 0x000000000000791b */ /* 0x003fe20003800000 */
.L_x_340:
        /* <DEDUP_REMOVED lines=8> */
.L_x_341:
[----:B------:R-:W-:Y:S02]  /*124e0*/  @!P1 IMAD.MOV.U32 R3, RZ, RZ, R7 ;  /* 0x000000ffff039224 */ /* 0x000fe400078e0007 */
[----:B------:R-:W-:-:S03]  /*124f0*/  VIADD R7, R4, 0x20 ;  /* 0x0000002004077836 */ /* 0x000fc60000000000 */
[----:B------:R-:W-:Y:S01]  /*12500*/  @!PT LDS RZ, [RZ] ;  /* 0x00000000fffff984 */ /* 0x000fe20000000800 */
[----:B------:R-:W-:Y:S01]  /*12510*/  @!PT LDS RZ, [RZ] ;  /* 0x00000000fffff984 */ /* 0x000fe20000000800 */
[----:B------:R-:W-:Y:S01]  /*12520*/  @!PT LDS RZ, [RZ] ;  /* 0x00000000fffff984 */ /* 0x000fe20000000800 */
[----:B------:R-:W-:Y:S04]  /*12530*/  @!P1 LDGSTS.E.BYPASS.LTC128B.128 [R36+0x12c00], desc[UR36][R2.64], !P3 ;  /* 0x12c0000002249fae */ /* 0x000fe8000d901d64 */
[----:B------:R-:W-:Y:S01]  /*12540*/  @!P1 LDGSTS.E.BYPASS.LTC128B.128 [R36+0x16c00], desc[UR36][R2.64+0x80], !P2 ;  /* 0x16c0008002249fae */ /* 0x000fe2000d101d64 */
[----:B------:R-:W-:-:S03]  /*12550*/  MOV R13, R0 ;  /* 0x00000000000d7202 */ /* 0x000fc60000000f00 */
[----:B------:R0:W-:Y:S01]  /*12560*/  @!P1 LDGSTS.E.BYPASS.LTC128B.128 [R36+0x1ac00], desc[UR36][R2.64+0x100], !P0 ;  /* 0x1ac0010002249fae */ /* 0x0001e2000c101d64 */
[----:B------:R-:W-:Y:S01]  /*12570*/  ISETP.GE.AND P1, PT, R7, R6, PT ;  /* 0x000000060700720c */ /* 0x000fe20003f26270 */
[----:B0-----:R-:W-:-:S12]  /*12580*/  IMAD.MOV.U32 R2, RZ, RZ, R14 ;  /* 0x000000ffff027224 */ /* 0x001fd800078e000e */
[----:B------:R-:W-:Y:S05]  /*12590*/  WARPSYNC.COLLECTIVE R15, `(.L_x_342) ;  /* 0x000000000f087348 */ /* 0x000fea0003c00000 */
[----:B------:R0:W1:Y:S02]  /*125a0*/  SHFL.IDX P6, R14, R13, R12, R11 ;  /* 0x0000000c0d0e7389 */ /* 0x00006400000c000b */
[----:B01----:R-:W-:Y:S01]  /*125b0*/  ENDCOLLECTIVE ;  /* 0x000000000000791b */ /* 0x003fe20003800000 */
.L_x_342:
        /* <DEDUP_REMOVED lines=8> */
.L_x_343:
[----:B------:R-:W-:Y:S02]  /*12640*/  @!P1 IMAD.MOV.U32 R3, RZ, RZ, R7 ;  /* 0x000000ffff039224 */ /* 0x000fe400078e0007 */
[----:B------:R-:W-:-:S03]  /*12650*/  VIADD R7, R4, 0x30 ;  /* 0x0000003004077836 */ /* 0x000fc60000000000 */
[----:B------:R-:W-:Y:S01]  /*12660*/  @!PT LDS RZ, [RZ] ;  /* 0x00000000fffff984 */ /* 0x000fe20000000800 */
[----:B------:R-:W-:Y:S01]  /*12670*/  @!PT LDS RZ, [RZ] ;  /* 0x00000000fffff984 */ /* 0x000fe20000000800 */
[----:B------:R-:W-:Y:S01]  /*12680*/  @!PT LDS RZ, [RZ] ;  /* 0x00000000fffff984 */ /* 0x000fe20000000800 */
[----:B------:R-:W-:Y:S04]  /*12690*/  @!P1 LDGSTS.E.BYPASS.LTC128B.128 [R36+0x13400], desc[UR36][R2.64], !P3 ;  /* 0x1340000002249fae */ /* 0x000fe8000d901d64 */
[----:B------:R-:W-:Y:S01]  /*126a0*/  @!P1 LDGSTS.E.BYPASS.LTC128B.128 [R36+0x17400], desc[UR36][R2.64+0x80], !P2 ;  /* 0x1740008002249fae */ /* 0x000fe2000d101d64 */
[----:B------:R-:W-:-:S03]  /*126b0*/  IMAD.MOV.U32 R13, RZ, RZ, R0 ;  /* 0x000000ffff0d7224 */ /* 0x000fc600078e0000 */
[----:B------:R0:W-:Y:S01]  /*126c0*/  @!P1 LDGSTS.E.BYPASS.LTC128B.128 [R36+0x1b400], desc[UR36][R2.64+0x100], !P0 ;  /* 0x1b40010002249fae */ /* 0x0001e2000c101d64 */
[----:B------:R-:W-:Y:S01]  /*126d0*/  ISETP.GE.AND P1, PT, R7, R6, PT ;  /* 0x000000060700720c */ /* 0x000fe20003f26270 */
[----:B0-----:R-:W-:-:S12]  /*126e0*/  IMAD.MOV.U32 R2, RZ, RZ, R14 ;  /* 0x000000ffff027224 */ /* 0x001fd800078e000e */
[----:B------:R-:W-:Y:S05]  /*126f0*/  WARPSYNC.COLLECTIVE R15, `(.L_x_344) ;  /* 0x000000000f087348 */ /* 0x000fea0003c00000 */
[----:B------:R0:W1:Y:S02]  /*12700*/  SHFL.IDX P6, R14, R13, R12, R11 ;  /* 0x0000000c0d0e7389 */ /* 0x00006400000c000b */
[----:B01----:R-:W-:Y:S01]  /*12710*/  ENDCOLLECTIVE ;  /* 0x000000000000791b */ /* 0x003fe20003800000 */
.L_x_344:
[----:B------:R-:W-:Y:S02]  /*12720*/  IMAD.MOV.U32 R13, RZ, RZ, R5 ;  /* 0x000000ffff0d7224 */ /* 0x000fe400078e0005 */
[----:B------:R-:W-:Y:S01]  /*12730*/  IMAD.MOV.U32 R12, RZ, RZ, 0x4 ;  /* 0x00000004ff0c7424 */ /* 0x000fe200078e00ff */
[----:B------:R-:W-:-:S04]  /*12740*/  @!P1 LEA R14, P4, R31, R14, 0x1 ;  /* 0x0000000e1f0e9211 */ /* 0x000fc800078808ff */
[----:B------:R-:W-:Y:S01]  /*12750*/  @!P1 IADD3.X R7, RZ, R2, RZ, P4, !PT ;  /* 0x00000002ff079210 */ /* 0x000fe200027fe4ff */
[----:B------:R-:W-:-:S08]  /*12760*/  @!P1 IMAD.MOV.U32 R2, RZ, RZ, R14 ;  /* 0x000000ffff029224 */ /* 0x000fd000078e000e */
[----:B------:R-:W-:Y:S05]  /*12770*/  WARPSYNC.COLLECTIVE R15, `(.L_x_345) ;  /* 0x000000000f087348 */ /* 0x000fea0003c00000 */
[----:B------:R0:W1:Y:S02]  /*12780*/  SHFL.IDX P6, R14, R13, R12, R11 ;  /* 0x0000000c0d0e7389 */ /* 0x00006400000c000b */
[----:B01----:R-:W-:Y:S01]  /*12790*/  ENDCOLLECTIVE ;  /* 0x000000000000791b */ /* 0x003fe20003800000 */
.L_x_345:
        /* <DEDUP_REMOVED lines=14> */
.L_x_346:
[----:B------:R-:W-:Y:S02]  /*12880*/  IMAD.MOV.U32 R13, RZ, RZ, R5 ;  /* 0x000000ffff0d7224 */ /* 0x000fe400078e0005 */
[----:B------:R-:W-:Y:S01]  /*12890*/  IMAD.MOV.U32 R12, RZ, RZ, 0x5 ;  /* 0x00000005ff0c7424 */ /* 0x000fe200078e00ff */
[----:B------:R-:W-:-:S05]  /*128a0*/  @!P1 LEA R14, P4, R31, R14, 0x1 ;  /* 0x0000000e1f0e9211 */ /* 0x000fca00078808ff */
[----:B------:R-:W-:Y:S01]  /*128b0*/  @!P1 IMAD.X R7, RZ, RZ, R2, P4 ;  /* 0x000000ffff079224 */ /* 0x000fe200020e0602 */
[----:B------:R-:W-:-:S07]  /*128c0*/  @!P1 MOV R2, R14 ;  /* 0x0000000e00029202 */ /* 0x000fce0000000f00 */
[----:B------:R-:W-:Y:S05]  /*128d0*/  WARPSYNC.COLLECTIVE R15, `(.L_x_347) ;  /* 0x000000000f087348 */ /* 0x000fea0003c00000 */
[----:B------:R0:W1:Y:S02]  /*128e0*/  SHFL.IDX P6, R14, R13, R12, R11 ;  /* 0x0000000c0d0e7389 */ /* 0x00006400000c000b */
[----:B01----:R-:W-:Y:S01]  /*128f0*/  ENDCOLLECTIVE ;  /* 0x000000000000791b */ /* 0x003fe20003800000 */
.L_x_347:
        /* <DEDUP_REMOVED lines=14> */
.L_x_348:
        /* <DEDUP_REMOVED lines=8> */
.L_x_349:
[----:B------:R-:W-:Y:S01]  /*12a60*/  @!P1 MOV R3, R7 ;  /* 0x0000000700039202 */ /* 0x000fe20000000f00 */
[----:B------:R-:W-:-:S04]  /*12a70*/  VIADD R7, R4, 0x60 ;  /* 0x0000006004077836 */ /* 0x000fc80000000000 */
        /* <DEDUP_REMOVED lines=12> */
.L_x_350:
[----:B------:R-:W-:Y:S01]  /*12b40*/  MOV R13, R5 ;  /* 0x00000005000d7202 */ /* 0x000fe20000000f00 */
[----:B------:R-:W-:Y:S01]  /*12b50*/  IMAD.MOV.U32 R12, RZ, RZ, 0x7 ;  /* 0x00000007ff0c7424 */ /* 0x000fe200078e00ff */
[----:B------:R-:W-:-:S05]  /*12b60*/  @!P1 LEA R14, P4, R31, R14, 0x1 ;  /* 0x0000000e1f0e9211 */ /* 0x000fca00078808ff */
[----:B------:R-:W-:Y:S02]  /*12b70*/  @!P1 IMAD.X R7, RZ, RZ, R2, P4 ;  /* 0x000000ffff079224 */ /* 0x000fe400020e0602 */
[----:B------:R-:W-:-:S07]  /*12b80*/  @!P1 IMAD.MOV.U32 R2, RZ, RZ, R14 ;  /* 0x000000ffff029224 */ /* 0x000fce00078e000e */
[----:B------:R-:W-:Y:S05]  /*12b90*/  WARPSYNC.COLLECTIVE R15, `(.L_x_351) ;  /* 0x000000000f087348 */ /* 0x000fea0003c00000 */
[----:B------:R0:W1:Y:S02]  /*12ba0*/  SHFL.IDX P6, R14, R13, R12, R11 ;  /* 0x0000000c0d0e7389 */ /* 0x00006400000c000b */
[----:B01----:R-:W-:Y:S01]  /*12bb0*/  ENDCOLLECTIVE ;  /* 0x000000000000791b */ /* 0x003fe20003800000 */
.L_x_351:
[----:B------:R-:W-:-:S05]  /*12bc0*/  @!P1 IMAD.MOV.U32 R3, RZ, RZ, R7 ;  /* 0x000000ffff039224 */ /* 0x000fca00078e0007 */
[----:B------:R-:W-:Y:S01]  /*12bd0*/  @!PT LDS RZ, [RZ] ;  /* 0x00000000fffff984 */ /* 0x000fe20000000800 */
[----:B------:R-:W-:Y:S01]  /*12be0*/  @!PT LDS RZ, [RZ] ;  /* 0x00000000fffff984 */ /* 0x000fe20000000800 */
[----:B------:R-:W-:Y:S01]  /*12bf0*/  @!PT LDS RZ, [RZ] ;  /* 0x00000000fffff984 */ /* 0x000fe20000000800 */
[----:B------:R0:W-:Y:S04]  /*12c00*/  @!P1 LDGSTS.E.BYPASS.LTC128B.128 [R36+0x15400], desc[UR36][R2.64], !P3 ;  /* 0x1540000002249fae */ /* 0x0001e8000d901d64 */
[----:B------:R0:W-:Y:S01]  /*12c10*/  @!P1 LDGSTS.E.BYPASS.LTC128B.128 [R36+0x19400], desc[UR36][R2.64+0x80], !P2 ;  /* 0x1940008002249fae */ /* 0x0001e2000d101d64 */
[----:B------:R-:W-:-:S03]  /*12c20*/  IMAD.MOV.U32 R13, RZ, RZ, R0 ;  /* 0x000000ffff0d7224 */ /* 0x000fc600078e0000 */
[----:B------:R0:W-:Y:S01]  /*12c30*/  @!P1 LDGSTS.E.BYPASS.LTC128B.128 [R36+0x1d400], desc[UR36][R2.64+0x100], !P0 ;  /* 0x1d40010002249fae */ /* 0x0001e2000c101d64 */
[----:B------:R-:W-:-:S07]  /*12c40*/  IMAD.MOV.U32 R5, RZ, RZ, R14 ;  /* 0x000000ffff057224 */ /* 0x000fce00078e000e */
[----:B0-----:R-:W-:Y:S05]  /*12c50*/  WARPSYNC.COLLECTIVE R15, `(.L_x_352) ;  /* 0x000000000f087348 */ /* 0x001fea0003c00000 */
[----:B------:R1:W2:Y:S02]  /*12c60*/  SHFL.IDX P6, R14, R13, R12, R11 ;  /* 0x0000000c0d0e7389 */ /* 0x0002a400000c000b */
[----:B012---:R-:W-:Y:S01]  /*12c70*/  ENDCOLLECTIVE ;  /* 0x000000000000791b */ /* 0x007fe20003800000 */
.L_x_352:
[----:B------:R-:W-:Y:S05]  /*12c80*/  BRA `(.L_x_353) ;  /* 0xffffffbc00f87947 */ /* 0x000fea000383ffff */
.L_x_269:
[----:B0-----:R0:W1:Y:S02]  /*12c90*/  SYNCS.PHASECHK.TRANS64.TRYWAIT P0, [R22+URZ+0x30820], R3 ;  /* 0x03082003160075a7 */ /* 0x001064000800017f */
[----:B-1----:R-:W-:Y:S05]  /*12ca0*/  @!P0 NANOSLEEP.SYNCS 0x989680 ;  /* 0x009896800000895d */ /* 0x002fea0003900000 */
[----:B------:R-:W1:Y:S02]  /*12cb0*/  @!P0 SYNCS.PHASECHK.TRANS64 P0, [R22+URZ+0x30820], R3 ;  /* 0x03082003160085a7 */ /* 0x000e64000800007f */
[----:B-1----:R-:W-:Y:S05]  /*12cc0*/  @!P0 BRA `(.L_x_269) ;  /* 0xfffffffc00f08947 */ /* 0x002fea000383ffff */
[----:B------:R-:W-:Y:S05]  /*12cd0*/  BRA `(.L_x_354) ;  /* 0xffffffc000707947 */ /* 0x000fea000383ffff */
.L_x_274:
[----:B0-----:R0:W1:Y:S02]  /*12ce0*/  SYNCS.PHASECHK.TRANS64.TRYWAIT P0, [R6+URZ+0x30840], R3 ;  /* 0x03084003060075a7 */ /* 0x001064000800017f */
[----:B-1----:R-:W-:Y:S05]  /*12cf0*/  @!P0 NANOSLEEP.SYNCS 0x989680 ;  /* 0x009896800000895d */ /* 0x002fea0003900000 */
[----:B------:R-:W1:Y:S02]  /*12d00*/  @!P0 SYNCS.PHASECHK.TRANS64 P0, [R6+URZ+0x30840], R3 ;  /* 0x03084003060085a7 */ /* 0x000e64000800007f */
[----:B-1----:R-:W-:Y:S05]  /*12d10*/  @!P0 BRA `(.L_x_274) ;  /* 0xfffffffc00f08947 */ /* 0x002fea000383ffff */
[----:B------:R-:W-:Y:S05]  /*12d20*/  BRA `(.L_x_355) ;  /* 0xffffffc4004c7947 */ /* 0x000fea000383ffff */
.L_x_275:
[----:B------:R-:W-:Y:S01]  /*12d30*/  BSSY B1, `(.L_x_356) ;  /* 0x0000008000017945 */ /* 0x000fe20003800000 */
[----:B------:R-:W-:Y:S02]  /*12d40*/  IMAD.MOV.U32 R13, RZ, RZ, R8 ;  /* 0x000000ffff0d7224 */ /* 0x000fe400078e0008 */
[----:B------:R-:W-:Y:S02]  /*12d50*/  IMAD.MOV.U32 R12, RZ, RZ, RZ ;  /* 0x000000ffff0c7224 */ /* 0x000fe400078e00ff */
[----:B------:R-:W-:Y:S02]  /*12d60*/  IMAD.MOV.U32 R11, RZ, RZ, 0x181f ;  /* 0x0000181fff0b7424 */ /* 0x000fe400078e00ff */
[----:B------:R-:W-:-:S07]  /*12d70*/  IMAD.MOV.U32 R15, RZ, RZ, -0x1 ;  /* 0xffffffffff0f7424 */ /* 0x000fce00078e00ff */
[----:B------:R-:W-:Y:S05]  /*12d80*/  WARPSYNC.COLLECTIVE R15, `(.L_x_357) ;  /* 0x000000000f087348 */ /* 0x000fea0003c00000 */
[----:B------:R0:W1:Y:S02]  /*12d90*/  SHFL.IDX P6, R14, R13, R12, R11 ;  /* 0x0000000c0d0e7389 */ /* 0x00006400000c000b */
[----:B01----:R-:W-:Y:S01]  /*12da0*/  ENDCOLLECTIVE ;  /* 0x000000000000791b */ /* 0x003fe20003800000 */
.L_x_357:
[----:B------:R-:W-:Y:S05]  /*12db0*/  BSYNC B1 ;  /* 0x0000000000017941 */ /* 0x000fea0003800000 */
.L_x_356:
[----:B------:R-:W-:Y:S01]  /*12dc0*/  MOV R13, R7 ;  /* 0x00000007000d7202 */ /* 0x000fe20000000f00 */
[----:B------:R-:W-:Y:S01]  /*12dd0*/  IMAD.MOV.U32 R12, RZ, RZ, RZ ;  /* 0x000000ffff0c7224 */ /* 0x000fe200078e00ff */
[----:B------:R-:W-:Y:S01]  /*12de0*/  LOP3.LUT R23, R23, 0xfffffeff, RZ, 0xc0, !PT ;  /* 0xfffffeff17177812 */ /* 0x000fe200078ec0ff */
[----:B------:R-:W-:Y:S02]  /*12df0*/  IMAD.MOV.U32 R11, RZ, RZ, 0x181f ;  /* 0x0000181fff0b7424 */ /* 0x000fe400078e00ff */
[----:B------:R-:W-:Y:S01]  /*12e00*/  IMAD.MOV.U32 R15, RZ, RZ, -0x1 ;  /* 0xffffffffff0f7424 */ /* 0x000fe200078e00ff */
[----:B------:R-:W-:Y:S01]  /*12e10*/  @P1 LOP3.LUT R23, R23, 0x100, RZ, 0xfc, !PT ;  /* 0x0000010017171812 */ /* 0x000fe200078efcff */
[----:B------:R-:W-:Y:S02]  /*12e20*/  IMAD.MOV.U32 R3, RZ, RZ, R14 ;  /* 0x000000ffff037224 */ /* 0x000fe400078e000e */
[----:B------:R-:W-:-:S07]  /*12e30*/  IMAD.SHL.U32 R4, R31, 0x2, RZ ;  /* 0x000000021f047824 */ /* 0x000fce00078e00ff */
[----:B------:R-:W-:Y:S05]  /*12e40*/  WARPSYNC.COLLECTIVE R15, `(.L_x_358) ;  /* 0x000000000f087348 */ /* 0x000fea0003c00000 */
[----:B------:R0:W1:Y:S02]  /*12e50*/  SHFL.IDX P6, R14, R13, R12, R11 ;  /* 0x0000000c0d0e7389 */ /* 0x00006400000c000b */
[----:B01----:R-:W-:Y:S01]  /*12e60*/  ENDCOLLECTIVE ;  /* 0x000000000000791b */ /* 0x003fe20003800000 */
.L_x_358:
[----:B------:R-:W-:Y:S01]  /*12e70*/  LOP3.LUT P1, RZ, R23, 0x4, RZ, 0xc0, !PT ;  /* 0x0000000417ff7812 */ /* 0x000fe2000782c0ff */
[----:B------:R-:W-:Y:S02]  /*12e80*/  IMAD R5, R5, 0x2, R22 ;  /* 0x0000000205057824 */ /* 0x000fe400078e0216 */
[----:B------:R-:W-:Y:S01]  /*12e90*/  IMAD.MOV.U32 R13, RZ, RZ, R8 ;  /* 0x000000ffff0d7224 */ /* 0x000fe200078e0008 */
[----:B------:R-:W-:Y:S01]  /*12ea0*/  MOV R12, 0x1 ;  /* 0x00000001000c7802 */ /* 0x000fe20000000f00 */
[----:B------:R-:W-:-:S08]  /*12eb0*/  IMAD.MOV.U32 R2, RZ, RZ, R14 ;  /* 0x000000ffff027224 */ /* 0x000fd000078e000e */
[----:B------:R-:W-:Y:S05]  /*12ec0*/  WARPSYNC.COLLECTIVE R15, `(.L_x_359) ;  /* 0x000000000f087348 */ /* 0x000fea0003c00000 */
[----:B------:R0:W1:Y:S02]  /*12ed0*/  SHFL.IDX P6, R14, R13, R12, R11 ;  /* 0x0000000c0d0e7389 */ /* 0x00006400000c000b */
[----:B01----:R-:W-:Y:S01]  /*12ee0*/  ENDCOLLECTIVE ;  /* 0x000000000000791b */ /* 0x003fe20003800000 */
.L_x_359:
[----:B------:R-:W-:-:S05]  /*12ef0*/  IADD3 R2, P0, R2, R4, RZ ;  /* 0x0000000402027210 */ /* 0x000fca0007f1e0ff */
[----:B------:R-:W-:-:S05]  /*12f00*/  IMAD.X R3, RZ, RZ, R3, P0 ;  /* 0x000000ffff037224 */ /* 0x000fca00000e0603 */
[----:B------:R-:W-:Y:S01]  /*12f10*/  @!PT LDS RZ, [RZ] ;  /* 0x00000000fffff984 */ /* 0x000fe20000000800 */
[----:B------:R-:W-:Y:S01]  /*12f20*/  @!PT LDS RZ, [RZ] ;  /* 0x00000000fffff984 */ /* 0x000fe20000000800 */
[----:B------:R-:W-:Y:S01]  /*12f30*/  @!PT LDS RZ, [RZ] ;  /* 0x00000000fffff984 */ /* 0x000fe20000000800 */
[----:B------:R-:W-:Y:S01]  /*12f40*/  LDGSTS.E.BYPASS.LTC128B.128 [R5+0x1e400], desc[UR36][R2.64], !P1 ;  /* 0x1e40000002057fae */ /* 0x000fe2000c901d64 */
[----:B------:R-:W-:-:S03]  /*12f50*/  IMAD.MOV.U32 R13, RZ, RZ, R7 ;  /* 0x000000ffff0d7224 */ /* 0x000fc600078e0007 */
[----:B------:R-:W-:Y:S04]  /*12f60*/  LDGSTS.E.BYPASS.LTC128B.128 [R5+0x21400], desc[UR36][R2.64+0x80], !P5 ;  /* 0x2140008002057fae */ /* 0x000fe8000e901d64 */
[----:B------:R0:W-:Y:S02]  /*12f70*/  LDGSTS.E.BYPASS.LTC128B.128 [R5+0x24400], desc[UR36][R2.64+0x100], !P4 ;  /* 0x2440010002057fae */ /* 0x0001e4000e101d64 */
[----:B0-----:R-:W-:-:S07]  /*12f80*/  IMAD.MOV.U32 R3, RZ, RZ, R14 ;  /* 0x000000ffff037224 */ /* 0x001fce00078e000e */
[----:B------:R-:W-:Y:S05]  /*12f90*/  WARPSYNC.COLLECTIVE R15, `(.L_x_360) ;  /* 0x000000000f087348 */ /* 0x000fea0003c00000 */
[----:B------:R0:W1:Y:S02]  /*12fa0*/  SHFL.IDX P6, R14, R13, R12, R11 ;  /* 0x0000000c0d0e7389 */ /* 0x00006400000c000b */
[----:B01----:R-:W-:Y:S01]  /*12fb0*/  ENDCOLLECTIVE ;  /* 0x000000000000791b */ /* 0x003fe20003800000 */
.L_x_360:
[----:B------:R-:W-:Y:S02]  /*12fc0*/  IMAD.MOV.U32 R13, RZ, RZ, R8 ;  /* 0x000000ffff0d7224 */ /* 0x000fe400078e0008 */
[----:B------:R-:W-:Y:S02]  /*12fd0*/  IMAD.MOV.U32 R12, RZ, RZ, 0x2 ;  /* 0x00000002ff0c7424 */ /* 0x000fe400078e00ff */
[----:B------:R-:W-:-:S07]  /*12fe0*/  IMAD.MOV.U32 R2, RZ, RZ, R14 ;  /* 0x000000ffff027224 */ /* 0x000fce00078e000e */
[----:B------:R-:W-:Y:S05]  /*12ff0*/  WARPSYNC.COLLECTIVE R15, `(.L_x_361) ;  /* 0x000000000f087348 */ /* 0x000fea0003c00000 */
[----:B------:R0:W1:Y:S02]  /*13000*/  SHFL.IDX P6, R14, R13, R12, R11 ;  /* 0x0000000c0d0e7389 */ /* 0x00006400000c000b */
[----:B01----:R-:W-:Y:S01]  /*13010*/  ENDCOLLECTIVE ;  /* 0x000000000000791b */ /* 0x003fe20003800000 */
.L_x_361:
[----:B------:R-:W-:-:S05]  /*13020*/  IADD3 R2, P0, R2, R4, RZ ;  /* 0x0000000402027210 */ /* 0x000fca0007f1e0ff */
[----:B------:R-:W-:-:S05]  /*13030*/  IMAD.X R3, RZ, RZ, R3, P0 ;  /* 0x000000ffff037224 */ /* 0x000fca00000e0603 */
[----:B------:R-:W-:Y:S01]  /*13040*/  @!PT LDS RZ, [RZ] ;  /* 0x00000000fffff984 */ /* 0x000fe20000000800 */
[----:B------:R-:W-:Y:S01]  /*13050*/  @!PT LDS RZ, [RZ] ;  /* 0x00000000fffff984 */ /* 0x000fe20000000800 */
[----:B------:R-:W-:Y:S01]  /*13060*/  @!PT LDS RZ, [RZ] ;  /* 0x00000000fffff984 */ /* 0x000fe20000000800 */
[----:B------:R0:W-:Y:S01]  /*13070*/  LDGSTS.E.BYPASS.LTC128B.128 [R5+0x1ec00], desc[UR36][R2.64], !P1 ;  /* 0x1ec0000002057fae */ /* 0x0001e2000c901d64 */
[----:B------:R-:W-:-:S03]  /*13080*/  IMAD.MOV.U32 R13, RZ, RZ, R7 ;  /* 0x000000ffff0d7224 */ /* 0x000fc600078e0007 */
[----:B------:R0:W-:Y:S04]  /*13090*/  LDGSTS.E.BYPASS.LTC128B.128 [R5+0x21c00], desc[UR36][R2.64+0x80], !P5 ;  /* 0x21c0008002057fae */ /* 0x0001e8000e901d64 */
[----:B------:R0:W-:Y:S01]  /*130a0*/  LDGSTS.E.BYPASS.LTC128B.128 [R5+0x24c00], desc[UR36][R2.64+0x100], !P4 ;  /* 0x24c0010002057fae */ /* 0x0001e2000e101d64 */
[----:B------:R-:W-:-:S07]  /*130b0*/  IMAD.MOV.U32 R35, RZ, RZ, R14 ;  /* 0x000000ffff237224 */ /* 0x000fce00078e000e */
[----:B0-----:R-:W-:Y:S05]  /*130c0*/  WARPSYNC.COLLECTIVE R15, `(.L_x_362) ;  /* 0x000000000f087348 */ /* 0x001fea0003c00000 */
[----:B------:R1:W2:Y:S02]  /*130d0*/  SHFL.IDX P6, R14, R13, R12, R11 ;  /* 0x0000000c0d0e7389 */ /* 0x0002a400000c000b */
[----:B012---:R-:W-:Y:S01]  /*130e0*/  ENDCOLLECTIVE ;  /* 0x000000000000791b */ /* 0x007fe20003800000 */
.L_x_362:
[----:B------:R-:W-:Y:S02]  /*130f0*/  IMAD.MOV.U32 R13, RZ, RZ, R8 ;  /* 0x000000ffff0d7224 */ /* 0x000fe400078e0008 */
[----:B------:R-:W-:Y:S01]  /*13100*/  IMAD.MOV.U32 R12, RZ, RZ, 0x3 ;  /* 0x00000003ff0c7424 */ /* 0x000fe200078e00ff */
[----:B------:R-:W-:-:S07]  /*13110*/  MOV R2, R14 ;  /* 0x0000000e00027202 */ /* 0x000fce0000000f00 */
[----:B------:R-:W-:Y:S05]  /*13120*/  WARPSYNC.COLLECTIVE R15, `(.L_x_363) ;  /* 0x000000000f087348 */ /* 0x000fea0003c00000 */
[----:B------:R0:W1:Y:S02]  /*13130*/  SHFL.IDX P6, R14, R13, R12, R11 ;  /* 0x0000000c0d0e7389 */ /* 0x00006400000c000b */
[----:B01----:R-:W-:Y:S01]  /*13140*/  ENDCOLLECTIVE ;  /* 0x000000000000791b */ /* 0x003fe20003800000 */
.L_x_363:
        /* <DEDUP_REMOVED lines=13> */
.L_x_364:
[----:B------:R-:W-:Y:S01]  /*13220*/  IMAD.MOV.U32 R13, RZ, RZ, R8 ;  /* 0x000000ffff0d7224 */ /* 0x000fe200078e0008 */
[----:B------:R-:W-:Y:S01]  /*13230*/  MOV R12, 0x4 ;  /* 0x00000004000c7802 */ /* 0x000fe20000000f00 */
[----:B------:R-:W-:-:S07]  /*13240*/  IMAD.MOV.U32 R2, RZ, RZ, R14 ;  /* 0x000000ffff027224 */ /* 0x000fce00078e000e */
[----:B------:R-:W-:Y:S05]  /*13250*/  WARPSYNC.COLLECTIVE R15, `(.L_x_365) ;  /* 0x000000000f087348 */ /* 0x000fea0003c00000 */
[----:B------:R0:W1:Y:S02]  /*13260*/  SHFL.IDX P6, R14, R13, R12, R11 ;  /* 0x0000000c0d0e7389 */ /* 0x00006400000c000b */
[----:B01----:R-:W-:Y:S01]  /*13270*/  ENDCOLLECTIVE ;  /* 0x000000000000791b */ /* 0x003fe20003800000 */
.L_x_365:
        /* <DEDUP_REMOVED lines=13> */
.L_x_366:
[----:B------:R-:W-:Y:S02]  /*13350*/  IMAD.MOV.U32 R13, RZ, RZ, R8 ;  /* 0x000000ffff0d7224 */ /* 0x000fe400078e0008 */
[----:B------:R-:W-:Y:S02]  /*13360*/  IMAD.MOV.U32 R12, RZ, RZ, 0x5 ;  /* 0x00000005ff0c7424 */ /* 0x000fe400078e00ff */
[----:B------:R-:W-:-:S07]  /*13370*/  IMAD.MOV.U32 R2, RZ, RZ, R14 ;  /* 0x000000ffff027224 */ /* 0x000fce00078e000e */
[----:B------:R-:W-:Y:S05]  /*13380*/  WARPSYNC.COLLECTIVE R15, `(.L_x_367) ;  /* 0x000000000f087348 */ /* 0x000fea0003c00000 */
[----:B------:R0:W1:Y:S02]  /*13390*/  SHFL.IDX P6, R14, R13, R12, R11 ;  /* 0x0000000c0d0e7389 */ /* 0x00006400000c000b */
[----:B01----:R-:W-:Y:S01]  /*133a0*/  ENDCOLLECTIVE ;  /* 0x000000000000791b */ /* 0x003fe20003800000 */
.L_x_367:
[----:B------:R-:W-:-:S05]  /*133b0*/  IADD3 R2, P0, R2, R4, RZ ;  /* 0x0000000402027210 */ /* 0x000fca0007f1e0ff */
[----:B------:R-:W-:-:S05]  /*133c0*/  IMAD.X R3, RZ, RZ, R35, P0 ;  /* 0x000000ffff037224 */ /* 0x000fca00000e0623 */
[----:B------:R-:W-:Y:S01]  /*133d0*/  @!PT LDS RZ, [RZ] ;  /* 0x00000000fffff984 */ /* 0x000fe20000000800 */
[----:B------:R-:W-:Y:S01]  /*133e0*/  @!PT LDS RZ, [RZ] ;  /* 0x00000000fffff984 */ /* 0x000fe20000000800 */
[----:B------:R-:W-:Y:S01]  /*133f0*/  @!PT LDS RZ, [RZ] ;  /* 0x00000000fffff984 */ /* 0x000fe20000000800 */
[----:B------:R0:W-:Y:S01]  /*13400*/  LDGSTS.E.BYPASS.LTC128B.128 [R5+0x20400], desc[UR36][R2.64], !P1 ;  /* 0x2040000002057fae */ /* 0x0001e2000c901d64 */
[----:B------:R-:W-:Y:S01]  /*13410*/  IMAD.MOV.U32 R13, RZ, RZ, R7 ;  /* 0x000000ffff0d7224 */ /* 0x000fe200078e0007 */
[----:B------:R-:W-:Y:S02]  /*13420*/  LOP3.LUT P1, RZ, R23, 0x100, RZ, 0xc0, !PT ;  /* 0x0000010017ff7812 */ /* 0x000fe4000782c0ff */
[----:B------:R0:W-:Y:S04]  /*13430*/  LDGSTS.E.BYPASS.LTC128B.128 [R5+0x23400], desc[UR36][R2.64+0x80], !P5 ;  /* 0x2340008002057fae */ /* 0x0001e8000e901d64 */
[----:B------:R0:W-:Y:S01]  /*13440*/  LDGSTS.E.BYPASS.LTC128B.128 [R5+0x26400], desc[UR36][R2.64+0x100], !P4 ;  /* 0x2640010002057fae */ /* 0x0001e2000e101d64 */
[----:B------:R-:W-:-:S07]  /*13450*/  IMAD.MOV.U32 R35, RZ, RZ, R14 ;  /* 0x000000ffff237224 */ /* 0x000fce00078e000e */
[----:B0-----:R-:W-:Y:S05]  /*13460*/  WARPSYNC.COLLECTIVE R15, `(.L_x_368) ;  /* 0x000000000f087348 */ /* 0x001fea0003c00000 */
[----:B------:R1:W2:Y:S02]  /*13470*/  SHFL.IDX P6, R14, R13, R12, R11 ;  /* 0x0000000c0d0e7389 */ /* 0x0002a400000c000b */
[----:B012---:R-:W-:Y:S01]  /*13480*/  ENDCOLLECTIVE ;  /* 0x000000000000791b */ /* 0x007fe20003800000 */
.L_x_368:
[----:B------:R-:W-:Y:S01]  /*13490*/  MOV R2, R14 ;  /* 0x0000000e00027202 */ /* 0x000fe20000000f00 */
[----:B------:R-:W-:Y:S06]  /*134a0*/  BRA `(.L_x_369) ;  /* 0xffffffc0006c7947 */ /* 0x000fec000383ffff */
.L_x_280:
[----:B0-----:R0:W1:Y:S02]  /*134b0*/  SYNCS.PHASECHK.TRANS64.TRYWAIT P0, [R6+URZ+0x30860], R2 ;  /* 0x03086002060075a7 */ /* 0x001064000800017f */
[----:B-1----:R-:W-:Y:S05]  /*134c0*/  @!P0 NANOSLEEP.SYNCS 0x989680 ;  /* 0x009896800000895d */ /* 0x002fea0003900000 */
[----:B------:R-:W1:Y:S02]  /*134d0*/  @!P0 SYNCS.PHASECHK.TRANS64 P0, [R6+URZ+0x30860], R2 ;  /* 0x03086002060085a7 */ /* 0x000e64000800007f */
[----:B-1----:R-:W-:Y:S05]  /*134e0*/  @!P0 BRA `(.L_x_280) ;  /* 0xfffffffc00f08947 */ /* 0x002fea000383ffff */
[----:B------:R-:W-:Y:S05]  /*134f0*/  BRA `(.L_x_370) ;  /* 0xffffffc000d07947 */ /* 0x000fea000383ffff */
.L_x_281:
[----:B------:R-:W-:Y:S01]  /*13500*/  BSSY B1, `(.L_x_371) ;  /* 0x0000008000017945 */ /* 0x000fe20003800000 */
[----:B------:R-:W-:Y:S02]  /*13510*/  IMAD.MOV.U32 R13, RZ, RZ, R24 ;  /* 0x000000ffff0d7224 */ /* 0x000fe400078e0018 */
[----:B------:R-:W-:Y:S02]  /*13520*/  IMAD.MOV.U32 R12, RZ, RZ, RZ ;  /* 0x000000ffff0c7224 */ /* 0x000fe400078e00ff */
[----:B------:R-:W-:Y:S02]  /*13530*/  IMAD.MOV.U32 R11, RZ, RZ, 0x181f ;  /* 0x0000181fff0b7424 */ /* 0x000fe400078e00ff */
[----:B------:R-:W-:-:S07]  /*13540*/  IMAD.MOV.U32 R15, RZ, RZ, -0x1 ;  /* 0xffffffffff0f7424 */ /* 0x000fce00078e00ff */
[----:B0-----:R-:W-:Y:S05]  /*13550*/  WARPSYNC.COLLECTIVE R15, `(.L_x_372) ;  /* 0x000000000f087348 */ /* 0x001fea0003c00000 */
[----:B------:R1:W2:Y:S02]  /*13560*/  SHFL.IDX P6, R14, R13, R12, R11 ;  /* 0x0000000c0d0e7389 */ /* 0x0002a400000c000b */
[----:B012---:R-:W-:Y:S01]  /*13570*/  ENDCOLLECTIVE ;  /* 0x000000000000791b */ /* 0x007fe20003800000 */
.L_x_372:
[----:B------:R-:W-:Y:S05]  /*13580*/  BSYNC B1 ;  /* 0x0000000000017941 */ /* 0x000fea0003800000 */
.L_x_371:
[----:B------:R-:W-:Y:S01]  /*13590*/  IMAD.MOV.U32 R13, RZ, RZ, R18 ;  /* 0x000000ffff0d7224 */ /* 0x000fe200078e0012 */
[----:B------:R-:W-:Y:S01]  /*135a0*/  MOV R15, 0xffffffff ;  /* 0xffffffff000f7802 */ /* 0x000fe20000000f00 */
[----:B------:R-:W-:Y:S02]  /*135b0*/  IMAD.MOV.U32 R12, RZ, RZ, RZ ;  /* 0x000000ffff0c7224 */ /* 0x000fe400078e00ff */
[----:B------:R-:W-:Y:S02]  /*135c0*/  IMAD.MOV.U32 R11, RZ, RZ, 0x181f ;  /* 0x0000181fff0b7424 */ /* 0x000fe400078e00ff */
[----:B------:R-:W-:Y:S02]  /*135d0*/  IMAD.MOV.U32 R3, RZ, RZ, R14 ;  /* 0x000000ffff037224 */ /* 0x000fe400078e000e */
[----:B------:R-:W-:-:S07]  /*135e0*/  IMAD R5, R5, 0x2, R22 ;  /* 0x0000000205057824 */ /* 0x000fce00078e0216 */
[----:B------:R-:W-:Y:S05]  /*135f0*/  WARPSYNC.COLLECTIVE R15, `(.L_x_373) ;  /* 0x000000000f087348 */ /* 0x000fea0003c00000 */
[----:B------:R0:W1:Y:S02]  /*13600*/  SHFL.IDX P6, R14, R13, R12, R11 ;  /* 0x0000000c0d0e7389 */ /* 0x00006400000c000b */
[----:B01----:R-:W-:Y:S01]  /*13610*/  ENDCOLLECTIVE ;  /* 0x000000000000791b */ /* 0x003fe20003800000 */
.L_x_373:
[----:B------:R-:W-:Y:S02]  /*13620*/  IMAD.MOV.U32 R13, RZ, RZ, R24 ;  /* 0x000000ffff0d7224 */ /* 0x000fe400078e0018 */
[----:B------:R-:W-:Y:S02]  /*13630*/  IMAD.MOV.U32 R12, RZ, RZ, 0x1 ;  /* 0x00000001ff0c7424 */ /* 0x000fe400078e00ff */
[----:B------:R-:W-:-:S07]  /*13640*/  IMAD.MOV.U32 R2, RZ, RZ, R14 ;  /* 0x000000ffff027224 */ /* 0x000fce00078e000e */
[----:B------:R-:W-:Y:S05]  /*13650*/  WARPSYNC.COLLECTIVE R15, `(.L_x_374) ;  /* 0x000000000f087348 */ /* 0x000fea0003c00000 */
[----:B------:R0:W1:Y:S02]  /*13660*/  SHFL.IDX P6, R14, R13, R12, R11 ;  /* 0x0000000c0d0e7389 */ /* 0x00006400000c000b */
[----:B01----:R-:W-:Y:S01]  /*13670*/  ENDCOLLECTIVE ;  /* 0x000000000000791b */ /* 0x003fe20003800000 */
.L_x_374:
[----:B------:R-:W-:-:S05]  /*13680*/  IADD3 R2, P0, R2, R4, RZ ;  /* 0x0000000402027210 */ /* 0x000fca0007f1e0ff */
[----:B------:R-:W-:Y:S01]  /*13690*/  IMAD.X R3, RZ, RZ, R3, P0 ;  /* 0x000000ffff037224 */ /* 0x000fe200000e0603 */
[----:B------:R-:W-:Y:S01]  /*136a0*/  ISETP.LT.OR P0, PT, R7, 0x1, P3 ;  /* 0x000000010700780c */ /* 0x000fe20001f01670 */
[----:B------:R-:W-:-:S12]  /*136b0*/  IMAD.MOV.U32 R13, RZ, RZ, R18 ;  /* 0x000000ffff0d7224 */ /* 0x000fd800078e0012 */
[----:B------:R-:W-:Y:S01]  /*136c0*/  @!PT LDS RZ, [RZ] ;  /* 0x00000000fffff984 */ /* 0x000fe20000000800 */
[----:B------:R-:W-:Y:S01]  /*136d0*/  @!PT LDS RZ, [RZ] ;  /* 0x00000000fffff984 */ /* 0x000fe20000000800 */
[----:B------:R-:W-:Y:S01]  /*136e0*/  @!PT LDS RZ, [RZ] ;  /* 0x00000000fffff984 */ /* 0x000fe20000000800 */
[----:B------:R-:W-:Y:S01]  /*136f0*/  LDGSTS.E.BYPASS.LTC128B.128 [R5+0x400], desc[UR36][R2.64], !P0 ;  /* 0x0040000002057fae */ /* 0x000fe2000c101d64 */
[----:B------:R-:W-:-:S13]  /*13700*/  ISETP.LT.OR P0, PT, R7, 0x1, P2 ;  /* 0x000000010700780c */ /* 0x000fda0001701670 */
[----:B------:R-:W-:Y:S01]  /*13710*/  LDGSTS.E.BYPASS.LTC128B.128 [R5+0x3400], desc[UR36][R2.64+0x80], !P0 ;  /* 0x0340008002057fae */ /* 0x000fe2000c101d64 */
[----:B------:R-:W-:-:S13]  /*13720*/  ISETP.LT.OR P0, PT, R7, 0x1, P1 ;  /* 0x000000010700780c */ /* 0x000fda0000f01670 */
[----:B------:R0:W-:Y:S02]  /*13730*/  LDGSTS.E.BYPASS.LTC128B.128 [R5+0x6400], desc[UR36][R2.64+0x100], !P0 ;  /* 0x0640010002057fae */ /* 0x0001e4000c101d64 */
[----:B0-----:R-:W-:-:S07]  /*13740*/  IMAD.MOV.U32 R3, RZ, RZ, R14 ;  /* 0x000000ffff037224 */ /* 0x001fce00078e000e */
[----:B------:R-:W-:Y:S05]  /*13750*/  WARPSYNC.COLLECTIVE R15, `(.L_x_375) ;  /* 0x000000000f087348 */ /* 0x000fea0003c00000 */
[----:B------:R0:W1:Y:S02]  /*13760*/  SHFL.IDX P6, R14, R13, R12, R11 ;  /* 0x0000000c0d0e7389 */ /* 0x00006400000c000b */
[----:B01----:R-:W-:Y:S01]  /*13770*/  ENDCOLLECTIVE ;  /* 0x000000000000791b */ /* 0x003fe20003800000 */
.L_x_375:
[----:B------:R-:W-:Y:S02]  /*13780*/  IMAD.MOV.U32 R13, RZ, RZ, R24 ;  /* 0x000000ffff0d7224 */ /* 0x000fe400078e0018 */
[----:B------:R-:W-:Y:S02]  /*13790*/  IMAD.MOV.U32 R12, RZ, RZ, 0x2 ;  /* 0x00000002ff0c7424 */ /* 0x000fe400078e00ff */
[----:B------:R-:W-:-:S07]  /*137a0*/  IMAD.MOV.U32 R2, RZ, RZ, R14 ;  /* 0x000000ffff027224 */ /* 0x000fce00078e000e */
[----:B------:R-:W-:Y:S05]  /*137b0*/  WARPSYNC.COLLECTIVE R15, `(.L_x_376) ;  /* 0x000000000f087348 */ /* 0x000fea0003c00000 */
[----:B------:R0:W1:Y:S02]  /*137c0*/  SHFL.IDX P6, R14, R13, R12, R11 ;  /* 0x0000000c0d0e7389 */ /* 0x00006400000c000b */
[----:B01----:R-:W-:Y:S01]  /*137d0*/  ENDCOLLECTIVE ;  /* 0x000000000000791b */ /* 0x003fe20003800000 */
.L_x_376:
[----:B------:R-:W-:-:S04]  /*137e0*/  IADD3 R2, P0, R2, R4, RZ ;  /* 0x0000000402027210 */ /* 0x000fc80007f1e0ff */
[----:B------:R-:W-:Y:S02]  /*137f0*/  IADD3.X R3, RZ, R3, RZ, P0, !PT ;  /* 0x00000003ff037210 */ /* 0x000fe400007fe4ff */
        /* <DEDUP_REMOVED lines=14> */
.L_x_377:
[----:B------:R-:W-:Y:S02]  /*138e0*/  IMAD.MOV.U32 R13, RZ, RZ, R24 ;  /* 0x000000ffff0d7224 */ /* 0x000fe400078e0018 */
[----:B------:R-:W-:Y:S02]  /*138f0*/  IMAD.MOV.U32 R12, RZ, RZ, 0x3 ;  /* 0x00000003ff0c7424 */ /* 0x000fe400078e00ff */
[----:B------:R-:W-:-:S07]  /*13900*/  IMAD.MOV.U32 R2, RZ, RZ, R14 ;  /* 0x000000ffff027224 */ /* 0x000fce00078e000e */
[----:B------:R-:W-:Y:S05]  /*13910*/  WARPSYNC.COLLECTIVE R15, `(.L_x_378) ;  /* 0x000000000f087348 */ /* 0x000fea0003c00000 */
[----:B------:R0:W1:Y:S02]  /*13920*/  SHFL.IDX P6, R14, R13, R12, R11 ;  /* 0x0000000c0d0e7389 */ /* 0x00006400000c000b */
[----:B01----:R-:W-:Y:S01]  /*13930*/  ENDCOLLECTIVE ;  /* 0x000000000000791b */ /* 0x003fe20003800000 */
.L_x_378:
        /* <DEDUP_REMOVED lines=12> */
[----:B0-----:R-:W-:-:S07]  /*13a00*/  MOV R3, R14 ;  /* 0x0000000e00037202 */ /* 0x001fce0000000f00 */
[----:B------:R-:W-:Y:S05]  /*13a10*/  WARPSYNC.COLLECTIVE R15, `(.L_x_379) ;  /* 0x000000000f087348 */ /* 0x000fea0003c00000 */
[----:B------:R0:W1:Y:S02]  /*13a20*/  SHFL.IDX P6, R14, R13, R12, R11 ;  /* 0x0000000c0d0e7389 */ /* 0x00006400000c000b */
[----:B01----:R-:W-:Y:S01]  /*13a30*/  ENDCOLLECTIVE ;  /* 0x000000000000791b */ /* 0x003fe20003800000 */
.L_x_379:
[----:B------:R-:W-:Y:S02]  /*13a40*/  IMAD.MOV.U32 R13, RZ, RZ, R24 ;  /* 0x000000ffff0d7224 */ /* 0x000fe400078e0018 */
[----:B------:R-:W-:Y:S02]  /*13a50*/  IMAD.MOV.U32 R12, RZ, RZ, 0x4 ;  /* 0x00000004ff0c7424 */ /* 0x000fe400078e00ff */
[----:B------:R-:W-:-:S07]  /*13a60*/  IMAD.MOV.U32 R2, RZ, RZ, R14 ;  /* 0x000000ffff027224 */ /* 0x000fce00078e000e */
[----:B------:R-:W-:Y:S05]  /*13a70*/  WARPSYNC.COLLECTIVE R15, `(.L_x_380) ;  /* 0x000000000f087348 */ /* 0x000fea0003c00000 */
[----:B------:R0:W1:Y:S02]  /*13a80*/  SHFL.IDX P6, R14, R13, R12, R11 ;  /* 0x0000000c0d0e7389 */ /* 0x00006400000c000b */
[----:B01----:R-:W-:Y:S01]  /*13a90*/  ENDCOLLECTIVE ;  /* 0x000000000000791b */ /* 0x003fe20003800000 */
.L_x_380:
        /* <DEDUP_REMOVED lines=16> */
.L_x_381:
[----:B------:R-:W-:Y:S02]  /*13ba0*/  IMAD.MOV.U32 R13, RZ, RZ, R24 ;  /* 0x000000ffff0d7224 */ /* 0x000fe400078e0018 */
[----:B------:R-:W-:Y:S01]  /*13bb0*/  IMAD.MOV.U32 R12, RZ, RZ, 0x5 ;  /* 0x00000005ff0c7424 */ /* 0x000fe200078e00ff */
[----:B------:R-:W-:-:S07]  /*13bc0*/  MOV R2, R14 ;  /* 0x0000000e00027202 */ /* 0x000fce0000000f00 */
[----:B------:R-:W-:Y:S05]  /*13bd0*/  WARPSYNC.COLLECTIVE R15, `(.L_x_382) ;  /* 0x000000000f087348 */ /* 0x000fea0003c00000 */
[----:B------:R0:W1:Y:S02]  /*13be0*/  SHFL.IDX P6, R14, R13, R12, R11 ;  /* 0x0000000c0d0e7389 */ /* 0x00006400000c000b */
[----:B01----:R-:W-:Y:S01]  /*13bf0*/  ENDCOLLECTIVE ;  /* 0x000000000000791b */ /* 0x003fe20003800000 */
.L_x_382:
[----:B------:R-:W-:-:S05]  /*13c00*/  IADD3 R2, P0, R2, R4, RZ ;  /* 0x0000000402027210 */ /* 0x000fca0007f1e0ff */
[----:B------:R-:W-:Y:S01]  /*13c10*/  IMAD.X R3, RZ, RZ, R3, P0 ;  /* 0x000000ffff037224 */ /* 0x000fe200000e0603 */
[----:B------:R-:W-:Y:S01]  /*13c20*/  ISETP.LT.OR P0, PT, R7, 0x41, P3 ;  /* 0x000000410700780c */ /* 0x000fe20001f01670 */
[----:B------:R-:W-:-:S12]  /*13c30*/  IMAD.MOV.U32 R13, RZ, RZ, R18 ;  /* 0x000000ffff0d7224 */ /* 0x000fd800078e0012 */
        /* <DEDUP_REMOVED lines=9> */
.L_x_383:
[----:B------:R-:W-:Y:S01]  /*13cd0*/  @!PT LDS RZ, [RZ] ;  /* 0x00000000fffff984 */ /* 0x000fe20000000800 */
[----:B------:R-:W-:Y:S01]  /*13ce0*/  @!PT LDS RZ, [RZ] ;  /* 0x00000000fffff984 */ /* 0x000fe20000000800 */
[----:B------:R-:W-:Y:S01]  /*13cf0*/  @!PT LDS RZ, [RZ] ;  /* 0x00000000fffff984 */ /* 0x000fe20000000800 */
[----:B------:R0:W-:Y:S01]  /*13d00*/  LDGSTS.E.BYPASS.LTC128B.128 [R5+0x5400], desc[UR36][R2.64+0x80], !P0 ;  /* 0x0540008002057fae */ /* 0x0001e2000c101d64 */
[----:B------:R-:W-:-:S13]  /*13d10*/  ISETP.LT.OR P0, PT, R7, 0x41, P1 ;  /* 0x000000410700780c */ /* 0x000fda0000f01670 */
[----:B------:R0:W-:Y:S01]  /*13d20*/  LDGSTS.E.BYPASS.LTC128B.128 [R5+0x8400], desc[UR36][R2.64+0x100], !P0 ;  /* 0x0840010002057fae */ /* 0x0001e2000c101d64 */
[----:B------:R-:W-:Y:S05]  /*13d30*/  BRA `(.L_x_384) ;  /* 0xffffffbc00b47947 */ /* 0x000fea000383ffff */
.L_x_289:
[----:B0-----:R0:W1:Y:S02]  /*13d40*/  SYNCS.PHASECHK.TRANS64.TRYWAIT P0, [R0+URZ+0x30860], R3 ;  /* 0x03086003000075a7 */ /* 0x001064000800017f */
[----:B-1----:R-:W-:Y:S05]  /*13d50*/  @!P0 NANOSLEEP.SYNCS 0x989680 ;  /* 0x009896800000895d */ /* 0x002fea0003900000 */
[----:B------:R-:W1:Y:S02]  /*13d60*/  @!P0 SYNCS.PHASECHK.TRANS64 P0, [R0+URZ+0x30860], R3 ;  /* 0x03086003000085a7 */ /* 0x000e64000800007f */
[----:B-1----:R-:W-:Y:S05]  /*13d70*/  @!P0 BRA `(.L_x_289) ;  /* 0xfffffffc00f08947 */ /* 0x002fea000383ffff */
[----:B------:R-:W-:Y:S05]  /*13d80*/  BRA `(.L_x_385) ;  /* 0xffffffc000cc7947 */ /* 0x000fea000383ffff */
.L_x_290:
[----:B------:R-:W-:Y:S01]  /*13d90*/  BSSY B0, `(.L_x_386) ;  /* 0x0000008000007945 */ /* 0x000fe20003800000 */
[----:B------:R-:W-:Y:S01]  /*13da0*/  IMAD.MOV.U32 R13, RZ, RZ, R24 ;  /* 0x000000ffff0d7224 */ /* 0x000fe200078e0018 */
[----:B------:R-:W-:Y:S01]  /*13db0*/  MOV R11, 0x181f ;  /* 0x0000181f000b7802 */ /* 0x000fe20000000f00 */
[----:B------:R-:W-:Y:S02]  /*13dc0*/  IMAD.MOV.U32 R12, RZ, RZ, RZ ;  /* 0x000000ffff0c7224 */ /* 0x000fe400078e00ff */
[----:B------:R-:W-:-:S07]  /*13dd0*/  IMAD.MOV.U32 R15, RZ, RZ, -0x1 ;  /* 0xffffffffff0f7424 */ /* 0x000fce00078e00ff */
[----:B0-2---:R-:W-:Y:S05]  /*13de0*/  WARPSYNC.COLLECTIVE R15, `(.L_x_387) ;  /* 0x000000000f087348 */ /* 0x005fea0003c00000 */
[----:B--2---:R1:W2:Y:S02]  /*13df0*/  SHFL.IDX P6, R14, R13, R12, R11 ;  /* 0x0000000c0d0e7389 */ /* 0x0042a400000c000b */
[----:B012---:R-:W-:Y:S01]  /*13e00*/  ENDCOLLECTIVE ;  /* 0x000000000000791b */ /* 0x007fe20003800000 */
.L_x_387:
[----:B------:R-:W-:Y:S05]  /*13e10*/  BSYNC B0 ;  /* 0x0000000000007941 */ /* 0x000fea0003800000 */
.L_x_386:
[----:B------:R-:W-:Y:S02]  /*13e20*/  IMAD.MOV.U32 R13, RZ, RZ, R18 ;  /* 0x000000ffff0d7224 */ /* 0x000fe400078e0012 */
[----:B------:R-:W-:Y:S02]  /*13e30*/  IMAD.MOV.U32 R12, RZ, RZ, RZ ;  /* 0x000000ffff0c7224 */ /* 0x000fe400078e00ff */
[----:B------:R-:W-:Y:S02]  /*13e40*/  IMAD.MOV.U32 R11, RZ, RZ, 0x181f ;  /* 0x0000181fff0b7424 */ /* 0x000fe400078e00ff */
[----:B------:R-:W-:Y:S02]  /*13e50*/  IMAD.MOV.U32 R15, RZ, RZ, -0x1 ;  /* 0xffffffffff0f7424 */ /* 0x000fe400078e00ff */
[----:B------:R-:W-:Y:S02]  /*13e60*/  IMAD.MOV.U32 R3, RZ, RZ, R14 ;  /* 0x000000ffff037224 */ /* 0x000fe400078e000e */
[----:B------:R-:W-:-:S07]  /*13e70*/  IMAD.SHL.U32 R5, R31, 0x2, RZ ;  /* 0x000000021f057824 */ /* 0x000fce00078e00ff */
[----:B------:R-:W-:Y:S05]  /*13e80*/  WARPSYNC.COLLECTIVE R15, `(.L_x_388) ;  /* 0x000000000f087348 */ /* 0x000fea0003c00000 */
[----:B------:R0:W1:Y:S02]  /*13e90*/  SHFL.IDX P6, R14, R13, R12, R11 ;  /* 0x0000000c0d0e7389 */ /* 0x00006400000c000b */
[----:B01----:R-:W-:Y:S01]  /*13ea0*/  ENDCOLLECTIVE ;  /* 0x000000000000791b */ /* 0x003fe20003800000 */
.L_x_388:
[----:B------:R-:W-:Y:S01]  /*13eb0*/  ULDC UR4, c[0x0][0x2f4] ;  /* 0x0000bd0000047ab9 */ /* 0x000fe20000000800 */
[----:B------:R-:W-:Y:S01]  /*13ec0*/  IMAD R4, R7, 0x2, R22 ;  /* 0x0000000207047824 */ /* 0x000fe200078e0216 */
[----:B------:R-:W-:Y:S02]  /*13ed0*/  ISETP.GE.AND P2, PT, R31, UR4, PT ;  /* 0x000000041f007c0c */ /* 0x000fe4000bf46270 */
[----:B------:R-:W-:Y:S02]  /*13ee0*/  ISETP.GE.AND P1, PT, R33, UR4, PT ;  /* 0x0000000421007c0c */ /* 0x000fe4000bf26270 */
[C---:B------:R-:W-:Y:S02]  /*13ef0*/  ISETP.LT.OR P3, PT, R6.reuse, 0x1, P2 ;  /* 0x000000010600780c */ /* 0x040fe40001761670 */
[----:B------:R-:W-:Y:S01]  /*13f00*/  ISETP.LT.OR P4, PT, R6, 0x1, P1 ;  /* 0x000000010600780c */ /* 0x000fe20000f81670 */
[----:B------:R-:W-:Y:S02]  /*13f10*/  IMAD.MOV.U32 R13, RZ, RZ, R24 ;  /* 0x000000ffff0d7224 */ /* 0x000fe400078e0018 */
[----:B------:R-:W-:Y:S01]  /*13f20*/  IMAD.MOV.U32 R12, RZ, RZ, 0x1 ;  /* 0x00000001ff0c7424 */ /* 0x000fe200078e00ff */
[----:B------:R-:W-:-:S04]  /*13f30*/  IADD3 R2, P0, R14, R5, RZ ;  /* 0x000000050e027210 */ /* 0x000fc80007f1e0ff */
[----:B------:R-:W-:Y:S02]  /*13f40*/  IADD3.X R3, RZ, R3, RZ, P0, !PT ;  /* 0x00000003ff037210 */ /* 0x000fe400007fe4ff */
[----:B------:R-:W-:-:S13]  /*13f50*/  ISETP.GE.AND P0, PT, R32, UR4, PT ;  /* 0x0000000420007c0c */ /* 0x000fda000bf06270 */
[----:B------:R-:W-:Y:S05]  /*13f60*/  WARPSYNC.COLLECTIVE R15, `(.L_x_389) ;  /* 0x000000000f087348 */ /* 0x000fea0003c00000 */
[----:B------:R0:W1:Y:S02]  /*13f70*/  SHFL.IDX P6, R14, R13, R12, R11 ;  /* 0x0000000c0d0e7389 */ /* 0x00006400000c000b */
[----:B01----:R-:W-:Y:S01]  /*13f80*/  ENDCOLLECTIVE ;  /* 0x000000000000791b */ /* 0x003fe20003800000 */
.L_x_389:
[----:B------:R-:W-:Y:S01]  /*13f90*/  @!PT LDS RZ, [RZ] ;  /* 0x00000000fffff984 */ /* 0x000fe20000000800 */
[----:B------:R-:W-:Y:S01]  /*13fa0*/  @!PT LDS RZ, [RZ] ;  /* 0x00000000fffff984 */ /* 0x000fe20000000800 */
[----:B------:R-:W-:Y:S01]  /*13fb0*/  @!PT LDS RZ, [RZ] ;  /* 0x00000000fffff984 */ /* 0x000fe20000000800 */
[----:B------:R0:W-:Y:S01]  /*13fc0*/  LDGSTS.E.BYPASS.LTC128B.128 [R4+0x400], desc[UR36][R2.64], !P3 ;  /* 0x0040000002047fae */ /* 0x0001e2000d901d64 */
[----:B------:R-:W-:-:S03]  /*13fd0*/  ISETP.LT.OR P3, PT, R6, 0x1, P0 ;  /* 0x000000010600780c */ /* 0x000fc60000761670 */
[----:B------:R0:W-:Y:S01]  /*13fe0*/  LDGSTS.E.BYPASS.LTC128B.128 [R4+0x3400], desc[UR36][R2.64+0x80], !P4 ;  /* 0x0340008002047fae */ /* 0x0001e2000e101d64 */
[----:B------:R-:W-:-:S09]  /*13ff0*/  IMAD.MOV.U32 R13, RZ, RZ, R18 ;  /* 0x000000ffff0d7224 */ /* 0x000fd200078e0012 */
[----:B------:R0:W-:Y:S01]  /*14000*/  LDGSTS.E.BYPASS.LTC128B.128 [R4+0x6400], desc[UR36][R2.64+0x100], !P3 ;  /* 0x0640010002047fae */ /* 0x0001e2000d901d64 */
[----:B------:R-:W-:Y:S01]  /*14010*/  ISETP.LT.OR P3, PT, R6, 0x11, P2 ;  /* 0x000000110600780c */ /* 0x000fe20001761670 */
[----:B------:R-:W-:-:S12]  /*14020*/  IMAD.MOV.U32 R7, RZ, RZ, R14 ;  /* 0x000000ffff077224 */ /* 0x000fd800078e000e */
[----:B0-----:R-:W-:Y:S05]  /*14030*/  WARPSYNC.COLLECTIVE R15, `(.L_x_390) ;  /* 0x000000000f087348 */ /* 0x001fea0003c00000 */
[----:B------:R1:W2:Y:S02]  /*14040*/  SHFL.IDX P6, R14, R13, R12, R11 ;  /* 0x0000000c0d0e7389 */ /* 0x0002a400000c000b */
[----:B012---:R-:W-:Y:S01]  /*14050*/  ENDCOLLECTIVE ;  /* 0x000000000000791b */ /* 0x007fe20003800000 */
.L_x_390:
[----:B------:R-:W-:Y:S01]  /*14060*/  IMAD.MOV.U32 R13, RZ, RZ, R24 ;  /* 0x000000ffff0d7224 */ /* 0x000fe200078e0018 */
[----:B------:R-:W-:Y:S02]  /*14070*/  MOV R12, 0x2 ;  /* 0x00000002000c7802 */ /* 0x000fe40000000f00 */
[----:B------:R-:W-:-:S13]  /*14080*/  IADD3 R2, P4, R14, R5, RZ ;  /* 0x000000050e027210 */ /* 0x000fda0007f9e0ff */
[----:B------:R-:W-:Y:S05]  /*14090*/  WARPSYNC.COLLECTIVE R15, `(.L_x_391) ;  /* 0x000000000f087348 */ /* 0x000fea0003c00000 */
[----:B------:R0:W1:Y:S02]  /*140a0*/  SHFL.IDX P6, R14, R13, R12, R11 ;  /* 0x0000000c0d0e7389 */ /* 0x00006400000c000b */
[----:B01----:R-:W-:Y:S01]  /*140b0*/  ENDCOLLECTIVE ;  /* 0x000000000000791b */ /* 0x003fe20003800000 */
.L_x_391:
[----:B------:R-:W-:Y:S01]  /*140c0*/  IMAD.X R3, RZ, RZ, R7, P4 ;  /* 0x000000ffff037224 */ /* 0x000fe200020e0607 */
[----:B------:R-:W-:-:S04]  /*140d0*/  ISETP.LT.OR P4, PT, R6, 0x11, P1 ;  /* 0x000000110600780c */ /* 0x000fc80000f81670 */
[----:B------:R-:W-:Y:S01]  /*140e0*/  @!PT LDS RZ, [RZ] ;  /* 0x00000000fffff984 */ /* 0x000fe20000000800 */
[----:B------:R-:W-:Y:S01]  /*140f0*/  @!PT LDS RZ, [RZ] ;  /* 0x00000000fffff984 */ /* 0x000fe20000000800 */
[----:B------:R-:W-:Y:S01]  /*14100*/  @!PT LDS RZ, [RZ] ;  /* 0x00000000fffff984 */ /* 0x000fe20000000800 */
[----:B------:R0:W-:Y:S01]  /*14110*/  LDGSTS.E.BYPASS.LTC128B.128 [R4+0xc00], desc[UR36][R2.64], !P3 ;  /* 0x00c0000002047fae */ /* 0x0001e2000d901d64 */
[----:B------:R-:W-:Y:S01]  /*14120*/  ISETP.LT.OR P3, PT, R6, 0x11, P0 ;  /* 0x000000110600780c */ /* 0x000fe20000761670 */
[----:B------:R-:W-:-:S07]  /*14130*/  IMAD.MOV.U32 R13, RZ, RZ, R18 ;  /* 0x000000ffff0d7224 */ /* 0x000fce00078e0012 */
[----:B------:R0:W-:Y:S05]  /*14140*/  LDGSTS.E.BYPASS.LTC128B.128 [R4+0x3c00], desc[UR36][R2.64+0x80], !P4 ;  /* 0x03c0008002047fae */ /* 0x0001ea000e101d64 */
[----:B------:R0:W-:Y:S01]  /*14150*/  LDGSTS.E.BYPASS.LTC128B.128 [R4+0x6c00], desc[UR36][R2.64+0x100], !P3 ;  /* 0x06c0010002047fae */ /* 0x0001e2000d901d64 */
[----:B------:R-:W-:Y:S01]  /*14160*/  ISETP.LT.OR P3, PT, R6, 0x21, P2 ;  /* 0x000000210600780c */ /* 0x000fe20001761670 */
[----:B------:R-:W-:-:S12]  /*14170*/  IMAD.MOV.U32 R7, RZ, RZ, R14 ;  /* 0x000000ffff077224 */ /* 0x000fd800078e000e */
[----:B0-----:R-:W-:Y:S05]  /*14180*/  WARPSYNC.COLLECTIVE R15, `(.L_x_392) ;  /* 0x000000000f087348 */ /* 0x001fea0003c00000 */
[----:B------:R1:W2:Y:S02]  /*14190*/  SHFL.IDX P6, R14, R13, R12, R11 ;  /* 0x0000000c0d0e7389 */ /* 0x0002a400000c000b */
[----:B012---:R-:W-:Y:S01]  /*141a0*/  ENDCOLLECTIVE ;  /* 0x000000000000791b */ /* 0x007fe20003800000 */
.L_x_392:
[----:B------:R-:W-:Y:S02]  /*141b0*/  IMAD.MOV.U32 R13, RZ, RZ, R24 ;  /* 0x000000ffff0d7224 */ /* 0x000fe400078e0018 */
[----:B------:R-:W-:Y:S01]  /*141c0*/  IMAD.MOV.U32 R12, RZ, RZ, 0x3 ;  /* 0x00000003ff0c7424 */ /* 0x000fe200078e00ff */
[----:B------:R-:W-:-:S13]  /*141d0*/  IADD3 R2, P4, R14, R5, RZ ;  /* 0x000000050e027210 */ /* 0x000fda0007f9e0ff */
[----:B------:R-:W-:Y:S05]  /*141e0*/  WARPSYNC.COLLECTIVE R15, `(.L_x_393) ;  /* 0x000000000f087348 */ /* 0x000fea0003c00000 */
[----:B------:R0:W1:Y:S02]  /*141f0*/  SHFL.IDX P6, R14, R13, R12, R11 ;  /* 0x0000000c0d0e7389 */ /* 0x00006400000c000b */
[----:B01----:R-:W-:Y:S01]  /*14200*/  ENDCOLLECTIVE ;  /* 0x000000000000791b */ /* 0x003fe20003800000 */
.L_x_393:
        /* <DEDUP_REMOVED lines=15> */
.L_x_394:
[----:B------:R-:W-:Y:S02]  /*14300*/  IMAD.MOV.U32 R13, RZ, RZ, R24 ;  /* 0x000000ffff0d7224 */ /* 0x000fe400078e0018 */
[----:B------:R-:W-:Y:S01]  /*14310*/  IMAD.MOV.U32 R12, RZ, RZ, 0x4 ;  /* 0x00000004ff0c7424 */ /* 0x000fe200078e00ff */
[----:B------:R-:W-:-:S13]  /*14320*/  IADD3 R2, P4, R14, R5, RZ ;  /* 0x000000050e027210 */ /* 0x000fda0007f9e0ff */
[----:B------:R-:W-:Y:S05]  /*14330*/  WARPSYNC.COLLECTIVE R15, `(.L_x_395) ;  /* 0x000000000f087348 */ /* 0x000fea0003c00000 */
[----:B------:R0:W1:Y:S02]  /*14340*/  SHFL.IDX P6, R14, R13, R12, R11 ;  /* 0x0000000c0d0e7389 */ /* 0x00006400000c000b */
[----:B01----:R-:W-:Y:S01]  /*14350*/  ENDCOLLECTIVE ;  /* 0x000000000000791b */ /* 0x003fe20003800000 */
.L_x_395:
[----:B------:R-:W-:Y:S02]  /*14360*/  IADD3.X R3, RZ, R7, RZ, P4, !PT ;  /* 0x00000007ff037210 */ /* 0x000fe400027fe4ff */
[----:B------:R-:W-:-:S03]  /*14370*/  ISETP.LT.OR P4, PT, R6, 0x31, P1 ;  /* 0x000000310600780c */ /* 0x000fc60000f81670 */
[----:B------:R-:W-:Y:S01]  /*14380*/  @!PT LDS RZ, [RZ] ;  /* 0x00000000fffff984 */ /* 0x000fe20000000800 */
[----:B------:R-:W-:Y:S01]  /*14390*/  @!PT LDS RZ, [RZ] ;  /* 0x00000000fffff984 */ /* 0x000fe20000000800 */
[----:B------:R-:W-:Y:S01]  /*143a0*/  @!PT LDS RZ, [RZ] ;  /* 0x00000000fffff984 */ /* 0x000fe20000000800 */
[----:B------:R0:W-:Y:S01]  /*143b0*/  LDGSTS.E.BYPASS.LTC128B.128 [R4+0x1c00], desc[UR36][R2.64], !P3 ;  /* 0x01c0000002047fae */ /* 0x0001e2000d901d64 */
[----:B------:R-:W-:Y:S01]  /*143c0*/  ISETP.LT.OR P3, PT, R6, 0x31, P0 ;  /* 0x000000310600780c */ /* 0x000fe20000761670 */
[----:B------:R-:W-:-:S08]  /*143d0*/  IMAD.MOV.U32 R13, RZ, RZ, R18 ;  /* 0x000000ffff0d7224 */ /* 0x000fd000078e0012 */
[----:B------:R0:W-:Y:S04]  /*143e0*/  LDGSTS.E.BYPASS.LTC128B.128 [R4+0x4c00], desc[UR36][R2.64+0x80], !P4 ;  /* 0x04c0008002047fae */ /* 0x0001e8000e101d64 */
[----:B------:R0:W-:Y:S01]  /*143f0*/  LDGSTS.E.BYPASS.LTC128B.128 [R4+0x7c00], desc[UR36][R2.64+0x100], !P3 ;  /* 0x07c0010002047fae */ /* 0x0001e2000d901d64 */
[----:B------:R-:W-:Y:S01]  /*14400*/  ISETP.LT.OR P3, PT, R6, 0x41, P2 ;  /* 0x000000410600780c */ /* 0x000fe20001761670 */
[----:B------:R-:W-:-:S12]  /*14410*/  IMAD.MOV.U32 R7, RZ, RZ, R14 ;  /* 0x000000ffff077224 */ /* 0x000fd800078e000e */
[----:B0-----:R-:W-:Y:S05]  /*14420*/  WARPSYNC.COLLECTIVE R15, `(.L_x_396) ;  /* 0x000000000f087348 */ /* 0x001fea0003c00000 */
[----:B------:R1:W2:Y:S02]  /*14430*/  SHFL.IDX P6, R14, R13, R12, R11 ;  /* 0x0000000c0d0e7389 */ /* 0x0002a400000c000b */
[----:B012---:R-:W-:Y:S01]  /*14440*/  ENDCOLLECTIVE ;  /* 0x000000000000791b */ /* 0x007fe20003800000 */
.L_x_396:
[----:B------:R-:W-:Y:S02]  /*14450*/  IMAD.MOV.U32 R13, RZ, RZ, R24 ;  /* 0x000000ffff0d7224 */ /* 0x000fe400078e0018 */
[----:B------:R-:W-:Y:S01]  /*14460*/  IMAD.MOV.U32 R12, RZ, RZ, 0x5 ;  /* 0x00000005ff0c7424 */ /* 0x000fe200078e00ff */
[----:B------:R-:W-:-:S13]  /*14470*/  IADD3 R2, P4, R14, R5, RZ ;  /* 0x000000050e027210 */ /* 0x000fda0007f9e0ff */
[----:B------:R-:W-:Y:S05]  /*14480*/  WARPSYNC.COLLECTIVE R15, `(.L_x_397) ;  /* 0x000000000f087348 */ /* 0x000fea0003c00000 */
[----:B------:R0:W1:Y:S02]  /*14490*/  SHFL.IDX P6, R14, R13, R12, R11 ;  /* 0x0000000c0d0e7389 */ /* 0x00006400000c000b */
[----:B01----:R-:W-:Y:S01]  /*144a0*/  ENDCOLLECTIVE ;  /* 0x000000000000791b */ /* 0x003fe20003800000 */
.L_x_397:
        /* <DEDUP_REMOVED lines=10> */
[----:B------:R-:W-:-:S07]  /*14550*/  MOV R24, R14 ;  /* 0x0000000e00187202 */ /* 0x000fce0000000f00 */
[----:B0-----:R-:W-:Y:S05]  /*14560*/  WARPSYNC.COLLECTIVE R15, `(.L_x_398) ;  /* 0x000000000f087348 */ /* 0x001fea0003c00000 */
[----:B------:R1:W2:Y:S02]  /*14570*/  SHFL.IDX P6, R14, R13, R12, R11 ;  /* 0x0000000c0d0e7389 */ /* 0x0002a400000c000b */
[----:B012---:R-:W-:Y:S01]  /*14580*/  ENDCOLLECTIVE ;  /* 0x000000000000791b */ /* 0x007fe20003800000 */
.L_x_398:
[----:B------:R-:W-:Y:S05]  /*14590*/  BRA `(.L_x_399) ;  /* 0xffffffbc00d07947 */ /* 0x000fea000383ffff */
.L_x_295:
        /* <DEDUP_REMOVED lines=8> */
.L_x_401:
[----:B------:R-:W-:Y:S05]  /*14620*/  BSYNC B0 ;  /* 0x0000000000007941 */ /* 0x000fea0003800000 */
.L_x_400:
[----:B------:R-:W-:Y:S01]  /*14630*/  IMAD.MOV.U32 R13, RZ, RZ, R16 ;  /* 0x000000ffff0d7224 */ /* 0x000fe200078e0010 */
[----:B------:R-:W-:Y:S01]  /*14640*/  MOV R12, 0x1 ;  /* 0x00000001000c7802 */ /* 0x000fe20000000f00 */
[----:B------:R-:W-:Y:S02]  /*14650*/  IMAD.MOV.U32 R11, RZ, RZ, 0x1f ;  /* 0x0000001fff0b7424 */ /* 0x000fe400078e00ff */
[----:B------:R-:W-:Y:S02]  /*14660*/  IMAD.MOV.U32 R15, RZ, RZ, -0x1 ;  /* 0xffffffffff0f7424 */ /* 0x000fe400078e00ff */
[----:B------:R-:W-:Y:S02]  /*14670*/  IMAD.IADD R7, R19, 0x1, R9 ;  /* 0x0000000113077824 */ /* 0x000fe400078e0209 */
[----:B------:R-:W-:-:S07]  /*14680*/  IMAD.MOV.U32 R0, RZ, RZ, R14 ;  /* 0x000000ffff007224 */ /* 0x000fce00078e000e */
[----:B------:R-:W-:Y:S05]  /*14690*/  WARPSYNC.COLLECTIVE R15, `(.L_x_402) ;  /* 0x000000000f087348 */ /* 0x000fea0003c00000 */
[----:B------:R0:W1:Y:S02]  /*146a0*/  SHFL.IDX P6, R14, R13, R12, R11 ;  /* 0x0000000c0d0e7389 */ /* 0x00006400000c000b */
[----:B01----:R-:W-:Y:S01]  /*146b0*/  ENDCOLLECTIVE ;  /* 0x000000000000791b */ /* 0x003fe20003800000 */
.L_x_402:
[----:B------:R-:W-:Y:S02]  /*146c0*/  ULDC UR4, c[0x0][0xc3c] ;  /* 0x00030f0000047ab9 */ /* 0x000fe40000000800 */
[----:B------:R-:W-:-:S13]  /*146d0*/  ISETP.GE.OR P1, PT, R7, UR4, !P0 ;  /* 0x0000000407007c0c */ /* 0x000fda000c726670 */
[----:B------:R-:W0:Y:S08]  /*146e0*/  @!P1 LDC.64 R4, c[0x0][0xc80] ;  /* 0x00032000ff049b82 */ /* 0x000e300000000a00 */
[----:B------:R-:W1:Y:S01]  /*146f0*/  @!P1 LDC.64 R2, c[0x0][0xc78] ;  /* 0x00031e00ff029b82 */ /* 0x000e620000000a00 */
[----:B------:R-:W-:Y:S01]  /*14700*/  CS2R R10, SRZ ;  /* 0x00000000000a7805 */ /* 0x000fe2000001ff00 */
[----:B------:R-:W-:-:S02]  /*14710*/  IMAD.MOV.U32 R8, RZ, RZ, R14 ;  /* 0x000000ffff087224 */ /* 0x000fc400078e000e */
[----:B0-----:R-:W-:-:S06]  /*14720*/  @!P1 IMAD.WIDE R4, R7, 0x4, R4 ;  /* 0x0000000407049825 */ /* 0x001fcc00078e0204 */
[----:B------:R-:W2:Y:S01]  /*14730*/  @!P1 LDG.E R4, desc[UR36][R4.64] ;  /* 0x0000002404049981 */ /* 0x000ea2000c1e1900 */
[----:B-1----:R-:W-:-:S06]  /*14740*/  @!P1 IMAD.WIDE R2, R7, 0x4, R2 ;  /* 0x0000000407029825 */ /* 0x002fcc00078e0202 */
[----:B------:R-:W3:Y:S01]  /*14750*/  @!P1 LDG.E R2, desc[UR36][R2.64] ;  /* 0x0000002402029981 */ /* 0x000ee2000c1e1900 */
[----:B------:R-:W-:Y:S01]  /*14760*/  IMAD.MOV.U32 R7, RZ, RZ, RZ ;  /* 0x000000ffff077224 */ /* 0x000fe200078e00ff */
[C---:B------:R-:W-:Y:S02]  /*14770*/  ISETP.GE.U32.AND P2, PT, R9.reuse, 0x2, PT ;  /* 0x000000020900780c */ /* 0x040fe40003f46070 */
[C---:B------:R-:W-:Y:S02]  /*14780*/  ISETP.GE.U32.AND P3, PT, R9.reuse, 0x4, PT ;  /* 0x000000040900780c */ /* 0x040fe40003f66070 */
[C---:B------:R-:W-:Y:S02]  /*14790*/  ISETP.GE.U32.AND P4, PT, R9.reuse, 0x8, PT ;  /* 0x000000080900780c */ /* 0x040fe40003f86070 */
[C---:B------:R-:W-:Y:S01]  /*147a0*/  ISETP.GE.U32.AND P5, PT, R9.reuse, 0x10, PT ;  /* 0x000000100900780c */ /* 0x040fe20003fa6070 */
[----:B--2---:R-:W-:Y:S02]  /*147b0*/  @!P1 IMAD.MOV.U32 R7, RZ, RZ, R4 ;  /* 0x000000ffff079224 */ /* 0x004fe400078e0004 */
[----:B---3--:R-:W-:Y:S01]  /*147c0*/  @!P1 IMAD.MOV.U32 R10, RZ, RZ, R2 ;  /* 0x000000ffff0a9224 */ /* 0x008fe200078e0002 */
[----:B------:R-:W-:-:S03]  /*147d0*/  ISETP.NE.AND P1, PT, R9, RZ, PT ;  /* 0x000000ff0900720c */ /* 0x000fc60003f25270 */
[----:B------:R-:W-:-:S10]  /*147e0*/  IMAD R13, R10, R7, RZ ;  /* 0x000000070a0d7224 */ /* 0x000fd400078e02ff */
[----:B------:R-:W-:Y:S05]  /*147f0*/  WARPSYNC.COLLECTIVE R15, `(.L_x_403) ;  /* 0x000000000f087348 */ /* 0x000fea0003c00000 */
[----:B------:R0:W1:Y:S02]  /*14800*/  SHFL.UP P6, R14, R13, R12, R11 ;  /* 0x0400000c0d0e7389 */ /* 0x00006400000c000b */
[----:B01----:R-:W-:Y:S01]  /*14810*/  ENDCOLLECTIVE ;  /* 0x000000000000791b */ /* 0x003fe20003800000 */
.L_x_403:
[----:B------:R-:W-:Y:S01]  /*14820*/  IMAD.MOV.U32 R12, RZ, RZ, 0x2 ;  /* 0x00000002ff0c7424 */ /* 0x000fe200078e00ff */
[----:B------:R-:W-:-:S04]  /*14830*/  SEL R6, R14, RZ, P1 ;  /* 0x000000ff0e067207 */ /* 0x000fc80000800000 */
[----:B------:R-:W-:-:S05]  /*14840*/  IADD3 R6, R13, R6, RZ ;  /* 0x000000060d067210 */ /* 0x000fca0007ffe0ff */
[----:B------:R-:W-:-:S07]  /*14850*/  IMAD.MOV.U32 R13, RZ, RZ, R6 ;  /* 0x000000ffff0d7224 */ /* 0x000fce00078e0006 */
[----:B------:R-:W-:Y:S05]  /*14860*/  WARPSYNC.COLLECTIVE R15, `(.L_x_404) ;  /* 0x000000000f087348 */ /* 0x000fea0003c00000 */
[----:B------:R0:W1:Y:S02]  /*14870*/  SHFL.UP P6, R14, R13, R12, R11 ;  /* 0x0400000c0d0e7389 */ /* 0x00006400000c000b */
[----:B01----:R-:W-:Y:S01]  /*14880*/  ENDCOLLECTIVE ;  /* 0x000000000000791b */ /* 0x003fe20003800000 */
.L_x_404:
[----:B------:R-:W-:Y:S01]  /*14890*/  IMAD.MOV.U32 R12, RZ, RZ, 0x4 ;  /* 0x00000004ff0c7424 */ /* 0x000fe200078e00ff */
[----:B------:R-:W-:-:S05]  /*148a0*/  SEL R3, R14, RZ, P2 ;  /* 0x000000ff0e037207 */ /* 0x000fca0001000000 */
[----:B------:R-:W-:Y:S01]  /*148b0*/  IMAD.IADD R2, R6, 0x1, R3 ;  /* 0x0000000106027824 */ /* 0x000fe200078e0203 */
[----:B------:R-:W-:-:S03]  /*148c0*/  MOV R6, RZ ;  /* 0x000000ff00067202 */ /* 0x000fc60000000f00 */
[----:B------:R-:W-:-:S07]  /*148d0*/  IMAD.MOV.U32 R13, RZ, RZ, R2 ;  /* 0x000000ffff0d7224 */ /* 0x000fce00078e0002 */
[----:B------:R-:W-:Y:S05]  /*148e0*/  WARPSYNC.COLLECTIVE R15, `(.L_x_405) ;  /* 0x000000000f087348 */ /* 0x000fea0003c00000 */
[----:B------:R0:W1:Y:S02]  /*148f0*/  SHFL.UP P6, R14, R13, R12, R11 ;  /* 0x0400000c0d0e7389 */ /* 0x00006400000c000b */
[----:B01----:R-:W-:Y:S01]  /*14900*/  ENDCOLLECTIVE ;  /* 0x000000000000791b */ /* 0x003fe20003800000 */
.L_x_405:
[----:B------:R-:W-:Y:S02]  /*14910*/  MOV R12, 0x8 ;  /* 0x00000008000c7802 */ /* 0x000fe40000000f00 */
[----:B------:R-:W-:-:S05]  /*14920*/  SEL R3, R14, RZ, P3 ;  /* 0x000000ff0e037207 */ /* 0x000fca0001800000 */
[----:B------:R-:W-:-:S04]  /*14930*/  IMAD.IADD R3, R2, 0x1, R3 ;  /* 0x0000000102037824 */ /* 0x000fc800078e0203 */
[----:B------:R-:W-:-:S07]  /*14940*/  IMAD.MOV.U32 R13, RZ, RZ, R3 ;  /* 0x000000ffff0d7224 */ /* 0x000fce00078e0003 */
[----:B------:R-:W-:Y:S05]  /*14950*/  WARPSYNC.COLLECTIVE R15, `(.L_x_406) ;  /* 0x000000000f087348 */ /* 0x000fea0003c00000 */
[----:B------:R0:W1:Y:S02]  /*14960*/  SHFL.UP P6, R14, R13, R12, R11 ;  /* 0x0400000c0d0e7389 */ /* 0x00006400000c000b */
[----:B01----:R-:W-:Y:S01]  /*14970*/  ENDCOLLECTIVE ;  /* 0x000000000000791b */ /* 0x003fe20003800000 */
.L_x_406:
[----:B------:R-:W-:Y:S01]  /*14980*/  IMAD.MOV.U32 R12, RZ, RZ, 0x10 ;  /* 0x00000010ff0c7424 */ /* 0x000fe200078e00ff */
[----:B------:R-:W-:-:S05]  /*14990*/  SEL R4, R14, RZ, P4 ;  /* 0x000000ff0e047207 */ /* 0x000fca0002000000 */
[----:B------:R-:W-:-:S04]  /*149a0*/  IMAD.IADD R4, R3, 0x1, R4 ;  /* 0x0000000103047824 */ /* 0x000fc800078e0204 */
[----:B------:R-:W-:-:S07]  /*149b0*/  IMAD.MOV.U32 R13, RZ, RZ, R4 ;  /* 0x000000ffff0d7224 */ /* 0x000fce00078e0004 */
[----:B------:R-:W-:Y:S05]  /*149c0*/  WARPSYNC.COLLECTIVE R15, `(.L_x_407) ;  /* 0x000000000f087348 */ /* 0x000fea0003c00000 */
[----:B------:R0:W1:Y:S02]  /*149d0*/  SHFL.UP P6, R14, R13, R12, R11 ;  /* 0x0400000c0d0e7389 */ /* 0x00006400000c000b */
[----:B01----:R-:W-:Y:S01]  /*149e0*/  ENDCOLLECTIVE ;  /* 0x000000000000791b */ /* 0x003fe20003800000 */
.L_x_407:
[----:B------:R-:W-:Y:S02]  /*149f0*/  IMAD.MOV.U32 R12, RZ, RZ, 0x1f ;  /* 0x0000001fff0c7424 */ /* 0x000fe400078e00ff */
[----:B------:R-:W-:Y:S01]  /*14a00*/  IMAD.MOV.U32 R11, RZ, RZ, 0x1f ;  /* 0x0000001fff0b7424 */ /* 0x000fe200078e00ff */
[----:B------:R-:W-:-:S05]  /*14a10*/  SEL R3, R14, RZ, P5 ;  /* 0x000000ff0e037207 */ /* 0x000fca0002800000 */
[----:B------:R-:W-:-:S04]  /*14a20*/  IMAD.IADD R2, R4, 0x1, R3 ;  /* 0x0000000104027824 */ /* 0x000fc800078e0203 */
[----:B------:R-:W-:-:S07]  /*14a30*/  IMAD.MOV.U32 R13, RZ, RZ, R2 ;  /* 0x000000ffff0d7224 */ /* 0x000fce00078e0002 */
[----:B------:R-:W-:Y:S05]  /*14a40*/  WARPSYNC.COLLECTIVE R15, `(.L_x_408) ;  /* 0x000000000f087348 */ /* 0x000fea0003c00000 */
[----:B------:R0:W1:Y:S02]  /*14a50*/  SHFL.IDX P6, R14, R13, R12, R11 ;  /* 0x0000000c0d0e7389 */ /* 0x00006400000c000b */
[----:B01----:R-:W-:Y:S01]  /*14a60*/  ENDCOLLECTIVE ;  /* 0x000000000000791b */ /* 0x003fe20003800000 */
.L_x_408:
[----:B------:R-:W-:Y:S05]  /*14a70*/  BRA `(.L_x_409) ;  /* 0xffffffbc00e87947 */ /* 0x000fea000383ffff */
.L_x_298:
[----:B------:R-:W-:Y:S01]  /*14a80*/  BSSY B0, `(.L_x_410) ;  /* 0x0000007000007945 */ /* 0x000fe20003800000 */
[----:B------:R-:W-:Y:S02]  /*14a90*/  IMAD.MOV.U32 R12, RZ, RZ, 0x1 ;  /* 0x00000001ff0c7424 */ /* 0x000fe400078e00ff */
[----:B------:R-:W-:Y:S02]  /*14aa0*/  IMAD.MOV.U32 R11, RZ, RZ, RZ ;  /* 0x000000ffff0b7224 */ /* 0x000fe400078e00ff */
[----:B------:R-:W-:-:S07]  /*14ab0*/  IMAD.MOV.U32 R15, RZ, RZ, -0x1 ;  /* 0xffffffffff0f7424 */ /* 0x000fce00078e00ff */
[----:B------:R-:W-:Y:S05]  /*14ac0*/  WARPSYNC.COLLECTIVE R15, `(.L_x_411) ;  /* 0x000000000f087348 */ /* 0x000fea0003c00000 */
[----:B------:R0:W1:Y:S02]  /*14ad0*/  SHFL.UP P6, R14, R13, R12, R11 ;  /* 0x0400000c0d0e7389 */ /* 0x00006400000c000b */
[----:B01----:R-:W-:Y:S01]  /*14ae0*/  ENDCOLLECTIVE ;  /* 0x000000000000791b */ /* 0x003fe20003800000 */
.L_x_411:
[----:B------:R-:W-:Y:S05]  /*14af0*/  BSYNC B0 ;  /* 0x0000000000007941 */ /* 0x000fea0003800000 */
.L_x_410:
[----:B------:R-:W-:Y:S01]  /*14b00*/  SEL R14, R14, RZ, P1 ;  /* 0x000000ff0e0e7207 */ /* 0x000fe20000800000 */
[----:B------:R-:W-:Y:S02]  /*14b10*/  IMAD.MOV.U32 R12, RZ, RZ, 0x2 ;  /* 0x00000002ff0c7424 */ /* 0x000fe400078e00ff */
[----:B------:R-:W-:Y:S02]  /*14b20*/  IMAD.MOV.U32 R11, RZ, RZ, RZ ;  /* 0x000000ffff0b7224 */ /* 0x000fe400078e00ff */
[----:B------:R-:W-:Y:S02]  /*14b30*/  IMAD.IADD R13, R13, 0x1, R14 ;  /* 0x000000010d0d7824 */ /* 0x000fe400078e020e */
[----:B------:R-:W-:-:S07]  /*14b40*/  IMAD.MOV.U32 R15, RZ, RZ, -0x1 ;  /* 0xffffffffff0f7424 */ /* 0x000fce00078e00ff */
[----:B------:R-:W-:Y:S05]  /*14b50*/  WARPSYNC.COLLECTIVE R15, `(.L_x_412) ;  /* 0x000000000f087348 */ /* 0x000fea0003c00000 */
[----:B------:R0:W1:Y:S02]  /*14b60*/  SHFL.UP P6, R14, R13, R12, R11 ;  /* 0x0400000c0d0e7389 */ /* 0x00006400000c000b */
[----:B01----:R-:W-:Y:S01]  /*14b70*/  ENDCOLLECTIVE ;  /* 0x000000000000791b */ /* 0x003fe20003800000 */
.L_x_412:
[----:B------:R-:W-:Y:S01]  /*14b80*/  IMAD.MOV.U32 R12, RZ, RZ, 0x4 ;  /* 0x00000004ff0c7424 */ /* 0x000fe200078e00ff */
[----:B------:R-:W-:-:S04]  /*14b90*/  SEL R2, R14, RZ, P2 ;  /* 0x000000ff0e027207 */ /* 0x000fc80001000000 */
[----:B------:R-:W-:-:S05]  /*14ba0*/  IADD3 R2, R13, R2, RZ ;  /* 0x000000020d027210 */ /* 0x000fca0007ffe0ff */
[----:B------:R-:W-:-:S07]  /*14bb0*/  IMAD.MOV.U32 R13, RZ, RZ, R2 ;  /* 0x000000ffff0d7224 */ /* 0x000fce00078e0002 */
[----:B------:R-:W-:Y:S05]  /*14bc0*/  WARPSYNC.COLLECTIVE R15, `(.L_x_413) ;  /* 0x000000000f087348 */ /* 0x000fea0003c00000 */
[----:B------:R0:W1:Y:S02]  /*14bd0*/  SHFL.UP P6, R14, R13, R12, R11 ;  /* 0x0400000c0d0e7389 */ /* 0x00006400000c000b */
[----:B01----:R-:W-:Y:S01]  /*14be0*/  ENDCOLLECTIVE ;  /* 0x000000000000791b */ /* 0x003fe20003800000 */
.L_x_413:
[----:B------:R-:W-:Y:S01]  /*14bf0*/  IMAD.MOV.U32 R12, RZ, RZ, 0x8 ;  /* 0x00000008ff0c7424 */ /* 0x000fe200078e00ff */
[----:B------:R-:W-:-:S05]  /*14c00*/  SEL R3, R14, RZ, P3 ;  /* 0x000000ff0e037207 */ /* 0x000fca0001800000 */
[----:B------:R-:W-:-:S04]  /*14c10*/  IMAD.IADD R3, R2, 0x1, R3 ;  /* 0x0000000102037824 */ /* 0x000fc800078e0203 */
[----:B------:R-:W-:-:S07]  /*14c20*/  IMAD.MOV.U32 R13, RZ, RZ, R3 ;  /* 0x000000ffff0d7224 */ /* 0x000fce00078e0003 */
[----:B------:R-:W-:Y:S05]  /*14c30*/  WARPSYNC.COLLECTIVE R15, `(.L_x_414) ;  /* 0x000000000f087348 */ /* 0x000fea0003c00000 */
[----:B------:R0:W1:Y:S02]  /*14c40*/  SHFL.UP P6, R14, R13, R12, R11 ;  /* 0x0400000c0d0e7389 */ /* 0x00006400000c000b */
[----:B01----:R-:W-:Y:S01]  /*14c50*/  ENDCOLLECTIVE ;  /* 0x000000000000791b */ /* 0x003fe20003800000 */
.L_x_414:
[----:B------:R-:W-:Y:S02]  /*14c60*/  MOV R12, 0x10 ;  /* 0x00000010000c7802 */ /* 0x000fe40000000f00 */
[----:B------:R-:W-:-:S05]  /*14c70*/  SEL R4, R14, RZ, P4 ;  /* 0x000000ff0e047207 */ /* 0x000fca0002000000 */
[----:B------:R-:W-:-:S04]  /*14c80*/  IMAD.IADD R4, R3, 0x1, R4 ;  /* 0x0000000103047824 */ /* 0x000fc800078e0204 */
[----:B------:R-:W-:-:S07]  /*14c90*/  IMAD.MOV.U32 R13, RZ, RZ, R4 ;  /* 0x000000ffff0d7224 */ /* 0x000fce00078e0004 */
[----:B------:R-:W-:Y:S05]  /*14ca0*/  WARPSYNC.COLLECTIVE R15, `(.L_x_415) ;  /* 0x000000000f087348 */ /* 0x000fea0003c00000 */
[----:B------:R0:W1:Y:S02]  /*14cb0*/  SHFL.UP P6, R14, R13, R12, R11 ;  /* 0x0400000c0d0e7389 */ /* 0x00006400000c000b */
[----:B01----:R-:W-:Y:S01]  /*14cc0*/  ENDCOLLECTIVE ;  /* 0x000000000000791b */ /* 0x003fe20003800000 */
.L_x_415:
        /* <DEDUP_REMOVED lines=8> */
.L_x_416:
[----:B------:R-:W-:Y:S05]  /*14d50*/  BRA `(.L_x_417) ;  /* 0xffffffbc00d47947 */ /* 0x000fea000383ffff */
.L_x_300:
[----:B------:R-:W-:Y:S01]  /*14d60*/  BSSY B0, `(.L_x_418) ;  /* 0x0000006000007945 */ /* 0x000fe20003800000 */
[----:B------:R-:W-:Y:S01]  /*14d70*/  PLOP3.LUT P6, PT, P6, PT, PT, 0x8, 0x0 ;  /* 0x000000000000781c */ /* 0x000fe200037ce170 */
[----:B------:R-:W-:-:S12]  /*14d80*/  IMAD.MOV.U32 R15, RZ, RZ, -0x1 ;  /* 0xffffffffff0f7424 */ /* 0x000fd800078e00ff */
[----:B0-----:R-:W-:Y:S05]  /*14d90*/  WARPSYNC.COLLECTIVE R15, `(.L_x_419) ;  /* 0x000000000f087348 */ /* 0x001fea0003c00000 */
[----:B------:R-:W-:Y:S01]  /*14da0*/  VOTE.ANY R14, PT, P6 ;  /* 0x00000000000e7806 */ /* 0x000fe200030e0100 */
[----:B0-----:R-:W-:Y:S06]  /*14db0*/  ENDCOLLECTIVE ;  /* 0x000000000000791b */ /* 0x001fec0003800000 */
.L_x_419:
[----:B------:R-:W-:Y:S05]  /*14dc0*/  BSYNC B0 ;  /* 0x0000000000007941 */ /* 0x000fea0003800000 */
.L_x_418:
[----:B------:R-:W-:Y:S02]  /*14dd0*/  IMAD.MOV.U32 R3, RZ, RZ, R14 ;  /* 0x000000ffff037224 */ /* 0x000fe400078e000e */
[----:B------:R-:W-:Y:S02]  /*14de0*/  IMAD.MOV.U32 R13, RZ, RZ, R7 ;  /* 0x000000ffff0d7224 */ /* 0x000fe400078e0007 */
[----:B------:R-:W0:Y:S01]  /*14df0*/  POPC R4, R3 ;  /* 0x0000000300047309 */ /* 0x000e220000000000 */
[----:B------:R-:W-:Y:S02]  /*14e00*/  IMAD.MOV.U32 R11, RZ, RZ, 0x1f ;  /* 0x0000001fff0b7424 */ /* 0x000fe400078e00ff */
[----:B------:R-:W-:Y:S01]  /*14e10*/  IMAD.MOV.U32 R15, RZ, RZ, -0x1 ;  /* 0xffffffffff0f7424 */ /* 0x000fe200078e00ff */
[----:B0-----:R-:W-:-:S07]  /*14e20*/  MOV R12, R4 ;  /* 0x00000004000c7202 */ /* 0x001fce0000000f00 */
[----:B------:R-:W-:Y:S05]  /*14e30*/  WARPSYNC.COLLECTIVE R15, `(.L_x_420) ;  /* 0x000000000f087348 */ /* 0x000fea0003c00000 */
[----:B------:R0:W1:Y:S02]  /*14e40*/  SHFL.IDX P6, R14, R13, R12, R11 ;  /* 0x0000000c0d0e7389 */ /* 0x00006400000c000b */
[----:B01----:R-:W-:Y:S01]  /*14e50*/  ENDCOLLECTIVE ;  /* 0x000000000000791b */ /* 0x003fe20003800000 */
.L_x_420:
[----:B------:R-:W-:Y:S02]  /*14e60*/  IMAD.MOV.U32 R13, RZ, RZ, R10 ;  /* 0x000000ffff0d7224 */ /* 0x000fe400078e000a */
[----:B------:R-:W-:-:S07]  /*14e70*/  IMAD.MOV.U32 R7, RZ, RZ, R14 ;  /* 0x000000ffff077224 */ /* 0x000fce00078e000e */
[----:B------:R-:W-:Y:S05]  /*14e80*/  WARPSYNC.COLLECTIVE R15, `(.L_x_421) ;  /* 0x000000000f087348 */ /* 0x000fea0003c00000 */
[----:B------:R0:W1:Y:S02]  /*14e90*/  SHFL.IDX P6, R14, R13, R12, R11 ;  /* 0x0000000c0d0e7389 */ /* 0x00006400000c000b */
[----:B01----:R-:W-:Y:S01]  /*14ea0*/  ENDCOLLECTIVE ;  /* 0x000000000000791b */ /* 0x003fe20003800000 */
.L_x_421:
[----:B------:R-:W-:Y:S01]  /*14eb0*/  IMAD.MOV.U32 R10, RZ, RZ, R14 ;  /* 0x000000ffff0a7224 */ /* 0x000fe200078e000e */
[----:B------:R-:W-:Y:S06]  /*14ec0*/  BRA `(.L_x_422) ;  /* 0xffffffbc00b47947 */ /* 0x000fec000383ffff */
.L_x_302:
[----:B------:R-:W-:Y:S01]  /*14ed0*/  BSSY B0, `(.L_x_423) ;  /* 0x0000007000007945 */ /* 0x000fe20003800000 */
[----:B------:R-:W-:Y:S01]  /*14ee0*/  IMAD.MOV.U32 R13, RZ, RZ, R2 ;  /* 0x000000ffff0d7224 */ /* 0x000fe200078e0002 */
[----:B------:R-:W-:Y:S01]  /*14ef0*/  MOV R15, 0xffffffff ;  /* 0xffffffff000f7802 */ /* 0x000fe20000000f00 */
[----:B------:R-:W-:-:S07]  /*14f00*/  IMAD.MOV.U32 R11, RZ, RZ, 0x1f ;  /* 0x0000001fff0b7424 */ /* 0x000fce00078e00ff */
[----:B0123--:R-:W-:Y:S05]  /*14f10*/  WARPSYNC.COLLECTIVE R15, `(.L_x_424) ;  /* 0x000000000f087348 */ /* 0x00ffea0003c00000 */
[----:B------:R4:W0:Y:S02]  /*14f20*/  SHFL.IDX P6, R14, R13, R12, R11 ;  /* 0x0000000c0d0e7389 */ /* 0x00082400000c000b */
[----:B01234-:R-:W-:Y:S01]  /*14f30*/  ENDCOLLECTIVE ;  /* 0x000000000000791b */ /* 0x01ffe20003800000 */
.L_x_424:
[----:B------:R-:W-:Y:S05]  /*14f40*/  BSYNC B0 ;  /* 0x0000000000007941 */ /* 0x000fea0003800000 */
.L_x_423:
[----:B------:R-:W-:Y:S01]  /*14f50*/  IMAD.MOV.U32 R6, RZ, RZ, R14 ;  /* 0x000000ffff067224 */ /* 0x000fe200078e000e */
[----:B------:R-:W-:Y:S06]  /*14f60*/  BRA `(.L_x_301) ;  /* 0xffffffbc00a47947 */ /* 0x000fec000383ffff */
.L_x_306:
[----:B-1----:R1:W3:Y:S02]  /*14f70*/  SYNCS.PHASECHK.TRANS64.TRYWAIT P0, [R4+URZ+0x30820], R0 ;  /* 0x03082000040075a7 */ /* 0x0022e4000800017f */
[----:B---3--:R-:W-:Y:S05]  /*14f80*/  @!P0 NANOSLEEP.SYNCS 0x989680 ;  /* 0x009896800000895d */ /* 0x008fea0003900000 */
[----:B------:R-:W3:Y:S02]  /*14f90*/  @!P0 SYNCS.PHASECHK.TRANS64 P0, [R4+URZ+0x30820], R0 ;  /* 0x03082000040085a7 */ /* 0x000ee4000800007f */
[----:B---3--:R-:W-:Y:S05]  /*14fa0*/  @!P0 BRA `(.L_x_306) ;  /* 0xfffffffc00f08947 */ /* 0x008fea000383ffff */
[----:B------:R-:W-:Y:S05]  /*14fb0*/  BRA `(.L_x_425) ;  /* 0xffffffc000fc7947 */ /* 0x000fea000383ffff */
.L_x_307:
[----:B------:R-:W3:Y:S01]  /*14fc0*/  S2R R2, SR_TID.X ;  /* 0x0000000000027919 */ /* 0x000ee20000002100 */
[----:B------:R-:W-:Y:S01]  /*14fd0*/  BSSY B0, `(.L_x_426) ;  /* 0x000000a000007945 */ /* 0x000fe20003800000 */
[----:B------:R-:W-:Y:S02]  /*14fe0*/  IMAD.MOV.U32 R12, RZ, RZ, RZ ;  /* 0x000000ffff0c7224 */ /* 0x000fe400078e00ff */
[----:B------:R-:W-:Y:S02]  /*14ff0*/  IMAD.MOV.U32 R11, RZ, RZ, 0x1f ;  /* 0x0000001fff0b7424 */ /* 0x000fe400078e00ff */
[----:B------:R-:W-:Y:S01]  /*15000*/  IMAD.MOV.U32 R15, RZ, RZ, -0x1 ;  /* 0xffffffffff0f7424 */ /* 0x000fe200078e00ff */
[----:B---3--:R-:W-:-:S04]  /*15010*/  SHF.R.U32.HI R2, RZ, 0x5, R2 ;  /* 0x00000005ff027819 */ /* 0x008fc80000011602 */
[----:B------:R-:W-:-:S05]  /*15020*/  LOP3.LUT R2, R2, 0x3, RZ, 0xc0, !PT ;  /* 0x0000000302027812 */ /* 0x000fca00078ec0ff */
[----:B------:R-:W-:-:S07]  /*15030*/  IMAD.MOV.U32 R13, RZ, RZ, R2 ;  /* 0x000000ffff0d7224 */ /* 0x000fce00078e0002 */
[----:B012---:R-:W-:Y:S05]  /*15040*/  WARPSYNC.COLLECTIVE R15, `(.L_x_427) ;  /* 0x000000000f087348 */ /* 0x007fea0003c00000 */
[----:B------:R3:W4:Y:S02]  /*15050*/  SHFL.IDX P6, R14, R13, R12, R11 ;  /* 0x0000000c0d0e7389 */ /* 0x00072400000c000b */
[----:B01234-:R-:W-:Y:S01]  /*15060*/  ENDCOLLECTIVE ;  /* 0x000000000000791b */ /* 0x01ffe20003800000 */
.L_x_427:
[----:B------:R-:W-:Y:S05]  /*15070*/  BSYNC B0 ;  /* 0x0000000000007941 */ /* 0x000fea0003800000 */
.L_x_426:
[----:B------:R-:W-:Y:S05]  /*15080*/  BRA `(.L_x_428) ;  /* 0xffffffc000e47947 */ /* 0x000fea000383ffff */
.L_x_310:
[----:B------:R-:W-:Y:S01]  /*15090*/  BSSY B1, `(.L_x_429) ;  /* 0x0000006000017945 */ /* 0x000fe20003800000 */
[----:B------:R-:W-:-:S07]  /*150a0*/  IMAD.MOV.U32 R15, RZ, RZ, -0x1 ;  /* 0xffffffffff0f7424 */ /* 0x000fce00078e00ff */
[----:B012---:R-:W-:Y:S05]  /*150b0*/  WARPSYNC.COLLECTIVE R15, `(.L_x_430) ;  /* 0x000000000f0c7348 */ /* 0x007fea0003c00000 */
[----:B------:R-:W-:Y:S02]  /*150c0*/  ELECT P6, UR62, PT ;  /* 0x00000000003e782f */ /* 0x000fe400038c0000 */
[----:B------:R-:W-:Y:S01]  /*150d0*/  MOV R14, UR62 ;  /* 0x0000003e000e7c02 */ /* 0x000fe20008000f00 */
[----:B012---:R-:W-:Y:S10]  /*150e0*/  ENDCOLLECTIVE ;  /* 0x000000000000791b */ /* 0x007ff40003800000 */
.L_x_430:
[----:B------:R-:W-:Y:S05]  /*150f0*/  BSYNC B1 ;  /* 0x0000000000017941 */ /* 0x000fea0003800000 */
.L_x_429:
[----:B------:R-:W-:Y:S05]  /*15100*/  BRA `(.L_x_431) ;  /* 0xffffffc000dc7947 */ /* 0x000fea000383ffff */
.L_x_312:
[----:B-1----:R1:W3:Y:S02]  /*15110*/  SYNCS.PHASECHK.TRANS64.TRYWAIT P1, [R5+URZ+0x30840], R0 ;  /* 0x03084000050075a7 */ /* 0x0022e4000802017f */
[----:B---3--:R-:W-:Y:S05]  /*15120*/  @!P1 NANOSLEEP.SYNCS 0x989680 ;  /* 0x009896800000995d */ /* 0x008fea0003900000 */
[----:B------:R-:W3:Y:S02]  /*15130*/  @!P1 SYNCS.PHASECHK.TRANS64 P1, [R5+URZ+0x30840], R0 ;  /* 0x03084000050095a7 */ /* 0x000ee4000802007f */
[----:B---3--:R-:W-:Y:S05]  /*15140*/  @!P1 BRA `(.L_x_312) ;  /* 0xfffffffc00f09947 */ /* 0x008fea000383ffff */
[----:B------:R-:W-:Y:S05]  /*15150*/  BRA `(.L_x_432) ;  /* 0xffffffc400047947 */ /* 0x000fea000383ffff */
.L_x_314:
[----:B---3--:R3:W4:Y:S02]  /*15160*/  SYNCS.PHASECHK.TRANS64.TRYWAIT P1, [R27+URZ+0x30840], R2 ;  /* 0x030840021b0075a7 */ /* 0x008724000802017f */
[----:B----4-:R-:W-:Y:S05]  /*15170*/  @!P1 NANOSLEEP.SYNCS 0x989680 ;  /* 0x009896800000995d */ /* 0x010fea0003900000 */
[----:B------:R-:W4:Y:S02]  /*15180*/  @!P1 SYNCS.PHASECHK.TRANS64 P1, [R27+URZ+0x30840], R2 ;  /* 0x030840021b0095a7 */ /* 0x000f24000802007f */
[----:B----4-:R-:W-:Y:S05]  /*15190*/  @!P1 BRA `(.L_x_314) ;  /* 0xfffffffc00f09947 */ /* 0x010fea000383ffff */
[----:B------:R-:W-:Y:S05]  /*151a0*/  BRA `(.L_x_433) ;  /* 0xffffffc400107947 */ /* 0x000fea000383ffff */
.L_x_316:
[----:B----4-:R4:W0:Y:S02]  /*151b0*/  SYNCS.PHASECHK.TRANS64.TRYWAIT P1, [R5+URZ+0x30860], R0 ;  /* 0x03086000050075a7 */ /* 0x010824000802017f */
[----:B0-----:R-:W-:Y:S05]  /*151c0*/  @!P1 NANOSLEEP.SYNCS 0x989680 ;  /* 0x009896800000995d */ /* 0x001fea0003900000 */
[----:B------:R-:W0:Y:S02]  /*151d0*/  @!P1 SYNCS.PHASECHK.TRANS64 P1, [R5+URZ+0x30860], R0 ;  /* 0x03086000050095a7 */ /* 0x000e24000802007f */
[----:B0-----:R-:W-:Y:S05]  /*151e0*/  @!P1 BRA `(.L_x_316) ;  /* 0xfffffffc00f09947 */ /* 0x001fea000383ffff */
[----:B------:R-:W-:Y:S05]  /*151f0*/  BRA `(.L_x_434) ;  /* 0xffffffc4000c7947 */ /* 0x000fea000383ffff */
.L_x_435:
        /* <DEDUP_REMOVED lines=16> */
.L_x_3197:


//--------------------- .text._ZN7cutlass13device_kernelIN5flash11enable_sm90INS1_16FlashAttnFwdSm90INS1_25CollectiveMainloopFwdSm90ILi2EN4cute5tupleIJNS5_1CILi1EEES8_S8_EEENS6_IJNS7_ILi128EEENS7_ILi96EEENS7_ILi192EEEEEELi192ENS_10bfloat16_tEfNS_4arch4Sm90ELb0ELb0ELb1ELb1ELb1ELb1ELb0ELb1ELb1ELb1ELb1ELb0EEENS1_21CollectiveEpilogueFwdINS6_IJSA_SC_SB_EEES9_SE_SG_Li256ELb1ELb1ELb1ELb0EEENS1_36VarlenDynamicPersistentTileSchedulerILi128ELi96ELi256ELi128ELb1ELb1ELb1ELb0ELb1ELb1EEEEEEEEEvNT_6ParamsE --------------------------
	.section	.text._ZN7cutlass13device_kernelIN5flash11enable_sm90INS1_16FlashAttnFwdSm90INS1_25CollectiveMainloopFwdSm90ILi2EN4cute5tupleIJNS5_1CILi1EEES8_S8_EEENS6_IJNS7_ILi128EEENS7_ILi96EEENS7_ILi192EEEEEELi192ENS_10bfloat16_tEfNS_4arch4Sm90ELb0ELb0ELb1ELb1ELb1ELb1ELb0ELb1ELb1ELb1ELb1ELb0EEENS1_21CollectiveEpilogueFwdINS6_IJSA_SC_SB_EEES9_SE_SG_Li256ELb1ELb1ELb1ELb0EEENS1_36VarlenDynamicPersistentTileSchedulerILi128ELi96ELi256ELi128ELb1ELb1ELb1ELb0ELb1ELb1EEEEEEEEEvNT_6ParamsE,"ax",@progbits
	.align	128
.text._ZN7cutlass13device_kernelIN5flash11enable_sm90INS1_16FlashAttnFwdSm90INS1_25CollectiveMainloopFwdSm90ILi2EN4cute5tupleIJNS5_1CILi1EEES8_S8_EEENS6_IJNS7_ILi128EEENS7_ILi96EEENS7_ILi192EEEEEELi192ENS_10bfloat16_tEfNS_4arch4Sm90ELb0ELb0ELb1ELb1ELb1ELb1ELb0ELb1ELb1ELb1ELb1ELb0EEENS1_21CollectiveEpilogueFwdINS6_IJSA_SC_SB_EEES9_SE_SG_Li256ELb1ELb1ELb1ELb0EEENS1_36VarlenDynamicPersistentTileSchedulerILi128ELi96ELi256ELi128ELb1ELb1ELb1ELb0ELb1ELb1EEEEEEEEEvNT_6ParamsE:
        .type           _ZN7cutlass13device_kernelIN5flash11enable_sm90INS1_16FlashAttnFwdSm90INS1_25CollectiveMainloopFwdSm90ILi2EN4cute5tupleIJNS5_1CILi1EEES8_S8_EEENS6_IJNS7_ILi128EEENS7_ILi96EEENS7_ILi192EEEEEELi192ENS_10bfloat16_tEfNS_4arch4Sm90ELb0ELb0ELb1ELb1ELb1ELb1ELb0ELb1ELb1ELb1ELb1ELb0EEENS1_21CollectiveEpilogueFwdINS6_IJSA_SC_SB_EEES9_SE_SG_Li256ELb1ELb1ELb1ELb0EEENS1_36VarlenDynamicPersistentTileSchedulerILi128ELi96ELi256ELi128ELb1ELb1ELb1ELb0ELb1ELb1EEEEEEEEEvNT_6ParamsE,@function
        .size           _ZN7cutlass13device_kernelIN5flash11enable_sm90INS1_16FlashAttnFwdSm90INS1_25CollectiveMainloopFwdSm90ILi2EN4cute5tupleIJNS5_1CILi1EEES8_S8_EEENS6_IJNS7_ILi128EEENS7_ILi96EEENS7_ILi192EEEEEELi192ENS_10bfloat16_tEfNS_4arch4Sm90ELb0ELb0ELb1ELb1ELb1ELb1ELb0ELb1ELb1ELb1ELb1ELb0EEENS1_21CollectiveEpilogueFwdINS6_IJSA_SC_SB_EEES9_SE_SG_Li256ELb1ELb1ELb1ELb0EEENS1_36VarlenDynamicPersistentTileSchedulerILi128ELi96ELi256ELi128ELb1ELb1ELb1ELb0ELb1ELb1EEEEEEEEEvNT_6ParamsE,(.L_x_3198 - _ZN7cutlass13device_kernelIN5flash11enable_sm90INS1_16FlashAttnFwdSm90INS1_25CollectiveMainloopFwdSm90ILi2EN4cute5tupleIJNS5_1CILi1EEES8_S8_EEENS6_IJNS7_ILi128EEENS7_ILi96EEENS7_ILi192EEEEEELi192ENS_10bfloat16_tEfNS_4arch4Sm90ELb0ELb0ELb1ELb1ELb1ELb1ELb0ELb1ELb1ELb1ELb1ELb0EEENS1_21CollectiveEpilogueFwdINS6_IJSA_SC_SB_EEES9_SE_SG_Li256ELb1ELb1ELb1ELb0EEENS1_36VarlenDynamicPersistentTileSchedulerILi128ELi96ELi256ELi128ELb1ELb1ELb1ELb0ELb1ELb1EEEEEEEEEvNT_6ParamsE)
        .other          _ZN7cutlass13device_kernelIN5flash11enable_sm90INS1_16FlashAttnFwdSm90INS1_25CollectiveMainloopFwdSm90ILi2EN4cute5tupleIJNS5_1CILi1EEES8_S8_EEENS6_IJNS7_ILi128EEENS7_ILi96EEENS7_ILi192EEEEEELi192ENS_10bfloat16_tEfNS_4arch4Sm90ELb0ELb0ELb1ELb1ELb1ELb1ELb0ELb1ELb1ELb1ELb1ELb0EEENS1_21CollectiveEpilogueFwdINS6_IJSA_SC_SB_EEES9_SE_SG_Li256ELb1ELb1ELb1ELb0EEENS1_36VarlenDynamicPersistentTileSchedulerILi128ELi96ELi256ELi128ELb1ELb1ELb1ELb0ELb1ELb1EEEEEEEEEvNT_6ParamsE,@"STO_CUDA_ENTRY STV_DEFAULT"
_ZN7cutlass13device_kernelIN5flash11enable_sm90INS1_16FlashAttnFwdSm90INS1_25CollectiveMainloopFwdSm90ILi2EN4cute5tupleIJNS5_1CILi1EEES8_S8_EEENS6_IJNS7_ILi128EEENS7_ILi96EEENS7_ILi192EEEEEELi192ENS_10bfloat16_tEfNS_4arch4Sm90ELb0ELb0ELb1ELb1ELb1ELb1ELb0ELb1ELb1ELb1ELb1ELb0EEENS1_21CollectiveEpilogueFwdINS6_IJSA_SC_SB_EEES9_SE_SG_Li256ELb1ELb1ELb1ELb0EEENS1_36VarlenDynamicPersistentTileSchedulerILi128ELi96ELi256ELi128ELb1ELb1ELb1ELb0ELb1ELb1EEEEEEEEEvNT_6ParamsE:
[----:B------:R-:W0:Y:S02]  /*0000*/  LDC R1, c[0x0][0x28] ;  /* 0x00000a00ff017b82 */ /* 0x000e240000000800 */
[----:B0-----:R-:W-:Y:S01]  /*0010*/  VIADD R1, R1, 0xfffffed0 ;  /* 0xfffffed001017836 */ /* 0x001fe20000000000 */
[----:B------:R-:W0:Y:S01]  /*0020*/  S2R R0, SR_TID.X ;  /* 0x0000000000007919 */ /* 0x000e220000002100 */
[----:B------:R-:W-:Y:S01]  /*0030*/  ELECT P0, URZ, PT ;  /* 0x00000000003f782f */ /* 0x000fe20003800000 */
[----:B------:R-:W-:Y:S01]  /*0040*/  BSSY B0, `(.L_x_436) ;  /* 0x000000d000007945 */ /* 0x000fe20003800000 */
[----:B0-----:R-:W-:-:S05]  /*0050*/  SHF.R.U32.HI R2, RZ, 0x5, R0 ;  /* 0x00000005ff027819 */ /* 0x001fca0000011600 */
[----:B------:R-:W0:Y:S02]  /*0060*/  SHFL.IDX PT, R3, R2, RZ, 0x1f ;  /* 0x00001fff02037589 */ /* 0x000e2400000e0000 */
[----:B0-----:R-:W-:-:S13]  /*0070*/  ISETP.EQ.AND P0, PT, R3, RZ, P0 ;  /* 0x000000ff0300720c */ /* 0x001fda0000702270 */
[----:B------:R-:W-:Y:S05]  /*0080*/  @!P0 BRA `(.L_x_437) ;  /* 0x0000000000208947 */ /* 0x000fea0003800000 */
[----:B------:R-:W-:Y:S02]  /*0090*/  ULDC.64 UR4, c[0x0][0x198] ;  /* 0x0000660000047ab9 */ /* 0x000fe40000000a00 */
[----:B------:R-:W-:Y:S02]  /*00a0*/  UIADD3 UR6, UP0, UR4, 0x570, URZ ;  /* 0x0000057004067890 */ /* 0x000fe4000ff1e03f */
[----:B------:R-:W-:Y:S02]  /*00b0*/  UIADD3 UR4, UP1, UR4, 0x670, URZ ;  /* 0x0000067004047890 */ /* 0x000fe4000ff3e03f */
[----:B------:R-:W-:Y:S02]  /*00c0*/  UIADD3.X UR7, URZ, UR5, URZ, UP0, !UPT ;  /* 0x000000053f077290 */ /* 0x000fe400087fe43f */
[----:B------:R-:W-:-:S07]  /*00d0*/  UIADD3.X UR5, URZ, UR5, URZ, UP1, !UPT ;  /* 0x000000053f057290 */ /* 0x000fce0008ffe43f */
[----:B------:R0:W-:Y:S02]  /*00e0*/  UTMACCTL.PF [UR6] ;  /* 0x00000000060079b9 */ /* 0x0001e40008040000 */
[----:B------:R0:W-:Y:S02]  /*00f0*/  UTMACCTL.PF [UR4] ;  /* 0x00000000040079b9 */ /* 0x0001e40008040000 */
[----:B0-----:R-:W-:Y:S01]  /*0100*/  NOP ;  /* 0x0000000000007918 */ /* 0x001fe20000000000 */
.L_x_437:
[----:B------:R-:W-:Y:S05]  /*0110*/  BSYNC B0 ;  /* 0x0000000000007941 */ /* 0x000fea0003800000 */
.L_x_436:
[----:B------:R-:W-:Y:S01]  /*0120*/  VOTEU.ANY UP0, P0 ;  /* 0x00000000003f7886 */ /* 0x000fe20000000100 */
[----:B------:R-:W0:Y:S01]  /*0130*/  SHFL.IDX PT, R3, R2, RZ, 0x1f ;  /* 0x00001fff02037589 */ /* 0x000e2200000e0000 */
[----:B------:R-:W-:Y:S01]  /*0140*/  UMOV UR4, 0x80 ;  /* 0x0000008000047882 */ /* 0x000fe20000000000 */
[----:B------:R-:W-:Y:S01]  /*0150*/  UMOV UR7, 0x100 ;  /* 0x0000010000077882 */ /* 0x000fe20000000000 */
[----:B------:R-:W-:Y:S01]  /*0160*/  VOTEU.ANY UP1, P0 ;  /* 0x00000000003f7886 */ /* 0x000fe20000020100 */
[----:B------:R-:W1:Y:S01]  /*0170*/  @UP0 S2UR UR8, SR_CgaCtaId ;  /* 0x00000000000809c3 */ /* 0x000e620000008800 */
[----:B------:R-:W-:Y:S01]  /*0180*/  @UP0 UMOV UR6, 0x400 ;  /* 0x0000040000060882 */ /* 0x000fe20000000000 */
[----:B------:R-:W-:-:S04]  /*0190*/  @UP0 UIADD3 UR4, -UR4, 0x100000, URZ ;  /* 0x0010000004040890 */ /* 0x000fc8000fffe13f */
[----:B------:R-:W-:Y:S02]  /*01a0*/  @UP0 USHF.L.U32 UR5, UR4, 0xb, URZ ;  /* 0x0000000b04050899 */ /* 0x000fe4000800063f */
[----:B------:R-:W-:Y:S01]  /*01b0*/  @UP0 USHF.L.U32 UR4, UR4, 0x1, URZ ;  /* 0x0000000104040899 */ /* 0x000fe2000800063f */
[----:B0-----:R-:W-:Y:S02]  /*01c0*/  ISETP.NE.AND P1, PT, R3, RZ, PT ;  /* 0x000000ff0300720c */ /* 0x001fe40003f25270 */
[----:B------:R-:W-:Y:S01]  /*01d0*/  SHF.R.U32.HI R3, RZ, 0x7, R0 ;  /* 0x00000007ff037819 */ /* 0x000fe20000011600 */
[----:B-1----:R-:W-:Y:S02]  /*01e0*/  @UP0 ULEA UR8, UR8, UR6, 0x18 ;  /* 0x0000000608080291 */ /* 0x002fe4000f8ec03f */
[----:B------:R-:W-:-:S04]  /*01f0*/  @UP0 UIADD3 UR6, -UR7, 0x100000, URZ ;  /* 0x0010000007060890 */ /* 0x000fc8000fffe13f */
[----:B------:R-:W-:Y:S02]  /*0200*/  @UP0 USHF.L.U32 UR7, UR6, 0xb, URZ ;  /* 0x0000000b06070899 */ /* 0x000fe4000800063f */
[----:B------:R-:W-:Y:S01]  /*0210*/  @UP0 USHF.L.U32 UR6, UR6, 0x1, URZ ;  /* 0x0000000106060899 */ /* 0x000fe2000800063f */
[----:B------:R-:W-:Y:S01]  /*0220*/  VOTEU.ANY UP0, P0 ;  /* 0x00000000003f7886 */ /* 0x000fe20000000100 */
[----:B------:R-:W0:Y:S04]  /*0230*/  SHFL.IDX PT, R3, R3, RZ, 0x1f ;  /* 0x00001fff03037589 */ /* 0x000e2800000e0000 */
[----:B------:R-:W1:Y:S02]  /*0240*/  FENCE.VIEW.ASYNC.S ;  /* 0x00000000000073c6 */ /* 0x000e640000000000 */
[----:B-1----:R1:W2:Y:S04]  /*0250*/  @UP0 SYNCS.EXCH.64 URZ, [UR8+0x30800], UR4 ;  /* 0x03080004083f05b2 */ /* 0x0022a80008000100 */
[----:B------:R1:W3:Y:S01]  /*0260*/  @UP1 SYNCS.EXCH.64 URZ, [UR8+0x30820], UR6 ;  /* 0x03082006083f15b2 */ /* 0x0002e20008000100 */
[----:B------:R-:W-:Y:S05]  /*0270*/  @P1 BRA `(.L_x_438) ;  /* 0x0000000000481947 */ /* 0x000fea0003800000 */
[----:B-1----:R-:W1:Y:S01]  /*0280*/  S2UR UR5, SR_CgaCtaId ;  /* 0x00000000000579c3 */ /* 0x002e620000008800 */
[----:B------:R-:W-:Y:S01]  /*0290*/  UMOV UR4, 0x400 ;  /* 0x0000040000047882 */ /* 0x000fe20000000000 */
[----:B------:R-:W-:Y:S01]  /*02a0*/  UMOV UR6, 0x80 ;  /* 0x0000008000067882 */ /* 0x000fe20000000000 */
[----:B------:R-:W-:Y:S01]  /*02b0*/  UMOV UR7, 0x100 ;  /* 0x0000010000077882 */ /* 0x000fe20000000000 */
[----:B------:R-:W-:Y:S01]  /*02c0*/  ELECT P0, URZ, PT ;  /* 0x00000000003f782f */ /* 0x000fe20003800000 */
[----:B-1----:R-:W-:Y:S02]  /*02d0*/  ULEA UR8, UR5, UR4, 0x18 ;  /* 0x0000000405087291 */ /* 0x002fe4000f8ec03f */
[----:B------:R-:W-:-:S04]  /*02e0*/  UIADD3 UR4, -UR6, 0x100000, URZ ;  /* 0x0010000006047890 */ /* 0x000fc8000fffe13f */
[----:B------:R-:W-:Y:S02]  /*02f0*/  USHF.L.U32 UR5, UR4, 0xb, URZ ;  /* 0x0000000b04057899 */ /* 0x000fe4000800063f */
[----:B------:R-:W-:Y:S02]  /*0300*/  USHF.L.U32 UR4, UR4, 0x1, URZ ;  /* 0x0000000104047899 */ /* 0x000fe4000800063f */
[----:B------:R-:W-:-:S04]  /*0310*/  UIADD3 UR6, -UR7, 0x100000, URZ ;  /* 0x0010000007067890 */ /* 0x000fc8000fffe13f */
[----:B------:R-:W-:Y:S02]  /*0320*/  USHF.L.U32 UR7, UR6, 0xb, URZ ;  /* 0x0000000b06077899 */ /* 0x000fe4000800063f */
[----:B------:R-:W-:Y:S01]  /*0330*/  USHF.L.U32 UR6, UR6, 0x1, URZ ;  /* 0x0000000106067899 */ /* 0x000fe2000800063f */
[----:B------:R-:W1:Y:S03]  /*0340*/  FENCE.VIEW.ASYNC.S ;  /* 0x00000000000073c6 */ /* 0x000e660000000000 */
[----:B-1----:R4:W1:Y:S08]  /*0350*/  SYNCS.EXCH.64 URZ, [UR8+0x30830], UR4 ;  /* 0x03083004083f75b2 */ /* 0x0028700008000100 */
[----:B------:R4:W0:Y:S01]  /*0360*/  SYNCS.EXCH.64 URZ, [UR8+0x30840], UR6 ;  /* 0x03084006083f75b2 */ /* 0x0008220008000100 */
[----:B------:R4:W0:Y:S01]  /*0370*/  SYNCS.EXCH.64 URZ, [UR8+0x30838], UR4 ;  /* 0x03083804083f75b2 */ /* 0x0008220008000100 */
[----:B------:R4:W0:Y:S02]  /*0380*/  SYNCS.EXCH.64 URZ, [UR8+0x30848], UR6 ;  /* 0x03084806083f75b2 */ /* 0x0008240008000100 */
[----:B----4-:R-:W-:Y:S01]  /*0390*/  NOP ;  /* 0x0000000000007918 */ /* 0x010fe20000000000 */
.L_x_438:
[----:B------:R-:W4:Y:S01]  /*03a0*/  SHFL.IDX PT, R4, R2, RZ, 0x1f ;  /* 0x00001fff02047589 */ /* 0x000f2200000e0000 */
[----:B------:R-:W-:Y:S01]  /*03b0*/  NOP ;  /* 0x0000000000007918 */ /* 0x000fe20000000000 */
[----:B----4-:R-:W-:-:S13]  /*03c0*/  ISETP.NE.AND P0, PT, R4, RZ, PT ;  /* 0x000000ff0400720c */ /* 0x010fda0003f05270 */
        /* <DEDUP_REMOVED lines=19> */
.L_x_439:
[----:B------:R-:W4:Y:S01]  /*0500*/  SHFL.IDX PT, R4, R2, RZ, 0x1f ;  /* 0x00001fff02047589 */ /* 0x000f2200000e0000 */
[----:B------:R-:W-:Y:S01]  /*0510*/  NOP ;  /* 0x0000000000007918 */ /* 0x000fe20000000000 */
[----:B----4-:R-:W-:-:S13]  /*0520*/  ISETP.NE.AND P0, PT, R4, RZ, PT ;  /* 0x000000ff0400720c */ /* 0x010fda0003f05270 */
[----:B------:R-:W-:Y:S05]  /*0530*/  @P0 BRA `(.L_x_440) ;  /* 0x0000000000380947 */ /* 0x000fea0003800000 */
[----:B-1----:R-:W1:Y:S01]  /*0540*/  S2UR UR5, SR_CgaCtaId ;  /* 0x00000000000579c3 */ /* 0x002e620000008800 */
[----:B------:R-:W-:Y:S01]  /*0550*/  UMOV UR4, 0x400 ;  /* 0x0000040000047882 */ /* 0x000fe20000000000 */
[----:B------:R-:W-:Y:S01]  /*0560*/  UMOV UR7, 0x80 ;  /* 0x0000008000077882 */ /* 0x000fe20000000000 */
[----:B------:R-:W-:Y:S01]  /*0570*/  ELECT P0, URZ, PT ;  /* 0x00000000003f782f */ /* 0x000fe20003800000 */
[----:B-1----:R-:W-:Y:S02]  /*0580*/  ULEA UR6, UR5, UR4, 0x18 ;  /* 0x0000000405067291 */ /* 0x002fe4000f8ec03f */
[----:B------:R-:W-:-:S04]  /*0590*/  UIADD3 UR4, -UR7, 0x100000, URZ ;  /* 0x0010000007047890 */ /* 0x000fc8000fffe13f */
[----:B------:R-:W-:Y:S02]  /*05a0*/  USHF.L.U32 UR5, UR4, 0xb, URZ ;  /* 0x0000000b04057899 */ /* 0x000fe4000800063f */
[----:B------:R-:W-:Y:S01]  /*05b0*/  USHF.L.U32 UR4, UR4, 0x1, URZ ;  /* 0x0000000104047899 */ /* 0x000fe2000800063f */
[----:B------:R-:W1:Y:S11]  /*05c0*/  FENCE.VIEW.ASYNC.S ;  /* 0x00000000000073c6 */ /* 0x000e760000000000 */
[----:B-1----:R4:W1:Y:S01]  /*05d0*/  SYNCS.EXCH.64 URZ, [UR6+0x30870], UR4 ;  /* 0x03087004063f75b2 */ /* 0x0028620008000100 */
[----:B------:R4:W0:Y:S01]  /*05e0*/  SYNCS.EXCH.64 URZ, [UR6+0x30880], UR4 ;  /* 0x03088004063f75b2 */ /* 0x0008220008000100 */
[----:B------:R4:W0:Y:S01]  /*05f0*/  SYNCS.EXCH.64 URZ, [UR6+0x30878], UR4 ;  /* 0x03087804063f75b2 */ /* 0x0008220008000100 */
[----:B------:R4:W0:Y:S02]  /*0600*/  SYNCS.EXCH.64 URZ, [UR6+0x30888], UR4 ;  /* 0x03088804063f75b2 */ /* 0x0008240008000100 */
[----:B----4-:R-:W-:Y:S01]  /*0610*/  NOP ;  /* 0x0000000000007918 */ /* 0x010fe20000000000 */
.L_x_440:
        /* <DEDUP_REMOVED lines=22> */
.L_x_441:
        /* <DEDUP_REMOVED lines=22> */
.L_x_442:
[----:B0-----:R-:W-:Y:S01]  /*08e0*/  ISETP.NE.AND P0, PT, R3, RZ, PT ;  /* 0x000000ff0300720c */ /* 0x001fe20003f05270 */
[----:B------:R-:W-:Y:S01]  /*08f0*/  IMAD.MOV.U32 R3, RZ, RZ, 0x1 ;  /* 0x00000001ff037424 */ /* 0x000fe200078e00ff */
[----:B------:R-:W-:Y:S01]  /*0900*/  NOP ;  /* 0x0000000000007918 */ /* 0x000fe20000000000 */
[----:B------:R-:W-:Y:S01]  /*0910*/  ULDC.64 UR48, c[0x0][0x208] ;  /* 0x0000820000307ab9 */ /* 0x000fe20000000a00 */
[----:B------:R-:W-:Y:S02]  /*0920*/  BSSY B9, `(.L_x_443) ;  /* 0x0002297000097945 */ /* 0x000fe40003800000 */
[----:B------:R-:W-:-:S05]  /*0930*/  SEL R3, R3, 0x2, !P0 ;  /* 0x0000000203037807 */ /* 0x000fca0004000000 */
[----:B------:R0:W-:Y:S01]  /*0940*/  STL [R1+0x18], R3 ;  /* 0x0000180301007387 */ /* 0x0001e20000100800 */
[----:B-123--:R-:W-:Y:S06]  /*0950*/  BAR.SYNC.DEFER_BLOCKING 0x0 ;  /* 0x0000000000007b1d */ /* 0x00efec0000010000 */
[----:B------:R-:W-:Y:S05]  /*0960*/  @!P0 BRA `(.L_x_444) ;  /* 0x000001b400648947 */ /* 0x000fea0003800000 */
.L_x_445:
[----:B------:R-:W-:-:S08]  /*0970*/  NOP ;  /* 0x0000000000007918 */ /* 0x000fd00000000000 */
[----:B------:R-:W1:Y:S02]  /*0980*/  USETMAXREG.TRY_ALLOC.CTAPOOL UP0, 0xe8 ;  /* 0x000000e8000079c8 */ /* 0x000e640008000600 */
[----:B-1----:R-:W-:-:S13]  /*0990*/  PLOP3.LUT P0, PT, PT, PT, UP0, 0x80, 0x0 ;  /* 0x000000000000781c */ /* 0x002fda0003f0f008 */
[----:B------:R-:W-:Y:S05]  /*09a0*/  @!P0 BRA `(.L_x_445) ;  /* 0xfffffffc00f08947 */ /* 0x000fea000383ffff */
[----:B------:R-:W1:Y:S08]  /*09b0*/  S2UR UR4, SR_CgaCtaId ;  /* 0x00000000000479c3 */ /* 0x000e700000008800 */
[----:B------:R-:W-:Y:S06]  /*09c0*/  BAR.ARV 0x8, 0x180 ;  /* 0x0206000000007b1d */ /* 0x000fec0000002000 */
[----:B0-----:R-:W-:-:S02]  /*09d0*/  MOV R3, 0x400 ;  /* 0x0000040000037802 */ /* 0x001fc40000000f00 */
[----:B------:R-:W-:Y:S01]  /*09e0*/  BAR.SYNC.DEFER_BLOCKING 0x5, 0x180 ;  /* 0x0146000000007b1d */ /* 0x000fe20000010000 */
[----:B-1----:R-:W-:-:S05]  /*09f0*/  IMAD.U32 R224, RZ, RZ, UR4 ;  /* 0x00000004ffe07e24 */ /* 0x002fca000f8e00ff */
[----:B------:R-:W-:Y:S01]  /*0a00*/  ULDC UR4, c[0x0][0xc3c] ;  /* 0x00030f0000047ab9 */ /* 0x000fe20000000800 */
[----:B------:R-:W-:-:S05]  /*0a10*/  LEA R2, R224, R3, 0x18 ;  /* 0x00000003e0027211 */ /* 0x000fca00078ec0ff */
[----:B------:R-:W0:Y:S01]  /*0a20*/  LDS.128 R136, [R2+0x308d0] ;  /* 0x0308d00002887984 */ /* 0x000e220000000c00 */
[----:B------:R-:W-:Y:S06]  /*0a30*/  BAR.ARV 0x4, 0x180 ;  /* 0x0106000000007b1d */ /* 0x000fec0000002000 */
[----:B0-----:R-:W-:-:S13]  /*0a40*/  ISETP.GE.AND P0, PT, R139, UR4, PT ;  /* 0x000000048b007c0c */ /* 0x001fda000bf06270 */
[----:B------:R-:W-:Y:S05]  /*0a50*/  @P0 BRA `(.L_x_446) ;  /* 0x00000228000c0947 */ /* 0x000fea0003800000 */
[----:B------:R-:W2:Y:S01]  /*0a60*/  LDL.LU R16, [R1+0x18] ;  /* 0x0000180001107983 */ /* 0x000ea20000300800 */
[----:B------:R-:W-:Y:S01]  /*0a70*/  VIADD R0, R0, 0xffffff80 ;  /* 0xffffff8000007836 */ /* 0x000fe20000000000 */
[----:B------:R-:W-:Y:S01]  /*0a80*/  MOV R18, RZ ;  /* 0x000000ff00127202 */ /* 0x000fe20000000f00 */
[----:B------:R-:W-:Y:S02]  /*0a90*/  IMAD.MOV.U32 R229, RZ, RZ, RZ ;  /* 0x000000ffffe57224 */ /* 0x000fe400078e00ff */
[----:B------:R-:W-:Y:S01]  /*0aa0*/  IMAD.MOV.U32 R203, RZ, RZ, RZ ;  /* 0x000000ffffcb7224 */ /* 0x000fe200078e00ff */
[----:B------:R-:W-:Y:S01]  /*0ab0*/  SHF.R.S32.HI R3, RZ, 0x1f, R0 ;  /* 0x0000001fff037819 */ /* 0x000fe20000011400 */
[----:B------:R-:W-:Y:S02]  /*0ac0*/  IMAD.MOV.U32 R221, RZ, RZ, RZ ;  /* 0x000000ffffdd7224 */ /* 0x000fe400078e00ff */
[----:B------:R-:W-:Y:S01]  /*0ad0*/  IMAD.MOV.U32 R210, RZ, RZ, RZ ;  /* 0x000000ffffd27224 */ /* 0x000fe200078e00ff */
[----:B------:R-:W-:-:S02]  /*0ae0*/  LEA.HI R4, R3, R0, RZ, 0x7 ;  /* 0x0000000003047211 */ /* 0x000fc400078f38ff */
[----:B------:R-:W-:Y:S02]  /*0af0*/  LEA.HI R6, R3, R0, RZ, 0x4 ;  /* 0x0000000003067211 */ /* 0x000fe400078f20ff */
[----:B------:R-:W-:Y:S02]  /*0b00*/  LOP3.LUT R5, R4, 0xffffff80, RZ, 0xc0, !PT ;  /* 0xffffff8004057812 */ /* 0x000fe400078ec0ff */
[----:B------:R-:W-:-:S03]  /*0b10*/  SHF.R.S32.HI R7, RZ, 0x4, R6 ;  /* 0x00000004ff077819 */ /* 0x000fc60000011406 */
[----:B------:R-:W-:Y:S01]  /*0b20*/  IMAD.IADD R15, R0, 0x1, -R5 ;  /* 0x00000001000f7824 */ /* 0x000fe200078e0a05 */
[----:B------:R-:W-:-:S04]  /*0b30*/  LEA.HI R5, R6, R7, RZ, 0x1 ;  /* 0x0000000706057211 */ /* 0x000fc800078f08ff */
[----:B------:R-:W-:Y:S01]  /*0b40*/  SHF.R.S32.HI R10, RZ, 0x1f, R15 ;  /* 0x0000001fff0a7819 */ /* 0x000fe2000001140f */
[----:B------:R-:W-:Y:S03]  /*0b50*/  STL [R1+0xac], R15 ;  /* 0x0000ac0f01007387 */ /* 0x000fe60000100800 */
[CC--:B------:R-:W-:Y:S02]  /*0b60*/  LEA.HI R11, R10.reuse, R15.reuse, RZ, 0x2 ;  /* 0x0000000f0a0b7211 */ /* 0x0c0fe400078f10ff */
[----:B------:R-:W-:Y:S02]  /*0b70*/  LEA.HI R10, R10, R15, RZ, 0x5 ;  /* 0x0000000f0a0a7211 */ /* 0x000fe400078f28ff */
[--C-:B------:R-:W-:Y:S02]  /*0b80*/  SHF.R.S32.HI R9, RZ, 0x2, R11.reuse ;  /* 0x00000002ff097819 */ /* 0x100fe4000001140b */
[----:B------:R-:W-:-:S02]  /*0b90*/  SHF.R.S32.HI R8, RZ, 0x1f, R11 ;  /* 0x0000001fff087819 */ /* 0x000fc4000001140b */
[----:B------:R-:W-:Y:S02]  /*0ba0*/  SHF.R.S32.HI R10, RZ, 0x5, R10 ;  /* 0x00000005ff0a7819 */ /* 0x000fe4000001140a */
[----:B------:R-:W-:Y:S02]  /*0bb0*/  LEA.HI R12, R8, R9, RZ, 0x3 ;  /* 0x00000009080c7211 */ /* 0x000fe400078f18ff */
[----:B------:R-:W-:Y:S02]  /*0bc0*/  LOP3.LUT R8, R5, 0x1ffffffe, RZ, 0xc0, !PT ;  /* 0x1ffffffe05087812 */ /* 0x000fe400078ec0ff */
[----:B------:R-:W-:Y:S02]  /*0bd0*/  LOP3.LUT R12, R12, 0xfffffff8, RZ, 0xc0, !PT ;  /* 0xfffffff80c0c7812 */ /* 0x000fe400078ec0ff */
[----:B------:R-:W-:Y:S01]  /*0be0*/  SHF.R.S32.HI R5, RZ, 0x7, R4 ;  /* 0x00000007ff057819 */ /* 0x000fe20000011404 */
[----:B------:R-:W-:Y:S01]  /*0bf0*/  IMAD.IADD R8, R7, 0x1, -R8 ;  /* 0x0000000107087824 */ /* 0x000fe200078e0a08 */
[----:B------:R-:W-:Y:S01]  /*0c00*/  LEA.HI R7, R3, R0, RZ, 0x5 ;  /* 0x0000000003077211 */ /* 0x000fe200078f28ff */
[----:B------:R-:W-:Y:S01]  /*0c10*/  IMAD.IADD R13, R9, 0x1, -R12 ;  /* 0x00000001090d7824 */ /* 0x000fe200078e0a0c */
[----:B------:R-:W-:-:S02]  /*0c20*/  LEA.HI R4, R4, R5, RZ, 0x1 ;  /* 0x0000000504047211 */ /* 0x000fc400078f08ff */
[----:B------:R-:W-:Y:S01]  /*0c30*/  LEA.HI R9, R3, R0, RZ, 0x2 ;  /* 0x0000000003097211 */ /* 0x000fe200078f10ff */
[----:B------:R-:W-:Y:S01]  /*0c40*/  IMAD R13, R10, 0x10, R13 ;  /* 0x000000100a0d7824 */ /* 0x000fe200078e020d */
[----:B------:R-:W-:Y:S02]  /*0c50*/  LOP3.LUT R3, R6, 0x3fffff0, RZ, 0xc0, !PT ;  /* 0x03fffff006037812 */ /* 0x000fe400078ec0ff */
[----:B------:R-:W-:Y:S02]  /*0c60*/  LOP3.LUT R6, R4, 0x3fffffe, RZ, 0xc0, !PT ;  /* 0x03fffffe04067812 */ /* 0x000fe400078ec0ff */
[----:B------:R-:W-:Y:S01]  /*0c70*/  SHF.R.S32.HI R4, RZ, 0x5, R7 ;  /* 0x00000005ff047819 */ /* 0x000fe20000011407 */
[----:B------:R-:W-:Y:S01]  /*0c80*/  IMAD.IADD R3, R0, 0x1, -R3 ;  /* 0x0000000100037824 */ /* 0x000fe200078e0a03 */
[----:B------:R-:W-:Y:S01]  /*0c90*/  SHF.R.S32.HI R202, RZ, 0x2, R9 ;  /* 0x00000002ffca7819 */ /* 0x000fe20000011409 */
[----:B------:R-:W-:Y:S01]  /*0ca0*/  IMAD.IADD R6, R5, 0x1, -R6 ;  /* 0x0000000105067824 */ /* 0x000fe200078e0a06 */
[----:B------:R-:W-:Y:S01]  /*0cb0*/  LOP3.LUT R11, R11, 0x7ffffffc, RZ, 0xc0, !PT ;  /* 0x7ffffffc0b0b7812 */ /* 0x000fe200078ec0ff */
[----:B------:R-:W-:Y:S01]  /*0cc0*/  IMAD R3, R4, 0x10, R3 ;  /* 0x0000001004037824 */ /* 0x000fe200078e0203 */
[----:B------:R-:W-:Y:S01]  /*0cd0*/  LOP3.LUT R5, R9, 0xfffffffc, RZ, 0xc0, !PT ;  /* 0xfffffffc09057812 */ /* 0x000fe200078ec0ff */
[----:B------:R-:W-:Y:S01]  /*0ce0*/  IMAD R14, R6, 0x40, R13 ;  /* 0x00000040060e7824 */ /* 0x000fe200078e020d */
[----:B------:R-:W-:Y:S01]  /*0cf0*/  SHF.R.S32.HI R9, RZ, 0x1f, R9 ;  /* 0x0000001fff097819 */ /* 0x000fe20000011409 */
[----:B------:R-:W-:-:S02]  /*0d00*/  VIADD R6, R202, 0x40 ;  /* 0x00000040ca067836 */ /* 0x000fc40000000000 */
[----:B------:R-:W-:Y:S01]  /*0d10*/  IMAD R8, R3, 0x8, R8 ;  /* 0x0000000803087824 */ /* 0x000fe200078e0208 */
[----:B------:R-:W-:Y:S01]  /*0d20*/  STL [R1+0x10c], R14 ;  /* 0x00010c0e01007387 */ /* 0x000fe20000100800 */
[----:B------:R-:W-:Y:S01]  /*0d30*/  IMAD.IADD R11, R15, 0x1, -R11 ;  /* 0x000000010f0b7824 */ /* 0x000fe200078e0a0b */
[----:B------:R-:W-:Y:S01]  /*0d40*/  SHF.R.S32.HI R3, RZ, 0x1f, R6 ;  /* 0x0000001fff037819 */ /* 0x000fe20000011406 */
[----:B------:R-:W-:Y:S01]  /*0d50*/  IMAD.IADD R5, R0, 0x1, -R5 ;  /* 0x0000000100057824 */ /* 0x000fe200078e0a05 */
[----:B------:R-:W-:Y:S01]  /*0d60*/  LEA.HI R9, R9, R202, RZ, 0x3 ;  /* 0x000000ca09097211 */ /* 0x000fe200078f18ff */
[----:B------:R-:W-:Y:S01]  /*0d70*/  IMAD.SHL.U32 R36, R11, 0x2, RZ ;  /* 0x000000020b247824 */ /* 0x000fe200078e00ff */
[----:B------:R-:W-:Y:S01]  /*0d80*/  LEA.HI R3, R3, R6, RZ, 0x3 ;  /* 0x0000000603037211 */ /* 0x000fe200078f18ff */
[----:B------:R-:W-:Y:S01]  /*0d90*/  VIADD R0, R2, 0x12400 ;  /* 0x0001240002007836 */ /* 0x000fe20000000000 */
[----:B------:R-:W-:Y:S01]  /*0da0*/  LOP3.LUT R9, R9, 0xfffffff8, RZ, 0xc0, !PT ;  /* 0xfffffff809097812 */ /* 0x000fe200078ec0ff */
[C---:B------:R-:W-:Y:S01]  /*0db0*/  VIADD R35, R36.reuse, 0x8 ;  /* 0x0000000824237836 */ /* 0x040fe20000000000 */
[----:B------:R-:W-:Y:S01]  /*0dc0*/  IADD3 R27, R36, 0x48, RZ ;  /* 0x00000048241b7810 */ /* 0x000fe20007ffe0ff */
[----:B------:R-:W-:Y:S01]  /*0dd0*/  IMAD.SHL.U32 R220, R3, 0x40, RZ ;  /* 0x0000004003dc7824 */ /* 0x000fe200078e00ff */
[----:B------:R0:W-:Y:S01]  /*0de0*/  STL [R1+0x4], R0 ;  /* 0x0000040001007387 */ /* 0x0001e20000100800 */
[----:B------:R-:W-:-:S02]  /*0df0*/  IMAD.SHL.U32 R3, R8, 0x8, RZ ;  /* 0x0000000808037824 */ /* 0x000fc400078e00ff */
[C---:B------:R-:W-:Y:S01]  /*0e00*/  IMAD.SHL.U32 R194, R5.reuse, 0x4, RZ ;  /* 0x0000000405c27824 */ /* 0x040fe200078e00ff */
[----:B------:R-:W-:Y:S01]  /*0e10*/  LOP3.LUT R220, R220, 0xfffffe00, RZ, 0xc0, !PT ;  /* 0xfffffe00dcdc7812 */ /* 0x000fe200078ec0ff */
[C---:B------:R-:W-:Y:S01]  /*0e20*/  VIADD R34, R36.reuse, 0x10 ;  /* 0x0000001024227836 */ /* 0x040fe20000000000 */
[----:B------:R1:W-:Y:S01]  /*0e30*/  STL [R1+0x114], R3 ;  /* 0x0001140301007387 */ /* 0x0003e20000100800 */
[----:B------:R-:W-:Y:S01]  /*0e40*/  VIADD R33, R36, 0x18 ;  /* 0x0000001824217836 */ /* 0x000fe20000000000 */
[----:B------:R-:W-:Y:S01]  /*0e50*/  IADD3 R207, R194, 0x30, RZ ;  /* 0x00000030c2cf7810 */ /* 0x000fe20007ffe0ff */
[----:B------:R-:W-:Y:S01]  /*0e60*/  VIADD R32, R36, 0x20 ;  /* 0x0000002024207836 */ /* 0x000fe20000000000 */
[----:B------:R-:W-:Y:S01]  /*0e70*/  STL [R1+0x48], R36 ;  /* 0x0000482401007387 */ /* 0x000fe20000100800 */
[----:B------:R-:W-:Y:S01]  /*0e80*/  IMAD.SHL.U32 R204, R6, 0x40, RZ ;  /* 0x0000004006cc7824 */ /* 0x000fe200078e00ff */
[----:B0-----:R-:W-:Y:S01]  /*0e90*/  LEA.HI R0, R5, R5, RZ, 0x1 ;  /* 0x0000000505007211 */ /* 0x001fe200078f08ff */
[----:B------:R-:W-:Y:S01]  /*0ea0*/  VIADD R31, R36, 0x28 ;  /* 0x00000028241f7836 */ /* 0x000fe20000000000 */
[----:B------:R-:W-:Y:S01]  /*0eb0*/  STL [R1+0xa4], R35 ;  /* 0x0000a42301007387 */ /* 0x000fe20000100800 */
[----:B------:R-:W-:Y:S01]  /*0ec0*/  VIADD R206, R194, 0x20 ;  /* 0x00000020c2ce7836 */ /* 0x000fe20000000000 */
[----:B------:R-:W-:Y:S01]  /*0ed0*/  LOP3.LUT R204, R204, 0x1c0, RZ, 0xc0, !PT ;  /* 0x000001c0cccc7812 */ /* 0x000fe200078ec0ff */
[C---:B------:R-:W-:Y:S01]  /*0ee0*/  VIADD R30, R36.reuse, 0x30 ;  /* 0x00000030241e7836 */ /* 0x040fe20000000000 */
[----:B------:R-:W-:Y:S01]  /*0ef0*/  STL [R1+0xa0], R34 ;  /* 0x0000a02201007387 */ /* 0x000fe20000100800 */
[----:B------:R-:W-:Y:S01]  /*0f00*/  VIADD R29, R36, 0x38 ;  /* 0x00000038241d7836 */ /* 0x000fe20000000000 */
[----:B------:R-:W-:Y:S01]  /*0f10*/  LOP3.LUT R0, R0, 0x1ffffffe, RZ, 0xc0, !PT ;  /* 0x1ffffffe00007812 */ /* 0x000fe200078ec0ff */
[----:B------:R-:W-:Y:S01]  /*0f20*/  VIADD R28, R36, 0x40 ;  /* 0x00000040241c7836 */ /* 0x000fe20000000000 */
[----:B------:R-:W-:Y:S01]  /*0f30*/  STL [R1+0x9c], R33 ;  /* 0x00009c2101007387 */ /* 0x000fe20000100800 */
[C---:B------:R-:W-:Y:S01]  /*0f40*/  VIADD R205, R194.reuse, 0x40 ;  /* 0x00000040c2cd7836 */ /* 0x040fe20000000000 */
[----:B------:R-:W-:Y:S01]  /*0f50*/  SHF.R.S32.HI R11, RZ, 0x1f, R31 ;  /* 0x0000001fff0b7819 */ /* 0x000fe2000001141f */
[----:B------:R-:W-:Y:S01]  /*0f60*/  IMAD.IADD R193, R194, 0x1, R206 ;  /* 0x00000001c2c17824 */ /* 0x000fe200078e02ce */
[----:B------:R-:W-:Y:S01]  /*0f70*/  STL [R1+0x98], R32 ;  /* 0x0000982001007387 */ /* 0x000fe20000100800 */
[----:B------:R-:W-:-:S02]  /*0f80*/  VIADD R26, R36, 0x50 ;  /* 0x00000050241a7836 */ /* 0x000fc40000000000 */
[----:B------:R-:W-:Y:S01]  /*0f90*/  VIADD R25, R36, 0x58 ;  /* 0x0000005824197836 */ /* 0x000fe20000000000 */
[----:B------:R-:W-:Y:S01]  /*0fa0*/  STL [R1+0x94], R31 ;  /* 0x0000941f01007387 */ /* 0x000fe20000100800 */
[----:B------:R-:W-:Y:S02]  /*0fb0*/  IMAD.IADD R9, R202, 0x1, -R9 ;  /* 0x00000001ca097824 */ /* 0x000fe400078e0a09 */
[----:B------:R-:W-:Y:S01]  /*0fc0*/  VIADD R24, R36, 0x60 ;  /* 0x0000006024187836 */ /* 0x000fe20000000000 */
[----:B------:R-:W-:Y:S01]  /*0fd0*/  STL [R1+0x90], R30 ;  /* 0x0000901e01007387 */ /* 0x000fe20000100800 */
[----:B------:R-:W-:Y:S01]  /*0fe0*/  IMAD.SHL.U32 R219, R4, 0x200, RZ ;  /* 0x0000020004db7824 */ /* 0x000fe200078e00ff */
[----:B------:R-:W-:Y:S01]  /*0ff0*/  SHF.R.U32.HI R4, RZ, 0x3, R204 ;  /* 0x00000003ff047819 */ /* 0x000fe200000116cc */
[----:B------:R-:W-:Y:S01]  /*1000*/  VIADD R21, R36, 0x68 ;  /* 0x0000006824157836 */ /* 0x000fe20000000000 */
[----:B------:R-:W-:Y:S01]  /*1010*/  STL [R1+0x8c], R29 ;  /* 0x00008c1d01007387 */ /* 0x000fe20000100800 */
[----:B------:R-:W-:Y:S01]  /*1020*/  IMAD.IADD R192, R194, 0x1, R205 ;  /* 0x00000001c2c07824 */ /* 0x000fe200078e02cd */
[----:B------:R-:W-:Y:S01]  /*1030*/  SHF.R.S32.HI R4, RZ, 0x1f, R193 ;  /* 0x0000001fff047819 */ /* 0x000fe200000114c1 */
[C---:B------:R-:W-:Y:S01]  /*1040*/  VIADD R20, R36.reuse, 0x70 ;  /* 0x0000007024147836 */ /* 0x040fe20000000000 */
[----:B------:R-:W-:Y:S01]  /*1050*/  STL [R1+0x88], R28 ;  /* 0x0000881c01007387 */ /* 0x000fe20000100800 */
[C---:B------:R-:W-:Y:S01]  /*1060*/  VIADD R15, R36.reuse, 0x78 ;  /* 0x00000078240f7836 */ /* 0x040fe20000000000 */
[----:B-1----:R-:W-:Y:S01]  /*1070*/  SHF.R.S32.HI R3, RZ, 0x1f, R192 ;  /* 0x0000001fff037819 */ /* 0x002fe200000114c0 */
[----:B------:R-:W-:Y:S01]  /*1080*/  IMAD.SHL.U32 R9, R9, 0x40, RZ ;  /* 0x0000004009097824 */ /* 0x000fe200078e00ff */
[----:B------:R-:W-:Y:S01]  /*1090*/  STL [R1+0x84], R27 ;  /* 0x0000841b01007387 */ /* 0x000fe20000100800 */
[----:B------:R-:W-:Y:S01]  /*10a0*/  VIADD R13, R36, 0x80 ;  /* 0x00000080240d7836 */ /* 0x000fe20000000000 */
[----:B------:R-:W-:Y:S01]  /*10b0*/  LEA.HI R4, R4, R193, RZ, 0x3 ;  /* 0x000000c104047211 */ /* 0x000fe200078f18ff */
[C---:B------:R-:W-:Y:S01]  /*10c0*/  VIADD R12, R36.reuse, 0x88 ;  /* 0x00000088240c7836 */ /* 0x040fe20000000000 */
[----:B------:R-:W-:Y:S01]  /*10d0*/  STL [R1+0x80], R26 ;  /* 0x0000801a01007387 */ /* 0x000fe20000100800 */
[C---:B------:R-:W-:Y:S01]  /*10e0*/  VIADD R10, R36.reuse, 0x90 ;  /* 0x00000090240a7836 */ /* 0x040fe20000000000 */
[----:B------:R-:W-:Y:S01]  /*10f0*/  LOP3.LUT R217, R9, 0x1c0, RZ, 0xc0, !PT ;  /* 0x000001c009d97812 */ /* 0x000fe200078ec0ff */
[C---:B------:R-:W-:Y:S01]  /*1100*/  VIADD R8, R36.reuse, 0x98 ;  /* 0x0000009824087836 */ /* 0x040fe20000000000 */
[----:B------:R-:W-:Y:S01]  /*1110*/  STL [R1+0x7c], R25 ;  /* 0x00007c1901007387 */ /* 0x000fe20000100800 */
[C---:B------:R-:W-:Y:S01]  /*1120*/  VIADD R7, R36.reuse, 0xa0 ;  /* 0x000000a024077836 */ /* 0x040fe20000000000 */
[----:B------:R-:W-:Y:S01]  /*1130*/  SHF.R.S32.HI R9, RZ, 0x1f, R35 ;  /* 0x0000001fff097819 */ /* 0x000fe20000011423 */
[----:B------:R-:W-:Y:S01]  /*1140*/  VIADD R6, R36, 0xa8 ;  /* 0x000000a824067836 */ /* 0x000fe20000000000 */
[----:B------:R-:W-:Y:S01]  /*1150*/  STL [R1+0x78], R24 ;  /* 0x0000781801007387 */ /* 0x000fe20000100800 */
[----:B------:R-:W-:Y:S01]  /*1160*/  IMAD.IADD R0, R5, 0x1, -R0 ;  /* 0x0000000105007824 */ /* 0x000fe200078e0a00 */
[----:B------:R-:W-:Y:S01]  /*1170*/  LEA.HI R3, R3, R192, RZ, 0x3 ;  /* 0x000000c003037211 */ /* 0x000fe200078f18ff */
[----:B------:R-:W-:Y:S01]  /*1180*/  VIADD R208, R194, 0x10 ;  /* 0x00000010c2d07836 */ /* 0x000fe20000000000 */
[----:B------:R-:W-:Y:S01]  /*1190*/  STL [R1+0x74], R21 ;  /* 0x0000741501007387 */ /* 0x000fe20000100800 */
[----:B------:R-:W-:Y:S01]  /*11a0*/  SHF.R.S32.HI R197, RZ, 0x3, R4 ;  /* 0x00000003ffc57819 */ /* 0x000fe20000011404 */
[----:B------:R-:W-:Y:S01]  /*11b0*/  IMAD R0, R0, 0x8, R14 ;  /* 0x0000000800007824 */ /* 0x000fe200078e020e */
[----:B------:R-:W-:Y:S01]  /*11c0*/  SHF.R.S32.HI R4, RZ, 0x1f, R34 ;  /* 0x0000001fff047819 */ /* 0x000fe20000011422 */
[----:B------:R-:W-:Y:S01]  /*11d0*/  STL [R1+0x70], R20 ;  /* 0x0000701401007387 */ /* 0x000fe20000100800 */
[----:B------:R-:W-:Y:S01]  /*11e0*/  SHF.R.S32.HI R198, RZ, 0x3, R3 ;  /* 0x00000003ffc67819 */ /* 0x000fe20000011403 */
[----:B------:R-:W-:Y:S01]  /*11f0*/  VIADD R3, R36, 0xb8 ;  /* 0x000000b824037836 */ /* 0x000fe20000000000 */
[----:B------:R-:W-:Y:S01]  /*1200*/  SHF.R.U32.HI R218, RZ, 0x3, R217 ;  /* 0x00000003ffda7819 */ /* 0x000fe200000116d9 */
[----:B------:R-:W-:Y:S01]  /*1210*/  STL [R1+0x6c], R15 ;  /* 0x00006c0f01007387 */ /* 0x000fe20000100800 */
[----:B------:R-:W-:-:S03]  /*1220*/  VIADD R209, R194, 0x50 ;  /* 0x00000050c2d17836 */ /* 0x000fc60000000000 */
[----:B------:R-:W-:Y:S04]  /*1230*/  STL [R1+0x68], R13 ;  /* 0x0000680d01007387 */ /* 0x000fe80000100800 */
[----:B------:R-:W-:Y:S04]  /*1240*/  STL [R1+0x64], R12 ;  /* 0x0000640c01007387 */ /* 0x000fe80000100800 */
[----:B------:R-:W-:Y:S04]  /*1250*/  STL [R1+0x60], R10 ;  /* 0x0000600a01007387 */ /* 0x000fe80000100800 */
[----:B------:R-:W-:Y:S04]  /*1260*/  STL [R1+0x5c], R8 ;  /* 0x00005c0801007387 */ /* 0x000fe80000100800 */
[----:B------:R0:W-:Y:S04]  /*1270*/  STL [R1+0x58], R7 ;  /* 0x0000580701007387 */ /* 0x0001e80000100800 */
[----:B------:R1:W-:Y:S04]  /*1280*/  STL [R1+0x54], R6 ;  /* 0x0000540601007387 */ /* 0x0003e80000100800 */
[----:B------:R3:W-:Y:S01]  /*1290*/  STL [R1+0x108], R9 ;  /* 0x0001080901007387 */ /* 0x0007e20000100800 */
[----:B0-----:R-:W-:-:S02]  /*12a0*/  SHF.R.S32.HI R7, RZ, 0x1f, R7 ;  /* 0x0000001fff077819 */ /* 0x001fc40000011407 */
[----:B-1----:R-:W-:Y:S02]  /*12b0*/  SHF.R.S32.HI R6, RZ, 0x1f, R6 ;  /* 0x0000001fff067819 */ /* 0x002fe40000011406 */
[----:B---3--:R-:W-:Y:S02]  /*12c0*/  SHF.R.S32.HI R9, RZ, 0x1f, R33 ;  /* 0x0000001fff097819 */ /* 0x008fe40000011421 */
[----:B--2---:R-:W-:Y:S01]  /*12d0*/  LOP3.LUT R214, R16, 0x1, RZ, 0xfc, !PT ;  /* 0x0000000110d67812 */ /* 0x004fe200078efcff */
[----:B------:R-:W-:Y:S02]  /*12e0*/  IMAD.SHL.U32 R16, R5, 0x8, RZ ;  /* 0x0000000805107824 */ /* 0x000fe400078e00ff */
[----:B------:R-:W-:Y:S02]  /*12f0*/  VIADD R5, R36, 0xb0 ;  /* 0x000000b024057836 */ /* 0x000fe40000000000 */
[C---:B------:R-:W-:Y:S01]  /*1300*/  VIADD R22, R16.reuse, 0x60 ;  /* 0x0000006010167836 */ /* 0x040fe20000000000 */
[----:B------:R-:W-:Y:S01]  /*1310*/  SHF.R.S32.HI R17, RZ, 0x1f, R16 ;  /* 0x0000001fff117819 */ /* 0x000fe20000011410 */
[C---:B------:R-:W-:Y:S01]  /*1320*/  VIADD R19, R16.reuse, 0x80 ;  /* 0x0000008010137836 */ /* 0x040fe20000000000 */
[----:B------:R-:W-:Y:S01]  /*1330*/  STL [R1+0x50], R5 ;  /* 0x0000500501007387 */ /* 0x000fe20000100800 */
[----:B------:R-:W-:Y:S01]  /*1340*/  VIADD R23, R16, 0xa0 ;  /* 0x000000a010177836 */ /* 0x000fe20000000000 */
[----:B------:R-:W-:-:S02]  /*1350*/  SHF.R.S32.HI R201, RZ, 0x1f, R22 ;  /* 0x0000001fffc97819 */ /* 0x000fc40000011416 */
[----:B------:R0:W-:Y:S01]  /*1360*/  STL [R1+0x104], R4 ;  /* 0x0001040401007387 */ /* 0x0001e20000100800 */
[----:B------:R-:W-:Y:S02]  /*1370*/  SHF.R.S32.HI R200, RZ, 0x1f, R19 ;  /* 0x0000001fffc87819 */ /* 0x000fe40000011413 */
[----:B------:R-:W-:Y:S01]  /*1380*/  SHF.R.S32.HI R199, RZ, 0x1f, R23 ;  /* 0x0000001fffc77819 */ /* 0x000fe20000011417 */
[----:B------:R1:W-:Y:S04]  /*1390*/  STL [R1+0x4c], R3 ;  /* 0x00004c0301007387 */ /* 0x0003e80000100800 */
[----:B------:R2:W-:Y:S01]  /*13a0*/  STL [R1+0x100], R9 ;  /* 0x0001000901007387 */ /* 0x0005e20000100800 */
[----:B0-----:R-:W-:Y:S02]  /*13b0*/  SHF.R.S32.HI R4, RZ, 0x1f, R32 ;  /* 0x0000001fff047819 */ /* 0x001fe40000011420 */
[----:B-1----:R-:W-:-:S03]  /*13c0*/  SHF.R.S32.HI R3, RZ, 0x1f, R3 ;  /* 0x0000001fff037819 */ /* 0x002fc60000011403 */
[----:B------:R0:W-:Y:S01]  /*13d0*/  STL [R1+0xfc], R4 ;  /* 0x0000fc0401007387 */ /* 0x0001e20000100800 */
[----:B--2---:R-:W-:-:S03]  /*13e0*/  SHF.R.S32.HI R9, RZ, 0x1f, R30 ;  /* 0x0000001fff097819 */ /* 0x004fc6000001141e */
        /* <DEDUP_REMOVED lines=24> */
[----:B------:R-:W-:Y:S04]  /*1570*/  STL [R1+0xc8], R11 ;  /* 0x0000c80b01007387 */ /* 0x000fe80000100800 */
[----:B------:R-:W-:Y:S01]  /*1580*/  STL [R1+0xc4], R9 ;  /* 0x0000c40901007387 */ /* 0x000fe20000100800 */
[----:B0-----:R-:W-:-:S05]  /*1590*/  SHF.R.S32.HI R4, RZ, 0x1f, R8 ;  /* 0x0000001fff047819 */ /* 0x001fca0000011408 */
[----:B------:R0:W-:Y:S04]  /*15a0*/  STL [R1+0xc0], R4 ;  /* 0x0000c00401007387 */ /* 0x0001e80000100800 */
[----:B------:R1:W-:Y:S04]  /*15b0*/  STL [R1+0xbc], R7 ;  /* 0x0000bc0701007387 */ /* 0x0003e80000100800 */
[----:B------:R1:W-:Y:S01]  /*15c0*/  STL [R1+0xb8], R6 ;  /* 0x0000b80601007387 */ /* 0x0003e20000100800 */
[----:B0-----:R-:W-:-:S05]  /*15d0*/  SHF.R.S32.HI R4, RZ, 0x1f, R5 ;  /* 0x0000001fff047819 */ /* 0x001fca0000011405 */
[----:B------:R1:W-:Y:S04]  /*15e0*/  STL [R1+0xb4], R4 ;  /* 0x0000b40401007387 */ /* 0x0003e80000100800 */
[----:B------:R1:W-:Y:S04]  /*15f0*/  STL [R1+0x110], R0 ;  /* 0x0001100001007387 */ /* 0x0003e80000100800 */
[----:B------:R1:W-:Y:S02]  /*1600*/  STL [R1+0xb0], R3 ;  /* 0x0000b00301007387 */ /* 0x0003e40000100800 */
.L_x_668:
[----:B0-----:R-:W0:Y:S01]  /*1610*/  LDC.64 R226, c[0x0][0xc88] ;  /* 0x00032200ffe27b82 */ /* 0x001e220000000a00 */
[----:B------:R-:W-:Y:S01]  /*1620*/  ULDC.64 UR4, c[0x0][0xa28] ;  /* 0x00028a0000047ab9 */ /* 0x000fe20000000a00 */
[----:B------:R-:W-:Y:S01]  /*1630*/  ULDC.64 UR8, c[0x0][0xa18] ;  /* 0x0002860000087ab9 */ /* 0x000fe20000000a00 */
[----:B------:R-:W-:Y:S01]  /*1640*/  ULDC.64 UR6, c[0x0][0xa08] ;  /* 0x0002820000067ab9 */ /* 0x000fe20000000a00 */
[----:B0-----:R-:W-:-:S06]  /*1650*/  IMAD.WIDE R226, R139, 0x4, R226 ;  /* 0x000000048be27825 */ /* 0x001fcc00078e02e2 */
[----:B------:R-:W1:Y:S01]  /*1660*/  LDG.E R226, desc[UR48][R226.64] ;  /* 0x00000030e2e27981 */ /* 0x000e62000c1e1900 */
[----:B------:R-:W-:Y:S01]  /*1670*/  ISETP.NE.U32.AND P2, PT, RZ, UR4, PT ;  /* 0x00000004ff007c0c */ /* 0x000fe2000bf45070 */
[----:B------:R-:W-:Y:S01]  /*1680*/  IMAD.MOV.U32 R26, RZ, RZ, RZ ;  /* 0x000000ffff1a7224 */ /* 0x000fe200078e00ff */
[----:B------:R-:W-:Y:S02]  /*1690*/  ISETP.NE.U32.AND P1, PT, RZ, UR8, PT ;  /* 0x00000008ff007c0c */ /* 0x000fe4000bf25070 */
[----:B------:R-:W-:Y:S02]  /*16a0*/  ISETP.NE.AND.EX P2, PT, RZ, UR5, PT, P2 ;  /* 0x00000005ff007c0c */ /* 0x000fe4000bf45320 */
[----:B------:R-:W-:Y:S02]  /*16b0*/  ISETP.NE.AND.EX P1, PT, RZ, UR9, PT, P1 ;  /* 0x00000009ff007c0c */ /* 0x000fe4000bf25310 */
[----:B------:R-:W-:Y:S02]  /*16c0*/  ISETP.NE.U32.AND P0, PT, RZ, UR6, PT ;  /* 0x00000006ff007c0c */ /* 0x000fe4000bf05070 */
[----:B------:R-:W-:-:S02]  /*16d0*/  MOV R10, RZ ;  /* 0x000000ff000a7202 */ /* 0x000fc40000000f00 */
[----:B------:R-:W-:Y:S02]  /*16e0*/  ISETP.NE.AND.EX P0, PT, RZ, UR7, PT, P0 ;  /* 0x00000007ff007c0c */ /* 0x000fe4000bf05300 */
[----:B-1----:R-:W-:Y:S01]  /*16f0*/  SHF.R.S32.HI R0, RZ, 0x1f, R226 ;  /* 0x0000001fff007819 */ /* 0x002fe200000114e2 */
[C---:B------:R-:W-:Y:S02]  /*1700*/  IMAD.SHL.U32 R227, R226.reuse, 0x4, RZ ;  /* 0x00000004e2e37824 */ /* 0x040fe400078e00ff */
[C---:B---3--:R-:W-:Y:S02]  /*1710*/  @P2 LEA R6, P3, R226.reuse, UR4, 0x2 ;  /* 0x00000004e2062c11 */ /* 0x048fe4000f8610ff */
[C-C-:B------:R-:W-:Y:S01]  /*1720*/  SHF.L.U64.HI R228, R226.reuse, 0x2, R0.reuse ;  /* 0x00000002e2e47819 */ /* 0x140fe20000010200 */
[----:B------:R0:W-:Y:S01]  /*1730*/  STL [R1+0xa8], R0 ;  /* 0x0000a80001007387 */ /* 0x0001e20000100800 */
[----:B--2---:R-:W-:Y:S01]  /*1740*/  @P2 LEA.HI.X R7, R226, UR5, R0, 0x2, P3 ;  /* 0x00000005e2072c11 */ /* 0x004fe200098f1400 */
[----:B------:R-:W-:Y:S01]  /*1750*/  ULDC UR4, c[0x0][0x288] ;  /* 0x0000a20000047ab9 */ /* 0x000fe20000000800 */
[----:B------:R-:W-:-:S03]  /*1760*/  IADD3 R4, P4, R227, UR6, RZ ;  /* 0x00000006e3047c10 */ /* 0x000fc6000ff9e0ff */
[----:B-----5:R1:W5:Y:S01]  /*1770*/  @P2 LDG.E R10, desc[UR48][R6.64] ;  /* 0x00000030060a2981 */ /* 0x020362000c1e1900 */
[----:B------:R-:W-:Y:S01]  /*1780*/  @P1 IADD3 R8, P2, R227, UR8, RZ ;  /* 0x00000008e3081c10 */ /* 0x000fe2000ff5e0ff */
[----:B------:R-:W-:Y:S01]  /*1790*/  IMAD.U32 R139, RZ, RZ, UR4 ;  /* 0x00000004ff8b7e24 */ /* 0x000fe2000f8e00ff */
[C---:B----4-:R-:W-:Y:S01]  /*17a0*/  IADD3.X R5, R228.reuse, UR7, RZ, P4, !PT ;  /* 0x00000007e4057c10 */ /* 0x050fe2000a7fe4ff */
[----:B------:R1:W-:Y:S01]  /*17b0*/  STL [R1+0x40], R137 ;  /* 0x0000408901007387 */ /* 0x0003e20000100800 */
[----:B------:R-:W-:Y:S01]  /*17c0*/  @P1 IADD3.X R9, R228, UR9, RZ, P2, !PT ;  /* 0x00000009e4091c10 */ /* 0x000fe200097fe4ff */
[----:B------:R-:W-:Y:S01]  /*17d0*/  ULDC.64 UR4, c[0x0][0x418] ;  /* 0x0001060000047ab9 */ /* 0x000fe20000000a00 */
[----:B------:R-:W-:Y:S01]  /*17e0*/  ULDC.64 UR8, c[0x0][0xa20] ;  /* 0x0002880000087ab9 */ /* 0x000fe20000000a00 */
[----:B------:R1:W5:Y:S04]  /*17f0*/  @P0 LDG.E R26, desc[UR48][R4.64] ;  /* 0x00000030041a0981 */ /* 0x000368000c1e1900 */
[----:B------:R1:W5:Y:S01]  /*1800*/  @P1 LDG.E R139, desc[UR48][R8.64] ;  /* 0x00000030088b1981 */ /* 0x000362000c1e1900 */
[----:B------:R-:W-:Y:S01]  /*1810*/  UISETP.NE.U32.AND UP0, UPT, UR4, URZ, UPT ;  /* 0x0000003f0400728c */ /* 0x000fe2000bf05070 */
[----:B------:R-:W-:-:S02]  /*1820*/  LOP3.LUT R3, R138, 0xff000000, RZ, 0xc0, !PT ;  /* 0xff0000008a037812 */ /* 0x000fc400078ec0ff */
[----:B------:R-:W-:Y:S01]  /*1830*/  ULDC UR4, c[0x0][0x424] ;  /* 0x0001090000047ab9 */ /* 0x000fe20000000800 */
[----:B------:R-:W-:Y:S01]  /*1840*/  UISETP.NE.AND.EX UP0, UPT, UR5, URZ, UPT, UP0 ;  /* 0x0000003f0500728c */ /* 0x000fe2000bf05300 */
[----:B------:R-:W-:Y:S02]  /*1850*/  ISETP.NE.U32.AND P2, PT, RZ, UR8, PT ;  /* 0x00000008ff007c0c */ /* 0x000fe4000bf45070 */
[----:B------:R-:W-:Y:S01]  /*1860*/  ULDC UR5, c[0x0][0x2f0] ;  /* 0x0000bc0000057ab9 */ /* 0x000fe20000000800 */
[----:B------:R-:W-:Y:S01]  /*1870*/  USEL UR4, UR4, 0x1, UP0 ;  /* 0x0000000104047887 */ /* 0x000fe20008000000 */
[----:B0-----:R-:W-:Y:S02]  /*1880*/  LOP3.LUT R0, R138, 0xff0000, RZ, 0xc0, !PT ;  /* 0x00ff00008a007812 */ /* 0x001fe400078ec0ff */
[----:B------:R-:W-:Y:S01]  /*1890*/  SHF.R.U32.HI R3, RZ, 0x8, R3 ;  /* 0x00000008ff037819 */ /* 0x000fe20000011603 */
[----:B------:R-:W-:Y:S01]  /*18a0*/  UIMAD UR4, UR4, UR5, URZ ;  /* 0x00000005040472a4 */ /* 0x000fe2000f8e023f */
[----:B------:R-:W-:-:S02]  /*18b0*/  ISETP.NE.AND.EX P2, PT, RZ, UR9, PT, P2 ;  /* 0x00000009ff007c0c */ /* 0x000fc4000bf45320 */
[----:B------:R-:W-:Y:S01]  /*18c0*/  ULDC UR5, c[0x0][0x348] ;  /* 0x0000d20000057ab9 */ /* 0x000fe20000000800 */
[----:B------:R-:W-:Y:S02]  /*18d0*/  LEA.HI R225, R0, R3, RZ, 0x10 ;  /* 0x0000000300e17211 */ /* 0x000fe400078f80ff */
[----:B------:R-:W-:Y:S01]  /*18e0*/  LOP3.LUT R196, R138, 0xffff, RZ, 0xc0, !PT ;  /* 0x0000ffff8ac47812 */ /* 0x000fe200078ec0ff */
[----:B-1----:R-:W-:Y:S07]  /*18f0*/  @P1 BRA `(.L_x_447) ;  /* 0x0000000000241947 */ /* 0x002fee0003800000 */
[----:B------:R-:W-:Y:S02]  /*1900*/  ULDC.64 UR6, c[0x0][0xa00] ;  /* 0x0002800000067ab9 */ /* 0x000fe40000000a00 */
[----:B------:R-:W-:-:S04]  /*1910*/  ISETP.NE.U32.AND P1, PT, RZ, UR6, PT ;  /* 0x00000006ff007c0c */ /* 0x000fc8000bf25070 */
[----:B------:R-:W-:-:S13]  /*1920*/  ISETP.NE.AND.EX P1, PT, RZ, UR7, PT, P1 ;  /* 0x00000007ff007c0c */ /* 0x000fda000bf25310 */
[----:B------:R-:W-:Y:S05]  /*1930*/  @!P1 BRA `(.L_x_447) ;  /* 0x0000000000149947 */ /* 0x000fea0003800000 */
[----:B------:R-:W0:Y:S02]  /*1940*/  LDC.64 R6, c[0x0][0xa00] ;  /* 0x00028000ff067b82 */ /* 0x000e240000000a00 */
[----:B0-----:R-:W-:-:S05]  /*1950*/  IMAD.WIDE R6, R226, 0x4, R6 ;  /* 0x00000004e2067825 */ /* 0x001fca00078e0206 */
[----:B-----5:R-:W2:Y:S04]  /*1960*/  LDG.E R139, desc[UR48][R6.64] ;  /* 0x00000030068b7981 */ /* 0x020ea8000c1e1900 */
[----:B------:R-:W2:Y:S02]  /*1970*/  LDG.E R0, desc[UR48][R6.64+0x4] ;  /* 0x0000043006007981 */ /* 0x000ea4000c1e1900 */
[----:B--2---:R-:W-:-:S07]  /*1980*/  IMAD.IADD R139, R0, 0x1, -R139 ;  /* 0x00000001008b7824 */ /* 0x004fce00078e0a8b */
.L_x_447:
[----:B------:R-:W-:Y:S02]  /*1990*/  IMAD.U32 R25, RZ, RZ, UR5 ;  /* 0x00000005ff197e24 */ /* 0x000fe4000f8e00ff */
[----:B------:R-:W-:Y:S01]  /*19a0*/  IMAD.U32 R27, RZ, RZ, UR4 ;  /* 0x00000004ff1b7e24 */ /* 0x000fe2000f8e00ff */
[----:B------:R-:W-:Y:S06]  /*19b0*/  @!P2 BRA `(.L_x_448) ;  /* 0x000000000010a947 */ /* 0x000fec0003800000 */
[----:B------:R-:W-:-:S04]  /*19c0*/  IADD3 R4, P0, R227, UR8, RZ ;  /* 0x00000008e3047c10 */ /* 0x000fc8000ff1e0ff */
[----:B------:R-:W-:-:S05]  /*19d0*/  IADD3.X R5, R228, UR9, RZ, P0, !PT ;  /* 0x00000009e4057c10 */ /* 0x000fca00087fe4ff */
[----:B------:R0:W5:Y:S01]  /*19e0*/  LDG.E R27, desc[UR48][R4.64] ;  /* 0x00000030041b7981 */ /* 0x000162000c1e1900 */
[----:B------:R-:W-:Y:S05]  /*19f0*/  BRA `(.L_x_449) ;  /* 0x0000000000107947 */ /* 0x000fea0003800000 */
.L_x_448:
[----:B------:R-:W-:Y:S05]  /*1a00*/  @!P0 BRA `(.L_x_449) ;  /* 0x00000000000c8947 */ /* 0x000fea0003800000 */
[----:B------:R-:W2:Y:S04]  /*1a10*/  LDG.E R0, desc[UR48][R4.64] ;  /* 0x0000003004007981 */ /* 0x000ea8000c1e1900 */
[----:B------:R-:W2:Y:S02]  /*1a20*/  LDG.E R27, desc[UR48][R4.64+0x4] ;  /* 0x00000430041b7981 */ /* 0x000ea4000c1e1900 */
[----:B--2---:R-:W-:-:S07]  /*1a30*/  IMAD.IADD R27, R27, 0x1, -R0 ;  /* 0x000000011b1b7824 */ /* 0x004fce00078e0a00 */
.L_x_449:
[----:B------:R-:W-:Y:S01]  /*1a40*/  ULDC.64 UR4, c[0x0][0xa10] ;  /* 0x0002840000047ab9 */ /* 0x000fe20000000a00 */
[----:B------:R-:W2:Y:S01]  /*1a50*/  LDL.LU R28, [R1] ;  /* 0x00000000011c7983 */ /* 0x000ea20000300800 */
[----:B------:R-:W-:-:S04]  /*1a60*/  ISETP.NE.U32.AND P0, PT, RZ, UR4, PT ;  /* 0x00000004ff007c0c */ /* 0x000fc8000bf05070 */
[----:B------:R-:W-:Y:S01]  /*1a70*/  ISETP.NE.AND.EX P0, PT, RZ, UR5, PT, P0 ;  /* 0x00000005ff007c0c */ /* 0x000fe2000bf05300 */
[----:B------:R-:W-:-:S12]  /*1a80*/  ULDC.64 UR4, c[0x0][0xa30] ;  /* 0x00028c0000047ab9 */ /* 0x000fd80000000a00 */
[----:B0-----:R-:W0:Y:S02]  /*1a90*/  @P0 LDC.64 R4, c[0x0][0xa10] ;  /* 0x00028400ff040b82 */ /* 0x001e240000000a00 */
[----:B0-----:R-:W-:-:S05]  /*1aa0*/  @P0 IMAD.WIDE R4, R226, 0x4, R4 ;  /* 0x00000004e2040825 */ /* 0x001fca00078e0204 */
[----:B------:R-:W3:Y:S04]  /*1ab0*/  @P0 LDG.E R0, desc[UR48][R4.64] ;  /* 0x0000003004000981 */ /* 0x000ee8000c1e1900 */
[----:B------:R-:W3:Y:S01]  /*1ac0*/  @P0 LDG.E R3, desc[UR48][R4.64+0x4] ;  /* 0x0000043004030981 */ /* 0x000ee2000c1e1900 */
[----:B------:R-:W-:Y:S01]  /*1ad0*/  ISETP.NE.U32.AND P1, PT, RZ, UR4, PT ;  /* 0x00000004ff007c0c */ /* 0x000fe2000bf25070 */
[----:B-----5:R-:W-:-:S03]  /*1ae0*/  IMAD.MOV.U32 R135, RZ, RZ, R27 ;  /* 0x000000ffff877224 */ /* 0x020fc600078e001b */
[----:B------:R-:W-:-:S13]  /*1af0*/  ISETP.NE.AND.EX P1, PT, RZ, UR5, PT, P1 ;  /* 0x00000005ff007c0c */ /* 0x000fda000bf25310 */
[----:B------:R-:W-:-:S04]  /*1b00*/  @P1 IADD3 R6, P2, R227, UR4, RZ ;  /* 0x00000004e3061c10 */ /* 0x000fc8000ff5e0ff */
[----:B------:R-:W-:-:S05]  /*1b10*/  @P1 IADD3.X R7, R228, UR5, RZ, P2, !PT ;  /* 0x00000005e4071c10 */ /* 0x000fca00097fe4ff */
[----:B------:R0:W5:Y:S01]  /*1b20*/  @P1 LDG.E R135, desc[UR48][R6.64] ;  /* 0x0000003006871981 */ /* 0x000162000c1e1900 */
[----:B------:R-:W-:Y:S01]  /*1b30*/  IMAD.IADD R10, R27, 0x1, -R10 ;  /* 0x000000011b0a7824 */ /* 0x000fe200078e0a0a */
[----:B------:R-:W-:Y:S01]  /*1b40*/  LOP3.LUT R12, R225, 0xff, RZ, 0xc0, !PT ;  /* 0x000000ffe10c7812 */ /* 0x000fe200078ec0ff */
[----:B------:R-:W-:Y:S01]  /*1b50*/  BSSY B0, `(.L_x_450) ;  /* 0x000002c000007945 */ /* 0x000fe20003800000 */
[----:B------:R-:W-:-:S03]  /*1b60*/  SHF.R.U32.HI R225, RZ, 0x10, R225 ;  /* 0x00000010ffe17819 */ /* 0x000fc600000116e1 */
[----:B------:R0:W-:Y:S01]  /*1b70*/  STL [R1+0x44], R12 ;  /* 0x0000440c01007387 */ /* 0x0001e20000100800 */
[----:B--2---:R-:W-:Y:S01]  /*1b80*/  LOP3.LUT R28, R28, 0xfffffff7, RZ, 0xc0, !PT ;  /* 0xfffffff71c1c7812 */ /* 0x004fe200078ec0ff */
[----:B---3--:R-:W-:-:S04]  /*1b90*/  @P0 IMAD.IADD R25, R3, 0x1, -R0 ;  /* 0x0000000103190824 */ /* 0x008fc800078e0a00 */
[----:B------:R-:W-:-:S04]  /*1ba0*/  IMAD.IADD R138, R10, 0x1, R25 ;  /* 0x000000010a8a7824 */ /* 0x000fc800078e0219 */
[C---:B------:R-:W-:Y:S01]  /*1bb0*/  VIADD R0, R138.reuse, 0x5f ;  /* 0x0000005f8a007836 */ /* 0x040fe20000000000 */
[----:B------:R-:W-:-:S03]  /*1bc0*/  ISETP.GE.AND P3, PT, R138, 0x1, PT ;  /* 0x000000018a00780c */ /* 0x000fc60003f66270 */
[----:B------:R-:W-:-:S05]  /*1bd0*/  IMAD.HI R0, R0, 0x2aaaaaab, RZ ;  /* 0x2aaaaaab00007827 */ /* 0x000fca00078e02ff */
[----:B------:R-:W-:-:S04]  /*1be0*/  SHF.R.U32.HI R3, RZ, 0x1f, R0 ;  /* 0x0000001fff037819 */ /* 0x000fc80000011600 */
[----:B------:R-:W-:Y:S01]  /*1bf0*/  LEA.HI.SX32 R136, R0, R3, 0x1c ;  /* 0x0000000300887211 */ /* 0x000fe200078fe2ff */
[----:B------:R-:W-:Y:S01]  /*1c00*/  IMAD.MOV.U32 R3, RZ, RZ, RZ ;  /* 0x000000ffff037224 */ /* 0x000fe200078e00ff */
[----:B------:R-:W-:-:S05]  /*1c10*/  @P3 LOP3.LUT R28, R28, 0x8, RZ, 0xfc, !PT ;  /* 0x000000081c1c3812 */ /* 0x000fca00078efcff */
[----:B------:R0:W-:Y:S01]  /*1c20*/  STL [R1], R28 ;  /* 0x0000001c01007387 */ /* 0x0001e20000100800 */
[----:B------:R-:W-:Y:S05]  /*1c30*/  @!P3 BRA `(.L_x_451) ;  /* 0x000000000074b947 */ /* 0x000fea0003800000 */
[----:B------:R-:W-:Y:S01]  /*1c40*/  ISETP.NE.AND P0, PT, R225, RZ, PT ;  /* 0x000000ffe100720c */ /* 0x000fe20003f05270 */
[----:B------:R-:W-:-:S03]  /*1c50*/  ULDC UR4, c[0x0][0x9f0] ;  /* 0x00027c0000047ab9 */ /* 0x000fc60000000800 */
[----:B------:R-:W-:-:S04]  /*1c60*/  SEL R9, R225, UR4, P0 ;  /* 0x00000004e1097c07 */ /* 0x000fc80008000000 */
[-C--:B0-----:R-:W-:Y:S02]  /*1c70*/  IABS R6, R9.reuse ;  /* 0x0000000900067213 */ /* 0x081fe40000000000 */
[----:B------:R-:W-:Y:S02]  /*1c80*/  IADD3 R0, R136, -0x1, R9 ;  /* 0xffffffff88007810 */ /* 0x000fe40007ffe009 */
[----:B------:R-:W0:Y:S01]  /*1c90*/  I2F.RP R3, R6 ;  /* 0x0000000600037306 */ /* 0x000e220000209400 */
[-C--:B------:R-:W-:Y:S02]  /*1ca0*/  IABS R11, R9.reuse ;  /* 0x00000009000b7213 */ /* 0x080fe40000000000 */
[----:B------:R-:W-:Y:S02]  /*1cb0*/  IABS R8, R0 ;  /* 0x0000000000087213 */ /* 0x000fe40000000000 */
[----:B------:R-:W-:-:S04]  /*1cc0*/  LOP3.LUT R0, R0, R9, RZ, 0x3c, !PT ;  /* 0x0000000900007212 */ /* 0x000fc800078e3cff */
[----:B------:R-:W-:Y:S01]  /*1cd0*/  ISETP.GE.AND P2, PT, R0, RZ, PT ;  /* 0x000000ff0000720c */ /* 0x000fe20003f46270 */
[----:B0-----:R-:W0:Y:S02]  /*1ce0*/  MUFU.RCP R3, R3 ;  /* 0x0000000300037308 */ /* 0x001e240000001000 */
[----:B0-----:R-:W-:Y:S02]  /*1cf0*/  VIADD R4, R3, 0xffffffe ;  /* 0x0ffffffe03047836 */ /* 0x001fe40000000000 */
[----:B------:R-:W-:-:S04]  /*1d00*/  IMAD.MOV R3, RZ, RZ, -R11 ;  /* 0x000000ffff037224 */ /* 0x000fc800078e0a0b */
[----:B------:R0:W1:Y:S02]  /*1d10*/  F2I.FTZ.U32.TRUNC.NTZ R5, R4 ;  /* 0x0000000400057305 */ /* 0x000064000021f000 */
[----:B0-----:R-:W-:Y:S02]  /*1d20*/  IMAD.MOV.U32 R4, RZ, RZ, RZ ;  /* 0x000000ffff047224 */ /* 0x001fe400078e00ff */
[----:B-1----:R-:W-:-:S04]  /*1d30*/  IMAD.MOV R7, RZ, RZ, -R5 ;  /* 0x000000ffff077224 */ /* 0x002fc800078e0a05 */
[----:B------:R-:W-:-:S04]  /*1d40*/  IMAD R7, R7, R6, RZ ;  /* 0x0000000607077224 */ /* 0x000fc800078e02ff */
[----:B------:R-:W-:-:S06]  /*1d50*/  IMAD.HI.U32 R5, R5, R7, R4 ;  /* 0x0000000705057227 */ /* 0x000fcc00078e0004 */
[----:B------:R-:W-:-:S04]  /*1d60*/  IMAD.HI.U32 R5, R5, R8, RZ ;  /* 0x0000000805057227 */ /* 0x000fc800078e00ff */
[----:B------:R-:W-:-:S05]  /*1d70*/  IMAD R3, R5, R3, R8 ;  /* 0x0000000305037224 */ /* 0x000fca00078e0208 */
[----:B------:R-:W-:-:S13]  /*1d80*/  ISETP.GT.U32.AND P1, PT, R6, R3, PT ;  /* 0x000000030600720c */ /* 0x000fda0003f24070 */
[-C--:B------:R-:W-:Y:S01]  /*1d90*/  @!P1 IADD3 R3, R3, -R6.reuse, RZ ;  /* 0x8000000603039210 */ /* 0x080fe20007ffe0ff */
[----:B------:R-:W-:Y:S01]  /*1da0*/  @!P1 VIADD R5, R5, 0x1 ;  /* 0x0000000105059836 */ /* 0x000fe20000000000 */
[----:B------:R-:W-:Y:S02]  /*1db0*/  ISETP.NE.AND P1, PT, R9, RZ, PT ;  /* 0x000000ff0900720c */ /* 0x000fe40003f25270 */
[----:B------:R-:W-:-:S13]  /*1dc0*/  ISETP.GE.U32.AND P0, PT, R3, R6, PT ;  /* 0x000000060300720c */ /* 0x000fda0003f06070 */
[----:B------:R-:W-:-:S04]  /*1dd0*/  @P0 VIADD R5, R5, 0x1 ;  /* 0x0000000105050836 */ /* 0x000fc80000000000 */
[----:B------:R-:W-:-:S04]  /*1de0*/  IMAD.MOV.U32 R3, RZ, RZ, R5 ;  /* 0x000000ffff037224 */ /* 0x000fc800078e0005 */
[----:B------:R-:W-:Y:S01]  /*1df0*/  @!P2 IMAD.MOV R3, RZ, RZ, -R3 ;  /* 0x000000ffff03a224 */ /* 0x000fe200078e0a03 */
[----:B------:R-:W-:-:S07]  /*1e00*/  @!P1 LOP3.LUT R3, RZ, R9, RZ, 0x33, !PT ;  /* 0x00000009ff039212 */ /* 0x000fce00078e33ff */
.L_x_451:
[----:B------:R-:W-:Y:S05]  /*1e10*/  BSYNC B0 ;  /* 0x0000000000007941 */ /* 0x000fea0003800000 */
.L_x_450:
[----:B------:R-:W-:Y:S01]  /*1e20*/  IMAD R0, R12, R3, RZ ;  /* 0x000000030c007224 */ /* 0x000fe200078e02ff */
[----:B------:R-:W-:-:S04]  /*1e30*/  PLOP3.LUT P2, PT, PT, PT, PT, 0x80, 0x0 ;  /* 0x000000000000781c */ /* 0x000fc80003f4f070 */
[C---:B------:R-:W-:Y:S01]  /*1e40*/  VIADDMNMX R3, R0.reuse, R3, R136, PT ;  /* 0x0000000300037246 */ /* 0x040fe20003800188 */
[----:B------:R-:W-:-:S04]  /*1e50*/  IMAD R0, R0, 0x60, -R10 ;  /* 0x0000006000007824 */ /* 0x000fc800078e0a0a */
[----:B------:R-:W-:Y:S01]  /*1e60*/  IMAD R4, R3, 0x60, -R10 ;  /* 0x0000006003047824 */ /* 0x000fe200078e0a0a */
[----:B------:R-:W-:-:S04]  /*1e70*/  VIMNMX R0, RZ, R0, !PT ;  /* 0x00000000ff007248 */ /* 0x000fc80007fe0100 */
[----:B------:R-:W-:Y:S01]  /*1e80*/  VIMNMX R3, R4, R25, PT ;  /* 0x0000001904037248 */ /* 0x000fe20003fe0100 */
[----:B------:R-:W-:-:S03]  /*1e90*/  IMAD.WIDE.U32 R120, R0, -0x55555555, RZ ;  /* 0xaaaaaaab00787825 */ /* 0x000fc600078e00ff */
[----:B------:R-:W-:Y:S02]  /*1ea0*/  ISETP.GT.AND P0, PT, R3, R0, PT ;  /* 0x000000000300720c */ /* 0x000fe40003f04270 */
[----:B------:R-:W-:-:S05]  /*1eb0*/  SHF.R.U32.HI R120, RZ, 0x6, R121 ;  /* 0x00000006ff787819 */ /* 0x000fca0000011679 */
[----:B------:R-:W-:-:S06]  /*1ec0*/  IMAD.MOV.U32 R24, RZ, RZ, R120 ;  /* 0x000000ffff187224 */ /* 0x000fcc00078e0078 */
[----:B------:R-:W-:-:S04]  /*1ed0*/  @P0 VIADD R0, R3, 0x5f ;  /* 0x0000005f03000836 */ /* 0x000fc80000000000 */
[----:B------:R-:W-:-:S05]  /*1ee0*/  @P0 IMAD.HI R0, R0, 0x2aaaaaab, RZ ;  /* 0x2aaaaaab00000827 */ /* 0x000fca00078e02ff */
[----:B------:R-:W-:-:S04]  /*1ef0*/  @P0 SHF.R.U32.HI R3, RZ, 0x1f, R0 ;  /* 0x0000001fff030819 */ /* 0x000fc80000011600 */
[----:B------:R-:W-:-:S04]  /*1f00*/  @P0 LEA.HI.SX32 R24, R0, R3, 0x1c ;  /* 0x0000000300180211 */ /* 0x000fc800078fe2ff */
[----:B------:R-:W-:-:S13]  /*1f10*/  ISETP.GT.AND P0, PT, R24, R120, PT ;  /* 0x000000781800720c */ /* 0x000fda0003f04270 */
[----:B------:R-:W-:Y:S05]  /*1f20*/  @!P0 BRA `(.L_x_452) ;  /* 0x0000009400508947 */ /* 0x000fea0003800000 */
[----:B------:R-:W-:Y:S01]  /*1f30*/  VIADD R0, R2, 0x1e400 ;  /* 0x0001e40002007836 */ /* 0x000fe20000000000 */
[----:B------:R-:W-:Y:S04]  /*1f40*/  BSSY B6, `(.L_x_453) ;  /* 0x0000013000067945 */ /* 0x000fe80003800000 */
[----:B------:R-:W-:-:S13]  /*1f50*/  LOP3.LUT P0, RZ, R0, 0x3ff, RZ, 0xc0, !PT ;  /* 0x000003ff00ff7812 */ /* 0x000fda000780c0ff */
[----:B------:R-:W-:Y:S05]  /*1f60*/  @!P0 BRA `(.L_x_454) ;  /* 0x0000000000408947 */ /* 0x000fea0003800000 */
[----:B------:R-:W-:Y:S01]  /*1f70*/  MOV R14, 0x0 ;  /* 0x00000000000e7802 */ /* 0x000fe20000000f00 */
[----:B------:R-:W-:Y:S01]  /*1f80*/  ULDC.64 UR4, c[0x4][0x88] ;  /* 0x0100220000047ab9 */ /* 0x000fe20000000a00 */
[----:B------:R-:W-:Y:S01]  /*1f90*/  ULDC.64 UR6, c[0x4][0x18] ;  /* 0x0100060000067ab9 */ /* 0x000fe20000000a00 */
[----:B------:R-:W-:Y:S02]  /*1fa0*/  IMAD.U32 R4, RZ, RZ, UR4 ;  /* 0x00000004ff047e24 */ /* 0x000fe4000f8e00ff */
[----:B------:R-:W-:Y:S01]  /*1fb0*/  IMAD.U32 R5, RZ, RZ, UR5 ;  /* 0x00000005ff057e24 */ /* 0x000fe2000f8e00ff */
[----:B------:R-:W1:Y:S01]  /*1fc0*/  LDC.64 R14, c[0x4][R14] ;  /* 0x010000000e0e7b82 */ /* 0x000e620000000a00 */
[----:B------:R-:W-:Y:S01]  /*1fd0*/  ULDC.64 UR4, c[0x4][0x90] ;  /* 0x0100240000047ab9 */ /* 0x000fe20000000a00 */
[----:B------:R-:W-:Y:S02]  /*1fe0*/  IMAD.U32 R10, RZ, RZ, UR6 ;  /* 0x00000006ff0a7e24 */ /* 0x000fe4000f8e00ff */
[----:B0-----:R-:W-:-:S02]  /*1ff0*/  IMAD.U32 R6, RZ, RZ, UR4 ;  /* 0x00000004ff067e24 */ /* 0x001fc4000f8e00ff */
[----:B------:R-:W-:Y:S02]  /*2000*/  IMAD.U32 R7, RZ, RZ, UR5 ;  /* 0x00000005ff077e24 */ /* 0x000fe4000f8e00ff */
[----:B------:R-:W-:Y:S02]  /*2010*/  IMAD.U32 R11, RZ, RZ, UR7 ;  /* 0x00000007ff0b7e24 */ /* 0x000fe4000f8e00ff */
[----:B------:R-:W-:Y:S02]  /*2020*/  IMAD.MOV.U32 R8, RZ, RZ, 0x70 ;  /* 0x00000070ff087424 */ /* 0x000fe400078e00ff */
[----:B------:R-:W-:Y:S02]  /*2030*/  IMAD.MOV.U32 R12, RZ, RZ, 0x1 ;  /* 0x00000001ff0c7424 */ /* 0x000fe400078e00ff */
[----:B------:R-:W-:-:S07]  /*2040*/  IMAD.MOV.U32 R13, RZ, RZ, RZ ;  /* 0x000000ffff0d7224 */ /* 0x000fce00078e00ff */
[----:B------:R-:W-:-:S07]  /*2050*/  LEPC R20, `(.L_x_454) ;  /* 0x000000001014794e */ /* 0x000fce0000000000 */
[----:B-1---5:R-:W-:Y:S05]  /*2060*/  CALL.ABS.NOINC R14 ;  /* 0x000000000e007343 */ /* 0x022fea0003c00000 */
.L_x_454:
[----:B------:R-:W-:Y:S05]  /*2070*/  BSYNC B6 ;  /* 0x0000000000067941 */ /* 0x000fea0003800000 */
.L_x_453:
[----:B------:R-:W-:Y:S01]  /*2080*/  IADD3 R113, R2, 0x400, RZ ;  /* 0x0000040002717810 */ /* 0x000fe20007ffe0ff */
[----:B------:R-:W-:Y:S03]  /*2090*/  BSSY B6, `(.L_x_455) ;  /* 0x0000013000067945 */ /* 0x000fe60003800000 */
        /* <DEDUP_REMOVED lines=18> */
.L_x_456:
[----:B------:R-:W-:Y:S05]  /*21c0*/  BSYNC B6 ;  /* 0x0000000000067941 */ /* 0x000fea0003800000 */
.L_x_455:
[----:B------:R-:W-:Y:S01]  /*21d0*/  ULDC.64 UR4, c[0x0][0x9f8] ;  /* 0x00027e0000047ab9 */ /* 0x000fe20000000a00 */
[----:B------:R-:W-:Y:S01]  /*21e0*/  IMAD.MOV.U32 R0, RZ, RZ, R226 ;  /* 0x000000ffff007224 */ /* 0x000fe200078e00e2 */
[----:B------:R-:W-:Y:S01]  /*21f0*/  ISETP.NE.U32.AND P0, PT, RZ, UR4, PT ;  /* 0x00000004ff007c0c */ /* 0x000fe2000bf05070 */
[----:B0-----:R-:W0:Y:S01]  /*2200*/  S2R R7, SR_TID.X ;  /* 0x0000000000077919 */ /* 0x001e220000002100 */
[----:B------:R-:W1:Y:S01]  /*2210*/  LDC R119, c[0x0][0x3f4] ;  /* 0x0000fd00ff777b82 */ /* 0x000e620000000800 */
[----:B------:R-:W-:Y:S01]  /*2220*/  IMAD.MOV.U32 R20, RZ, RZ, R28 ;  /* 0x000000ffff147224 */ /* 0x000fe200078e001c */
[----:B------:R-:W-:-:S06]  /*2230*/  ISETP.NE.AND.EX P0, PT, RZ, UR5, PT, P0 ;  /* 0x00000005ff007c0c */ /* 0x000fcc000bf05300 */
[----:B------:R-:W2:Y:S07]  /*2240*/  LDC.64 R92, c[0x0][0x3f8] ;  /* 0x0000fe00ff5c7b82 */ /* 0x000eae0000000a00 */
[----:B------:R-:W-:Y:S01]  /*2250*/  @P0 IADD3 R4, P1, R227, UR4, RZ ;  /* 0x00000004e3040c10 */ /* 0x000fe2000ff3e0ff */
[----:B------:R-:W-:Y:S01]  /*2260*/  ULDC UR4, c[0x0][0x2f4] ;  /* 0x0000bd0000047ab9 */ /* 0x000fe20000000800 */
[----:B------:R-:W3:Y:S02]  /*2270*/  LDC.64 R86, c[0x0][0x408] ;  /* 0x00010200ff567b82 */ /* 0x000ee40000000a00 */
[----:B------:R-:W-:-:S05]  /*2280*/  @P0 IADD3.X R5, R228, UR5, RZ, P1, !PT ;  /* 0x00000005e4050c10 */ /* 0x000fca0008ffe4ff */
[----:B------:R4:W3:Y:S01]  /*2290*/  @P0 LDG.E R0, desc[UR48][R4.64] ;  /* 0x0000003004000981 */ /* 0x0008e2000c1e1900 */
[----:B------:R-:W-:Y:S01]  /*22a0*/  ISETP.GE.AND P1, PT, R193, UR4, PT ;  /* 0x00000004c1007c0c */ /* 0x000fe2000bf26270 */
[----:B------:R-:W-:Y:S01]  /*22b0*/  IMAD.IADD R123, R26, 0x1, R27 ;  /* 0x000000011a7b7824 */ /* 0x000fe200078e021b */
[----:B------:R-:W-:Y:S01]  /*22c0*/  ISETP.GE.AND P0, PT, R16, UR4, PT ;  /* 0x0000000410007c0c */ /* 0x000fe2000bf06270 */
[----:B------:R-:W1:Y:S01]  /*22d0*/  S2R R162, SR_TID.X ;  /* 0x0000000000a27919 */ /* 0x000e620000002100 */
[----:B------:R-:W-:Y:S01]  /*22e0*/  SEL R6, RZ, 0xffffffff, P1 ;  /* 0xffffffffff067807 */ /* 0x000fe20000800000 */
[----:B0-----:R-:W-:Y:S01]  /*22f0*/  VIADD R8, R7, 0xffffff80 ;  /* 0xffffff8007087836 */ /* 0x001fe20000000000 */
[----:B------:R-:W-:Y:S01]  /*2300*/  SEL R3, RZ, 0x1, P0 ;  /* 0x00000001ff037807 */ /* 0x000fe20000000000 */
[----:B--2---:R-:W-:Y:S01]  /*2310*/  IMAD.WIDE.U32 R94, R202, R92, R16 ;  /* 0x0000005cca5e7225 */ /* 0x004fe200078e0010 */
[----:B------:R-:W-:Y:S02]  /*2320*/  ISETP.GE.AND P0, PT, R192, UR4, PT ;  /* 0x00000004c0007c0c */ /* 0x000fe4000bf06270 */
[----:B------:R-:W-:Y:S01]  /*2330*/  ISETP.GE.AND P1, PT, R22, UR4, PT ;  /* 0x0000000416007c0c */ /* 0x000fe2000bf26270 */
[----:B------:R-:W-:Y:S01]  /*2340*/  IMAD.SHL.U32 R6, R6, 0x2, RZ ;  /* 0x0000000206067824 */ /* 0x000fe200078e00ff */
[----:B------:R-:W-:Y:S01]  /*2350*/  SHF.R.S32.HI R9, RZ, 0x1f, R8 ;  /* 0x0000001fff097819 */ /* 0x000fe20000011408 */
[----:B------:R-:W-:Y:S01]  /*2360*/  IMAD.SHL.U32 R103, R92, 0x40, RZ ;  /* 0x000000405c677824 */ /* 0x000fe200078e00ff */
[----:B----4-:R-:W-:Y:S01]  /*2370*/  SEL R4, RZ, 0x4, P0 ;  /* 0x00000004ff047807 */ /* 0x010fe20000000000 */
[----:B---3--:R-:W-:Y:S01]  /*2380*/  IMAD.WIDE.U32 R88, R202, R86, R16 ;  /* 0x00000056ca587225 */ /* 0x008fe200078e0010 */
[----:B------:R-:W-:-:S02]  /*2390*/  LOP3.LUT R3, R6, 0x2, R3, 0xe2, !PT ;  /* 0x0000000206037812 */ /* 0x000fc400078ee203 */
[----:B------:R-:W-:Y:S01]  /*23a0*/  SEL R5, RZ, 0x8, P1 ;  /* 0x00000008ff057807 */ /* 0x000fe20000800000 */
[----:B------:R-:W-:Y:S01]  /*23b0*/  IMAD R125, R87, 0x60, RZ ;  /* 0x00000060577d7824 */ /* 0x000fe200078e02ff */
[----:B------:R-:W-:Y:S01]  /*23c0*/  LEA.HI R9, R9, R8, RZ, 0x2 ;  /* 0x0000000809097211 */ /* 0x000fe200078f10ff */
[----:B------:R-:W-:Y:S01]  /*23d0*/  IMAD.SHL.U32 R105, R86, 0x40, RZ ;  /* 0x0000004056697824 */ /* 0x000fe200078e00ff */
[----:B------:R-:W-:Y:S02]  /*23e0*/  LOP3.LUT R3, R5, R3, R4, 0xfe, !PT ;  /* 0x0000000305037212 */ /* 0x000fe400078efe04 */
[----:B------:R-:W-:Y:S02]  /*23f0*/  SHF.R.S32.HI R5, RZ, 0x1f, R9 ;  /* 0x0000001fff057819 */ /* 0x000fe40000011409 */
[----:B------:R-:W-:Y:S02]  /*2400*/  ISETP.GE.AND P0, PT, R19, UR4, PT ;  /* 0x0000000413007c0c */ /* 0x000fe4000bf06270 */
[----:B------:R-:W-:-:S02]  /*2410*/  LEA.HI R6, R5, R202, RZ, 0x3 ;  /* 0x000000ca05067211 */ /* 0x000fc400078f18ff */
[----:B------:R-:W-:Y:S02]  /*2420*/  LOP3.LUT R20, R20, 0xfffffffb, RZ, 0xc0, !PT ;  /* 0xfffffffb14147812 */ /* 0x000fe400078ec0ff */
[----:B------:R-:W-:Y:S02]  /*2430*/  LOP3.LUT R121, R6, 0xfffffff8, RZ, 0xc0, !PT ;  /* 0xfffffff806797812 */ /* 0x000fe400078ec0ff */
[----:B------:R-:W-:Y:S02]  /*2440*/  SEL R6, RZ, 0x10, P0 ;  /* 0x00000010ff067807 */ /* 0x000fe40000000000 */
[----:B------:R-:W-:Y:S01]  /*2450*/  SHF.R.S32.HI R7, RZ, 0x1f, R202 ;  /* 0x0000001fff077819 */ /* 0x000fe200000114ca */
[C---:B------:R-:W-:Y:S01]  /*2460*/  IMAD.IADD R121, R202.reuse, 0x1, -R121 ;  /* 0x00000001ca797824 */ /* 0x040fe200078e0a79 */
[----:B------:R-:W-:Y:S02]  /*2470*/  SHF.R.S32.HI R195, RZ, 0x1f, R194 ;  /* 0x0000001fffc37819 */ /* 0x000fe400000114c2 */
[----:B------:R-:W-:Y:S01]  /*2480*/  LOP3.LUT R6, R3, R6, RZ, 0xfc, !PT ;  /* 0x0000000603067212 */ /* 0x000fe200078efcff */
[----:B------:R-:W-:Y:S01]  /*2490*/  IMAD R4, R7, R92, RZ ;  /* 0x0000005c07047224 */ /* 0x000fe200078e02ff */
[----:B------:R-:W-:Y:S01]  /*24a0*/  LOP3.LUT P0, RZ, R121, 0x4, RZ, 0xc0, !PT ;  /* 0x0000000479ff7812 */ /* 0x000fe2000780c0ff */
[----:B------:R-:W-:Y:S01]  /*24b0*/  IMAD R7, R7, R86, RZ ;  /* 0x0000005607077224 */ /* 0x000fe200078e02ff */
[----:B-1----:R-:W-:Y:S01]  /*24c0*/  ISETP.GE.AND P1, PT, R193, R119, PT ;  /* 0x00000077c100720c */ /* 0x002fe20003f26270 */
[----:B------:R-:W-:Y:S01]  /*24d0*/  IMAD R5, R202, R93, R4 ;  /* 0x0000005dca057224 */ /* 0x000fe200078e0204 */
[----:B------:R-:W-:Y:S01]  /*24e0*/  ISETP.GE.AND P2, PT, R192, R119, PT ;  /* 0x00000077c000720c */ /* 0x000fe20003f46270 */
[----:B------:R-:W-:Y:S01]  /*24f0*/  IMAD.WIDE.U32 R96, R202, R92, R194 ;  /* 0x0000005cca607225 */ /* 0x000fe200078e00c2 */
[----:B------:R-:W-:-:S02]  /*2500*/  SEL R4, R119, RZ, P1 ;  /* 0x000000ff77047207 */ /* 0x000fc40000800000 */
[----:B------:R-:W-:Y:S01]  /*2510*/  LOP3.LUT R9, R9, 0xfffffffc, RZ, 0xc0, !PT ;  /* 0xfffffffc09097812 */ /* 0x000fe200078ec0ff */
[----:B------:R-:W-:Y:S01]  /*2520*/  IMAD.WIDE.U32 R90, R202, R86, R194 ;  /* 0x00000056ca5a7225 */ /* 0x000fe200078e00c2 */
[----:B-----5:R-:W-:Y:S02]  /*2530*/  SHF.R.S32.HI R15, RZ, 0x1f, R135 ;  /* 0x0000001fff0f7819 */ /* 0x020fe40000011487 */
[----:B------:R-:W-:Y:S01]  /*2540*/  IADD3 R109, R8, -R9, RZ ;  /* 0x80000009086d7210 */ /* 0x000fe20007ffe0ff */
[----:B------:R-:W-:Y:S01]  /*2550*/  IMAD R7, R202, R87, R7 ;  /* 0x00000057ca077224 */ /* 0x000fe200078e0207 */
[----:B------:R-:W-:Y:S01]  /*2560*/  @P0 LOP3.LUT R20, R20, 0x4, RZ, 0xfc, !PT ;  /* 0x0000000414140812 */ /* 0x000fe200078efcff */
[----:B------:R-:W-:Y:S01]  /*2570*/  IMAD.IADD R97, R97, 0x1, R5 ;  /* 0x0000000161617824 */ /* 0x000fe200078e0205 */
[----:B------:R-:W-:Y:S01]  /*2580*/  ISETP.GE.AND P0, PT, R16, R119, PT ;  /* 0x000000771000720c */ /* 0x000fe20003f06270 */
[----:B------:R-:W-:Y:S01]  /*2590*/  IMAD.IADD R95, R5, 0x1, R95 ;  /* 0x00000001055f7824 */ /* 0x000fe200078e025f */
[----:B------:R-:W-:Y:S01]  /*25a0*/  SEL R5, R119, RZ, P2 ;  /* 0x000000ff77057207 */ /* 0x000fe20001000000 */
[----:B------:R-:W-:Y:S01]  /*25b0*/  IMAD.IADD R91, R91, 0x1, R7 ;  /* 0x000000015b5b7824 */ /* 0x000fe200078e0207 */
[----:B------:R-:W-:Y:S01]  /*25c0*/  SEL R3, R119, RZ, P0 ;  /* 0x000000ff77037207 */ /* 0x000fe20000000000 */
[----:B------:R-:W-:Y:S01]  /*25d0*/  IMAD.IADD R89, R7, 0x1, R89 ;  /* 0x0000000107597824 */ /* 0x000fe200078e0259 */
[----:B------:R-:W-:Y:S01]  /*25e0*/  LOP3.LUT R20, R20, 0xfffffffe, RZ, 0xc0, !PT ;  /* 0xfffffffe14147812 */ /* 0x000fe200078ec0ff */
[----:B------:R-:W-:Y:S01]  /*25f0*/  IMAD.IADD R7, R193, 0x1, R4 ;  /* 0x00000001c1077824 */ /* 0x000fe200078e0204 */
[----:B------:R-:W-:Y:S01]  /*2600*/  SHF.L.U64.HI R102, R92, 0x6, R93 ;  /* 0x000000065c667819 */ /* 0x000fe2000001025d */
[----:B------:R-:W-:Y:S01]  /*2610*/  IMAD.IADD R3, R16, 0x1, R3 ;  /* 0x0000000110037824 */ /* 0x000fe200078e0203 */
[----:B------:R-:W-:Y:S01]  /*2620*/  @P2 LOP3.LUT R20, R20, 0x1, RZ, 0xfc, !PT ;  /* 0x0000000114142812 */ /* 0x000fe200078efcff */
[----:B------:R-:W-:Y:S01]  /*2630*/  IMAD.IADD R11, R192, 0x1, R5 ;  /* 0x00000001c00b7824 */ /* 0x000fe200078e0205 */
[----:B------:R-:W-:Y:S01]  /*2640*/  SHF.R.S32.HI R8, RZ, 0x1f, R7 ;  /* 0x0000001fff087819 */ /* 0x000fe20000011407 */
[CC--:B------:R-:W-:Y:S01]  /*2650*/  IMAD.WIDE.U32 R96, R135.reuse, R92.reuse, R96 ;  /* 0x0000005c87607225 */ /* 0x0c0fe200078e0060 */
[----:B------:R-:W-:Y:S01]  /*2660*/  SHF.R.S32.HI R4, RZ, 0x1f, R3 ;  /* 0x0000001fff047819 */ /* 0x000fe20000011403 */
[----:B------:R0:W-:Y:S01]  /*2670*/  STL [R1], R20 ;  /* 0x0000001401007387 */ /* 0x0001e20000100800 */
[----:B------:R-:W-:Y:S01]  /*2680*/  LEA.HI R9, R8, R7, RZ, 0x6 ;  /* 0x0000000708097211 */ /* 0x000fe200078f30ff */
[----:B------:R-:W-:Y:S01]  /*2690*/  IMAD.WIDE.U32 R94, R135, R92, R94 ;  /* 0x0000005c875e7225 */ /* 0x000fe200078e005e */
[----:B------:R-:W-:-:S02]  /*26a0*/  LEA.HI R5, R4, R3, RZ, 0x3 ;  /* 0x0000000304057211 */ /* 0x000fc400078f18ff */
[----:B------:R-:W-:Y:S01]  /*26b0*/  LEA.HI R3, R4, R3, RZ, 0x6 ;  /* 0x0000000304037211 */ /* 0x000fe200078f30ff */
[CC--:B------:R-:W-:Y:S01]  /*26c0*/  IMAD.WIDE.U32 R90, R135.reuse, R86.reuse, R90 ;  /* 0x00000056875a7225 */ /* 0x0c0fe200078e005a */
[----:B------:R-:W-:Y:S02]  /*26d0*/  LEA.HI R8, R8, R7, RZ, 0x3 ;  /* 0x0000000708087211 */ /* 0x000fe400078f18ff */
[----:B------:R-:W-:Y:S01]  /*26e0*/  SHF.R.S32.HI R4, RZ, 0x6, R3 ;  /* 0x00000006ff047819 */ /* 0x000fe20000011403 */
[----:B------:R-:W-:Y:S01]  /*26f0*/  IMAD.WIDE.U32 R88, R135, R86, R88 ;  /* 0x0000005687587225 */ /* 0x000fe200078e0058 */
[--C-:B------:R-:W-:Y:S02]  /*2700*/  LOP3.LUT R3, R217, 0x38, R5.reuse, 0xf8, !PT ;  /* 0x00000038d9037812 */ /* 0x100fe400078ef805 */
[----:B------:R-:W-:Y:S01]  /*2710*/  LOP3.LUT R10, R204, 0x38, R5, 0xf8, !PT ;  /* 0x00000038cc0a7812 */ /* 0x000fe200078ef805 */
[C---:B------:R-:W-:Y:S01]  /*2720*/  IMAD R133, R4.reuse, 0x1800, R219 ;  /* 0x0000180004857824 */ /* 0x040fe200078e02db */
[----:B0-----:R-:W-:Y:S01]  /*2730*/  SHF.R.U32.HI R20, RZ, 0x3, R204 ;  /* 0x00000003ff147819 */ /* 0x001fe200000116cc */
[----:B------:R-:W-:Y:S01]  /*2740*/  IMAD R130, R4, 0x1800, R220 ;  /* 0x0000180004827824 */ /* 0x000fe200078e02dc */
[----:B------:R-:W-:Y:S01]  /*2750*/  SHF.R.S32.HI R12, RZ, 0x1f, R11 ;  /* 0x0000001fff0c7819 */ /* 0x000fe2000001140b */
[----:B------:R-:W-:Y:S01]  /*2760*/  IMAD.SHL.U32 R119, R119, 0x2, RZ ;  /* 0x0000000277777824 */ /* 0x000fe200078e00ff */
[----:B------:R-:W-:Y:S01]  /*2770*/  SHF.R.S32.HI R9, RZ, 0x6, R9 ;  /* 0x00000006ff097819 */ /* 0x000fe20000011409 */
[----:B------:R-:W-:Y:S01]  /*2780*/  IMAD R109, R109, 0x40, R202 ;  /* 0x000000406d6d7824 */ /* 0x000fe200078e02ca */
[----:B------:R-:W-:-:S02]  /*2790*/  LOP3.LUT R7, R217, 0x38, R8, 0xf8, !PT ;  /* 0x00000038d9077812 */ /* 0x000fc400078ef808 */
[----:B------:R-:W-:Y:S01]  /*27a0*/  LOP3.LUT R4, R3, R218, RZ, 0x3c, !PT ;  /* 0x000000da03047212 */ /* 0x000fe200078e3cff */
[C---:B------:R-:W-:Y:S01]  /*27b0*/  IMAD R132, R9.reuse, 0x1800, R219 ;  /* 0x0000180009847824 */ /* 0x040fe200078e02db */
[----:B------:R-:W-:Y:S01]  /*27c0*/  LOP3.LUT R3, R10, R20, RZ, 0x3c, !PT ;  /* 0x000000140a037212 */ /* 0x000fe200078e3cff */
[----:B------:R-:W-:Y:S01]  /*27d0*/  IMAD R128, R9, 0x1800, R220 ;  /* 0x0000180009807824 */ /* 0x000fe200078e02dc */
[CC--:B------:R-:W-:Y:S01]  /*27e0*/  LEA.HI R13, R12.reuse, R11.reuse, RZ, 0x3 ;  /* 0x0000000b0c0d7211 */ /* 0x0c0fe200078f18ff */
[----:B------:R-:W-:Y:S01]  /*27f0*/  IMAD.IADD R133, R133, 0x1, R4 ;  /* 0x0000000185857824 */ /* 0x000fe200078e0204 */
[----:B------:R-:W-:Y:S01]  /*2800*/  LEA.HI R11, R12, R11, RZ, 0x6 ;  /* 0x0000000b0c0b7211 */ /* 0x000fe200078f30ff */
[----:B------:R-:W-:Y:S01]  /*2810*/  IMAD.IADD R130, R130, 0x1, R3 ;  /* 0x0000000182827824 */ /* 0x000fe200078e0203 */
[----:B------:R-:W-:Y:S01]  /*2820*/  LOP3.LUT R7, R7, R218, RZ, 0x3c, !PT ;  /* 0x000000da07077212 */ /* 0x000fe200078e3cff */
[----:B------:R-:W-:Y:S01]  /*2830*/  IMAD R12, R15, R92, RZ ;  /* 0x0000005c0f0c7224 */ /* 0x000fe200078e02ff */
[----:B------:R-:W-:Y:S01]  /*2840*/  LOP3.LUT R4, R204, 0x38, R8, 0xf8, !PT ;  /* 0x00000038cc047812 */ /* 0x000fe200078ef808 */
[----:B------:R-:W-:Y:S01]  /*2850*/  IMAD R9, R93, 0x60, RZ ;  /* 0x000000605d097824 */ /* 0x000fe200078e02ff */
[----:B------:R-:W-:Y:S01]  /*2860*/  SHF.R.S32.HI R11, RZ, 0x6, R11 ;  /* 0x00000006ff0b7819 */ /* 0x000fe2000001140b */
[----:B------:R-:W-:Y:S01]  /*2870*/  IMAD.IADD R132, R132, 0x1, R7 ;  /* 0x0000000184847824 */ /* 0x000fe200078e0207 */
[----:B------:R-:W-:Y:S01]  /*2880*/  LOP3.LUT R3, R217, 0x38, R13, 0xf8, !PT ;  /* 0x00000038d9037812 */ /* 0x000fe200078ef80d */
[----:B------:R-:W-:Y:S01]  /*2890*/  IMAD R99, R135, R93, R12 ;  /* 0x0000005d87637224 */ /* 0x000fe200078e020c */
[----:B------:R-:W-:Y:S01]  /*28a0*/  LOP3.LUT R7, R4, R20, RZ, 0x3c, !PT ;  /* 0x0000001404077212 */ /* 0x000fe200078e3cff */
[----:B------:R-:W-:Y:S01]  /*28b0*/  IMAD R129, R11, 0x1800, R219 ;  /* 0x000018000b817824 */ /* 0x000fe200078e02db */
[----:B------:R-:W-:Y:S01]  /*28c0*/  LOP3.LUT R4, R3, R218, RZ, 0x3c, !PT ;  /* 0x000000da03047212 */ /* 0x000fe200078e3cff */
[----:B------:R-:W-:Y:S01]  /*28d0*/  IMAD.WIDE.U32 R92, R92, 0x60, RZ ;  /* 0x000000605c5c7825 */ /* 0x000fe200078e00ff */
[----:B------:R-:W-:-:S02]  /*28e0*/  ISETP.GE.AND P2, PT, R23, UR4, PT ;  /* 0x0000000417007c0c */ /* 0x000fc4000bf46270 */
[----:B------:R-:W-:Y:S01]  /*28f0*/  LOP3.LUT R10, R204, 0x38, R13, 0xf8, !PT ;  /* 0x00000038cc0a7812 */ /* 0x000fe200078ef80d */
[----:B------:R-:W-:Y:S01]  /*2900*/  IMAD.IADD R128, R128, 0x1, R7 ;  /* 0x0000000180807824 */ /* 0x000fe200078e0207 */
[----:B------:R-:W-:Y:S01]  /*2910*/  LOP3.LUT R3, R217, 0x18, R16, 0xf8, !PT ;  /* 0x00000018d9037812 */ /* 0x000fe200078ef810 */
[----:B------:R-:W-:Y:S01]  /*2920*/  IMAD.IADD R129, R129, 0x1, R4 ;  /* 0x0000000181817824 */ /* 0x000fe200078e0204 */
[----:B------:R-:W-:Y:S01]  /*2930*/  SEL R7, RZ, 0x20, P2 ;  /* 0x00000020ff077807 */ /* 0x000fe20001000000 */
[----:B------:R-:W-:Y:S01]  /*2940*/  IMAD R4, R15, R86, RZ ;  /* 0x000000560f047224 */ /* 0x000fe200078e02ff */
[----:B------:R-:W-:Y:S01]  /*2950*/  LOP3.LUT R10, R10, R20, RZ, 0x3c, !PT ;  /* 0x000000140a0a7212 */ /* 0x000fe200078e3cff */
[----:B------:R-:W-:Y:S01]  /*2960*/  IMAD R127, R11, 0x1800, R220 ;  /* 0x000018000b7f7824 */ /* 0x000fe200078e02dc */
[----:B------:R-:W-:Y:S01]  /*2970*/  LOP3.LUT R126, R3, R218, RZ, 0x3c, !PT ;  /* 0x000000da037e7212 */ /* 0x000fe200078e3cff */
[----:B------:R-:W-:Y:S01]  /*2980*/  IMAD R11, R135, R87, R4 ;  /* 0x00000057870b7224 */ /* 0x000fe200078e0204 */
[C---:B------:R-:W-:Y:S01]  /*2990*/  SHF.L.U64.HI R104, R86.reuse, 0x6, R87 ;  /* 0x0000000656687819 */ /* 0x040fe20000010257 */
[----:B------:R-:W-:Y:S01]  /*29a0*/  IMAD.WIDE.U32 R86, R86, 0x60, RZ ;  /* 0x0000006056567825 */ /* 0x000fe200078e00ff */
[----:B------:R-:W-:-:S02]  /*29b0*/  SHF.R.S32.HI R112, RZ, 0x3, R5 ;  /* 0x00000003ff707819 */ /* 0x000fc40000011405 */
[----:B------:R-:W-:Y:S01]  /*29c0*/  LOP3.LUT R3, R5, 0xfffffff8, RZ, 0xc0, !PT ;  /* 0xfffffff805037812 */ /* 0x000fe200078ec0ff */
[----:B------:R-:W-:Y:S01]  /*29d0*/  IMAD.IADD R127, R127, 0x1, R10 ;  /* 0x000000017f7f7824 */ /* 0x000fe200078e020a */
[----:B------:R-:W-:Y:S01]  /*29e0*/  LOP3.LUT R20, R6, R7, RZ, 0xfc, !PT ;  /* 0x0000000706147212 */ /* 0x000fe200078efcff */
[----:B------:R-:W-:Y:S01]  /*29f0*/  IMAD.IADD R101, R97, 0x1, R99 ;  /* 0x0000000161657824 */ /* 0x000fe200078e0263 */
[----:B------:R-:W-:Y:S01]  /*2a00*/  LOP3.LUT R4, R8, 0xfffffff8, RZ, 0xc0, !PT ;  /* 0xfffffff808047812 */ /* 0x000fe200078ec0ff */
[----:B------:R-:W-:Y:S01]  /*2a10*/  IMAD.IADD R126, R219, 0x1, R126 ;  /* 0x00000001db7e7824 */ /* 0x000fe200078e027e */
[----:B------:R-:W-:Y:S01]  /*2a20*/  LOP3.LUT R5, R13, 0xfffffff8, RZ, 0xc0, !PT ;  /* 0xfffffff80d057812 */ /* 0x000fe200078ec0ff */
[----:B------:R-:W-:Y:S01]  /*2a30*/  IMAD.IADD R125, R87, 0x1, R125 ;  /* 0x00000001577d7824 */ /* 0x000fe200078e027d */
[----:B------:R-:W-:Y:S01]  /*2a40*/  IADD3 R124, R93, R9, RZ ;  /* 0x000000095d7c7210 */ /* 0x000fe20007ffe0ff */
[----:B------:R-:W-:Y:S01]  /*2a50*/  IMAD.IADD R99, R99, 0x1, R95 ;  /* 0x0000000163637824 */ /* 0x000fe200078e025f */
[----:B------:R-:W-:Y:S01]  /*2a60*/  SHF.R.S32.HI R111, RZ, 0x3, R8 ;  /* 0x00000003ff6f7819 */ /* 0x000fe20000011408 */
[----:B------:R-:W-:Y:S01]  /*2a70*/  IMAD.IADD R100, R91, 0x1, R11 ;  /* 0x000000015b647824 */ /* 0x000fe200078e020b */
[C---:B------:R-:W-:Y:S01]  /*2a80*/  LOP3.LUT R7, R20.reuse, 0x2, RZ, 0xc0, !PT ;  /* 0x0000000214077812 */ /* 0x040fe200078ec0ff */
[----:B------:R-:W-:Y:S01]  /*2a90*/  IMAD.IADD R98, R11, 0x1, R89 ;  /* 0x000000010b627824 */ /* 0x000fe200078e0259 */
[----:B------:R-:W-:-:S02]  /*2aa0*/  LOP3.LUT R8, R20, 0x4, RZ, 0xc0, !PT ;  /* 0x0000000414087812 */ /* 0x000fc400078ec0ff */
[C---:B------:R-:W-:Y:S02]  /*2ab0*/  LOP3.LUT R9, R20.reuse, 0x8, RZ, 0xc0, !PT ;  /* 0x0000000814097812 */ /* 0x040fe400078ec0ff */
[----:B------:R-:W-:Y:S02]  /*2ac0*/  LOP3.LUT R10, R20, 0x10, RZ, 0xc0, !PT ;  /* 0x00000010140a7812 */ /* 0x000fe400078ec0ff */
[----:B------:R-:W-:Y:S02]  /*2ad0*/  LEA.HI R162, R162, 0x8, RZ, 0x19 ;  /* 0x00000008a2a27811 */ /* 0x000fe400078fc8ff */
[----:B------:R-:W-:Y:S02]  /*2ae0*/  SHF.R.S32.HI R110, RZ, 0x3, R13 ;  /* 0x00000003ff6e7819 */ /* 0x000fe4000001140d */
[----:B------:R-:W-:Y:S02]  /*2af0*/  LOP3.LUT R6, R6, 0x1, RZ, 0xc0, !PT ;  /* 0x0000000106067812 */ /* 0x000fe400078ec0ff */
[----:B------:R-:W-:-:S02]  /*2b00*/  SHF.R.S32.HI R108, RZ, 0x1f, R3 ;  /* 0x0000001fff6c7819 */ /* 0x000fc40000011403 */
[----:B------:R-:W-:Y:S02]  /*2b10*/  SHF.R.S32.HI R107, RZ, 0x1f, R4 ;  /* 0x0000001fff6b7819 */ /* 0x000fe40000011404 */
[----:B------:R-:W-:Y:S02]  /*2b20*/  SHF.R.S32.HI R106, RZ, 0x1f, R5 ;  /* 0x0000001fff6a7819 */ /* 0x000fe40000011405 */
[----:B------:R-:W-:Y:S02]  /*2b30*/  LOP3.LUT R20, R20, 0x20, RZ, 0xc0, !PT ;  /* 0x0000002014147812 */ /* 0x000fe400078ec0ff */
[----:B------:R-:W-:-:S07]  /*2b40*/  SHF.R.S32.HI R122, RZ, 0x1f, R0 ;  /* 0x0000001fff7a7819 */ /* 0x000fce0000011400 */
.L_x_562:
[----:B--2---:R-:W2:Y:S01]  /*2b50*/  LDL.LU R29, [R1] ;  /* 0x00000000011d7983 */ /* 0x004ea20000300800 */
[----:B0-----:R-:W0:Y:S01]  /*2b60*/  LDC R28, c[0x0][0x430] ;  /* 0x00010c00ff1c7b82 */ /* 0x001e220000000800 */
[----:B------:R-:W-:Y:S02]  /*2b70*/  VIADD R24, R24, 0xffffffff ;  /* 0xffffffff18187836 */ /* 0x000fe40000000000 */
[----:B------:R-:W-:Y:S02]  /*2b80*/  IMAD.MOV.U32 R21, RZ, RZ, RZ ;  /* 0x000000ffff157224 */ /* 0x000fe400078e00ff */
[----:B------:R-:W-:-:S03]  /*2b90*/  IMAD R12, R24, 0x60, R109 ;  /* 0x00000060180c7824 */ /* 0x000fc600078e026d */
[----:B-1----:R-:W1:Y:S01]  /*2ba0*/  LDC R118, c[0x0][0x3f4] ;  /* 0x0000fd00ff767b82 */ /* 0x002e620000000800 */
[----:B------:R-:W-:Y:S01]  /*2bb0*/  IMAD.IADD R32, R123, 0x1, R12 ;  /* 0x000000017b207824 */ /* 0x000fe200078e020c */
[----:B------:R-:W-:-:S03]  /*2bc0*/  ISETP.GE.AND P2, PT, R12, R25, PT ;  /* 0x000000190c00720c */ /* 0x000fc60003f46270 */
[----:B------:R-:W-:Y:S01]  /*2bd0*/  IMAD.MOV.U32 R26, RZ, RZ, R32 ;  /* 0x000000ffff1a7224 */ /* 0x000fe200078e0020 */
[----:B------:R-:W-:Y:S02]  /*2be0*/  ISETP.GT.OR P2, PT, R109, 0x5f, P2 ;  /* 0x0000005f6d00780c */ /* 0x000fe40001744670 */
[----:B0-----:R-:W-:-:S11]  /*2bf0*/  ISETP.NE.AND P3, PT, R28, 0x1, PT ;  /* 0x000000011c00780c */ /* 0x001fd60003f65270 */
[----:B------:R-:W0:Y:S08]  /*2c00*/  @!P2 LDC.64 R14, c[0x0][0x428] ;  /* 0x00010a00ff0eab82 */ /* 0x000e300000000a00 */
[----:B------:R-:W3:Y:S08]  /*2c10*/  @!P2 LDC.64 R12, c[0x0][0x418] ;  /* 0x00010600ff0cab82 */ /* 0x000ef00000000a00 */
[----:B------:R-:W4:Y:S08]  /*2c20*/  @P3 LDC R11, c[0x0][0x434] ;  /* 0x00010d00ff0b3b82 */ /* 0x000f300000000800 */
[----:B------:R-:W1:Y:S01]  /*2c30*/  @P3 LDC R30, c[0x0][0x438] ;  /* 0x00010e00ff1e3b82 */ /* 0x000e620000000800 */
[----:B----4-:R-:W-:-:S05]  /*2c40*/  @P3 IMAD.HI.U32 R11, R32, R11, RZ ;  /* 0x0000000b200b3227 */ /* 0x010fca00078e00ff */
[----:B-1----:R-:W-:Y:S01]  /*2c50*/  @P3 SHF.R.U32.HI R26, RZ, R30, R11 ;  /* 0x0000001eff1a3219 */ /* 0x002fe2000001160b */
[----:B0-----:R-:W-:-:S03]  /*2c60*/  @!P2 IMAD R11, R122, R14, RZ ;  /* 0x0000000e7a0ba224 */ /* 0x001fc600078e02ff */
[--C-:B------:R-:W-:Y:S01]  /*2c70*/  @!P2 SHF.R.S32.HI R27, RZ, 0x1f, R26.reuse ;  /* 0x0000001fff1ba819 */ /* 0x100fe2000001141a */
[C---:B------:R-:W-:Y:S02]  /*2c80*/  @!P2 IMAD R11, R0.reuse, R15, R11 ;  /* 0x0000000f000ba224 */ /* 0x040fe400078e020b */
[----:B------:R-:W-:-:S04]  /*2c90*/  @!P2 IMAD.WIDE.U32 R14, R0, R14, R26 ;  /* 0x0000000e000ea225 */ /* 0x000fc800078e001a */
[----:B------:R-:W-:Y:S01]  /*2ca0*/  @!P2 IMAD.IADD R11, R15, 0x1, R11 ;  /* 0x000000010f0ba824 */ /* 0x000fe200078e020b */
[----:B---3--:R-:W-:-:S04]  /*2cb0*/  @!P2 LEA R12, P3, R14, R12, 0x2 ;  /* 0x0000000c0e0ca211 */ /* 0x008fc800078610ff */
[----:B------:R-:W-:-:S05]  /*2cc0*/  @!P2 LEA.HI.X R13, R14, R13, R11, 0x2, P3 ;  /* 0x0000000d0e0da211 */ /* 0x000fca00018f140b */
[----:B------:R0:W5:Y:S01]  /*2cd0*/  @!P2 LDG.E R21, desc[UR48][R12.64] ;  /* 0x000000300c15a981 */ /* 0x000162000c1e1900 */
[----:B------:R-:W-:Y:S01]  /*2ce0*/  ISETP.GT.AND P2, PT, R24, R120, PT ;  /* 0x000000781800720c */ /* 0x000fe20003f44270 */
[----:B------:R-:W-:Y:S01]  /*2cf0*/  IMAD R14, R18, 0x4800, R126 ;  /* 0x00004800120e7824 */ /* 0x000fe200078e027e */
[----:B------:R-:W-:Y:S01]  /*2d00*/  LOP3.LUT P4, RZ, R121, 0x4, RZ, 0xc0, !PT ;  /* 0x0000000479ff7812 */ /* 0x000fe2000788c0ff */
[----:B------:R-:W-:Y:S01]  /*2d10*/  IMAD.MOV R11, RZ, RZ, -R26 ;  /* 0x000000ffff0b7224 */ /* 0x000fe200078e0a1a */
[----:B------:R-:W-:Y:S05]  /*2d20*/  YIELD ;  /* 0x0000000000007946 */ /* 0x000fea0003800000 */
[----:B------:R-:W-:Y:S01]  /*2d30*/  VIADD R80, R14, 0x20 ;  /* 0x000000200e507836 */ /* 0x000fe20000000000 */
[----:B------:R-:W-:Y:S01]  /*2d40*/  BSSY B0, `(.L_x_457) ;  /* 0x00007eb000007945 */ /* 0x000fe20003800000 */
[----:B------:R-:W-:-:S02]  /*2d50*/  IMAD R26, R28, R11, R32 ;  /* 0x0000000b1c1a7224 */ /* 0x000fc400078e0220 */
[C---:B------:R-:W-:Y:S02]  /*2d60*/  IMAD R27, R14.reuse, 0x2, R113 ;  /* 0x000000020e1b7824 */ /* 0x040fe400078e0271 */
[----:B------:R-:W-:-:S04]  /*2d70*/  @P4 VIADD R80, R14, 0xffffffe0 ;  /* 0xffffffe00e504836 */ /* 0x000fc80000000000 */
[----:B------:R-:W-:Y:S01]  /*2d80*/  IMAD R80, R80, 0x2, R113 ;  /* 0x0000000250507824 */ /* 0x000fe200078e0271 */
[----:B--2---:R-:W-:-:S04]  /*2d90*/  LOP3.LUT R29, R29, 0xfffffffd, RZ, 0xc0, !PT ;  /* 0xfffffffd1d1d7812 */ /* 0x004fc800078ec0ff */
[----:B------:R-:W-:Y:S02]  /*2da0*/  @P2 LOP3.LUT R29, R29, 0x2, RZ, 0xfc, !PT ;  /* 0x000000021d1d2812 */ /* 0x000fe400078efcff */
[----:B------:R-:W-:-:S03]  /*2db0*/  ISETP.GE.AND P2, PT, R118, 0x1, PT ;  /* 0x000000017600780c */ /* 0x000fc60003f46270 */
[----:B------:R0:W-:Y:S10]  /*2dc0*/  STL [R1], R29 ;  /* 0x0000001d01007387 */ /* 0x0001f40000100800 */
[----:B0-----:R-:W-:Y:S05]  /*2dd0*/  @!P2 BRA `(.L_x_458) ;  /* 0x0000007400bca947 */ /* 0x001fea0003800000 */
[----:B------:R-:W-:Y:S01]  /*2de0*/  SHF.R.S32.HI R81, RZ, 0x1f, R26 ;  /* 0x0000001fff517819 */ /* 0x000fe2000001141a */
[----:B------:R-:W-:Y:S01]  /*2df0*/  ULDC.64 UR4, c[0x0][0x300] ;  /* 0x0000c00000047ab9 */ /* 0x000fe20000000a00 */
[----:B-----5:R-:W-:Y:S01]  /*2e00*/  SHF.R.S32.HI R82, RZ, 0x1f, R21 ;  /* 0x0000001fff527819 */ /* 0x020fe20000011415 */
[----:B------:R-:W-:-:S04]  /*2e10*/  IMAD.WIDE.U32 R12, R26, UR4, RZ ;  /* 0x000000041a0c7c25 */ /* 0x000fc8000f8e00ff */
[----:B------:R-:W-:Y:S02]  /*2e20*/  IMAD R11, R81, UR4, RZ ;  /* 0x00000004510b7c24 */ /* 0x000fe4000f8e02ff */
[----:B------:R-:W-:Y:S02]  /*2e30*/  IMAD R83, R24, -0x60, R25 ;  /* 0xffffffa018537824 */ /* 0x000fe400078e0219 */
[----:B------:R-:W-:Y:S01]  /*2e40*/  IMAD R11, R26, UR5, R11 ;  /* 0x000000051a0b7c24 */ /* 0x000fe2000f8e020b */
[----:B------:R-:W-:Y:S02]  /*2e50*/  ULDC.64 UR4, c[0x0][0x310] ;  /* 0x0000c40000047ab9 */ /* 0x000fe40000000a00 */
[----:B------:R-:W-:Y:S01]  /*2e60*/  IMAD R14, R82, UR4, RZ ;  /* 0x00000004520e7c24 */ /* 0x000fe2000f8e02ff */
[----:B------:R-:W-:Y:S02]  /*2e70*/  VIMNMX R83, R83, 0x60, PT ;  /* 0x0000006053537848 */ /* 0x000fe40003fe0100 */
[----:B------:R-:W-:Y:S01]  /*2e80*/  IADD3 R13, R13, R11, RZ ;  /* 0x0000000b0d0d7210 */ /* 0x000fe20007ffe0ff */
[----:B------:R-:W-:-:S02]  /*2e90*/  IMAD R11, R21, UR5, R14 ;  /* 0x00000005150b7c24 */ /* 0x000fc4000f8e020e */
[----:B------:R-:W-:Y:S02]  /*2ea0*/  IMAD R14, R125, R24, RZ ;  /* 0x000000187d0e7224 */ /* 0x000fe400078e02ff */
[----:B------:R-:W-:Y:S01]  /*2eb0*/  IMAD.WIDE.U32 R12, R21, UR4, R12 ;  /* 0x00000004150c7c25 */ /* 0x000fe2000f8e000c */
[----:B------:R-:W-:-:S03]  /*2ec0*/  ULDC.64 UR4, c[0x0][0x308] ;  /* 0x0000c20000047ab9 */ /* 0x000fc60000000a00 */
[----:B------:R-:W-:Y:S01]  /*2ed0*/  IMAD.IADD R13, R13, 0x1, R11 ;  /* 0x000000010d0d7824 */ /* 0x000fe200078e020b */
[----:B------:R-:W-:Y:S01]  /*2ee0*/  SHF.R.S32.HI R11, RZ, 0x1f, R24 ;  /* 0x0000001fff0b7819 */ /* 0x000fe20000011418 */
[----:B------:R-:W-:-:S04]  /*2ef0*/  IMAD.WIDE.U32 R116, R196, UR4, R12 ;  /* 0x00000004c4747c25 */ /* 0x000fc8000f8e000c */
[----:B------:R-:W-:Y:S01]  /*2f00*/  IMAD R13, R196, UR5, R117 ;  /* 0x00000005c40d7c24 */ /* 0x000fe2000f8e0275 */
[----:B------:R-:W-:Y:S01]  /*2f10*/  ULDC.64 UR4, c[0x0][0x2e8] ;  /* 0x0000ba0000047ab9 */ /* 0x000fe20000000a00 */
[----:B------:R-:W-:Y:S01]  /*2f20*/  IMAD R12, R124, R24, RZ ;  /* 0x000000187c0c7224 */ /* 0x000fe200078e02ff */
[C---:B------:R-:W-:Y:S01]  /*2f30*/  LEA R117, P2, R116.reuse, UR4, 0x1 ;  /* 0x0000000474757c11 */ /* 0x040fe2000f8408ff */
[----:B------:R-:W-:Y:S01]  /*2f40*/  ULDC.U8 UR4, c[0x0][0x410] ;  /* 0x0001040000047ab9 */ /* 0x000fe20000000000 */
[C---:B------:R-:W-:Y:S02]  /*2f50*/  IMAD R31, R11.reuse, R86, R14 ;  /* 0x000000560b1f7224 */ /* 0x040fe400078e020e */
[----:B------:R-:W-:Y:S01]  /*2f60*/  LEA.HI.X R116, R116, UR5, R13, 0x1, P2 ;  /* 0x0000000574747c11 */ /* 0x000fe200090f0c0d */
[----:B------:R-:W-:Y:S01]  /*2f70*/  IMAD R29, R11, R92, R12 ;  /* 0x0000005c0b1d7224 */ /* 0x000fe200078e020c */
[----:B------:R-:W-:Y:S01]  /*2f80*/  ISETP.NE.AND P2, PT, RZ, UR4, PT ;  /* 0x00000004ff007c0c */ /* 0x000fe2000bf45270 */
[----:B------:R-:W-:-:S04]  /*2f90*/  IMAD.WIDE.U32 R14, R92, R24, RZ ;  /* 0x000000185c0e7225 */ /* 0x000fc800078e00ff */
[----:B------:R-:W-:-:S04]  /*2fa0*/  IMAD.WIDE.U32 R12, R86, R24, RZ ;  /* 0x00000018560c7225 */ /* 0x000fc800078e00ff */
[----:B------:R-:W-:Y:S02]  /*2fb0*/  IMAD.IADD R11, R15, 0x1, R29 ;  /* 0x000000010f0b7824 */ /* 0x000fe400078e021d */
[----:B------:R-:W-:Y:S02]  /*2fc0*/  IMAD.IADD R78, R13, 0x1, R31 ;  /* 0x000000010d4e7824 */ /* 0x000fe400078e021f */
[----:B------:R-:W-:Y:S05]  /*2fd0*/  @!P2 BRA `(.L_x_459) ;  /* 0x000000380060a947 */ /* 0x000fea0003800000 */
[----:B------:R-:W-:Y:S01]  /*2fe0*/  ISETP.GE.AND P3, PT, R202, R83, PT ;  /* 0x00000053ca00720c */ /* 0x000fe20003f66270 */
[----:B------:R-:W-:Y:S01]  /*2ff0*/  BSSY B1, `(.L_x_460) ;  /* 0x0000042000017945 */ /* 0x000fe20003800000 */
        /* <DEDUP_REMOVED lines=24> */
[----:B------:R-:W-:Y:S06]  /*3180*/  @P3 BRA `(.L_x_461) ;  /* 0x0000000000a03947 */ /* 0x000fec0003800000 */
[----:B------:R-:W-:Y:S01]  /*3190*/  IADD3 R55, P2, R96, R14, RZ ;  /* 0x0000000e60377210 */ /* 0x000fe20007f5e0ff */
[----:B------:R-:W-:Y:S01]  /*31a0*/  ULDC.64 UR4, c[0x0][0x3e8] ;  /* 0x0000fa0000047ab9 */ /* 0x000fe20000000a00 */
[----:B------:R-:W-:Y:S02]  /*31b0*/  CS2R R72, SRZ ;  /* 0x0000000000487805 */ /* 0x000fe4000001ff00 */
[----:B------:R-:W-:Y:S01]  /*31c0*/  CS2R R74, SRZ ;  /* 0x00000000004a7805 */ /* 0x000fe2000001ff00 */
[----:B------:R-:W-:Y:S01]  /*31d0*/  IMAD.X R56, R11, 0x1, R101, P2 ;  /* 0x000000010b387824 */ /* 0x000fe200010e0665 */
[----:B------:R-:W-:-:S05]  /*31e0*/  IADD3 R52, P2, R90, R12, RZ ;  /* 0x0000000c5a347210 */ /* 0x000fca0007f5e0ff */
[----:B------:R-:W-:Y:S01]  /*31f0*/  IMAD.X R53, R78, 0x1, R100, P2 ;  /* 0x000000014e357824 */ /* 0x000fe200010e0664 */
[----:B------:R-:W-:-:S04]  /*3200*/  LEA R54, P2, R55, UR4, 0x1 ;  /* 0x0000000437367c11 */ /* 0x000fc8000f8408ff */
[----:B------:R-:W-:Y:S01]  /*3210*/  LEA.HI.X R55, R55, UR5, R56, 0x1, P2 ;  /* 0x0000000537377c11 */ /* 0x000fe200090f0c38 */
[----:B------:R-:W-:Y:S02]  /*3220*/  ULDC.64 UR4, c[0x0][0x400] ;  /* 0x0001000000047ab9 */ /* 0x000fe40000000a00 */
[----:B------:R-:W-:-:S04]  /*3230*/  LEA R76, P2, R52, UR4, 0x1 ;  /* 0x00000004344c7c11 */ /* 0x000fc8000f8408ff */
[----:B------:R-:W-:Y:S02]  /*3240*/  LEA.HI.X R77, R52, UR5, R53, 0x1, P2 ;  /* 0x00000005344d7c11 */ /* 0x000fe400090f0c35 */
[----:B------:R-:W-:Y:S02]  /*3250*/  ISETP.GE.AND P2, PT, R194, R118, PT ;  /* 0x00000076c200720c */ /* 0x000fe40003f46270 */
[----:B------:R-:W-:Y:S02]  /*3260*/  CS2R R68, SRZ ;  /* 0x0000000000447805 */ /* 0x000fe4000001ff00 */
[----:B------:R-:W-:-:S09]  /*3270*/  CS2R R70, SRZ ;  /* 0x0000000000467805 */ /* 0x000fd2000001ff00 */
[----:B------:R-:W5:Y:S04]  /*3280*/  @!P2 LDG.E.64 R72, desc[UR48][R54.64] ;  /* 0x000000303648a981 */ /* 0x000f68000c1e1b00 */
[----:B------:R-:W5:Y:S01]  /*3290*/  @!P2 LDG.E.64 R74, desc[UR48][R76.64] ;  /* 0x000000304c4aa981 */ /* 0x000f62000c1e1b00 */
        /* <DEDUP_REMOVED lines=16> */
[----:B------:R-:W-:-:S11]  /*33a0*/  CS2R R52, SRZ ;  /* 0x0000000000347805 */ /* 0x000fd6000001ff00 */
[----:B------:R-:W5:Y:S04]  /*33b0*/  @!P2 LDG.E.64 R56, desc[UR48][R54.64+0x80] ;  /* 0x000080303638a981 */ /* 0x000f68000c1e1b00 */
[----:B------:R-:W5:Y:S01]  /*33c0*/  @!P2 LDG.E.64 R58, desc[UR48][R76.64+0x80] ;  /* 0x000080304c3aa981 */ /* 0x000f62000c1e1b00 */
[----:B------:R-:W-:-:S13]  /*33d0*/  ISETP.GE.AND P2, PT, R209, R118, PT ;  /* 0x00000076d100720c */ /* 0x000fda0003f46270 */
[----:B------:R0:W5:Y:S02]  /*33e0*/  @!P2 LDG.E.64 R52, desc[UR48][R54.64+0xa0] ;  /* 0x0000a0303634a981 */ /* 0x000164000c1e1b00 */
[----:B0-----:R-:W-:-:S06]  /*33f0*/  CS2R R54, SRZ ;  /* 0x0000000000367805 */ /* 0x001fcc000001ff00 */
[----:B------:R0:W5:Y:S02]  /*3400*/  @!P2 LDG.E.64 R54, desc[UR48][R76.64+0xa0] ;  /* 0x0000a0304c36a981 */ /* 0x000164000c1e1b00 */
.L_x_461:
[----:B------:R-:W-:Y:S05]  /*3410*/  BSYNC B1 ;  /* 0x0000000000017941 */ /* 0x000fea0003800000 */
.L_x_460:
[----:B0-----:R-:W-:Y:S01]  /*3420*/  VIADD R77, R202, 0x40 ;  /* 0x00000040ca4d7836 */ /* 0x001fe20000000000 */
[----:B------:R-:W-:Y:S01]  /*3430*/  BSSY B1, `(.L_x_462) ;  /* 0x000002c000017945 */ /* 0x000fe20003800000 */
[----:B-----5:R-:W-:-:S03]  /*3440*/  IMAD.MOV.U32 R76, RZ, RZ, R52 ;  /* 0x000000ffff4c7224 */ /* 0x020fc600078e0034 */
[----:B------:R-:W-:-:S13]  /*3450*/  ISETP.GE.AND P4, PT, R77, R83, PT ;  /* 0x000000534d00720c */ /* 0x000fda0003f86270 */
[----:B------:R-:W-:Y:S05]  /*3460*/  @P4 BRA `(.L_x_463) ;  /* 0x0000000000a04947 */ /* 0x000fea0003800000 */
[----:B------:R-:W-:Y:S01]  /*3470*/  IADD3 R15, P2, P5, R96, R14, R103 ;  /* 0x0000000e600f7210 */ /* 0x000fe20007d5e067 */
[----:B------:R-:W-:Y:S01]  /*3480*/  ULDC.64 UR4, c[0x0][0x3e8] ;  /* 0x0000fa0000047ab9 */ /* 0x000fe20000000a00 */
[----:B------:R-:W-:Y:S02]  /*3490*/  CS2R R48, SRZ ;  /* 0x0000000000307805 */ /* 0x000fe4000001ff00 */
[----:B------:R-:W-:Y:S02]  /*34a0*/  CS2R R50, SRZ ;  /* 0x0000000000327805 */ /* 0x000fe4000001ff00 */
[----:B------:R-:W-:Y:S02]  /*34b0*/  IADD3.X R28, R101, R11, R102, P2, P5 ;  /* 0x0000000b651c7210 */ /* 0x000fe400017ea466 */
[----:B------:R-:W-:-:S04]  /*34c0*/  IADD3 R13, P2, P5, R90, R12, R105 ;  /* 0x0000000c5a0d7210 */ /* 0x000fc80007d5e069 */
[----:B------:R-:W-:Y:S02]  /*34d0*/  IADD3.X R78, R100, R78, R104, P2, P5 ;  /* 0x0000004e644e7210 */ /* 0x000fe400017ea468 */
        /* <DEDUP_REMOVED lines=8> */
[----:B------:R0:W5:Y:S04]  /*3560*/  @!P2 LDG.E.64 R48, desc[UR48][R14.64] ;  /* 0x000000300e30a981 */ /* 0x000168000c1e1b00 */
[----:B------:R0:W5:Y:S01]  /*3570*/  @!P2 LDG.E.64 R50, desc[UR48][R12.64] ;  /* 0x000000300c32a981 */ /* 0x000162000c1e1b00 */
        /* <DEDUP_REMOVED lines=20> */
[----:B------:R-:W-:-:S13]  /*36c0*/  ISETP.GE.AND P2, PT, R209, R118, PT ;  /* 0x00000076d100720c */ /* 0x000fda0003f46270 */
[----:B------:R0:W5:Y:S04]  /*36d0*/  @!P2 LDG.E.64 R28, desc[UR48][R14.64+0xa0] ;  /* 0x0000a0300e1ca981 */ /* 0x000168000c1e1b00 */
[----:B------:R0:W5:Y:S02]  /*36e0*/  @!P2 LDG.E.64 R30, desc[UR48][R12.64+0xa0] ;  /* 0x0000a0300c1ea981 */ /* 0x000164000c1e1b00 */
.L_x_463:
[----:B------:R-:W-:Y:S05]  /*36f0*/  BSYNC B1 ;  /* 0x0000000000017941 */ /* 0x000fea0003800000 */
.L_x_462:
[----:B0-----:R-:W-:Y:S01]  /*3700*/  IMAD.MOV.U32 R12, RZ, RZ, R56 ;  /* 0x000000ffff0c7224 */ /* 0x001fe200078e0038 */
[----:B------:R-:W-:Y:S01]  /*3710*/  ISETP.NE.AND P2, PT, R214, 0x3, PT ;  /* 0x00000003d600780c */ /* 0x000fe20003f45270 */
[----:B------:R-:W-:Y:S02]  /*3720*/  IMAD.MOV.U32 R11, RZ, RZ, R57 ;  /* 0x000000ffff0b7224 */ /* 0x000fe400078e0039 */
[----:B------:R-:W-:Y:S01]  /*3730*/  IMAD.MOV.U32 R13, RZ, RZ, R53 ;  /* 0x000000ffff0d7224 */ /* 0x000fe200078e0035 */
[----:B------:R-:W-:Y:S01]  /*3740*/  PRMT R153, R153, 0x5410, R12 ;  /* 0x0000541099997816 */ /* 0x000fe2000000000c */
        /* <DEDUP_REMOVED lines=17> */
[----:B------:R-:W-:-:S02]  /*3860*/  MOV R13, R72 ;  /* 0x00000048000d7202 */ /* 0x000fc40000000f00 */
[----:B------:R-:W-:Y:S01]  /*3870*/  PRMT R151, R12, 0x5410, R11 ;  /* 0x000054100c977816 */ /* 0x000fe2000000000b */
[----:B------:R-:W-:Y:S01]  /*3880*/  IMAD.MOV.U32 R12, RZ, RZ, R58 ;  /* 0x000000ffff0c7224 */ /* 0x000fe200078e003a */
[----:B------:R-:W-:Y:S01]  /*3890*/  PRMT R140, R140, 0x5410, R13 ;  /* 0x000054108c8c7816 */ /* 0x000fe2000000000d */
[----:B------:R-:W-:Y:S01]  /*38a0*/  IMAD.MOV.U32 R11, RZ, RZ, R59 ;  /* 0x000000ffff0b7224 */ /* 0x000fe200078e003b */
[----:B------:R-:W-:Y:S02]  /*38b0*/  PRMT R141, R141, 0x5410, R14 ;  /* 0x000054108d8d7816 */ /* 0x000fe4000000000e */
[----:B------:R-:W-:Y:S01]  /*38c0*/  PRMT R153, R12, 0x7610, R153 ;  /* 0x000076100c997816 */ /* 0x000fe20000000099 */
[----:B------:R-:W-:Y:S01]  /*38d0*/  IMAD.MOV.U32 R12, RZ, RZ, R62 ;  /* 0x000000ffff0c7224 */ /* 0x000fe200078e003e */
[----:B------:R-:W-:Y:S01]  /*38e0*/  PRMT R152, R152, 0x5410, R11 ;  /* 0x0000541098987816 */ /* 0x000fe2000000000b */
[----:B------:R-:W-:-:S03]  /*38f0*/  IMAD.MOV.U32 R11, RZ, RZ, R63 ;  /* 0x000000ffff0b7224 */ /* 0x000fc600078e003f */
        /* <DEDUP_REMOVED lines=13> */
[----:B-----5:R-:W-:Y:S01]  /*39d0*/  IMAD.MOV.U32 R12, RZ, RZ, R28 ;  /* 0x000000ffff0c7224 */ /* 0x020fe200078e001c */
[----:B------:R-:W-:Y:S01]  /*39e0*/  PRMT R140, R11, 0x7610, R140 ;  /* 0x000076100b8c7816 */ /* 0x000fe2000000008c */
[----:B------:R-:W-:-:S05]  /*39f0*/  IMAD.MOV.U32 R11, RZ, RZ, R29 ;  /* 0x000000ffff0b7224 */ /* 0x000fca00078e001d */
[----:B------:R-:W-:Y:S01]  /*3a00*/  PRMT R77, R11, 0x5410, R12 ;  /* 0x000054100b4d7816 */ /* 0x000fe2000000000c */
[----:B------:R-:W-:Y:S01]  /*3a10*/  IMAD.MOV.U32 R12, RZ, RZ, R32 ;  /* 0x000000ffff0c7224 */ /* 0x000fe200078e0020 */
[----:B------:R-:W-:-:S04]  /*3a20*/  MOV R11, R33 ;  /* 0x00000021000b7202 */ /* 0x000fc80000000f00 */
[----:B------:R-:W-:Y:S01]  /*3a30*/  PRMT R79, R12, 0x5410, R11 ;  /* 0x000054100c4f7816 */ /* 0x000fe2000000000b */
[----:B------:R-:W-:Y:S02]  /*3a40*/  IMAD.MOV.U32 R12, RZ, RZ, R36 ;  /* 0x000000ffff0c7224 */ /* 0x000fe400078e0024 */
[----:B------:R-:W-:-:S05]  /*3a50*/  IMAD.MOV.U32 R11, RZ, RZ, R37 ;  /* 0x000000ffff0b7224 */ /* 0x000fca00078e0025 */
        /* <DEDUP_REMOVED lines=19> */
[----:B------:R-:W-:-:S05]  /*3b90*/  IMAD.MOV.U32 R11, RZ, RZ, R42 ;  /* 0x000000ffff0b7224 */ /* 0x000fca00078e002a */
[----:B------:R-:W-:Y:S01]  /*3ba0*/  PRMT R145, R11, 0x7610, R145 ;  /* 0x000076100b917816 */ /* 0x000fe20000000091 */
[----:B------:R-:W-:-:S05]  /*3bb0*/  IMAD.MOV.U32 R11, RZ, RZ, R43 ;  /* 0x000000ffff0b7224 */ /* 0x000fca00078e002b */
[----:B------:R-:W-:Y:S02]  /*3bc0*/  PRMT R145, R145, 0x5410, R11 ;  /* 0x0000541091917816 */ /* 0x000fe4000000000b */
[----:B------:R-:W-:-:S04]  /*3bd0*/  MOV R11, R46 ;  /* 0x0000002e000b7202 */ /* 0x000fc80000000f00 */
[----:B------:R-:W-:Y:S01]  /*3be0*/  PRMT R147, R11, 0x7610, R147 ;  /* 0x000076100b937816 */ /* 0x000fe20000000093 */
[----:B------:R-:W-:-:S05]  /*3bf0*/  IMAD.MOV.U32 R11, RZ, RZ, R47 ;  /* 0x000000ffff0b7224 */ /* 0x000fca00078e002f */
[----:B------:R-:W-:Y:S01]  /*3c00*/  PRMT R147, R147, 0x5410, R11 ;  /* 0x0000541093937816 */ /* 0x000fe2000000000b */
[----:B------:R-:W-:-:S05]  /*3c10*/  IMAD.MOV.U32 R11, RZ, RZ, R50 ;  /* 0x000000ffff0b7224 */ /* 0x000fca00078e0032 */
[----:B------:R-:W-:Y:S01]  /*3c20*/  PRMT R149, R11, 0x7610, R149 ;  /* 0x000076100b957816 */ /* 0x000fe20000000095 */
[----:B------:R-:W-:-:S05]  /*3c30*/  IMAD.MOV.U32 R11, RZ, RZ, R51 ;  /* 0x000000ffff0b7224 */ /* 0x000fca00078e0033 */
[----:B------:R-:W-:Y:S01]  /*3c40*/  PRMT R149, R149, 0x5410, R11 ;  /* 0x0000541095957816 */ /* 0x000fe2000000000b */
[----:B------:R-:W-:Y:S06]  /*3c50*/  @!P2 BRA `(.L_x_464) ;  /* 0x000000000004a947 */ /* 0x000fec0003800000 */
[----:B------:R-:W-:Y:S01]  /*3c60*/  BPT.TRAP 0x1 ;  /* 0x000000040000795c */ /* 0x000fe20000300000 */
.L_x_464:
[----:B------:R-:W-:Y:S01]  /*3c70*/  IMAD R84, R18, 0x8, R2 ;  /* 0x0000000812547824 */ /* 0x000fe200078e0202 */
[----:B------:R-:W-:Y:S01]  /*3c80*/  SHF.L.U32 R85, R203, 0x1f, RZ ;  /* 0x0000001fcb557819 */ /* 0x000fe200000006ff */
[----:B------:R-:W-:Y:S03]  /*3c90*/  BSSY B1, `(.L_x_465) ;  /* 0x0000003000017945 */ /* 0x000fe60003800000 */
[----:B------:R-:W0:Y:S02]  /*3ca0*/  SYNCS.PHASECHK.TRANS64.TRYWAIT P5, [R84+URZ+0x30890], R85 ;  /* 0x03089055540075a7 */ /* 0x000e2400080a017f */
[----:B0-----:R-:W-:Y:S05]  /*3cb0*/  @!P5 BRA `(.L_x_466) ;  /* 0x000001f4007cd947 */ /* 0x001fea0003800000 */
.L_x_793:
[----:B------:R-:W-:Y:S05]  /*3cc0*/  BSYNC B1 ;  /* 0x0000000000017941 */ /* 0x000fea0003800000 */
.L_x_465:
[----:B------:R-:W-:-:S03]  /*3cd0*/  UMOV UR4, 0xffffffff ;  /* 0xffffffff00047882 */ /* 0x000fc60000000000 */
[----:B------:R-:W-:Y:S05]  /*3ce0*/  BRA.DIV UR4, `(.L_x_467) ;  /* 0x000001f604847947 */ /* 0x000fea000b800000 */
[----:B------:R1:W2:Y:S04]  /*3cf0*/  SHFL.IDX PT, R76, R116, RZ, 0x1c1f ;  /* 0x001c1fff744c7589 */ /* 0x0002a800000e0000 */
[----:B------:R1:W3:Y:S02]  /*3d00*/  SHFL.IDX PT, R11, R117, RZ, 0x1c1f ;  /* 0x001c1fff750b7589 */ /* 0x0002e400000e0000 */
.L_x_797:
[----:B------:R-:W-:Y:S04]  /*3d10*/  BSSY B1, `(.L_x_468) ;  /* 0x0000166000017945 */ /* 0x000fe80003800000 */
[----:B------:R-:W-:Y:S05]  /*3d20*/  @P3 BRA `(.L_x_469) ;  /* 0x0000001400903947 */ /* 0x000fea0003800000 */
[----:B------:R-:W-:Y:S01]  /*3d30*/  ISETP.NE.AND P3, PT, R6, RZ, PT ;  /* 0x000000ff0600720c */ /* 0x000fe20003f65270 */
[----:B------:R-:W-:-:S12]  /*3d40*/  BSSY B2, `(.L_x_470) ;  /* 0x0000039000027945 */ /* 0x000fd80003800000 */
[----:B------:R-:W-:Y:S05]  /*3d50*/  @!P3 BRA `(.L_x_471) ;  /* 0x0000000000dcb947 */ /* 0x000fea0003800000 */
[----:B------:R4:W0:Y:S01]  /*3d60*/  LDS.128 R12, [R27+0x1e000] ;  /* 0x01e000001b0c7984 */ /* 0x0008220000000c00 */
[----:B------:R-:W-:Y:S01]  /*3d70*/  ISETP.GE.AND P3, PT, R194, R118, PT ;  /* 0x00000076c200720c */ /* 0x000fe20003f66270 */
[----:B------:R-:W-:-:S12]  /*3d80*/  BSSY B3, `(.L_x_472) ;  /* 0x0000031000037945 */ /* 0x000fd80003800000 */
[----:B----4-:R-:W-:Y:S05]  /*3d90*/  @P3 BRA `(.L_x_473) ;  /* 0x0000000000bc3947 */ /* 0x010fea0003800000 */
[--C-:B------:R-:W-:Y:S02]  /*3da0*/  SHF.R.U64 R72, R72, 0x10, R73.reuse ;  /* 0x0000001048487819 */ /* 0x100fe40000001249 */
[----:B------:R-:W-:Y:S02]  /*3db0*/  SHF.R.U32.HI R134, RZ, 0x10, R73 ;  /* 0x00000010ff867819 */ /* 0x000fe40000011649 */
[--C-:B------:R-:W-:Y:S02]  /*3dc0*/  SHF.R.U64 R73, R74, 0x10, R75.reuse ;  /* 0x000000104a497819 */ /* 0x100fe4000000124b */
[----:B------:R-:W-:Y:S02]  /*3dd0*/  SHF.R.U32.HI R74, RZ, 0x10, R75 ;  /* 0x00000010ff4a7819 */ /* 0x000fe4000001164b */
[----:B------:R-:W-:Y:S02]  /*3de0*/  PRMT R75, R140, 0x5410, R73 ;  /* 0x000054108c4b7816 */ /* 0x000fe40000000049 */
[----:B------:R-:W-:-:S02]  /*3df0*/  PRMT R134, R141, 0x5432, R134 ;  /* 0x000054328d867816 */ /* 0x000fc40000000086 */
[----:B------:R-:W-:Y:S02]  /*3e00*/  PRMT R73, R142, 0x5432, R74 ;  /* 0x000054328e497816 */ /* 0x000fe4000000004a */
[----:B------:R-:W-:Y:S01]  /*3e10*/  PRMT R72, R140, 0x5432, R72 ;  /* 0x000054328c487816 */ /* 0x000fe20000000048 */
[C---:B0-----:R-:W-:Y:S01]  /*3e20*/  IMAD.U32 R140, R13.reuse, 0x10000, RZ ;  /* 0x000100000d8c7824 */ /* 0x041fe200078e00ff */
[----:B------:R-:W-:Y:S02]  /*3e30*/  LOP3.LUT R142, R13, 0xffff0000, RZ, 0xc0, !PT ;  /* 0xffff00000d8e7812 */ /* 0x000fe400078ec0ff */
[C---:B------:R-:W-:Y:S01]  /*3e40*/  LOP3.LUT R141, R75.reuse, 0xffff0000, RZ, 0xc0, !PT ;  /* 0xffff00004b8d7812 */ /* 0x040fe200078ec0ff */
[----:B------:R-:W-:Y:S01]  /*3e50*/  IMAD.U32 R75, R75, 0x10000, RZ ;  /* 0x000100004b4b7824 */ /* 0x000fe200078e00ff */
[C---:B------:R-:W-:Y:S01]  /*3e60*/  LOP3.LUT R13, R72.reuse, 0xffff0000, RZ, 0xc0, !PT ;  /* 0xffff0000480d7812 */ /* 0x040fe200078ec0ff */
[----:B------:R-:W-:Y:S02]  /*3e70*/  IMAD.U32 R72, R72, 0x10000, RZ ;  /* 0x0001000048487824 */ /* 0x000fe400078e00ff */
[----:B------:R-:W-:-:S04]  /*3e80*/  FMUL.FTZ R74, R142, R141 ;  /* 0x0000008d8e4a7220 */ /* 0x000fc80000410000 */
[-C--:B------:R-:W-:Y:S01]  /*3e90*/  FFMA.FTZ R74, R140, R13.reuse, -R74 ;  /* 0x0000000d8c4a7223 */ /* 0x080fe2000001084a */
[----:B------:R-:W-:Y:S01]  /*3ea0*/  FMUL.FTZ R13, R142, R13 ;  /* 0x0000000d8e0d7220 */ /* 0x000fe20000410000 */
[C---:B------:R-:W-:Y:S01]  /*3eb0*/  IMAD.U32 R142, R134.reuse, 0x10000, RZ ;  /* 0x00010000868e7824 */ /* 0x040fe200078e00ff */
[----:B------:R-:W-:Y:S02]  /*3ec0*/  LOP3.LUT R134, R134, 0xffff0000, RZ, 0xc0, !PT ;  /* 0xffff000086867812 */ /* 0x000fe400078ec0ff */
[----:B------:R-:W-:Y:S01]  /*3ed0*/  FFMA.FTZ R13, R140, R141, R13 ;  /* 0x0000008d8c0d7223 */ /* 0x000fe2000001000d */
[C---:B------:R-:W-:Y:S01]  /*3ee0*/  LOP3.LUT R141, R14.reuse, 0xffff0000, RZ, 0xc0, !PT ;  /* 0xffff00000e8d7812 */ /* 0x040fe200078ec0ff */
[C---:B------:R-:W-:Y:S01]  /*3ef0*/  IMAD.U32 R140, R73.reuse, 0x10000, RZ ;  /* 0x00010000498c7824 */ /* 0x040fe200078e00ff */
[----:B------:R-:W-:Y:S01]  /*3f00*/  LOP3.LUT R73, R73, 0xffff0000, RZ, 0xc0, !PT ;  /* 0xffff000049497812 */ /* 0x000fe200078ec0ff */
[----:B------:R-:W-:Y:S01]  /*3f10*/  IMAD.U32 R14, R14, 0x10000, RZ ;  /* 0x000100000e0e7824 */ /* 0x000fe200078e00ff */
[----:B------:R-:W-:Y:S01]  /*3f20*/  F2FP.BF16.F32.PACK_AB R13, R13, R74 ;  /* 0x0000004a0d0d723e */ /* 0x000fe200000010ff */
[C---:B------:R-:W-:Y:S01]  /*3f30*/  FMUL.FTZ R143, R141.reuse, R140 ;  /* 0x0000008c8d8f7220 */ /* 0x040fe20000410000 */
[----:B------:R-:W-:-:S03]  /*3f40*/  FMUL.FTZ R141, R141, R142 ;  /* 0x0000008e8d8d7220 */ /* 0x000fc60000410000 */
[C---:B------:R-:W-:Y:S01]  /*3f50*/  FFMA.FTZ R143, R14.reuse, R142, -R143 ;  /* 0x0000008e0e8f7223 */ /* 0x040fe2000001088f */
[----:B------:R-:W-:Y:S01]  /*3f60*/  FFMA.FTZ R141, R14, R140, R141 ;  /* 0x0000008c0e8d7223 */ /* 0x000fe2000001008d */
[C---:B------:R-:W-:Y:S01]  /*3f70*/  LOP3.LUT R14, R15.reuse, 0xffff0000, RZ, 0xc0, !PT ;  /* 0xffff00000f0e7812 */ /* 0x040fe200078ec0ff */
[----:B------:R-:W-:-:S03]  /*3f80*/  IMAD.U32 R15, R15, 0x10000, RZ ;  /* 0x000100000f0f7824 */ /* 0x000fc600078e00ff */
        /* <DEDUP_REMOVED lines=11> */
[----:B------:R-:W-:-:S05]  /*4040*/  FFMA.FTZ R15, R12, R75, R15 ;  /* 0x0000004b0c0f7223 */ /* 0x000fca000001000f */
[----:B------:R-:W-:Y:S01]  /*4050*/  F2FP.BF16.F32.PACK_AB R73, R15, R73 ;  /* 0x000000490f49723e */ /* 0x000fe200000010ff */
[----:B------:R-:W-:Y:S02]  /*4060*/  IMAD.MOV.U32 R15, RZ, RZ, R14 ;  /* 0x000000ffff0f7224 */ /* 0x000fe400078e000e */
[----:B------:R-:W-:Y:S02]  /*4070*/  IMAD.MOV.U32 R14, RZ, RZ, R141 ;  /* 0x000000ffff0e7224 */ /* 0x000fe400078e008d */
[----:B------:R-:W-:-:S07]  /*4080*/  IMAD.MOV.U32 R12, RZ, RZ, R73 ;  /* 0x000000ffff0c7224 */ /* 0x000fce00078e0049 */
.L_x_473:
[----:B------:R-:W-:Y:S05]  /*4090*/  BSYNC B3 ;  /* 0x0000000000037941 */ /* 0x000fea0003800000 */
.L_x_472:
[----:B---3--:R-:W-:-:S04]  /*40a0*/  LEA R72, P3, R16, R11, 0x1 ;  /* 0x0000000b10487211 */ /* 0x008fc800078608ff */
[----:B--2---:R-:W-:-:S05]  /*40b0*/  LEA.HI.X R73, R16, R76, R17, 0x1, P3 ;  /* 0x0000004c10497211 */ /* 0x004fca00018f0c11 */
[----:B0-----:R4:W-:Y:S04]  /*40c0*/  ST.E.128 desc[UR48][R72.64], R12 ;  /* 0x0000000c48007985 */ /* 0x0019e8000c101d30 */
.L_x_471:
[----:B------:R-:W-:Y:S05]  /*40d0*/  BSYNC B2 ;  /* 0x0000000000027941 */ /* 0x000fea0003800000 */
.L_x_470:
[----:B------:R-:W-:Y:S01]  /*40e0*/  ISETP.NE.AND P3, PT, R7, RZ, PT ;  /* 0x000000ff0700720c */ /* 0x000fe20003f65270 */
[----:B------:R-:W-:-:S12]  /*40f0*/  BSSY B2, `(.L_x_474) ;  /* 0x000003b000027945 */ /* 0x000fd80003800000 */
[----:B------:R-:W-:Y:S05]  /*4100*/  @!P3 BRA `(.L_x_475) ;  /* 0x0000000000e4b947 */ /* 0x000fea0003800000 */
[----:B----4-:R4:W0:Y:S01]  /*4110*/  LDS.128 R12, [R80+0x1e000] ;  /* 0x01e00000500c7984 */ /* 0x0108220000000c00 */
[----:B------:R-:W-:Y:S01]  /*4120*/  ISETP.GE.AND P3, PT, R208, R118, PT ;  /* 0x00000076d000720c */ /* 0x000fe20003f66270 */
[----:B------:R-:W-:-:S12]  /*4130*/  BSSY B3, `(.L_x_476) ;  /* 0x0000031000037945 */ /* 0x000fd80003800000 */
[----:B----4-:R-:W-:Y:S05]  /*4140*/  @P3 BRA `(.L_x_477) ;  /* 0x0000000000bc3947 */ /* 0x010fea0003800000 */
[--C-:B------:R-:W-:Y:S01]  /*4150*/  SHF.R.U64 R68, R68, 0x10, R69.reuse ;  /* 0x0000001044447819 */ /* 0x100fe20000001245 */
[----:B0-----:R-:W-:Y:S01]  /*4160*/  IMAD.U32 R73, R13, 0x10000, RZ ;  /* 0x000100000d497824 */ /* 0x001fe200078e00ff */
[----:B------:R-:W-:Y:S02]  /*4170*/  SHF.R.U32.HI R72, RZ, 0x10, R69 ;  /* 0x00000010ff487819 */ /* 0x000fe40000011645 */
[--C-:B------:R-:W-:Y:S02]  /*4180*/  SHF.R.U64 R69, R70, 0x10, R71.reuse ;  /* 0x0000001046457819 */ /* 0x100fe40000001247 */
[----:B------:R-:W-:Y:S02]  /*4190*/  SHF.R.U32.HI R70, RZ, 0x10, R71 ;  /* 0x00000010ff467819 */ /* 0x000fe40000011647 */
[----:B------:R-:W-:Y:S02]  /*41a0*/  PRMT R71, R157, 0x5410, R69 ;  /* 0x000054109d477816 */ /* 0x000fe40000000045 */
[----:B------:R-:W-:-:S02]  /*41b0*/  PRMT R68, R158, 0x5432, R68 ;  /* 0x000054329e447816 */ /* 0x000fc40000000044 */
[----:B------:R-:W-:Y:S02]  /*41c0*/  LOP3.LUT R75, R13, 0xffff0000, RZ, 0xc0, !PT ;  /* 0xffff00000d4b7812 */ /* 0x000fe400078ec0ff */
[C---:B------:R-:W-:Y:S01]  /*41d0*/  LOP3.LUT R74, R71.reuse, 0xffff0000, RZ, 0xc0, !PT ;  /* 0xffff0000474a7812 */ /* 0x040fe200078ec0ff */
[----:B------:R-:W-:Y:S01]  /*41e0*/  IMAD.U32 R71, R71, 0x10000, RZ ;  /* 0x0001000047477824 */ /* 0x000fe200078e00ff */
[----:B------:R-:W-:Y:S02]  /*41f0*/  PRMT R69, R161, 0x5432, R70 ;  /* 0x00005432a1457816 */ /* 0x000fe40000000046 */
[C---:B------:R-:W-:Y:S01]  /*4200*/  LOP3.LUT R13, R68.reuse, 0xffff0000, RZ, 0xc0, !PT ;  /* 0xffff0000440d7812 */ /* 0x040fe200078ec0ff */
[----:B------:R-:W-:Y:S01]  /*4210*/  FMUL.FTZ R70, R75, R74 ;  /* 0x0000004a4b467220 */ /* 0x000fe20000410000 */
[----:B------:R-:W-:Y:S01]  /*4220*/  PRMT R72, R159, 0x5432, R72 ;  /* 0x000054329f487816 */ /* 0x000fe20000000048 */
[----:B------:R-:W-:Y:S02]  /*4230*/  IMAD.U32 R68, R68, 0x10000, RZ ;  /* 0x0001000044447824 */ /* 0x000fe400078e00ff */
[-C--:B------:R-:W-:Y:S01]  /*4240*/  FFMA.FTZ R70, R73, R13.reuse, -R70 ;  /* 0x0000000d49467223 */ /* 0x080fe20000010846 */
[----:B------:R-:W-:Y:S01]  /*4250*/  FMUL.FTZ R13, R75, R13 ;  /* 0x0000000d4b0d7220 */ /* 0x000fe20000410000 */
[C---:B------:R-:W-:Y:S01]  /*4260*/  IMAD.U32 R75, R72.reuse, 0x10000, RZ ;  /* 0x00010000484b7824 */ /* 0x040fe200078e00ff */
[----:B------:R-:W-:-:S02]  /*4270*/  LOP3.LUT R72, R72, 0xffff0000, RZ, 0xc0, !PT ;  /* 0xffff000048487812 */ /* 0x000fc400078ec0ff */
[----:B------:R-:W-:Y:S01]  /*4280*/  FFMA.FTZ R13, R73, R74, R13 ;  /* 0x0000004a490d7223 */ /* 0x000fe2000001000d */
[C---:B------:R-:W-:Y:S01]  /*4290*/  LOP3.LUT R74, R14.reuse, 0xffff0000, RZ, 0xc0, !PT ;  /* 0xffff00000e4a7812 */ /* 0x040fe200078ec0ff */
[----:B------:R-:W-:Y:S01]  /*42a0*/  IMAD.U32 R14, R14, 0x10000, RZ ;  /* 0x000100000e0e7824 */ /* 0x000fe200078e00ff */
[C---:B------:R-:W-:Y:S02]  /*42b0*/  SHF.L.U32 R73, R69.reuse, 0x10, RZ ;  /* 0x0000001045497819 */ /* 0x040fe400000006ff */
[----:B------:R-:W-:Y:S02]  /*42c0*/  LOP3.LUT R69, R69, 0xffff0000, RZ, 0xc0, !PT ;  /* 0xffff000045457812 */ /* 0x000fe400078ec0ff */
        /* <DEDUP_REMOVED lines=23> */
.L_x_477:
[----:B------:R-:W-:Y:S05]  /*4440*/  BSYNC B3 ;  /* 0x0000000000037941 */ /* 0x000fea0003800000 */
.L_x_476:
[----:B------:R-:W-:Y:S02]  /*4450*/  IMAD.SHL.U32 R70, R197, 0x8, RZ ;  /* 0x00000008c5467824 */ /* 0x000fe400078e00ff */
[----:B---3--:R-:W-:Y:S02]  /*4460*/  IMAD.MOV.U32 R68, RZ, RZ, R11 ;  /* 0x000000ffff447224 */ /* 0x008fe400078e000b */
[----:B--2---:R-:W-:Y:S02]  /*4470*/  IMAD.MOV.U32 R69, RZ, RZ, R76 ;  /* 0x000000ffff457224 */ /* 0x004fe400078e004c */
[----:B------:R-:W-:-:S05]  /*4480*/  IMAD.WIDE R68, R70, 0x2, R68 ;  /* 0x0000000246447825 */ /* 0x000fca00078e0244 */
[----:B0-----:R0:W-:Y:S02]  /*4490*/  ST.E.128 desc[UR48][R68.64], R12 ;  /* 0x0000000c44007985 */ /* 0x0011e4000c101d30 */
.L_x_475:
[----:B------:R-:W-:Y:S05]  /*44a0*/  BSYNC B2 ;  /* 0x0000000000027941 */ /* 0x000fea0003800000 */
.L_x_474:
[----:B------:R-:W-:Y:S01]  /*44b0*/  ISETP.NE.AND P3, PT, R8, RZ, PT ;  /* 0x000000ff0800720c */ /* 0x000fe20003f65270 */
[----:B------:R-:W-:-:S12]  /*44c0*/  BSSY B2, `(.L_x_478) ;  /* 0x000003b000027945 */ /* 0x000fd80003800000 */
[----:B------:R-:W-:Y:S05]  /*44d0*/  @!P3 BRA `(.L_x_479) ;  /* 0x0000000000e4b947 */ /* 0x000fea0003800000 */
[----:B0---4-:R0:W4:Y:S01]  /*44e0*/  LDS.128 R12, [R27+0x21000] ;  /* 0x021000001b0c7984 */ /* 0x0111220000000c00 */
[----:B------:R-:W-:Y:S01]  /*44f0*/  ISETP.GE.AND P3, PT, R206, R118, PT ;  /* 0x00000076ce00720c */ /* 0x000fe20003f66270 */
[----:B------:R-:W-:-:S12]  /*4500*/  BSSY B3, `(.L_x_480) ;  /* 0x0000031000037945 */ /* 0x000fd80003800000 */
[----:B0-----:R-:W-:Y:S05]  /*4510*/  @P3 BRA `(.L_x_481) ;  /* 0x0000000000bc3947 */ /* 0x001fea0003800000 */
[--C-:B------:R-:W-:Y:S01]  /*4520*/  SHF.R.U64 R64, R64, 0x10, R65.reuse ;  /* 0x0000001040407819 */ /* 0x100fe20000001241 */
[----:B----4-:R-:W-:Y:S01]  /*4530*/  IMAD.U32 R69, R13, 0x10000, RZ ;  /* 0x000100000d457824 */ /* 0x010fe200078e00ff */
[----:B------:R-:W-:Y:S02]  /*4540*/  SHF.R.U32.HI R68, RZ, 0x10, R65 ;  /* 0x00000010ff447819 */ /* 0x000fe40000011641 */
[--C-:B------:R-:W-:Y:S02]  /*4550*/  SHF.R.U64 R65, R66, 0x10, R67.reuse ;  /* 0x0000001042417819 */ /* 0x100fe40000001243 */
[----:B------:R-:W-:Y:S02]  /*4560*/  SHF.R.U32.HI R66, RZ, 0x10, R67 ;  /* 0x00000010ff427819 */ /* 0x000fe40000011643 */
[C---:B------:R-:W-:Y:S02]  /*4570*/  PRMT R67, R156.reuse, 0x5410, R65 ;  /* 0x000054109c437816 */ /* 0x040fe40000000041 */
        /* <DEDUP_REMOVED lines=23> */
[C---:B------:R-:W-:Y:S02]  /*46f0*/  LOP3.LUT R14, R15.reuse, 0xffff0000, RZ, 0xc0, !PT ;  /* 0xffff00000f0e7812 */ /* 0x040fe400078ec0ff */
[----:B------:R-:W-:Y:S02]  /*4700*/  SHF.L.U32 R15, R15, 0x10, RZ ;  /* 0x000000100f0f7819 */ /* 0x000fe400000006ff */
        /* <DEDUP_REMOVED lines=16> */
.L_x_481:
[----:B------:R-:W-:Y:S05]  /*4810*/  BSYNC B3 ;  /* 0x0000000000037941 */ /* 0x000fea0003800000 */
.L_x_480:
[----:B------:R-:W-:Y:S02]  /*4820*/  IMAD.SHL.U32 R66, R198, 0x8, RZ ;  /* 0x00000008c6427824 */ /* 0x000fe400078e00ff */
[----:B---3--:R-:W-:Y:S02]  /*4830*/  IMAD.MOV.U32 R64, RZ, RZ, R11 ;  /* 0x000000ffff407224 */ /* 0x008fe400078e000b */
[----:B--2---:R-:W-:Y:S02]  /*4840*/  IMAD.MOV.U32 R65, RZ, RZ, R76 ;  /* 0x000000ffff417224 */ /* 0x004fe400078e004c */
[----:B------:R-:W-:-:S05]  /*4850*/  IMAD.WIDE R64, R66, 0x2, R64 ;  /* 0x0000000242407825 */ /* 0x000fca00078e0240 */
[----:B----4-:R0:W-:Y:S02]  /*4860*/  ST.E.128 desc[UR48][R64.64], R12 ;  /* 0x0000000c40007985 */ /* 0x0101e4000c101d30 */
.L_x_479:
[----:B------:R-:W-:Y:S05]  /*4870*/  BSYNC B2 ;  /* 0x0000000000027941 */ /* 0x000fea0003800000 */
.L_x_478:
        /* <DEDUP_REMOVED lines=18> */
[----:B------:R-:W-:Y:S01]  /*49a0*/  LOP3.LUT R13, R60, 0xffff0000, RZ, 0xc0, !PT ;  /* 0xffff00003c0d7812 */ /* 0x000fe200078ec0ff */
        /* <DEDUP_REMOVED lines=35> */
.L_x_485:
[----:B------:R-:W-:Y:S05]  /*4be0*/  BSYNC B3 ;  /* 0x0000000000037941 */ /* 0x000fea0003800000 */
.L_x_484:
[----:B---3--:R-:W-:-:S04]  /*4bf0*/  LEA R60, P3, R22, R11, 0x1 ;  /* 0x0000000b163c7211 */ /* 0x008fc800078608ff */
[----:B--2---:R-:W-:-:S05]  /*4c00*/  LEA.HI.X R61, R22, R76, R201, 0x1, P3 ;  /* 0x0000004c163d7211 */ /* 0x004fca00018f0cc9 */
[----:B----4-:R0:W-:Y:S04]  /*4c10*/  ST.E.128 desc[UR48][R60.64], R12 ;  /* 0x0000000c3c007985 */ /* 0x0101e8000c101d30 */
.L_x_483:
[----:B------:R-:W-:Y:S05]  /*4c20*/  BSYNC B2 ;  /* 0x0000000000027941 */ /* 0x000fea0003800000 */
.L_x_482:
[----:B------:R-:W-:Y:S01]  /*4c30*/  ISETP.NE.AND P3, PT, R10, RZ, PT ;  /* 0x000000ff0a00720c */ /* 0x000fe20003f65270 */
[----:B------:R-:W-:-:S12]  /*4c40*/  BSSY B2, `(.L_x_486) ;  /* 0x0000039000027945 */ /* 0x000fd80003800000 */
[----:B------:R-:W-:Y:S05]  /*4c50*/  @!P3 BRA `(.L_x_487) ;  /* 0x0000000000dcb947 */ /* 0x000fea0003800000 */
[----:B0---4-:R0:W4:Y:S01]  /*4c60*/  LDS.128 R12, [R27+0x24000] ;  /* 0x024000001b0c7984 */ /* 0x0111220000000c00 */
[----:B------:R-:W-:Y:S01]  /*4c70*/  ISETP.GE.AND P3, PT, R205, R118, PT ;  /* 0x00000076cd00720c */ /* 0x000fe20003f66270 */
[----:B------:R-:W-:-:S12]  /*4c80*/  BSSY B3, `(.L_x_488) ;  /* 0x0000031000037945 */ /* 0x000fd80003800000 */
[----:B0-----:R-:W-:Y:S05]  /*4c90*/  @P3 BRA `(.L_x_489) ;  /* 0x0000000000bc3947 */ /* 0x001fea0003800000 */
[----:B------:R-:W-:Y:S02]  /*4ca0*/  SHF.R.U64 R56, R56, 0x10, R57 ;  /* 0x0000001038387819 */ /* 0x000fe40000001239 */
[--C-:B------:R-:W-:Y:S02]  /*4cb0*/  SHF.R.U64 R60, R58, 0x10, R59.reuse ;  /* 0x000000103a3c7819 */ /* 0x100fe4000000123b */
[C---:B------:R-:W-:Y:S02]  /*4cc0*/  PRMT R56, R153.reuse, 0x5432, R56 ;  /* 0x0000543299387816 */ /* 0x040fe40000000038 */
[----:B------:R-:W-:Y:S02]  /*4cd0*/  PRMT R153, R153, 0x5410, R60 ;  /* 0x0000541099997816 */ /* 0x000fe4000000003c */
[----:B------:R-:W-:Y:S02]  /*4ce0*/  SHF.R.U32.HI R58, RZ, 0x10, R59 ;  /* 0x00000010ff3a7819 */ /* 0x000fe4000001163b */
[C---:B----4-:R-:W-:Y:S01]  /*4cf0*/  LOP3.LUT R62, R13.reuse, 0xffff0000, RZ, 0xc0, !PT ;  /* 0xffff00000d3e7812 */ /* 0x050fe200078ec0ff */
[----:B------:R-:W-:Y:S01]  /*4d00*/  IMAD.U32 R13, R13, 0x10000, RZ ;  /* 0x000100000d0d7824 */ /* 0x000fe200078e00ff */
[C---:B------:R-:W-:Y:S01]  /*4d10*/  LOP3.LUT R59, R153.reuse, 0xffff0000, RZ, 0xc0, !PT ;  /* 0xffff0000993b7812 */ /* 0x040fe200078ec0ff */
[----:B------:R-:W-:Y:S01]  /*4d20*/  IMAD.U32 R153, R153, 0x10000, RZ ;  /* 0x0001000099997824 */ /* 0x000fe200078e00ff */
[C---:B------:R-:W-:Y:S01]  /*4d30*/  LOP3.LUT R60, R56.reuse, 0xffff0000, RZ, 0xc0, !PT ;  /* 0xffff0000383c7812 */ /* 0x040fe200078ec0ff */
[----:B------:R-:W-:Y:S01]  /*4d40*/  IMAD.U32 R56, R56, 0x10000, RZ ;  /* 0x0001000038387824 */ /* 0x000fe200078e00ff */
[----:B------:R-:W-:Y:S01]  /*4d50*/  SHF.R.U32.HI R57, RZ, 0x10, R57 ;  /* 0x00000010ff397819 */ /* 0x000fe20000011639 */
[-C--:B------:R-:W-:Y:S01]  /*4d60*/  FMUL.FTZ R61, R62, R59.reuse ;  /* 0x0000003b3e3d7220 */ /* 0x080fe20000410000 */
[----:B------:R-:W-:Y:S01]  /*4d70*/  PRMT R58, R152, 0x5432, R58 ;  /* 0x00005432983a7816 */ /* 0x000fe2000000003a */
[-C--:B------:R-:W-:Y:S01]  /*4d80*/  FMUL.FTZ R62, R62, R60.reuse ;  /* 0x0000003c3e3e7220 */ /* 0x080fe20000410000 */
[----:B------:R-:W-:Y:S01]  /*4d90*/  PRMT R57, R152, 0x5410, R57 ;  /* 0x0000541098397816 */ /* 0x000fe20000000039 */
[C---:B------:R-:W-:Y:S01]  /*4da0*/  FFMA.FTZ R61, R13.reuse, R60, -R61 ;  /* 0x0000003c0d3d7223 */ /* 0x040fe2000001083d */
[----:B------:R-:W-:Y:S01]  /*4db0*/  LOP3.LUT R63, R14, 0xffff0000, RZ, 0xc0, !PT ;  /* 0xffff00000e3f7812 */ /* 0x000fe200078ec0ff */
[----:B------:R-:W-:Y:S01]  /*4dc0*/  FFMA.FTZ R62, R13, R59, R62 ;  /* 0x0000003b0d3e7223 */ /* 0x000fe2000001003e */
[C---:B------:R-:W-:Y:S01]  /*4dd0*/  IMAD.U32 R59, R58.reuse, 0x10000, RZ ;  /* 0x000100003a3b7824 */ /* 0x040fe200078e00ff */
[----:B------:R-:W-:Y:S01]  /*4de0*/  LOP3.LUT R58, R58, 0xffff0000, RZ, 0xc0, !PT ;  /* 0xffff00003a3a7812 */ /* 0x000fe200078ec0ff */
[C---:B------:R-:W-:Y:S01]  /*4df0*/  IMAD.U32 R60, R57.reuse, 0x10000, RZ ;  /* 0x00010000393c7824 */ /* 0x040fe200078e00ff */
[----:B------:R-:W-:Y:S01]  /*4e00*/  LOP3.LUT R57, R57, 0xffff0000, RZ, 0xc0, !PT ;  /* 0xffff000039397812 */ /* 0x000fe200078ec0ff */
[----:B------:R-:W-:-:S02]  /*4e10*/  IMAD.U32 R13, R14, 0x10000, RZ ;  /* 0x000100000e0d7824 */ /* 0x000fc400078e00ff */
[C---:B------:R-:W-:Y:S01]  /*4e20*/  FMUL.FTZ R14, R63.reuse, R59 ;  /* 0x0000003b3f0e7220 */ /* 0x040fe20000410000 */
[-C--:B------:R-:W-:Y:S01]  /*4e30*/  FMUL.FTZ R63, R63, R60.reuse ;  /* 0x0000003c3f3f7220 */ /* 0x080fe20000410000 */
[----:B------:R-:W-:Y:S02]  /*4e40*/  F2FP.BF16.F32.PACK_AB R61, R62, R61 ;  /* 0x0000003d3e3d723e */ /* 0x000fe400000010ff */
        /* <DEDUP_REMOVED lines=20> */
.L_x_489:
[----:B------:R-:W-:Y:S05]  /*4f90*/  BSYNC B3 ;  /* 0x0000000000037941 */ /* 0x000fea0003800000 */
.L_x_488:
[----:B---3--:R-:W-:-:S04]  /*4fa0*/  LEA R56, P3, R19, R11, 0x1 ;  /* 0x0000000b13387211 */ /* 0x008fc800078608ff */
[----:B--2---:R-:W-:-:S05]  /*4fb0*/  LEA.HI.X R57, R19, R76, R200, 0x1, P3 ;  /* 0x0000004c13397211 */ /* 0x004fca00018f0cc8 */
[----:B----4-:R0:W-:Y:S04]  /*4fc0*/  ST.E.128 desc[UR48][R56.64], R12 ;  /* 0x0000000c38007985 */ /* 0x0101e8000c101d30 */
.L_x_487:
[----:B------:R-:W-:Y:S05]  /*4fd0*/  BSYNC B2 ;  /* 0x0000000000027941 */ /* 0x000fea0003800000 */
.L_x_486:
[----:B------:R-:W-:-:S13]  /*4fe0*/  ISETP.NE.AND P3, PT, R20, RZ, PT ;  /* 0x000000ff1400720c */ /* 0x000fda0003f65270 */
[----:B------:R-:W-:Y:S05]  /*4ff0*/  @!P3 BRA `(.L_x_469) ;  /* 0x0000000000dcb947 */ /* 0x000fea0003800000 */
[----:B0---4-:R0:W4:Y:S01]  /*5000*/  LDS.128 R12, [R80+0x24000] ;  /* 0x02400000500c7984 */ /* 0x0111220000000c00 */
[C---:B---3--:R-:W-:Y:S01]  /*5010*/  LEA R56, P3, R23.reuse, R11, 0x1 ;  /* 0x0000000b17387211 */ /* 0x048fe200078608ff */
[----:B------:R-:W-:Y:S03]  /*5020*/  BSSY B2, `(.L_x_490) ;  /* 0x0000033000027945 */ /* 0x000fe60003800000 */
[----:B--2---:R-:W-:Y:S02]  /*5030*/  LEA.HI.X R57, R23, R76, R199, 0x1, P3 ;  /* 0x0000004c17397211 */ /* 0x004fe400018f0cc7 */
[----:B------:R-:W-:-:S13]  /*5040*/  ISETP.GE.AND P3, PT, R209, R118, PT ;  /* 0x00000076d100720c */ /* 0x000fda0003f66270 */
[----:B0-----:R-:W-:Y:S05]  /*5050*/  @P3 BRA `(.L_x_491) ;  /* 0x0000000000bc3947 */ /* 0x001fea0003800000 */
[--C-:B------:R-:W-:Y:S02]  /*5060*/  SHF.R.U64 R11, R52, 0x10, R53.reuse ;  /* 0x00000010340b7819 */ /* 0x100fe40000001235 */
[----:B------:R-:W-:Y:S02]  /*5070*/  SHF.R.U32.HI R52, RZ, 0x10, R53 ;  /* 0x00000010ff347819 */ /* 0x000fe40000011635 */
[----:B------:R-:W-:Y:S02]  /*5080*/  SHF.R.U64 R53, R54, 0x10, R55 ;  /* 0x0000001036357819 */ /* 0x000fe40000001237 */
[----:B------:R-:W-:Y:S02]  /*5090*/  PRMT R11, R150, 0x5410, R11 ;  /* 0x00005410960b7816 */ /* 0x000fe4000000000b */
[----:B------:R-:W-:Y:S02]  /*50a0*/  PRMT R53, R151, 0x5410, R53 ;  /* 0x0000541097357816 */ /* 0x000fe40000000035 */
[----:B------:R-:W-:-:S02]  /*50b0*/  SHF.R.U32.HI R54, RZ, 0x10, R55 ;  /* 0x00000010ff367819 */ /* 0x000fc40000011637 */
[C---:B----4-:R-:W-:Y:S01]  /*50c0*/  LOP3.LUT R60, R13.reuse, 0xffff0000, RZ, 0xc0, !PT ;  /* 0xffff00000d3c7812 */ /* 0x050fe200078ec0ff */
[----:B------:R-:W-:Y:S01]  /*50d0*/  IMAD.U32 R13, R13, 0x10000, RZ ;  /* 0x000100000d0d7824 */ /* 0x000fe200078e00ff */
[C---:B------:R-:W-:Y:S01]  /*50e0*/  LOP3.LUT R55, R53.reuse, 0xffff0000, RZ, 0xc0, !PT ;  /* 0xffff000035377812 */ /* 0x040fe200078ec0ff */
[----:B------:R-:W-:Y:S01]  /*50f0*/  IMAD.U32 R53, R53, 0x10000, RZ ;  /* 0x0001000035357824 */ /* 0x000fe200078e00ff */
[C---:B------:R-:W-:Y:S01]  /*5100*/  LOP3.LUT R58, R11.reuse, 0xffff0000, RZ, 0xc0, !PT ;  /* 0xffff00000b3a7812 */ /* 0x040fe200078ec0ff */
[----:B------:R-:W-:Y:S01]  /*5110*/  IMAD.U32 R11, R11, 0x10000, RZ ;  /* 0x000100000b0b7824 */ /* 0x000fe200078e00ff */
[----:B------:R-:W-:Y:S01]  /*5120*/  PRMT R54, R151, 0x5432, R54 ;  /* 0x0000543297367816 */ /* 0x000fe20000000036 */
[-C--:B------:R-:W-:Y:S01]  /*5130*/  FMUL.FTZ R59, R60, R55.reuse ;  /* 0x000000373c3b7220 */ /* 0x080fe20000410000 */
[----:B------:R-:W-:Y:S01]  /*5140*/  PRMT R52, R150, 0x5432, R52 ;  /* 0x0000543296347816 */ /* 0x000fe20000000034 */
[-C--:B------:R-:W-:Y:S01]  /*5150*/  FMUL.FTZ R60, R60, R58.reuse ;  /* 0x0000003a3c3c7220 */ /* 0x080fe20000410000 */
[----:B------:R-:W-:Y:S01]  /*5160*/  LOP3.LUT R61, R14, 0xffff0000, RZ, 0xc0, !PT ;  /* 0xffff00000e3d7812 */ /* 0x000fe200078ec0ff */
[C---:B------:R-:W-:Y:S01]  /*5170*/  FFMA.FTZ R59, R13.reuse, R58, -R59 ;  /* 0x0000003a0d3b7223 */ /* 0x040fe2000001083b */
[----:B------:R-:W-:Y:S01]  /*5180*/  SHF.L.U32 R58, R52, 0x10, RZ ;  /* 0x00000010343a7819 */ /* 0x000fe200000006ff */
[----:B------:R-:W-:Y:S01]  /*5190*/  FFMA.FTZ R60, R13, R55, R60 ;  /* 0x000000370d3c7223 */ /* 0x000fe2000001003c */
[C---:B------:R-:W-:Y:S01]  /*51a0*/  IMAD.U32 R55, R54.reuse, 0x10000, RZ ;  /* 0x0001000036377824 */ /* 0x040fe200078e00ff */
[----:B------:R-:W-:Y:S01]  /*51b0*/  LOP3.LUT R54, R54, 0xffff0000, RZ, 0xc0, !PT ;  /* 0xffff000036367812 */ /* 0x000fe200078ec0ff */
[----:B------:R-:W-:Y:S01]  /*51c0*/  IMAD.U32 R13, R14, 0x10000, RZ ;  /* 0x000100000e0d7824 */ /* 0x000fe200078e00ff */
[----:B------:R-:W-:Y:S01]  /*51d0*/  LOP3.LUT R52, R52, 0xffff0000, RZ, 0xc0, !PT ;  /* 0xffff000034347812 */ /* 0x000fe200078ec0ff */
[C---:B------:R-:W-:Y:S01]  /*51e0*/  FMUL.FTZ R14, R61.reuse, R55 ;  /* 0x000000373d0e7220 */ /* 0x040fe20000410000 */
[----:B------:R-:W-:Y:S01]  /*51f0*/  FMUL.FTZ R61, R61, R58 ;  /* 0x0000003a3d3d7220 */ /* 0x000fe20000410000 */
[----:B------:R-:W-:-:S02]  /*5200*/  F2FP.BF16.F32.PACK_AB R59, R60, R59 ;  /* 0x0000003b3c3b723e */ /* 0x000fc400000010ff */
        /* <DEDUP_REMOVED lines=20> */
.L_x_491:
[----:B------:R-:W-:Y:S05]  /*5350*/  BSYNC B2 ;  /* 0x0000000000027941 */ /* 0x000fea0003800000 */
.L_x_490:
[----:B----4-:R0:W-:Y:S02]  /*5360*/  ST.E.128 desc[UR48][R56.64], R12 ;  /* 0x0000000c38007985 */ /* 0x0101e4000c101d30 */
.L_x_469:
[----:B------:R-:W-:Y:S05]  /*5370*/  BSYNC B1 ;  /* 0x0000000000017941 */ /* 0x000fea0003800000 */
.L_x_468:
[----:B------:R-:W-:-:S03]  /*5380*/  UMOV UR4, 0xffffffff ;  /* 0xffffffff00047882 */ /* 0x000fc60000000000 */
[----:B------:R-:W-:Y:S05]  /*5390*/  BRA.DIV UR4, `(.L_x_492) ;  /* 0x000001e204247947 */ /* 0x000fea000b800000 */
[----:B-1----:R-:W1:Y:S04]  /*53a0*/  SHFL.IDX PT, R116, R116, 0x1, 0x1c1f ;  /* 0x003c1f0074747f89 */ /* 0x002e6800000e0000 */
[----:B------:R-:W0:Y:S02]  /*53b0*/  SHFL.IDX PT, R117, R117, 0x1, 0x1c1f ;  /* 0x003c1f0075757f89 */ /* 0x000e2400000e0000 */
.L_x_801:
[----:B------:R-:W-:Y:S05]  /*53c0*/  @P4 BRA `(.L_x_493) ;  /* 0x0000005800084947 */ /* 0x000fea0003800000 */
[----:B------:R-:W-:Y:S01]  /*53d0*/  ISETP.NE.AND P3, PT, R6, RZ, PT ;  /* 0x000000ff0600720c */ /* 0x000fe20003f65270 */
[----:B------:R-:W-:-:S12]  /*53e0*/  BSSY B1, `(.L_x_494) ;  /* 0x0000038000017945 */ /* 0x000fd80003800000 */
[----:B------:R-:W-:Y:S05]  /*53f0*/  @!P3 BRA `(.L_x_495) ;  /* 0x0000000000d8b947 */ /* 0x000fea0003800000 */
[----:B0---4-:R0:W4:Y:S01]  /*5400*/  LDS.128 R12, [R27+0x20000] ;  /* 0x020000001b0c7984 */ /* 0x0111220000000c00 */
[C---:B------:R-:W-:Y:S01]  /*5410*/  LEA R52, P3, R16.reuse, R117, 0x1 ;  /* 0x0000007510347211 */ /* 0x040fe200078608ff */
[----:B------:R-:W-:Y:S03]  /*5420*/  BSSY B2, `(.L_x_496) ;  /* 0x0000032000027945 */ /* 0x000fe60003800000 */
[----:B-1----:R-:W-:Y:S02]  /*5430*/  LEA.HI.X R53, R16, R116, R17, 0x1, P3 ;  /* 0x0000007410357211 */ /* 0x002fe400018f0c11 */
[----:B------:R-:W-:-:S13]  /*5440*/  ISETP.GE.AND P3, PT, R194, R118, PT ;  /* 0x00000076c200720c */ /* 0x000fda0003f66270 */
[----:B0-----:R-:W-:Y:S05]  /*5450*/  @P3 BRA `(.L_x_497) ;  /* 0x0000000000b83947 */ /* 0x001fea0003800000 */
[----:B------:R-:W-:Y:S01]  /*5460*/  SHF.R.U64 R50, R50, 0x10, R51 ;  /* 0x0000001032327819 */ /* 0x000fe20000001233 */
[----:B----4-:R-:W-:Y:S01]  /*5470*/  IMAD.U32 R56, R13, 0x10000, RZ ;  /* 0x000100000d387824 */ /* 0x010fe200078e00ff */
[--C-:B---3--:R-:W-:Y:S02]  /*5480*/  SHF.R.U64 R11, R48, 0x10, R49.reuse ;  /* 0x00000010300b7819 */ /* 0x108fe40000001231 */
[----:B------:R-:W-:Y:S02]  /*5490*/  SHF.R.U32.HI R48, RZ, 0x10, R49 ;  /* 0x00000010ff307819 */ /* 0x000fe40000011631 */
[----:B------:R-:W-:Y:S02]  /*54a0*/  PRMT R49, R149, 0x5410, R50 ;  /* 0x0000541095317816 */ /* 0x000fe40000000032 */
[----:B------:R-:W-:Y:S02]  /*54b0*/  PRMT R11, R148, 0x5410, R11 ;  /* 0x00005410940b7816 */ /* 0x000fe4000000000b */
[----:B------:R-:W-:-:S02]  /*54c0*/  LOP3.LUT R55, R13, 0xffff0000, RZ, 0xc0, !PT ;  /* 0xffff00000d377812 */ /* 0x000fc400078ec0ff */
[----:B------:R-:W-:Y:S02]  /*54d0*/  LOP3.LUT R50, R49, 0xffff0000, RZ, 0xc0, !PT ;  /* 0xffff000031327812 */ /* 0x000fe400078ec0ff */
[C---:B------:R-:W-:Y:S01]  /*54e0*/  LOP3.LUT R54, R11.reuse, 0xffff0000, RZ, 0xc0, !PT ;  /* 0xffff00000b367812 */ /* 0x040fe200078ec0ff */
[----:B------:R-:W-:Y:S01]  /*54f0*/  IMAD.U32 R11, R11, 0x10000, RZ ;  /* 0x000100000b0b7824 */ /* 0x000fe200078e00ff */
[----:B------:R-:W-:Y:S01]  /*5500*/  SHF.R.U32.HI R51, RZ, 0x10, R51 ;  /* 0x00000010ff337819 */ /* 0x000fe20000011633 */
[C---:B------:R-:W-:Y:S01]  /*5510*/  FMUL.FTZ R13, R55.reuse, R50 ;  /* 0x00000032370d7220 */ /* 0x040fe20000410000 */
[----:B------:R-:W-:Y:S01]  /*5520*/  PRMT R48, R148, 0x5432, R48 ;  /* 0x0000543294307816 */ /* 0x000fe20000000030 */
[-C--:B------:R-:W-:Y:S01]  /*5530*/  FMUL.FTZ R55, R55, R54.reuse ;  /* 0x0000003637377220 */ /* 0x080fe20000410000 */
[----:B------:R-:W-:Y:S01]  /*5540*/  PRMT R51, R149, 0x5432, R51 ;  /* 0x0000543295337816 */ /* 0x000fe20000000033 */
[----:B------:R-:W-:Y:S01]  /*5550*/  FFMA.FTZ R13, R56, R54, -R13 ;  /* 0x00000036380d7223 */ /* 0x000fe2000001080d */
[----:B------:R-:W-:Y:S01]  /*5560*/  LOP3.LUT R57, R14, 0xffff0000, RZ, 0xc0, !PT ;  /* 0xffff00000e397812 */ /* 0x000fe200078ec0ff */
[----:B------:R-:W-:Y:S01]  /*5570*/  FFMA.FTZ R55, R56, R50, R55 ;  /* 0x0000003238377223 */ /* 0x000fe20000010037 */
[C---:B------:R-:W-:Y:S01]  /*5580*/  IMAD.U32 R54, R48.reuse, 0x10000, RZ ;  /* 0x0001000030367824 */ /* 0x040fe200078e00ff */
[----:B------:R-:W-:Y:S01]  /*5590*/  LOP3.LUT R48, R48, 0xffff0000, RZ, 0xc0, !PT ;  /* 0xffff000030307812 */ /* 0x000fe200078ec0ff */
        /* <DEDUP_REMOVED lines=8> */
[----:B------:R-:W-:Y:S01]  /*5620*/  LOP3.LUT R14, R15, 0xffff0000, RZ, 0xc0, !PT ;  /* 0xffff00000f0e7812 */ /* 0x000fe200078ec0ff */
[C---:B------:R-:W-:Y:S01]  /*5630*/  IMAD.U32 R50, R12.reuse, 0x10000, RZ ;  /* 0x000100000c327824 */ /* 0x040fe200078e00ff */
[----:B------:R-:W-:Y:S01]  /*5640*/  LOP3.LUT R12, R12, 0xffff0000, RZ, 0xc0, !PT ;  /* 0xffff00000c0c7812 */ /* 0x000fe200078ec0ff */
[----:B------:R-:W-:Y:S01]  /*5650*/  IMAD.U32 R54, R49, 0x10000, RZ ;  /* 0x0001000031367824 */ /* 0x000fe200078e00ff */
[----:B------:R-:W-:Y:S01]  /*5660*/  F2FP.BF16.F32.PACK_AB R56, R57, R56 ;  /* 0x000000383938723e */ /* 0x000fe200000010ff */
[----:B------:R-:W-:Y:S02]  /*5670*/  IMAD.U32 R15, R15, 0x10000, RZ ;  /* 0x000100000f0f7824 */ /* 0x000fe400078e00ff */
[C---:B------:R-:W-:Y:S01]  /*5680*/  FMUL.FTZ R49, R14.reuse, R51 ;  /* 0x000000330e317220 */ /* 0x040fe20000410000 */
[----:B------:R-:W-:-:S03]  /*5690*/  FMUL.FTZ R14, R14, R48 ;  /* 0x000000300e0e7220 */ /* 0x000fc60000410000 */
[C---:B------:R-:W-:Y:S01]  /*56a0*/  FFMA.FTZ R49, R15.reuse, R48, -R49 ;  /* 0x000000300f317223 */ /* 0x040fe20000010831 */
[CC--:B------:R-:W-:Y:S01]  /*56b0*/  FMUL.FTZ R48, R12.reuse, R54.reuse ;  /* 0x000000360c307220 */ /* 0x0c0fe20000410000 */
[----:B------:R-:W-:Y:S01]  /*56c0*/  FFMA.FTZ R14, R15, R51, R14 ;  /* 0x000000330f0e7223 */ /* 0x000fe2000001000e */
[-C--:B------:R-:W-:Y:S02]  /*56d0*/  FMUL.FTZ R12, R12, R11.reuse ;  /* 0x0000000b0c0c7220 */ /* 0x080fe40000410000 */
[C---:B------:R-:W-:Y:S02]  /*56e0*/  FFMA.FTZ R48, R50.reuse, R11, -R48 ;  /* 0x0000000b32307223 */ /* 0x040fe40000010830 */
[----:B------:R-:W-:Y:S01]  /*56f0*/  FFMA.FTZ R12, R50, R54, R12 ;  /* 0x00000036320c7223 */ /* 0x000fe2000001000c */
[----:B------:R-:W-:-:S04]  /*5700*/  F2FP.BF16.F32.PACK_AB R14, R14, R49 ;  /* 0x000000310e0e723e */ /* 0x000fc800000010ff */
[----:B------:R-:W-:Y:S01]  /*5710*/  MOV R15, R14 ;  /* 0x0000000e000f7202 */ /* 0x000fe20000000f00 */
[----:B------:R-:W-:Y:S01]  /*5720*/  IMAD.MOV.U32 R14, RZ, RZ, R56 ;  /* 0x000000ffff0e7224 */ /* 0x000fe200078e0038 */
[----:B------:R-:W-:-:S07]  /*5730*/  F2FP.BF16.F32.PACK_AB R12, R12, R48 ;  /* 0x000000300c0c723e */ /* 0x000fce00000010ff */
.L_x_497:
[----:B------:R-:W-:Y:S05]  /*5740*/  BSYNC B2 ;  /* 0x0000000000027941 */ /* 0x000fea0003800000 */
.L_x_496:
[----:B----4-:R0:W-:Y:S02]  /*5750*/  ST.E.128 desc[UR48][R52.64], R12 ;  /* 0x0000000c34007985 */ /* 0x0101e4000c101d30 */
.L_x_495:
[----:B------:R-:W-:Y:S05]  /*5760*/  BSYNC B1 ;  /* 0x0000000000017941 */ /* 0x000fea0003800000 */
.L_x_494:
[----:B------:R-:W-:Y:S01]  /*5770*/  ISETP.NE.AND P3, PT, R7, RZ, PT ;  /* 0x000000ff0700720c */ /* 0x000fe20003f65270 */
[----:B------:R-:W-:-:S12]  /*5780*/  BSSY B1, `(.L_x_498) ;  /* 0x0000039000017945 */ /* 0x000fd80003800000 */
[----:B------:R-:W-:Y:S05]  /*5790*/  @!P3 BRA `(.L_x_499) ;  /* 0x0000000000dcb947 */ /* 0x000fea0003800000 */
[----:B0---4-:R0:W4:Y:S01]  /*57a0*/  LDS.128 R12, [R80+0x20000] ;  /* 0x02000000500c7984 */ /* 0x0111220000000c00 */
[----:B------:R-:W-:Y:S01]  /*57b0*/  ISETP.GE.AND P3, PT, R208, R118, PT ;  /* 0x00000076d000720c */ /* 0x000fe20003f66270 */
[----:B---3--:R-:W-:Y:S01]  /*57c0*/  IMAD.SHL.U32 R11, R197, 0x8, RZ ;  /* 0x00000008c50b7824 */ /* 0x008fe200078e00ff */
[----:B------:R-:W-:Y:S01]  /*57d0*/  BSSY B2, `(.L_x_500) ;  /* 0x0000032000027945 */ /* 0x000fe20003800000 */
[----:B------:R-:W-:Y:S02]  /*57e0*/  IMAD.MOV.U32 R48, RZ, RZ, R117 ;  /* 0x000000ffff307224 */ /* 0x000fe400078e0075 */
[----:B-1----:R-:W-:Y:S02]  /*57f0*/  IMAD.MOV.U32 R49, RZ, RZ, R116 ;  /* 0x000000ffff317224 */ /* 0x002fe400078e0074 */
[----:B------:R-:W-:-:S06]  /*5800*/  IMAD.WIDE R48, R11, 0x2, R48 ;  /* 0x000000020b307825 */ /* 0x000fcc00078e0230 */
[----:B0-----:R-:W-:Y:S05]  /*5810*/  @P3 BRA `(.L_x_501) ;  /* 0x0000000000b43947 */ /* 0x001fea0003800000 */
[----:B------:R-:W-:Y:S01]  /*5820*/  SHF.R.U64 R11, R44, 0x10, R45 ;  /* 0x000000102c0b7819 */ /* 0x000fe2000000122d */
[----:B----4-:R-:W-:Y:S01]  /*5830*/  IMAD.U32 R52, R12, 0x10000, RZ ;  /* 0x000100000c347824 */ /* 0x010fe200078e00ff */
[--C-:B------:R-:W-:Y:S02]  /*5840*/  SHF.R.U64 R44, R46, 0x10, R47.reuse ;  /* 0x000000102e2c7819 */ /* 0x100fe4000000122f */
[----:B------:R-:W-:Y:S01]  /*5850*/  SHF.R.U32.HI R50, RZ, 0x10, R47 ;  /* 0x00000010ff327819 */ /* 0x000fe2000001162f */
[----:B------:R-:W-:Y:S01]  /*5860*/  IMAD.U32 R47, R14, 0x10000, RZ ;  /* 0x000100000e2f7824 */ /* 0x000fe200078e00ff */
[----:B------:R-:W-:Y:S02]  /*5870*/  SHF.R.U32.HI R45, RZ, 0x10, R45 ;  /* 0x00000010ff2d7819 */ /* 0x000fe4000001162d */
[C---:B------:R-:W-:Y:S02]  /*5880*/  PRMT R44, R147.reuse, 0x5410, R44 ;  /* 0x00005410932c7816 */ /* 0x040fe4000000002c */
[----:B------:R-:W-:Y:S01]  /*5890*/  PRMT R147, R147, 0x5432, R50 ;  /* 0x0000543293937816 */ /* 0x000fe20000000032 */
[----:B------:R-:W-:Y:S01]  /*58a0*/  IMAD.U32 R50, R13, 0x10000, RZ ;  /* 0x000100000d327824 */ /* 0x000fe200078e00ff */
[----:B------:R-:W-:-:S02]  /*58b0*/  PRMT R11, R146, 0x5410, R11 ;  /* 0x00005410920b7816 */ /* 0x000fc4000000000b */
[----:B------:R-:W-:Y:S01]  /*58c0*/  PRMT R45, R146, 0x5432, R45 ;  /* 0x00005432922d7816 */ /* 0x000fe2000000002d */
[----:B------:R-:W-:Y:S01]  /*58d0*/  IMAD.U32 R53, R147, 0x10000, RZ ;  /* 0x0001000093357824 */ /* 0x000fe200078e00ff */
[----:B------:R-:W-:Y:S02]  /*58e0*/  LOP3.LUT R56, R13, 0xffff0000, RZ, 0xc0, !PT ;  /* 0xffff00000d387812 */ /* 0x000fe400078ec0ff */
[----:B------:R-:W-:Y:S01]  /*58f0*/  LOP3.LUT R14, R14, 0xffff0000, RZ, 0xc0, !PT ;  /* 0xffff00000e0e7812 */ /* 0x000fe200078ec0ff */
[----:B------:R-:W-:Y:S01]  /*5900*/  IMAD.U32 R54, R45, 0x10000, RZ ;  /* 0x000100002d367824 */ /* 0x000fe200078e00ff */
[C---:B------:R-:W-:Y:S01]  /*5910*/  LOP3.LUT R13, R44.reuse, 0xffff0000, RZ, 0xc0, !PT ;  /* 0xffff00002c0d7812 */ /* 0x040fe200078ec0ff */
[----:B------:R-:W-:Y:S01]  /*5920*/  IMAD.U32 R44, R44, 0x10000, RZ ;  /* 0x000100002c2c7824 */ /* 0x000fe200078e00ff */
[----:B------:R-:W-:Y:S01]  /*5930*/  LOP3.LUT R51, R11, 0xffff0000, RZ, 0xc0, !PT ;  /* 0xffff00000b337812 */ /* 0x000fe200078ec0ff */
[----:B------:R-:W-:Y:S01]  /*5940*/  FMUL.FTZ R57, R14, R53 ;  /* 0x000000350e397220 */ /* 0x000fe20000410000 */
[----:B------:R-:W-:Y:S01]  /*5950*/  LOP3.LUT R46, R15, 0xffff0000, RZ, 0xc0, !PT ;  /* 0xffff00000f2e7812 */ /* 0x000fe200078ec0ff */
[----:B------:R-:W-:Y:S01]  /*5960*/  FMUL.FTZ R55, R56, R13 ;  /* 0x0000000d38377220 */ /* 0x000fe20000410000 */
[-C--:B------:R-:W-:Y:S01]  /*5970*/  FMUL.FTZ R14, R14, R54.reuse ;  /* 0x000000360e0e7220 */ /* 0x080fe20000410000 */
[----:B------:R-:W-:Y:S01]  /*5980*/  FMUL.FTZ R56, R56, R51 ;  /* 0x0000003338387220 */ /* 0x000fe20000410000 */
[----:B------:R-:W-:Y:S01]  /*5990*/  LOP3.LUT R147, R147, 0xffff0000, RZ, 0xc0, !PT ;  /* 0xffff000093937812 */ /* 0x000fe200078ec0ff */
[----:B------:R-:W-:Y:S01]  /*59a0*/  IMAD.U32 R11, R11, 0x10000, RZ ;  /* 0x000100000b0b7824 */ /* 0x000fe200078e00ff */
[----:B------:R-:W-:Y:S01]  /*59b0*/  LOP3.LUT R45, R45, 0xffff0000, RZ, 0xc0, !PT ;  /* 0xffff00002d2d7812 */ /* 0x000fe200078ec0ff */
[----:B------:R-:W-:Y:S01]  /*59c0*/  FFMA.FTZ R56, R50, R13, R56 ;  /* 0x0000000d32387223 */ /* 0x000fe20000010038 */
[----:B------:R-:W-:Y:S01]  /*59d0*/  LOP3.LUT R12, R12, 0xffff0000, RZ, 0xc0, !PT ;  /* 0xffff00000c0c7812 */ /* 0x000fe200078ec0ff */
[C---:B------:R-:W-:Y:S01]  /*59e0*/  FFMA.FTZ R57, R47.reuse, R54, -R57 ;  /* 0x000000362f397223 */ /* 0x040fe20000010839 */
[----:B------:R-:W-:Y:S01]  /*59f0*/  FFMA.FTZ R14, R47, R53, R14 ;  /* 0x000000352f0e7223 */ /* 0x000fe2000001000e */
[C---:B------:R-:W-:Y:S01]  /*5a00*/  FMUL.FTZ R13, R46.reuse, R147 ;  /* 0x000000932e0d7220 */ /* 0x040fe20000410000 */
[----:B------:R-:W-:Y:S01]  /*5a10*/  FMUL.FTZ R47, R46, R45 ;  /* 0x0000002d2e2f7220 */ /* 0x000fe20000410000 */
[----:B------:R-:W-:-:S02]  /*5a20*/  IMAD.U32 R15, R15, 0x10000, RZ ;  /* 0x000100000f0f7824 */ /* 0x000fc400078e00ff */
[----:B------:R-:W-:Y:S01]  /*5a30*/  FFMA.FTZ R55, R50, R51, -R55 ;  /* 0x0000003332377223 */ /* 0x000fe20000010837 */
[CC--:B------:R-:W-:Y:S01]  /*5a40*/  FMUL.FTZ R46, R12.reuse, R44.reuse ;  /* 0x0000002c0c2e7220 */ /* 0x0c0fe20000410000 */
[----:B------:R-:W-:Y:S01]  /*5a50*/  FMUL.FTZ R12, R12, R11 ;  /* 0x0000000b0c0c7220 */ /* 0x000fe20000410000 */
[C---:B------:R-:W-:Y:S01]  /*5a60*/  FFMA.FTZ R13, R15.reuse, R45, -R13 ;  /* 0x0000002d0f0d7223 */ /* 0x040fe2000001080d */
[----:B------:R-:W-:Y:S01]  /*5a70*/  FFMA.FTZ R50, R15, R147, R47 ;  /* 0x000000930f327223 */ /* 0x000fe2000001002f */
[C---:B------:R-:W-:Y:S01]  /*5a80*/  FFMA.FTZ R46, R52.reuse, R11, -R46 ;  /* 0x0000000b342e7223 */ /* 0x040fe2000001082e */
[----:B------:R-:W-:Y:S01]  /*5a90*/  FFMA.FTZ R11, R52, R44, R12 ;  /* 0x0000002c340b7223 */ /* 0x000fe2000001000c */
[----:B------:R-:W-:Y:S02]  /*5aa0*/  F2FP.BF16.F32.PACK_AB R55, R56, R55 ;  /* 0x000000373837723e */ /* 0x000fe400000010ff */
[----:B------:R-:W-:Y:S02]  /*5ab0*/  F2FP.BF16.F32.PACK_AB R15, R50, R13 ;  /* 0x0000000d320f723e */ /* 0x000fe400000010ff */
[----:B------:R-:W-:Y:S01]  /*5ac0*/  F2FP.BF16.F32.PACK_AB R14, R14, R57 ;  /* 0x000000390e0e723e */ /* 0x000fe200000010ff */
[----:B------:R-:W-:Y:S01]  /*5ad0*/  IMAD.MOV.U32 R13, RZ, RZ, R55 ;  /* 0x000000ffff0d7224 */ /* 0x000fe200078e0037 */
[----:B------:R-:W-:-:S07]  /*5ae0*/  F2FP.BF16.F32.PACK_AB R12, R11, R46 ;  /* 0x0000002e0b0c723e */ /* 0x000fce00000010ff */
.L_x_501:
[----:B------:R-:W-:Y:S05]  /*5af0*/  BSYNC B2 ;  /* 0x0000000000027941 */ /* 0x000fea0003800000 */
.L_x_500:
[----:B----4-:R0:W-:Y:S02]  /*5b00*/  ST.E.128 desc[UR48][R48.64], R12 ;  /* 0x0000000c30007985 */ /* 0x0101e4000c101d30 */
.L_x_499:
[----:B------:R-:W-:Y:S05]  /*5b10*/  BSYNC B1 ;  /* 0x0000000000017941 */ /* 0x000fea0003800000 */
.L_x_498:
        /* <DEDUP_REMOVED lines=13> */
[----:B------:R-:W-:Y:S02]  /*5bf0*/  SHF.R.U64 R49, R40, 0x10, R41 ;  /* 0x0000001028317819 */ /* 0x000fe40000001229 */
[----:B------:R-:W-:Y:S02]  /*5c00*/  SHF.R.U32.HI R46, RZ, 0x10, R43 ;  /* 0x00000010ff2e7819 */ /* 0x000fe4000001162b */
[----:B------:R-:W-:Y:S02]  /*5c10*/  SHF.R.U32.HI R47, RZ, 0x10, R41 ;  /* 0x00000010ff2f7819 */ /* 0x000fe40000011629 */
[----:B------:R-:W-:Y:S02]  /*5c20*/  PRMT R42, R145, 0x5410, R42 ;  /* 0x00005410912a7816 */ /* 0x000fe4000000002a */
[----:B------:R-:W-:-:S02]  /*5c30*/  PRMT R41, R144, 0x5410, R49 ;  /* 0x0000541090297816 */ /* 0x000fc40000000031 */
[----:B------:R-:W-:Y:S02]  /*5c40*/  PRMT R145, R145, 0x5432, R46 ;  /* 0x0000543291917816 */ /* 0x000fe4000000002e */
[----:B------:R-:W-:Y:S02]  /*5c50*/  PRMT R144, R144, 0x5432, R47 ;  /* 0x0000543290907816 */ /* 0x000fe4000000002f */
[----:B------:R-:W-:Y:S01]  /*5c60*/  LOP3.LUT R11, R14, 0xffff0000, RZ, 0xc0, !PT ;  /* 0xffff00000e0b7812 */ /* 0x000fe200078ec0ff */
[----:B------:R-:W-:Y:S01]  /*5c70*/  IMAD.U32 R43, R145, 0x10000, RZ ;  /* 0x00010000912b7824 */ /* 0x000fe200078e00ff */
[----:B------:R-:W-:Y:S01]  /*5c80*/  LOP3.LUT R47, R13, 0xffff0000, RZ, 0xc0, !PT ;  /* 0xffff00000d2f7812 */ /* 0x000fe200078ec0ff */
[----:B------:R-:W-:Y:S01]  /*5c90*/  IMAD.U32 R46, R144, 0x10000, RZ ;  /* 0x00010000902e7824 */ /* 0x000fe200078e00ff */
[----:B------:R-:W-:Y:S01]  /*5ca0*/  LOP3.LUT R50, R42, 0xffff0000, RZ, 0xc0, !PT ;  /* 0xffff00002a327812 */ /* 0x000fe200078ec0ff */
[----:B------:R-:W-:Y:S01]  /*5cb0*/  FMUL.FTZ R53, R11, R43 ;  /* 0x0000002b0b357220 */ /* 0x000fe20000410000 */
[----:B------:R-:W-:Y:S01]  /*5cc0*/  LOP3.LUT R49, R41, 0xffff0000, RZ, 0xc0, !PT ;  /* 0xffff000029317812 */ /* 0x000fe200078ec0ff */
[----:B------:R-:W-:Y:S01]  /*5cd0*/  IMAD.U32 R13, R12, 0x10000, RZ ;  /* 0x000100000c0d7824 */ /* 0x000fe200078e00ff */
[----:B------:R-:W-:Y:S01]  /*5ce0*/  SHF.L.U32 R40, R14, 0x10, RZ ;  /* 0x000000100e287819 */ /* 0x000fe200000006ff */
[----:B------:R-:W-:Y:S01]  /*5cf0*/  FMUL.FTZ R51, R47, R50 ;  /* 0x000000322f337220 */ /* 0x000fe20000410000 */
[----:B------:R-:W-:Y:S01]  /*5d00*/  LOP3.LUT R14, R15, 0xffff0000, RZ, 0xc0, !PT ;  /* 0xffff00000f0e7812 */ /* 0x000fe200078ec0ff */
[-C--:B------:R-:W-:Y:S01]  /*5d10*/  FMUL.FTZ R47, R47, R49.reuse ;  /* 0x000000312f2f7220 */ /* 0x080fe20000410000 */
[----:B------:R-:W-:Y:S01]  /*5d20*/  FMUL.FTZ R11, R11, R46 ;  /* 0x0000002e0b0b7220 */ /* 0x000fe20000410000 */
[----:B------:R-:W-:Y:S01]  /*5d30*/  LOP3.LUT R145, R145, 0xffff0000, RZ, 0xc0, !PT ;  /* 0xffff000091917812 */ /* 0x000fe200078ec0ff */
[----:B------:R-:W-:Y:S01]  /*5d40*/  IMAD.U32 R42, R42, 0x10000, RZ ;  /* 0x000100002a2a7824 */ /* 0x000fe200078e00ff */
[----:B------:R-:W-:Y:S01]  /*5d50*/  LOP3.LUT R144, R144, 0xffff0000, RZ, 0xc0, !PT ;  /* 0xffff000090907812 */ /* 0x000fe200078ec0ff */
[----:B------:R-:W-:Y:S01]  /*5d60*/  IMAD.U32 R41, R41, 0x10000, RZ ;  /* 0x0001000029297824 */ /* 0x000fe200078e00ff */
[----:B------:R-:W-:Y:S01]  /*5d70*/  LOP3.LUT R12, R12, 0xffff0000, RZ, 0xc0, !PT ;  /* 0xffff00000c0c7812 */ /* 0x000fe200078ec0ff */
[C---:B------:R-:W-:Y:S01]  /*5d80*/  FFMA.FTZ R49, R48.reuse, R49, -R51 ;  /* 0x0000003130317223 */ /* 0x040fe20000010833 */
[----:B------:R-:W-:Y:S01]  /*5d90*/  FFMA.FTZ R48, R48, R50, R47 ;  /* 0x0000003230307223 */ /* 0x000fe2000001002f */
[C---:B------:R-:W-:Y:S01]  /*5da0*/  FFMA.FTZ R46, R40.reuse, R46, -R53 ;  /* 0x0000002e282e7223 */ /* 0x040fe20000010835 */
[----:B------:R-:W-:Y:S01]  /*5db0*/  FFMA.FTZ R43, R40, R43, R11 ;  /* 0x0000002b282b7223 */ /* 0x000fe2000001000b */
[C---:B------:R-:W-:Y:S01]  /*5dc0*/  FMUL.FTZ R40, R14.reuse, R145 ;  /* 0x000000910e287220 */ /* 0x040fe20000410000 */
[----:B------:R-:W-:Y:S01]  /*5dd0*/  FMUL.FTZ R50, R14, R144 ;  /* 0x000000900e327220 */ /* 0x000fe20000410000 */
[----:B------:R-:W-:-:S02]  /*5de0*/  IMAD.U32 R15, R15, 0x10000, RZ ;  /* 0x000100000f0f7824 */ /* 0x000fc400078e00ff */
[C---:B------:R-:W-:Y:S01]  /*5df0*/  FMUL.FTZ R14, R12.reuse, R42 ;  /* 0x0000002a0c0e7220 */ /* 0x040fe20000410000 */
[-C--:B------:R-:W-:Y:S01]  /*5e00*/  FMUL.FTZ R11, R12, R41.reuse ;  /* 0x000000290c0b7220 */ /* 0x080fe20000410000 */
[----:B------:R-:W-:Y:S01]  /*5e10*/  F2FP.BF16.F32.PACK_AB R46, R43, R46 ;  /* 0x0000002e2b2e723e */ /* 0x000fe200000010ff */
[----:B------:R-:W-:Y:S01]  /*5e20*/  FFMA.FTZ R40, R15, R144, -R40 ;  /* 0x000000900f287223 */ /* 0x000fe20000010828 */
[C---:B------:R-:W-:Y:S01]  /*5e30*/  FFMA.FTZ R14, R13.reuse, R41, -R14 ;  /* 0x000000290d0e7223 */ /* 0x040fe2000001080e */
[----:B------:R-:W-:Y:S01]  /*5e40*/  FFMA.FTZ R11, R13, R42, R11 ;  /* 0x0000002a0d0b7223 */ /* 0x000fe2000001000b */
[----:B------:R-:W-:Y:S01]  /*5e50*/  FFMA.FTZ R15, R15, R145, R50 ;  /* 0x000000910f0f7223 */ /* 0x000fe20000010032 */
[----:B------:R-:W-:-:S03]  /*5e60*/  F2FP.BF16.F32.PACK_AB R13, R48, R49 ;  /* 0x00000031300d723e */ /* 0x000fc600000010ff */
[----:B------:R-:W-:Y:S01]  /*5e70*/  F2FP.BF16.F32.PACK_AB R12, R11, R14 ;  /* 0x0000000e0b0c723e */ /* 0x000fe200000010ff */
[----:B------:R-:W-:Y:S01]  /*5e80*/  IMAD.MOV.U32 R14, RZ, RZ, R46 ;  /* 0x000000ffff0e7224 */ /* 0x000fe200078e002e */
[----:B------:R-:W-:-:S07]  /*5e90*/  F2FP.BF16.F32.PACK_AB R15, R15, R40 ;  /* 0x000000280f0f723e */ /* 0x000fce00000010ff */
.L_x_505:
[----:B------:R-:W-:Y:S05]  /*5ea0*/  BSYNC B2 ;  /* 0x0000000000027941 */ /* 0x000fea0003800000 */
.L_x_504:
[----:B----4-:R0:W-:Y:S02]  /*5eb0*/  ST.E.128 desc[UR48][R44.64], R12 ;  /* 0x0000000c2c007985 */ /* 0x0101e4000c101d30 */
.L_x_503:
[----:B------:R-:W-:Y:S05]  /*5ec0*/  BSYNC B1 ;  /* 0x0000000000017941 */ /* 0x000fea0003800000 */
.L_x_502:
        /* <DEDUP_REMOVED lines=11> */
[--C-:B------:R-:W-:Y:S01]  /*5f80*/  SHF.R.U64 R46, R36, 0x10, R37.reuse ;  /* 0x00000010242e7819 */ /* 0x100fe20000001225 */
[C---:B------:R-:W-:Y:S01]  /*5f90*/  IMAD.U32 R36, R14.reuse, 0x10000, RZ ;  /* 0x000100000e247824 */ /* 0x040fe200078e00ff */
[----:B------:R-:W-:Y:S02]  /*5fa0*/  SHF.R.U32.HI R44, RZ, 0x10, R37 ;  /* 0x00000010ff2c7819 */ /* 0x000fe40000011625 */
[----:B------:R-:W-:Y:S01]  /*5fb0*/  LOP3.LUT R37, R14, 0xffff0000, RZ, 0xc0, !PT ;  /* 0xffff00000e257812 */ /* 0x000fe200078ec0ff */
[C---:B------:R-:W-:Y:S01]  /*5fc0*/  IMAD.U32 R14, R15.reuse, 0x10000, RZ ;  /* 0x000100000f0e7824 */ /* 0x040fe200078e00ff */
[----:B---3--:R-:W-:Y:S02]  /*5fd0*/  LOP3.LUT R11, R15, 0xffff0000, RZ, 0xc0, !PT ;  /* 0xffff00000f0b7812 */ /* 0x008fe400078ec0ff */
[----:B------:R-:W-:-:S02]  /*5fe0*/  PRMT R42, R131, 0x5410, R42 ;  /* 0x00005410832a7816 */ /* 0x000fc4000000002a */
[C---:B------:R-:W-:Y:S02]  /*5ff0*/  PRMT R15, R115.reuse, 0x5410, R46 ;  /* 0x00005410730f7816 */ /* 0x040fe4000000002e */
[----:B------:R-:W-:Y:S02]  /*6000*/  SHF.R.U32.HI R38, RZ, 0x10, R39 ;  /* 0x00000010ff267819 */ /* 0x000fe40000011627 */
[----:B------:R-:W-:Y:S02]  /*6010*/  PRMT R115, R115, 0x5432, R44 ;  /* 0x0000543273737816 */ /* 0x000fe4000000002c */
[----:B------:R-:W-:Y:S01]  /*6020*/  LOP3.LUT R39, R13, 0xffff0000, RZ, 0xc0, !PT ;  /* 0xffff00000d277812 */ /* 0x000fe200078ec0ff */
[----:B------:R-:W-:Y:S01]  /*6030*/  IMAD.U32 R13, R12, 0x10000, RZ ;  /* 0x000100000c0d7824 */ /* 0x000fe200078e00ff */
[----:B------:R-:W-:Y:S01]  /*6040*/  LOP3.LUT R46, R42, 0xffff0000, RZ, 0xc0, !PT ;  /* 0xffff00002a2e7812 */ /* 0x000fe200078ec0ff */
[----:B------:R-:W-:Y:S01]  /*6050*/  IMAD.U32 R45, R115, 0x10000, RZ ;  /* 0x00010000732d7824 */ /* 0x000fe200078e00ff */
[----:B------:R-:W-:-:S02]  /*6060*/  LOP3.LUT R44, R15, 0xffff0000, RZ, 0xc0, !PT ;  /* 0xffff00000f2c7812 */ /* 0x000fc400078ec0ff */
[----:B------:R-:W-:Y:S01]  /*6070*/  PRMT R131, R131, 0x5432, R38 ;  /* 0x0000543283837816 */ /* 0x000fe20000000026 */
[----:B------:R-:W-:Y:S01]  /*6080*/  FMUL.FTZ R48, R39, R46 ;  /* 0x0000002e27307220 */ /* 0x000fe20000410000 */
[----:B------:R-:W-:Y:S01]  /*6090*/  LOP3.LUT R115, R115, 0xffff0000, RZ, 0xc0, !PT ;  /* 0xffff000073737812 */ /* 0x000fe200078ec0ff */
[-C--:B------:R-:W-:Y:S01]  /*60a0*/  FMUL.FTZ R47, R39, R44.reuse ;  /* 0x0000002c272f7220 */ /* 0x080fe20000410000 */
[----:B------:R-:W-:Y:S01]  /*60b0*/  LOP3.LUT R39, R12, 0xffff0000, RZ, 0xc0, !PT ;  /* 0xffff00000c277812 */ /* 0x000fe200078ec0ff */
[----:B------:R-:W-:Y:S02]  /*60c0*/  IMAD.U32 R38, R131, 0x10000, RZ ;  /* 0x0001000083267824 */ /* 0x000fe400078e00ff */
[C---:B------:R-:W-:Y:S01]  /*60d0*/  FFMA.FTZ R12, R43.reuse, R44, -R48 ;  /* 0x0000002c2b0c7223 */ /* 0x040fe20000010830 */
[----:B------:R-:W-:Y:S01]  /*60e0*/  FFMA.FTZ R43, R43, R46, R47 ;  /* 0x0000002e2b2b7223 */ /* 0x000fe2000001002f */
[C---:B------:R-:W-:Y:S01]  /*60f0*/  FMUL.FTZ R47, R37.reuse, R45 ;  /* 0x0000002d252f7220 */ /* 0x040fe20000410000 */
[----:B------:R-:W-:Y:S01]  /*6100*/  FMUL.FTZ R49, R37, R38 ;  /* 0x0000002625317220 */ /* 0x000fe20000410000 */
[----:B------:R-:W-:Y:S01]  /*6110*/  LOP3.LUT R131, R131, 0xffff0000, RZ, 0xc0, !PT ;  /* 0xffff000083837812 */ /* 0x000fe200078ec0ff */
[----:B------:R-:W-:-:S02]  /*6120*/  IMAD.U32 R44, R42, 0x10000, RZ ;  /* 0x000100002a2c7824 */ /* 0x000fc400078e00ff */
[C---:B------:R-:W-:Y:S01]  /*6130*/  FFMA.FTZ R38, R36.reuse, R38, R47 ;  /* 0x0000002624267223 */ /* 0x040fe2000001002f */
[----:B------:R-:W-:Y:S02]  /*6140*/  IMAD.U32 R42, R15, 0x10000, RZ ;  /* 0x000100000f2a7824 */ /* 0x000fe400078e00ff */
[----:B------:R-:W-:Y:S01]  /*6150*/  FFMA.FTZ R37, R36, R45, -R49 ;  /* 0x0000002d24257223 */ /* 0x000fe20000010831 */
[----:B------:R-:W-:Y:S01]  /*6160*/  FMUL.FTZ R36, R39, R44 ;  /* 0x0000002c27247220 */ /* 0x000fe20000410000 */
[C---:B------:R-:W-:Y:S01]  /*6170*/  FMUL.FTZ R15, R11.reuse, R131 ;  /* 0x000000830b0f7220 */ /* 0x040fe20000410000 */
[-C--:B------:R-:W-:Y:S01]  /*6180*/  FMUL.FTZ R46, R11, R115.reuse ;  /* 0x000000730b2e7220 */ /* 0x080fe20000410000 */
[-C--:B------:R-:W-:Y:S01]  /*6190*/  FMUL.FTZ R39, R39, R42.reuse ;  /* 0x0000002a27277220 */ /* 0x080fe20000410000 */
[C---:B------:R-:W-:Y:S01]  /*61a0*/  FFMA.FTZ R36, R13.reuse, R42, -R36 ;  /* 0x0000002a0d247223 */ /* 0x040fe20000010824 */
[C---:B------:R-:W-:Y:S01]  /*61b0*/  FFMA.FTZ R15, R14.reuse, R115, -R15 ;  /* 0x000000730e0f7223 */ /* 0x040fe2000001080f */
[----:B------:R-:W-:Y:S01]  /*61c0*/  FFMA.FTZ R46, R14, R131, R46 ;  /* 0x000000830e2e7223 */ /* 0x000fe2000001002e */
[----:B------:R-:W-:Y:S01]  /*61d0*/  FFMA.FTZ R39, R13, R44, R39 ;  /* 0x0000002c0d277223 */ /* 0x000fe20000010027 */
[----:B------:R-:W-:-:S02]  /*61e0*/  F2FP.BF16.F32.PACK_AB R13, R43, R12 ;  /* 0x0000000c2b0d723e */ /* 0x000fc400000010ff */
[----:B------:R-:W-:Y:S02]  /*61f0*/  F2FP.BF16.F32.PACK_AB R14, R38, R37 ;  /* 0x00000025260e723e */ /* 0x000fe400000010ff */
[----:B------:R-:W-:Y:S02]  /*6200*/  F2FP.BF16.F32.PACK_AB R15, R46, R15 ;  /* 0x0000000f2e0f723e */ /* 0x000fe400000010ff */
[----:B------:R-:W-:-:S07]  /*6210*/  F2FP.BF16.F32.PACK_AB R12, R39, R36 ;  /* 0x00000024270c723e */ /* 0x000fce00000010ff */
.L_x_509:
[----:B------:R-:W-:Y:S05]  /*6220*/  BSYNC B2 ;  /* 0x0000000000027941 */ /* 0x000fea0003800000 */
.L_x_508:
[----:B----4-:R0:W-:Y:S02]  /*6230*/  ST.E.128 desc[UR48][R40.64], R12 ;  /* 0x0000000c28007985 */ /* 0x0101e4000c101d30 */
.L_x_507:
[----:B------:R-:W-:Y:S05]  /*6240*/  BSYNC B1 ;  /* 0x0000000000017941 */ /* 0x000fea0003800000 */
.L_x_506:
        /* <DEDUP_REMOVED lines=9> */
[----:B------:R-:W-:Y:S02]  /*62e0*/  SHF.R.U64 R40, R32, 0x10, R33 ;  /* 0x0000001020287819 */ /* 0x000fe40000001221 */
[----:B------:R-:W-:Y:S02]  /*62f0*/  SHF.R.U64 R39, R34, 0x10, R35 ;  /* 0x0000001022277819 */ /* 0x000fe40000001223 */
[----:B------:R-:W-:Y:S02]  /*6300*/  SHF.R.U32.HI R38, RZ, 0x10, R33 ;  /* 0x00000010ff267819 */ /* 0x000fe40000011621 */
[----:B------:R-:W-:Y:S02]  /*6310*/  SHF.R.U32.HI R33, RZ, 0x10, R35 ;  /* 0x00000010ff217819 */ /* 0x000fe40000011623 */
[----:B------:R-:W-:Y:S02]  /*6320*/  PRMT R35, R79, 0x5410, R40 ;  /* 0x000054104f237816 */ /* 0x000fe40000000028 */
[----:B------:R-:W-:-:S02]  /*6330*/  PRMT R40, R114, 0x5410, R39 ;  /* 0x0000541072287816 */ /* 0x000fc40000000027 */
[----:B------:R-:W-:Y:S02]  /*6340*/  PRMT R114, R114, 0x5432, R33 ;  /* 0x0000543272727816 */ /* 0x000fe40000000021 */
[----:B------:R-:W-:Y:S02]  /*6350*/  PRMT R79, R79, 0x5432, R38 ;  /* 0x000054324f4f7816 */ /* 0x000fe40000000026 */
[----:B----4-:R-:W-:Y:S01]  /*6360*/  LOP3.LUT R33, R13, 0xffff0000, RZ, 0xc0, !PT ;  /* 0xffff00000d217812 */ /* 0x010fe200078ec0ff */
[----:B------:R-:W-:Y:S01]  /*6370*/  IMAD.U32 R41, R114, 0x10000, RZ ;  /* 0x0001000072297824 */ /* 0x000fe200078e00ff */
[C---:B------:R-:W-:Y:S01]  /*6380*/  LOP3.LUT R42, R40.reuse, 0xffff0000, RZ, 0xc0, !PT ;  /* 0xffff0000282a7812 */ /* 0x040fe200078ec0ff */
[----:B------:R-:W-:Y:S01]  /*6390*/  IMAD.U32 R39, R79, 0x10000, RZ ;  /* 0x000100004f277824 */ /* 0x000fe200078e00ff */
[----:B------:R-:W-:Y:S01]  /*63a0*/  LOP3.LUT R38, R35, 0xffff0000, RZ, 0xc0, !PT ;  /* 0xffff000023267812 */ /* 0x000fe200078ec0ff */
[----:B------:R-:W-:Y:S01]  /*63b0*/  IMAD.U32 R40, R40, 0x10000, RZ ;  /* 0x0001000028287824 */ /* 0x000fe200078e00ff */
[C---:B------:R-:W-:Y:S01]  /*63c0*/  SHF.L.U32 R32, R14.reuse, 0x10, RZ ;  /* 0x000000100e207819 */ /* 0x040fe200000006ff */
[----:B------:R-:W-:Y:S01]  /*63d0*/  FMUL.FTZ R44, R33, R42 ;  /* 0x0000002a212c7220 */ /* 0x000fe20000410000 */
[----:B------:R-:W-:Y:S01]  /*63e0*/  LOP3.LUT R34, R14, 0xffff0000, RZ, 0xc0, !PT ;  /* 0xffff00000e227812 */ /* 0x000fe200078ec0ff */
[C---:B------:R-:W-:Y:S01]  /*63f0*/  IMAD.U32 R14, R15.reuse, 0x10000, RZ ;  /* 0x000100000f0e7824 */ /* 0x040fe200078e00ff */
[----:B---3--:R-:W-:Y:S01]  /*6400*/  LOP3.LUT R11, R15, 0xffff0000, RZ, 0xc0, !PT ;  /* 0xffff00000f0b7812 */ /* 0x008fe200078ec0ff */
[----:B------:R-:W-:-:S02]  /*6410*/  IMAD.U32 R15, R13, 0x10000, RZ ;  /* 0x000100000d0f7824 */ /* 0x000fc400078e00ff */
[-C--:B------:R-:W-:Y:S01]  /*6420*/  FMUL.FTZ R33, R33, R38.reuse ;  /* 0x0000002621217220 */ /* 0x080fe20000410000 */
[----:B------:R-:W-:Y:S01]  /*6430*/  LOP3.LUT R114, R114, 0xffff0000, RZ, 0xc0, !PT ;  /* 0xffff000072727812 */ /* 0x000fe200078ec0ff */
[----:B------:R-:W-:Y:S02]  /*6440*/  IMAD.U32 R13, R12, 0x10000, RZ ;  /* 0x000100000c0d7824 */ /* 0x000fe400078e00ff */
[C---:B------:R-:W-:Y:S01]  /*6450*/  FFMA.FTZ R44, R15.reuse, R38, -R44 ;  /* 0x000000260f2c7223 */ /* 0x040fe2000001082c */
[----:B------:R-:W-:Y:S01]  /*6460*/  FFMA.FTZ R33, R15, R42, R33 ;  /* 0x0000002a0f217223 */ /* 0x000fe20000010021 */
[C---:B------:R-:W-:Y:S01]  /*6470*/  FMUL.FTZ R15, R34.reuse, R39 ;  /* 0x00000027220f7220 */ /* 0x040fe20000410000 */
[-C--:B------:R-:W-:Y:S01]  /*6480*/  FMUL.FTZ R43, R34, R41.reuse ;  /* 0x00000029222b7220 */ /* 0x080fe20000410000 */
[----:B------:R-:W-:Y:S01]  /*6490*/  LOP3.LUT R79, R79, 0xffff0000, RZ, 0xc0, !PT ;  /* 0xffff00004f4f7812 */ /* 0x000fe200078ec0ff */
[----:B------:R-:W-:Y:S01]  /*64a0*/  IMAD.U32 R35, R35, 0x10000, RZ ;  /* 0x0001000023237824 */ /* 0x000fe200078e00ff */
[----:B------:R-:W-:Y:S01]  /*64b0*/  LOP3.LUT R12, R12, 0xffff0000, RZ, 0xc0, !PT ;  /* 0xffff00000c0c7812 */ /* 0x000fe200078ec0ff */
[C---:B------:R-:W-:Y:S01]  /*64c0*/  FFMA.FTZ R34, R32.reuse, R41, R15 ;  /* 0x0000002920227223 */ /* 0x040fe2000001000f */
[----:B------:R-:W-:Y:S01]  /*64d0*/  FFMA.FTZ R43, R32, R39, -R43 ;  /* 0x00000027202b7223 */ /* 0x000fe2000001082b */
[C---:B------:R-:W-:Y:S01]  /*64e0*/  FMUL.FTZ R15, R11.reuse, R114 ;  /* 0x000000720b0f7220 */ /* 0x040fe20000410000 */
[----:B------:R-:W-:Y:S01]  /*64f0*/  FMUL.FTZ R39, R11, R79 ;  /* 0x0000004f0b277220 */ /* 0x000fe20000410000 */
[C---:B------:R-:W-:Y:S01]  /*6500*/  FMUL.FTZ R32, R12.reuse, R40 ;  /* 0x000000280c207220 */ /* 0x040fe20000410000 */
[----:B------:R-:W-:Y:S01]  /*6510*/  FMUL.FTZ R11, R12, R35 ;  /* 0x000000230c0b7220 */ /* 0x000fe20000410000 */
[C---:B------:R-:W-:Y:S01]  /*6520*/  FFMA.FTZ R15, R14.reuse, R79, -R15 ;  /* 0x0000004f0e0f7223 */ /* 0x040fe2000001080f */
[----:B------:R-:W-:Y:S01]  /*6530*/  FFMA.FTZ R14, R14, R114, R39 ;  /* 0x000000720e0e7223 */ /* 0x000fe20000010027 */
[C---:B------:R-:W-:Y:S01]  /*6540*/  FFMA.FTZ R32, R13.reuse, R35, -R32 ;  /* 0x000000230d207223 */ /* 0x040fe20000010820 */
[----:B------:R-:W-:Y:S01]  /*6550*/  FFMA.FTZ R11, R13, R40, R11 ;  /* 0x000000280d0b7223 */ /* 0x000fe2000001000b */
[----:B------:R-:W-:-:S02]  /*6560*/  F2FP.BF16.F32.PACK_AB R13, R33, R44 ;  /* 0x0000002c210d723e */ /* 0x000fc400000010ff */
[----:B------:R-:W-:Y:S02]  /*6570*/  F2FP.BF16.F32.PACK_AB R15, R14, R15 ;  /* 0x0000000f0e0f723e */ /* 0x000fe400000010ff */
[----:B------:R-:W-:Y:S02]  /*6580*/  F2FP.BF16.F32.PACK_AB R14, R34, R43 ;  /* 0x0000002b220e723e */ /* 0x000fe400000010ff */
[----:B------:R-:W-:-:S07]  /*6590*/  F2FP.BF16.F32.PACK_AB R12, R11, R32 ;  /* 0x000000200b0c723e */ /* 0x000fce00000010ff */
.L_x_513:
[----:B------:R-:W-:Y:S05]  /*65a0*/  BSYNC B2 ;  /* 0x0000000000027941 */ /* 0x000fea0003800000 */
.L_x_512:
[----:B----4-:R0:W-:Y:S02]  /*65b0*/  ST.E.128 desc[UR48][R36.64], R12 ;  /* 0x0000000c24007985 */ /* 0x0101e4000c101d30 */
.L_x_511:
[----:B------:R-:W-:Y:S05]  /*65c0*/  BSYNC B1 ;  /* 0x0000000000017941 */ /* 0x000fea0003800000 */
.L_x_510:
[----:B------:R-:W-:-:S13]  /*65d0*/  ISETP.NE.AND P3, PT, R20, RZ, PT ;  /* 0x000000ff1400720c */ /* 0x000fda0003f65270 */
        /* <DEDUP_REMOVED lines=9> */
[--C-:B------:R-:W-:Y:S02]  /*6670*/  SHF.R.U64 R35, R30, 0x10, R31.reuse ;  /* 0x000000101e237819 */ /* 0x100fe4000000121f */
[----:B---3--:R-:W-:Y:S02]  /*6680*/  SHF.R.U32.HI R11, RZ, 0x10, R31 ;  /* 0x00000010ff0b7819 */ /* 0x008fe4000001161f */
[----:B------:R-:W-:Y:S02]  /*6690*/  SHF.R.U32.HI R34, RZ, 0x10, R29 ;  /* 0x00000010ff227819 */ /* 0x000fe4000001161d */
[----:B------:R-:W-:Y:S02]  /*66a0*/  PRMT R31, R77, 0x5432, R36 ;  /* 0x000054324d1f7816 */ /* 0x000fe40000000024 */
[----:B------:R-:W-:-:S02]  /*66b0*/  PRMT R36, R78, 0x5410, R35 ;  /* 0x000054104e247816 */ /* 0x000fc40000000023 */
[----:B------:R-:W-:Y:S01]  /*66c0*/  PRMT R78, R78, 0x5432, R11 ;  /* 0x000054324e4e7816 */ /* 0x000fe2000000000b */
[----:B------:R-:W-:Y:S01]  /*66d0*/  IMAD.U32 R11, R12, 0x10000, RZ ;  /* 0x000100000c0b7824 */ /* 0x000fe200078e00ff */
[----:B------:R-:W-:Y:S01]  /*66e0*/  LOP3.LUT R29, R14, 0xffff0000, RZ, 0xc0, !PT ;  /* 0xffff00000e1d7812 */ /* 0x000fe200078ec0ff */
[----:B------:R-:W-:Y:S01]  /*66f0*/  IMAD.U32 R14, R13, 0x10000, RZ ;  /* 0x000100000d0e7824 */ /* 0x000fe200078e00ff */
[----:B------:R-:W-:Y:S01]  /*6700*/  PRMT R77, R77, 0x5410, R34 ;  /* 0x000054104d4d7816 */ /* 0x000fe20000000022 */
[----:B------:R-:W-:Y:S01]  /*6710*/  IMAD.U32 R38, R78, 0x10000, RZ ;  /* 0x000100004e267824 */ /* 0x000fe200078e00ff */
[----:B------:R-:W-:Y:S02]  /*6720*/  LOP3.LUT R13, R13, 0xffff0000, RZ, 0xc0, !PT ;  /* 0xffff00000d0d7812 */ /* 0x000fe400078ec0ff */
[C---:B------:R-:W-:Y:S01]  /*6730*/  LOP3.LUT R37, R36.reuse, 0xffff0000, RZ, 0xc0, !PT ;  /* 0xffff000024257812 */ /* 0x040fe200078ec0ff */
[----:B------:R-:W-:Y:S01]  /*6740*/  IMAD.U32 R35, R77, 0x10000, RZ ;  /* 0x000100004d237824 */ /* 0x000fe200078e00ff */
[----:B------:R-:W-:Y:S01]  /*6750*/  LOP3.LUT R34, R31, 0xffff0000, RZ, 0xc0, !PT ;  /* 0xffff00001f227812 */ /* 0x000fe200078ec0ff */
[----:B------:R-:W-:Y:S01]  /*6760*/  IMAD.U32 R36, R36, 0x10000, RZ ;  /* 0x0001000024247824 */ /* 0x000fe200078e00ff */
[----:B------:R-:W-:Y:S01]  /*6770*/  LOP3.LUT R12, R12, 0xffff0000, RZ, 0xc0, !PT ;  /* 0xffff00000c0c7812 */ /* 0x000fe200078ec0ff */
[----:B------:R-:W-:Y:S01]  /*6780*/  FMUL.FTZ R39, R13, R37 ;  /* 0x000000250d277220 */ /* 0x000fe20000410000 */
[----:B------:R-:W-:Y:S01]  /*6790*/  LOP3.LUT R30, R15, 0xffff0000, RZ, 0xc0, !PT ;  /* 0xffff00000f1e7812 */ /* 0x000fe200078ec0ff */
[----:B------:R-:W-:Y:S01]  /*67a0*/  FMUL.FTZ R40, R13, R34 ;  /* 0x000000220d287220 */ /* 0x000fe20000410000 */
[C---:B------:R-:W-:Y:S01]  /*67b0*/  FMUL.FTZ R13, R29.reuse, R38 ;  /* 0x000000261d0d7220 */ /* 0x040fe20000410000 */
[----:B------:R-:W-:Y:S01]  /*67c0*/  FMUL.FTZ R29, R29, R35 ;  /* 0x000000231d1d7220 */ /* 0x000fe20000410000 */
        /* <DEDUP_REMOVED lines=20> */
[----:B------:R-:W-:-:S02]  /*6910*/  F2FP.BF16.F32.PACK_AB R15, R29, R34 ;  /* 0x000000221d0f723e */ /* 0x000fc400000010ff */
[----:B------:R-:W-:-:S07]  /*6920*/  MOV R13, R39 ;  /* 0x00000027000d7202 */ /* 0x000fce0000000f00 */
.L_x_515:
[----:B------:R-:W-:Y:S05]  /*6930*/  BSYNC B1 ;  /* 0x0000000000017941 */ /* 0x000fea0003800000 */
.L_x_514:
[----:B----4-:R0:W-:Y:S01]  /*6940*/  ST.E.128 desc[UR48][R32.64], R12 ;  /* 0x0000000c20007985 */ /* 0x0101e2000c101d30 */
[----:B------:R-:W-:Y:S05]  /*6950*/  BRA `(.L_x_493) ;  /* 0x0000004000a47947 */ /* 0x000fea0003800000 */
.L_x_459:
        /* <DEDUP_REMOVED lines=21> */
[----:B------:R-:W-:Y:S06]  /*6ab0*/  @P3 BRA `(.L_x_517) ;  /* 0x00000000007c3947 */ /* 0x000fec0003800000 */
[----:B------:R-:W-:Y:S01]  /*6ac0*/  IADD3 R30, P2, R94, R14, RZ ;  /* 0x0000000e5e1e7210 */ /* 0x000fe20007f5e0ff */
[----:B------:R-:W-:Y:S01]  /*6ad0*/  ULDC.64 UR4, c[0x0][0x3e8] ;  /* 0x0000fa0000047ab9 */ /* 0x000fe20000000a00 */
[----:B------:R-:W-:Y:S02]  /*6ae0*/  CS2R R38, SRZ ;  /* 0x0000000000267805 */ /* 0x000fe4000001ff00 */
[----:B------:R-:W-:Y:S02]  /*6af0*/  CS2R R36, SRZ ;  /* 0x0000000000247805 */ /* 0x000fe4000001ff00 */
[----:B------:R-:W-:Y:S01]  /*6b00*/  CS2R R62, SRZ ;  /* 0x00000000003e7805 */ /* 0x000fe2000001ff00 */
[----:B------:R-:W-:Y:S01]  /*6b10*/  IMAD.X R31, R11, 0x1, R99, P2 ;  /* 0x000000010b1f7824 */ /* 0x000fe200010e0663 */
[----:B------:R-:W-:Y:S02]  /*6b20*/  IADD3 R28, P2, R88, R12, RZ ;  /* 0x0000000c581c7210 */ /* 0x000fe40007f5e0ff */
[----:B------:R-:W-:-:S03]  /*6b30*/  CS2R R60, SRZ ;  /* 0x00000000003c7805 */ /* 0x000fc6000001ff00 */
        /* <DEDUP_REMOVED lines=8> */
[----:B------:R-:W-:Y:S02]  /*6bc0*/  CS2R R32, SRZ ;  /* 0x0000000000207805 */ /* 0x000fe4000001ff00 */
[----:B------:R-:W-:Y:S02]  /*6bd0*/  CS2R R46, SRZ ;  /* 0x00000000002e7805 */ /* 0x000fe4000001ff00 */
[----:B------:R-:W-:-:S05]  /*6be0*/  CS2R R44, SRZ ;  /* 0x00000000002c7805 */ /* 0x000fca000001ff00 */
[----:B------:R0:W5:Y:S04]  /*6bf0*/  @!P2 LDG.E.128 R36, desc[UR48][R64.64] ;  /* 0x000000304024a981 */ /* 0x000168000c1e1d00 */
[----:B------:R0:W5:Y:S01]  /*6c00*/  @!P2 LDG.E.128 R60, desc[UR48][R68.64] ;  /* 0x00000030443ca981 */ /* 0x000162000c1e1d00 */
[----:B------:R-:W-:Y:S02]  /*6c10*/  ISETP.GE.AND P2, PT, R193, R118, PT ;  /* 0x00000076c100720c */ /* 0x000fe40003f46270 */
[----:B------:R-:W-:Y:S02]  /*6c20*/  CS2R R30, SRZ ;  /* 0x00000000001e7805 */ /* 0x000fe4000001ff00 */
[----:B------:R-:W-:Y:S02]  /*6c30*/  CS2R R28, SRZ ;  /* 0x00000000001c7805 */ /* 0x000fe4000001ff00 */
[----:B------:R-:W-:-:S02]  /*6c40*/  CS2R R42, SRZ ;  /* 0x00000000002a7805 */ /* 0x000fc4000001ff00 */
[----:B------:R-:W-:-:S05]  /*6c50*/  CS2R R40, SRZ ;  /* 0x0000000000287805 */ /* 0x000fca000001ff00 */
[----:B------:R0:W5:Y:S04]  /*6c60*/  @!P2 LDG.E.128 R32, desc[UR48][R64.64+0x40] ;  /* 0x000040304020a981 */ /* 0x000168000c1e1d00 */
[----:B------:R0:W5:Y:S01]  /*6c70*/  @!P2 LDG.E.128 R44, desc[UR48][R68.64+0x40] ;  /* 0x00004030442ca981 */ /* 0x000162000c1e1d00 */
[----:B------:R-:W-:-:S13]  /*6c80*/  ISETP.GE.AND P2, PT, R192, R118, PT ;  /* 0x00000076c000720c */ /* 0x000fda0003f46270 */
[----:B------:R0:W5:Y:S04]  /*6c90*/  @!P2 LDG.E.128 R28, desc[UR48][R64.64+0x80] ;  /* 0x00008030401ca981 */ /* 0x000168000c1e1d00 */
[----:B------:R0:W5:Y:S02]  /*6ca0*/  @!P2 LDG.E.128 R40, desc[UR48][R68.64+0x80] ;  /* 0x000080304428a981 */ /* 0x000164000c1e1d00 */
.L_x_517:
[----:B------:R-:W-:Y:S05]  /*6cb0*/  BSYNC B1 ;  /* 0x0000000000017941 */ /* 0x000fea0003800000 */
.L_x_516:
[----:B------:R-:W-:Y:S01]  /*6cc0*/  VIADD R77, R202, 0x40 ;  /* 0x00000040ca4d7836 */ /* 0x000fe20000000000 */
[----:B------:R-:W-:Y:S01]  /*6cd0*/  BSSY B1, `(.L_x_518) ;  /* 0x0000028000017945 */ /* 0x000fe20003800000 */
[----:B0-----:R-:W-:Y:S02]  /*6ce0*/  CS2R R64, SRZ ;  /* 0x0000000000407805 */ /* 0x001fe4000001ff00 */
[----:B------:R-:W-:Y:S02]  /*6cf0*/  CS2R R70, SRZ ;  /* 0x0000000000467805 */ /* 0x000fe4000001ff00 */
[----:B------:R-:W-:Y:S02]  /*6d00*/  CS2R R68, SRZ ;  /* 0x0000000000447805 */ /* 0x000fe4000001ff00 */
[----:B------:R-:W-:Y:S02]  /*6d10*/  ISETP.GE.AND P4, PT, R77, R83, PT ;  /* 0x000000534d00720c */ /* 0x000fe40003f86270 */
[----:B------:R-:W-:-:S02]  /*6d20*/  CS2R R74, SRZ ;  /* 0x00000000004a7805 */ /* 0x000fc4000001ff00 */
[----:B------:R-:W-:Y:S01]  /*6d30*/  CS2R R72, SRZ ;  /* 0x0000000000487805 */ /* 0x000fe2000001ff00 */
[----:B-----5:R-:W-:-:S08]  /*6d40*/  IMAD.MOV.U32 R76, RZ, RZ, R30 ;  /* 0x000000ffff4c7224 */ /* 0x020fd000078e001e */
[----:B------:R-:W-:Y:S05]  /*6d50*/  @P4 BRA `(.L_x_519) ;  /* 0x00000000007c4947 */ /* 0x000fea0003800000 */
[----:B------:R-:W-:Y:S01]  /*6d60*/  IADD3 R15, P2, P5, R94, R14, R103 ;  /* 0x0000000e5e0f7210 */ /* 0x000fe20007d5e067 */
[----:B------:R-:W-:Y:S01]  /*6d70*/  ULDC.64 UR4, c[0x0][0x3e8] ;  /* 0x0000fa0000047ab9 */ /* 0x000fe20000000a00 */
[----:B------:R-:W-:Y:S02]  /*6d80*/  CS2R R58, SRZ ;  /* 0x00000000003a7805 */ /* 0x000fe4000001ff00 */
[----:B------:R-:W-:Y:S02]  /*6d90*/  CS2R R56, SRZ ;  /* 0x0000000000387805 */ /* 0x000fe4000001ff00 */
[----:B------:R-:W-:Y:S02]  /*6da0*/  IADD3.X R48, R99, R11, R102, P2, P5 ;  /* 0x0000000b63307210 */ /* 0x000fe400017ea466 */
[----:B------:R-:W-:Y:S02]  /*6db0*/  CS2R R74, SRZ ;  /* 0x00000000004a7805 */ /* 0x000fe4000001ff00 */
[----:B------:R-:W-:-:S02]  /*6dc0*/  IADD3 R13, P2, P5, R88, R12, R105 ;  /* 0x0000000c580d7210 */ /* 0x000fc40007d5e069 */
[----:B------:R-:W-:Y:S02]  /*6dd0*/  CS2R R72, SRZ ;  /* 0x0000000000487805 */ /* 0x000fe4000001ff00 */
        /* <DEDUP_REMOVED lines=23> */
.L_x_519:
[----:B------:R-:W-:Y:S05]  /*6f50*/  BSYNC B1 ;  /* 0x0000000000017941 */ /* 0x000fea0003800000 */
.L_x_518:
[----:B0-----:R-:W-:Y:S01]  /*6f60*/  IMAD.MOV.U32 R12, RZ, RZ, R28 ;  /* 0x000000ffff0c7224 */ /* 0x001fe200078e001c */
[----:B------:R-:W-:Y:S01]  /*6f70*/  ISETP.NE.AND P2, PT, R214, 0x3, PT ;  /* 0x00000003d600780c */ /* 0x000fe20003f45270 */
[----:B------:R-:W-:Y:S02]  /*6f80*/  IMAD.MOV.U32 R11, RZ, RZ, R29 ;  /* 0x000000ffff0b7224 */ /* 0x000fe400078e001d */
[----:B------:R-:W-:Y:S02]  /*6f90*/  IMAD.MOV.U32 R13, RZ, RZ, R31 ;  /* 0x000000ffff0d7224 */ /* 0x000fe400078e001f */
[----:B------:R-:W-:Y:S01]  /*6fa0*/  IMAD.MOV.U32 R14, RZ, RZ, R34 ;  /* 0x000000ffff0e7224 */ /* 0x000fe200078e0022 */
[----:B------:R-:W-:Y:S01]  /*6fb0*/  PRMT R159, R12, 0x5410, R11 ;  /* 0x000054100c9f7816 */ /* 0x000fe2000000000b */
[----:B------:R-:W-:Y:S01]  /*6fc0*/  IMAD.MOV.U32 R11, RZ, RZ, R32 ;  /* 0x000000ffff0b7224 */ /* 0x000fe200078e0020 */
[----:B------:R-:W-:Y:S01]  /*6fd0*/  PRMT R158, R76, 0x5410, R13 ;  /* 0x000054104c9e7816 */ /* 0x000fe2000000000d */
[----:B------:R-:W-:-:S02]  /*6fe0*/  IMAD.MOV.U32 R12, RZ, RZ, R33 ;  /* 0x000000ffff0c7224 */ /* 0x000fc400078e0021 */
[----:B------:R-:W-:-:S03]  /*6ff0*/  IMAD.MOV.U32 R13, RZ, RZ, R35 ;  /* 0x000000ffff0d7224 */ /* 0x000fc600078e0023 */
[----:B------:R-:W-:Y:S01]  /*7000*/  PRMT R165, R12, 0x5410, R11 ;  /* 0x000054100ca57816 */ /* 0x000fe2000000000b */
[----:B------:R-:W-:Y:S01]  /*7010*/  IMAD.MOV.U32 R11, RZ, RZ, R38 ;  /* 0x000000ffff0b7224 */ /* 0x000fe200078e0026 */
[----:B------:R-:W-:Y:S01]  /*7020*/  PRMT R163, R14, 0x5410, R13 ;  /* 0x000054100ea37816 */ /* 0x000fe2000000000d */
[----:B------:R-:W-:Y:S02]  /*7030*/  IMAD.MOV.U32 R12, RZ, RZ, R39 ;  /* 0x000000ffff0c7224 */ /* 0x000fe400078e0027 */
[----:B------:R-:W-:Y:S02]  /*7040*/  IMAD.MOV.U32 R13, RZ, RZ, R36 ;  /* 0x000000ffff0d7224 */ /* 0x000fe400078e0024 */
[----:B------:R-:W-:Y:S01]  /*7050*/  IMAD.MOV.U32 R14, RZ, RZ, R37 ;  /* 0x000000ffff0e7224 */ /* 0x000fe200078e0025 */
[----:B------:R-:W-:Y:S01]  /*7060*/  PRMT R147, R11, 0x5410, R12 ;  /* 0x000054100b937816 */ /* 0x000fe2000000000c */
[----:B------:R-:W-:Y:S01]  /*7070*/  IMAD.MOV.U32 R12, RZ, RZ, R42 ;  /* 0x000000ffff0c7224 */ /* 0x000fe200078e002a */
[----:B------:R-:W-:-:S02]  /*7080*/  MOV R11, R43 ;  /* 0x0000002b000b7202 */ /* 0x000fc40000000f00 */
[----:B------:R-:W-:Y:S02]  /*7090*/  PRMT R146, R14, 0x5410, R13 ;  /* 0x000054100e927816 */ /* 0x000fe4000000000d */
        /* <DEDUP_REMOVED lines=16> */
[----:B-----5:R-:W-:Y:S02]  /*71a0*/  IMAD.MOV.U32 R12, RZ, RZ, R50 ;  /* 0x000000ffff0c7224 */ /* 0x020fe400078e0032 */
        /* <DEDUP_REMOVED lines=38> */
[----:B------:R-:W-:Y:S06]  /*7410*/  @!P2 BRA `(.L_x_520) ;  /* 0x000000000004a947 */ /* 0x000fec0003800000 */
[----:B------:R-:W-:Y:S01]  /*7420*/  BPT.TRAP 0x1 ;  /* 0x000000040000795c */ /* 0x000fe20000300000 */
.L_x_520:
[----:B------:R-:W-:Y:S01]  /*7430*/  IMAD R84, R18, 0x8, R2 ;  /* 0x0000000812547824 */ /* 0x000fe200078e0202 */
[----:B------:R-:W-:Y:S01]  /*7440*/  SHF.L.U32 R85, R203, 0x1f, RZ ;  /* 0x0000001fcb557819 */ /* 0x000fe200000006ff */
[----:B------:R-:W-:Y:S03]  /*7450*/  BSSY B1, `(.L_x_521) ;  /* 0x0000003000017945 */ /* 0x000fe60003800000 */
[----:B------:R-:W0:Y:S02]  /*7460*/  SYNCS.PHASECHK.TRANS64.TRYWAIT P5, [R84+URZ+0x30890], R85 ;  /* 0x03089055540075a7 */ /* 0x000e2400080a017f */
[----:B0-----:R-:W-:Y:S05]  /*7470*/  @!P5 BRA `(.L_x_522) ;  /* 0x000001c00038d947 */ /* 0x001fea0003800000 */
.L_x_802:
[----:B------:R-:W-:Y:S05]  /*7480*/  BSYNC B1 ;  /* 0x0000000000017941 */ /* 0x000fea0003800000 */
.L_x_521:
[----:B------:R-:W1:Y:S01]  /*7490*/  LDC R131, c[0x0][0x2f4] ;  /* 0x0000bd00ff837b82 */ /* 0x000e620000000800 */
[----:B------:R-:W-:Y:S01]  /*74a0*/  UMOV UR4, 0xffffffff ;  /* 0xffffffff00047882 */ /* 0x000fe20000000000 */
[----:B-1----:R-:W-:Y:S02]  /*74b0*/  IMAD.IADD R134, R131, 0x1, -R119 ;  /* 0x0000000183867824 */ /* 0x002fe400078e0a77 */
[----:B------:R-:W-:Y:S05]  /*74c0*/  BRA.DIV UR4, `(.L_x_523) ;  /* 0x000001c204387947 */ /* 0x000fea000b800000 */
[----:B------:R1:W2:Y:S04]  /*74d0*/  SHFL.IDX PT, R115, R116, RZ, 0x1c1f ;  /* 0x001c1fff74737589 */ /* 0x0002a800000e0000 */
[----:B------:R1:W3:Y:S02]  /*74e0*/  SHFL.IDX PT, R11, R117, RZ, 0x1c1f ;  /* 0x001c1fff750b7589 */ /* 0x0002e400000e0000 */
.L_x_806:
[----:B------:R-:W-:Y:S04]  /*74f0*/  BSSY B1, `(.L_x_524) ;  /* 0x000017c000017945 */ /* 0x000fe80003800000 */
[----:B------:R-:W-:Y:S05]  /*7500*/  @P3 BRA `(.L_x_525) ;  /* 0x0000001400e83947 */ /* 0x000fea0003800000 */
[----:B------:R-:W-:Y:S01]  /*7510*/  ISETP.NE.AND P3, PT, R6, RZ, PT ;  /* 0x000000ff0600720c */ /* 0x000fe20003f65270 */
[----:B------:R-:W-:Y:S01]  /*7520*/  BSSY B2, `(.L_x_526) ;  /* 0x000007c000027945 */ /* 0x000fe20003800000 */
[----:B---3--:R-:W-:-:S11]  /*7530*/  IMAD.MOV.U32 R114, RZ, RZ, R11 ;  /* 0x000000ffff727224 */ /* 0x008fd600078e000b */
[----:B------:R-:W-:Y:S05]  /*7540*/  @!P3 BRA `(.L_x_527) ;  /* 0x0000000400e4b947 */ /* 0x000fea0003800000 */
[----:B------:R-:W-:Y:S01]  /*7550*/  SEL R12, R119, R134, !P0 ;  /* 0x00000086770c7207 */ /* 0x000fe20004000000 */
[----:B------:R-:W-:Y:S01]  /*7560*/  BSSY B3, `(.L_x_528) ;  /* 0x0000071000037945 */ /* 0x000fe20003800000 */
[----:B------:R-:W-:Y:S02]  /*7570*/  ISETP.GE.AND P3, PT, R16, R118, PT ;  /* 0x000000761000720c */ /* 0x000fe40003f66270 */
[----:B------:R-:W-:-:S04]  /*7580*/  SHF.R.S32.HI R13, RZ, 0x1f, R12 ;  /* 0x0000001fff0d7819 */ /* 0x000fc8000001140c */
[----:B------:R-:W-:-:S04]  /*7590*/  LEA.HI R13, R13, R12, RZ, 0x4 ;  /* 0x0000000c0d0d7211 */ /* 0x000fc800078f20ff */
[----:B------:R-:W-:-:S04]  /*75a0*/  LEA.HI.SX32 R140, R13, R112, 0x1c ;  /* 0x000000700d8c7211 */ /* 0x000fc800078fe2ff */
[----:B------:R-:W-:-:S04]  /*75b0*/  SHF.R.S32.HI R13, RZ, 0x1f, R140 ;  /* 0x0000001fff0d7819 */ /* 0x000fc8000001148c */
[----:B------:R-:W-:Y:S01]  /*75c0*/  LEA.HI R13, R13, R140, RZ, 0x3 ;  /* 0x0000008c0d0d7211 */ /* 0x000fe200078f18ff */
[----:B------:R-:W-:-:S03]  /*75d0*/  IMAD.SHL.U32 R140, R140, 0x8, RZ ;  /* 0x000000088c8c7824 */ /* 0x000fc600078e00ff */
[----:B------:R-:W-:Y:S02]  /*75e0*/  SHF.R.S32.HI R13, RZ, 0x3, R13 ;  /* 0x00000003ff0d7819 */ /* 0x000fe4000001140d */
[----:B------:R-:W-:-:S03]  /*75f0*/  LOP3.LUT R12, R217, 0x38, R140, 0xf8, !PT ;  /* 0x00000038d90c7812 */ /* 0x000fc600078ef88c */
[----:B------:R-:W-:Y:S01]  /*7600*/  IMAD R13, R13, 0x1800, R219 ;  /* 0x000018000d0d7824 */ /* 0x000fe200078e02db */
[----:B------:R-:W-:-:S05]  /*7610*/  LOP3.LUT R12, R12, R218, RZ, 0x3c, !PT ;  /* 0x000000da0c0c7212 */ /* 0x000fca00078e3cff */
[----:B------:R-:W-:-:S04]  /*7620*/  IMAD.IADD R12, R13, 0x1, R12 ;  /* 0x000000010d0c7824 */ /* 0x000fc800078e020c */
[C---:B------:R-:W-:Y:S02]  /*7630*/  IMAD R76, R18.reuse, 0x4800, R12 ;  /* 0x00004800124c7824 */ /* 0x040fe400078e020c */
[----:B------:R-:W-:Y:S02]  /*7640*/  IMAD R12, R18, 0x4800, R133 ;  /* 0x00004800120c7824 */ /* 0x000fe400078e0285 */
[--C-:B------:R-:W-:Y:S02]  /*7650*/  IMAD R76, R76, 0x2, R2.reuse ;  /* 0x000000024c4c7824 */ /* 0x100fe400078e0202 */
[----:B------:R-:W-:-:S04]  /*7660*/  IMAD R12, R12, 0x2, R2 ;  /* 0x000000020c0c7824 */ /* 0x000fc800078e0202 */
[----:B------:R-:W3:Y:S04]  /*7670*/  LDS.128 R76, [R76+0x1e400] ;  /* 0x01e400004c4c7984 */ /* 0x000ee80000000c00 */
[----:B------:R-:W4:Y:S01]  /*7680*/  LDS.128 R12, [R12+0x1e400] ;  /* 0x01e400000c0c7984 */ /* 0x000f220000000c00 */
[----:B------:R-:W-:Y:S05]  /*7690*/  @P3 BRA `(.L_x_529) ;  /* 0x0000000400743947 */ /* 0x000fea0003800000 */
[--C-:B------:R-:W-:Y:S02]  /*76a0*/  SHF.R.U64 R36, R36, 0x10, R37.reuse ;  /* 0x0000001024247819 */ /* 0x100fe40000001225 */
[----:B------:R-:W-:Y:S02]  /*76b0*/  SHF.R.U32.HI R145, RZ, 0x10, R37 ;  /* 0x00000010ff917819 */ /* 0x000fe40000011625 */
[C---:B------:R-:W-:Y:S02]  /*76c0*/  PRMT R36, R146.reuse, 0x5432, R36 ;  /* 0x0000543292247816 */ /* 0x040fe40000000024 */
[----:B------:R-:W-:Y:S02]  /*76d0*/  PRMT R145, R146, 0x5410, R145 ;  /* 0x0000541092917816 */ /* 0x000fe40000000091 */
[----:B------:R-:W-:Y:S02]  /*76e0*/  SHF.R.U32.HI R146, RZ, 0x10, R61 ;  /* 0x00000010ff927819 */ /* 0x000fe4000001163d */
[----:B------:R-:W-:-:S02]  /*76f0*/  SHF.R.U64 R37, R38, 0x10, R39 ;  /* 0x0000001026257819 */ /* 0x000fc40000001227 */
[----:B------:R-:W-:Y:S02]  /*7700*/  SHF.R.U32.HI R38, RZ, 0x10, R39 ;  /* 0x00000010ff267819 */ /* 0x000fe40000011627 */
[----:B------:R-:W-:Y:S02]  /*7710*/  SHF.R.U64 R39, R60, 0x10, R61 ;  /* 0x000000103c277819 */ /* 0x000fe4000000123d */
[--C-:B------:R-:W-:Y:S02]  /*7720*/  SHF.R.U64 R60, R62, 0x10, R63.reuse ;  /* 0x000000103e3c7819 */ /* 0x100fe4000000123f */
[----:B------:R-:W-:Y:S01]  /*7730*/  SHF.R.U32.HI R61, RZ, 0x10, R63 ;  /* 0x00000010ff3d7819 */ /* 0x000fe2000001163f */
[----:B------:R-:W-:Y:S01]  /*7740*/  IMAD.U32 R63, R145, 0x10000, RZ ;  /* 0x00010000913f7824 */ /* 0x000fe200078e00ff */
[C---:B------:R-:W-:Y:S02]  /*7750*/  PRMT R146, R149.reuse, 0x5432, R146 ;  /* 0x0000543295927816 */ /* 0x040fe40000000092 */
[----:B------:R-:W-:Y:S01]  /*7760*/  PRMT R39, R149, 0x5410, R39 ;  /* 0x0000541095277816 */ /* 0x000fe20000000027 */
[----:B---3--:R-:W-:Y:S01]  /*7770*/  IMAD.U32 R149, R77, 0x10000, RZ ;  /* 0x000100004d957824 */ /* 0x008fe200078e00ff */
[----:B------:R-:W-:-:S02]  /*7780*/  PRMT R60, R148, 0x5432, R60 ;  /* 0x00005432943c7816 */ /* 0x000fc4000000003c */
[----:B------:R-:W-:Y:S01]  /*7790*/  PRMT R61, R148, 0x5410, R61 ;  /* 0x00005410943d7816 */ /* 0x000fe2000000003d */
[C---:B------:R-:W-:Y:S01]  /*77a0*/  IMAD.U32 R148, R146.reuse, 0x10000, RZ ;  /* 0x0001000092947824 */ /* 0x040fe200078e00ff */
[C---:B------:R-:W-:Y:S02]  /*77b0*/  PRMT R37, R147.reuse, 0x5410, R37 ;  /* 0x0000541093257816 */ /* 0x040fe40000000025 */
[----:B------:R-:W-:Y:S01]  /*77c0*/  PRMT R38, R147, 0x5432, R38 ;  /* 0x0000543293267816 */ /* 0x000fe20000000026 */
[----:B----4-:R-:W-:Y:S02]  /*77d0*/  IMAD.U32 R147, R13, 0x10000, RZ ;  /* 0x000100000d937824 */ /* 0x010fe400078e00ff */
[-C--:B------:R-:W-:Y:S01]  /*77e0*/  FMUL.FTZ R62, R149, R148.reuse ;  /* 0x00000094953e7220 */ /* 0x080fe20000410000 */
[----:B------:R-:W-:Y:S02]  /*77f0*/  LOP3.LUT R146, R146, 0xffff0000, RZ, 0xc0, !PT ;  /* 0xffff000092927812 */ /* 0x000fe400078ec0ff */
[----:B------:R-:W-:Y:S01]  /*7800*/  LOP3.LUT R77, R77, 0xffff0000, RZ, 0xc0, !PT ;  /* 0xffff00004d4d7812 */ /* 0x000fe200078ec0ff */
[-C--:B------:R-:W-:Y:S01]  /*7810*/  FFMA.FTZ R62, R147, R63.reuse, -R62 ;  /* 0x0000003f933e7223 */ /* 0x080fe2000001083e */
[----:B------:R-:W-:Y:S01]  /*7820*/  FMUL.FTZ R63, R149, R63 ;  /* 0x0000003f953f7220 */ /* 0x000fe20000410000 */
[----:B------:R-:W-:Y:S01]  /*7830*/  LOP3.LUT R145, R145, 0xffff0000, RZ, 0xc0, !PT ;  /* 0xffff000091917812 */ /* 0x000fe200078ec0ff */
[C---:B------:R-:W-:Y:S01]  /*7840*/  IMAD.U32 R149, R79.reuse, 0x10000, RZ ;  /* 0x000100004f957824 */ /* 0x040fe200078e00ff */
[----:B------:R-:W-:Y:S01]  /*7850*/  LOP3.LUT R79, R79, 0xffff0000, RZ, 0xc0, !PT ;  /* 0xffff00004f4f7812 */ /* 0x000fe200078ec0ff */
[----:B------:R-:W-:Y:S01]  /*7860*/  FFMA.FTZ R63, R147, R148, R63 ;  /* 0x00000094933f7223 */ /* 0x000fe2000001003f */
[----:B------:R-:W-:Y:S01]  /*7870*/  LOP3.LUT R147, R13, 0xffff0000, RZ, 0xc0, !PT ;  /* 0xffff00000d937812 */ /* 0x000fe200078ec0ff */
[CC--:B------:R-:W-:Y:S01]  /*7880*/  FMUL.FTZ R13, R77.reuse, R146.reuse ;  /* 0x000000924d0d7220 */ /* 0x0c0fe20000410000 */
[-C--:B------:R-:W-:Y:S01]  /*7890*/  FMUL.FTZ R77, R77, R145.reuse ;  /* 0x000000914d4d7220 */ /* 0x080fe20000410000 */
[C---:B------:R-:W-:Y:S01]  /*78a0*/  IMAD.U32 R148, R61.reuse, 0x10000, RZ ;  /* 0x000100003d947824 */ /* 0x040fe200078e00ff */
[----:B------:R-:W-:Y:S01]  /*78b0*/  LOP3.LUT R61, R61, 0xffff0000, RZ, 0xc0, !PT ;  /* 0xffff00003d3d7812 */ /* 0x000fe200078ec0ff */
[C---:B------:R-:W-:Y:S01]  /*78c0*/  FFMA.FTZ R13, R147.reuse, R145, -R13 ;  /* 0x00000091930d7223 */ /* 0x040fe2000001080d */
[----:B------:R-:W-:Y:S01]  /*78d0*/  FFMA.FTZ R77, R147, R146, R77 ;  /* 0x00000092934d7223 */ /* 0x000fe2000001004d */
[----:B------:R-:W-:-:S02]  /*78e0*/  IMAD.U32 R147, R15, 0x10000, RZ ;  /* 0x000100000f937824 */ /* 0x000fc400078e00ff */
[----:B------:R-:W-:Y:S01]  /*78f0*/  FMUL.FTZ R145, R149, R148 ;  /* 0x0000009495917220 */ /* 0x000fe20000410000 */
[C---:B------:R-:W-:Y:S01]  /*7900*/  IMAD.U32 R146, R38.reuse, 0x10000, RZ ;  /* 0x0001000026927824 */ /* 0x040fe200078e00ff */
[----:B------:R-:W-:Y:S02]  /*7910*/  LOP3.LUT R38, R38, 0xffff0000, RZ, 0xc0, !PT ;  /* 0xffff000026267812 */ /* 0x000fe400078ec0ff */
[----:B------:R-:W-:Y:S01]  /*7920*/  LOP3.LUT R15, R15, 0xffff0000, RZ, 0xc0, !PT ;  /* 0xffff00000f0f7812 */ /* 0x000fe200078ec0ff */
[-C--:B------:R-:W-:Y:S01]  /*7930*/  FFMA.FTZ R145, R147, R146.reuse, -R145 ;  /* 0x0000009293917223 */ /* 0x080fe20000010891 */
[----:B------:R-:W-:Y:S01]  /*7940*/  FMUL.FTZ R146, R149, R146 ;  /* 0x0000009295927220 */ /* 0x000fe20000410000 */
[----:B------:R-:W-:Y:S01]  /*7950*/  F2FP.BF16.F32.PACK_AB R13, R13, R62 ;  /* 0x0000003e0d0d723e */ /* 0x000fe200000010ff */
[----:B------:R-:W-:Y:S01]  /*7960*/  IMAD.U32 R62, R76, 0x10000, RZ ;  /* 0x000100004c3e7824 */ /* 0x000fe200078e00ff */
[----:B------:R-:W-:Y:S01]  /*7970*/  F2FP.BF16.F32.PACK_AB R77, R77, R63 ;  /* 0x0000003f4d4d723e */ /* 0x000fe200000010ff */
[----:B------:R-:W-:Y:S01]  /*7980*/  FFMA.FTZ R146, R147, R148, R146 ;  /* 0x0000009493927223 */ /* 0x000fe20000010092 */
[----:B------:R-:W-:Y:S01]  /*7990*/  FMUL.FTZ R147, R79, R61 ;  /* 0x0000003d4f937220 */ /* 0x000fe20000410000 */
[C---:B------:R-:W-:Y:S01]  /*79a0*/  IMAD.U32 R63, R36.reuse, 0x10000, RZ ;  /* 0x00010000243f7824 */ /* 0x040fe200078e00ff */
[----:B------:R-:W-:-:S02]  /*79b0*/  LOP3.LUT R36, R36, 0xffff0000, RZ, 0xc0, !PT ;  /* 0xffff000024247812 */ /* 0x000fc400078ec0ff */
[-C--:B------:R-:W-:Y:S01]  /*79c0*/  FFMA.FTZ R147, R15, R38.reuse, -R147 ;  /* 0x000000260f937223 */ /* 0x080fe20000010893 */
[----:B------:R-:W-:-:S04]  /*79d0*/  FMUL.FTZ R38, R79, R38 ;  /* 0x000000264f267220 */ /* 0x000fc80000410000 */
[----:B------:R-:W-:Y:S01]  /*79e0*/  FFMA.FTZ R38, R15, R61, R38 ;  /* 0x0000003d0f267223 */ /* 0x000fe20000010026 */
[C---:B------:R-:W-:Y:S01]  /*79f0*/  SHF.L.U32 R61, R39.reuse, 0x10, RZ ;  /* 0x00000010273d7819 */ /* 0x040fe200000006ff */
[----:B------:R-:W-:Y:S01]  /*7a00*/  IMAD.U32 R15, R12, 0x10000, RZ ;  /* 0x000100000c0f7824 */ /* 0x000fe200078e00ff */
[----:B------:R-:W-:Y:S02]  /*7a10*/  LOP3.LUT R39, R39, 0xffff0000, RZ, 0xc0, !PT ;  /* 0xffff000027277812 */ /* 0x000fe400078ec0ff */
[----:B------:R-:W-:Y:S01]  /*7a20*/  F2FP.BF16.F32.PACK_AB R145, R147, R145 ;  /* 0x000000919391723e */ /* 0x000fe200000010ff */
[C---:B------:R-:W-:Y:S01]  /*7a30*/  FMUL.FTZ R79, R62.reuse, R61 ;  /* 0x0000003d3e4f7220 */ /* 0x040fe20000410000 */
[-C--:B------:R-:W-:Y:S01]  /*7a40*/  FMUL.FTZ R62, R62, R63.reuse ;  /* 0x0000003f3e3e7220 */ /* 0x080fe20000410000 */
[----:B------:R-:W-:Y:S02]  /*7a50*/  F2FP.BF16.F32.PACK_AB R38, R38, R146 ;  /* 0x000000922626723e */ /* 0x000fe400000010ff */
[C---:B------:R-:W-:Y:S01]  /*7a60*/  FFMA.FTZ R79, R15.reuse, R63, -R79 ;  /* 0x0000003f0f4f7223 */ /* 0x040fe2000001084f */
[----:B------:R-:W-:Y:S01]  /*7a70*/  FFMA.FTZ R62, R15, R61, R62 ;  /* 0x0000003d0f3e7223 */ /* 0x000fe2000001003e */
[----:B------:R-:W-:Y:S01]  /*7a80*/  LOP3.LUT R15, R76, 0xffff0000, RZ, 0xc0, !PT ;  /* 0xffff00004c0f7812 */ /* 0x000fe200078ec0ff */
[----:B------:R-:W-:Y:S01]  /*7a90*/  IMAD.U32 R76, R78, 0x10000, RZ ;  /* 0x000100004e4c7824 */ /* 0x000fe200078e00ff */
[----:B------:R-:W-:-:S03]  /*7aa0*/  LOP3.LUT R61, R12, 0xffff0000, RZ, 0xc0, !PT ;  /* 0xffff00000c3d7812 */ /* 0x000fc600078ec0ff */
[C---:B------:R-:W-:Y:S01]  /*7ab0*/  FMUL.FTZ R12, R15.reuse, R39 ;  /* 0x000000270f0c7220 */ /* 0x040fe20000410000 */
[----:B------:R-:W-:-:S03]  /*7ac0*/  FMUL.FTZ R15, R15, R36 ;  /* 0x000000240f0f7220 */ /* 0x000fc60000410000 */
[C---:B------:R-:W-:Y:S01]  /*7ad0*/  FFMA.FTZ R12, R61.reuse, R36, -R12 ;  /* 0x000000243d0c7223 */ /* 0x040fe2000001080c */
[----:B------:R-:W-:Y:S01]  /*7ae0*/  FFMA.FTZ R15, R61, R39, R15 ;  /* 0x000000273d0f7223 */ /* 0x000fe2000001000f */
[C---:B------:R-:W-:Y:S01]  /*7af0*/  IMAD.U32 R39, R60.reuse, 0x10000, RZ ;  /* 0x000100003c277824 */ /* 0x040fe200078e00ff */
[----:B------:R-:W-:Y:S01]  /*7b00*/  LOP3.LUT R60, R60, 0xffff0000, RZ, 0xc0, !PT ;  /* 0xffff00003c3c7812 */ /* 0x000fe200078ec0ff */
[C---:B------:R-:W-:Y:S01]  /*7b10*/  IMAD.U32 R61, R37.reuse, 0x10000, RZ ;  /* 0x00010000253d7824 */ /* 0x040fe200078e00ff */
[----:B------:R-:W-:Y:S01]  /*7b20*/  LOP3.LUT R37, R37, 0xffff0000, RZ, 0xc0, !PT ;  /* 0xffff000025257812 */ /* 0x000fe200078ec0ff */
[----:B------:R-:W-:Y:S01]  /*7b30*/  FMUL.FTZ R63, R76, R39 ;  /* 0x000000274c3f7220 */ /* 0x000fe20000410000 */
[----:B------:R-:W-:Y:S02]  /*7b40*/  IMAD.U32 R36, R14, 0x10000, RZ ;  /* 0x000100000e247824 */ /* 0x000fe400078e00ff */
[-C--:B------:R-:W-:Y:S01]  /*7b50*/  FMUL.FTZ R76, R76, R61.reuse ;  /* 0x0000003d4c4c7220 */ /* 0x080fe20000410000 */
[----:B------:R-:W-:Y:S01]  /*7b60*/  LOP3.LUT R14, R14, 0xffff0000, RZ, 0xc0, !PT ;  /* 0xffff00000e0e7812 */ /* 0x000fe200078ec0ff */
[----:B------:R-:W-:-:S02]  /*7b70*/  FFMA.FTZ R63, R36, R61, -R63 ;  /* 0x0000003d243f7223 */ /* 0x000fc4000001083f */
[----:B------:R-:W-:Y:S01]  /*7b80*/  FFMA.FTZ R76, R36, R39, R76 ;  /* 0x00000027244c7223 */ /* 0x000fe2000001004c */
[----:B------:R-:W-:Y:S02]  /*7b90*/  LOP3.LUT R36, R78, 0xffff0000, RZ, 0xc0, !PT ;  /* 0xffff00004e247812 */ /* 0x000fe400078ec0ff */
[----:B------:R-:W-:Y:S02]  /*7ba0*/  F2FP.BF16.F32.PACK_AB R15, R15, R62 ;  /* 0x0000003e0f0f723e */ /* 0x000fe400000010ff */
[----:B------:R-:W-:Y:S01]  /*7bb0*/  F2FP.BF16.F32.PACK_AB R12, R12, R79 ;  /* 0x0000004f0c0c723e */ /* 0x000fe200000010ff */
[CC--:B------:R-:W-:Y:S01]  /*7bc0*/  FMUL.FTZ R39, R36.reuse, R60.reuse ;  /* 0x0000003c24277220 */ /* 0x0c0fe20000410000 */
[-C--:B------:R-:W-:Y:S01]  /*7bd0*/  FMUL.FTZ R36, R36, R37.reuse ;  /* 0x0000002524247220 */ /* 0x080fe20000410000 */
[----:B------:R-:W-:Y:S02]  /*7be0*/  IMAD.MOV.U32 R79, RZ, RZ, R38 ;  /* 0x000000ffff4f7224 */ /* 0x000fe400078e0026 */
[C---:B------:R-:W-:Y:S01]  /*7bf0*/  FFMA.FTZ R39, R14.reuse, R37, -R39 ;  /* 0x000000250e277223 */ /* 0x040fe20000010827 */
[----:B------:R-:W-:-:S04]  /*7c00*/  FFMA.FTZ R36, R14, R60, R36 ;  /* 0x0000003c0e247223 */ /* 0x000fc80000010024 */
[----:B------:R-:W-:Y:S02]  /*7c10*/  F2FP.BF16.F32.PACK_AB R39, R39, R63 ;  /* 0x0000003f2727723e */ /* 0x000fe400000010ff */
[----:B------:R-:W-:Y:S01]  /*7c20*/  F2FP.BF16.F32.PACK_AB R36, R36, R76 ;  /* 0x0000004c2424723e */ /* 0x000fe200000010ff */
[----:B------:R-:W-:Y:S02]  /*7c30*/  IMAD.MOV.U32 R76, RZ, RZ, R15 ;  /* 0x000000ffff4c7224 */ /* 0x000fe400078e000f */
[----:B------:R-:W-:Y:S02]  /*7c40*/  IMAD.MOV.U32 R14, RZ, RZ, R39 ;  /* 0x000000ffff0e7224 */ /* 0x000fe400078e0027 */
[----:B------:R-:W-:Y:S02]  /*7c50*/  IMAD.MOV.U32 R15, RZ, RZ, R145 ;  /* 0x000000ffff0f7224 */ /* 0x000fe400078e0091 */
[----:B------:R-:W-:-:S07]  /*7c60*/  IMAD.MOV.U32 R78, RZ, RZ, R36 ;  /* 0x000000ffff4e7224 */ /* 0x000fce00078e0024 */
.L_x_529:
[----:B------:R-:W-:Y:S05]  /*7c70*/  BSYNC B3 ;  /* 0x0000000000037941 */ /* 0x000fea0003800000 */
.L_x_528:
[----:B------:R-:W-:-:S04]  /*7c80*/  LEA R36, P3, R3, R11, 0x1 ;  /* 0x0000000b03247211 */ /* 0x000fc800078608ff */
[----:B--2---:R-:W-:Y:S02]  /*7c90*/  LEA.HI.X R37, R3, R115, R108, 0x1, P3 ;  /* 0x0000007303257211 */ /* 0x004fe400018f0c6c */
[----:B------:R-:W-:-:S03]  /*7ca0*/  ISETP.GE.AND P3, PT, R140, R131, PT ;  /* 0x000000838c00720c */ /* 0x000fc60003f66270 */
[----:B----4-:R2:W-:Y:S10]  /*7cb0*/  ST.E.128 desc[UR48][R36.64], R12 ;  /* 0x0000000c24007985 */ /* 0x0105f4000c101d30 */
[----:B--2---:R-:W-:-:S05]  /*7cc0*/  @!P3 IMAD.WIDE R12, R140, 0x2, R114 ;  /* 0x000000028c0cb825 */ /* 0x004fca00078e0272 */
[----:B---3--:R3:W-:Y:S02]  /*7cd0*/  @!P3 ST.E.128 desc[UR48][R12.64], R76 ;  /* 0x0000004c0c00b985 */ /* 0x0087e4000c101d30 */
.L_x_527:
[----:B------:R-:W-:Y:S05]  /*7ce0*/  BSYNC B2 ;  /* 0x0000000000027941 */ /* 0x000fea0003800000 */
.L_x_526:
[----:B------:R-:W-:Y:S01]  /*7cf0*/  ISETP.NE.AND P3, PT, R7, RZ, PT ;  /* 0x000000ff0700720c */ /* 0x000fe20003f65270 */
[----:B------:R-:W-:-:S12]  /*7d00*/  BSSY B2, `(.L_x_530) ;  /* 0x000007c000027945 */ /* 0x000fd80003800000 */
[----:B------:R-:W-:Y:S05]  /*7d10*/  @!P3 BRA `(.L_x_531) ;  /* 0x0000000400e8b947 */ /* 0x000fea0003800000 */
[----:B---3--:R-:W-:Y:S01]  /*7d20*/  SEL R12, R119, R134, !P1 ;  /* 0x00000086770c7207 */ /* 0x008fe20004800000 */
        /* <DEDUP_REMOVED lines=20> */
[----:B------:R-:W-:Y:S01]  /*7e70*/  SHF.R.U32.HI R62, RZ, 0x10, R45 ;  /* 0x00000010ff3e7819 */ /* 0x000fe2000001162d */
[----:B---3--:R-:W-:Y:S01]  /*7e80*/  IMAD.U32 R77, R37, 0x10000, RZ ;  /* 0x00010000254d7824 */ /* 0x008fe200078e00ff */
[--C-:B------:R-:W-:Y:S01]  /*7e90*/  SHF.R.U64 R32, R32, 0x10, R33.reuse ;  /* 0x0000001020207819 */ /* 0x100fe20000001221 */
[----:B----4-:R-:W-:Y:S01]  /*7ea0*/  IMAD.U32 R63, R13, 0x10000, RZ ;  /* 0x000100000d3f7824 */ /* 0x010fe200078e00ff */
[----:B------:R-:W-:Y:S02]  /*7eb0*/  SHF.R.U32.HI R33, RZ, 0x10, R33 ;  /* 0x00000010ff217819 */ /* 0x000fe40000011621 */
[----:B------:R-:W-:Y:S02]  /*7ec0*/  PRMT R62, R166, 0x5432, R62 ;  /* 0x00005432a63e7816 */ /* 0x000fe4000000003e */
[----:B------:R-:W-:Y:S02]  /*7ed0*/  SHF.R.U64 R34, R34, 0x10, R35 ;  /* 0x0000001022227819 */ /* 0x000fe40000001223 */
[----:B------:R-:W-:-:S02]  /*7ee0*/  PRMT R33, R165, 0x5410, R33 ;  /* 0x00005410a5217816 */ /* 0x000fc40000000021 */
[----:B------:R-:W-:Y:S02]  /*7ef0*/  SHF.R.U32.HI R61, RZ, 0x10, R35 ;  /* 0x00000010ff3d7819 */ /* 0x000fe40000011623 */
[----:B------:R-:W-:Y:S02]  /*7f00*/  SHF.L.U32 R76, R62, 0x10, RZ ;  /* 0x000000103e4c7819 */ /* 0x000fe400000006ff */
[----:B------:R-:W-:Y:S02]  /*7f10*/  SHF.R.U64 R35, R44, 0x10, R45 ;  /* 0x000000102c237819 */ /* 0x000fe4000000122d */
[--C-:B------:R-:W-:Y:S02]  /*7f20*/  SHF.R.U64 R44, R46, 0x10, R47.reuse ;  /* 0x000000102e2c7819 */ /* 0x100fe4000000122f */
[----:B------:R-:W-:Y:S02]  /*7f30*/  PRMT R45, R163, 0x5410, R34 ;  /* 0x00005410a32d7816 */ /* 0x000fe40000000022 */
[----:B------:R-:W-:Y:S01]  /*7f40*/  SHF.R.U32.HI R46, RZ, 0x10, R47 ;  /* 0x00000010ff2e7819 */ /* 0x000fe2000001162f */
[----:B------:R-:W-:Y:S01]  /*7f50*/  IMAD.U32 R47, R33, 0x10000, RZ ;  /* 0x00010000212f7824 */ /* 0x000fe200078e00ff */
[----:B------:R-:W-:Y:S01]  /*7f60*/  PRMT R34, R163, 0x5432, R61 ;  /* 0x00005432a3227816 */ /* 0x000fe2000000003d */
[----:B------:R-:W-:Y:S01]  /*7f70*/  FMUL.FTZ R61, R77, R76 ;  /* 0x0000004c4d3d7220 */ /* 0x000fe20000410000 */
[----:B------:R-:W-:-:S02]  /*7f80*/  LOP3.LUT R62, R62, 0xffff0000, RZ, 0xc0, !PT ;  /* 0xffff00003e3e7812 */ /* 0x000fc400078ec0ff */
[----:B------:R-:W-:Y:S01]  /*7f90*/  LOP3.LUT R37, R37, 0xffff0000, RZ, 0xc0, !PT ;  /* 0xffff000025257812 */ /* 0x000fe200078ec0ff */
[-C--:B------:R-:W-:Y:S01]  /*7fa0*/  FFMA.FTZ R61, R63, R47.reuse, -R61 ;  /* 0x0000002f3f3d7223 */ /* 0x080fe2000001083d */
[----:B------:R-:W-:Y:S01]  /*7fb0*/  FMUL.FTZ R47, R77, R47 ;  /* 0x0000002f4d2f7220 */ /* 0x000fe20000410000 */
[----:B------:R-:W-:Y:S01]  /*7fc0*/  LOP3.LUT R33, R33, 0xffff0000, RZ, 0xc0, !PT ;  /* 0xffff000021217812 */ /* 0x000fe200078ec0ff */
[----:B------:R-:W-:Y:S01]  /*7fd0*/  IMAD.U32 R77, R39, 0x10000, RZ ;  /* 0x00010000274d7824 */ /* 0x000fe200078e00ff */
[----:B------:R-:W-:Y:S01]  /*7fe0*/  PRMT R46, R164, 0x5432, R46 ;  /* 0x00005432a42e7816 */ /* 0x000fe2000000002e */
[----:B------:R-:W-:Y:S01]  /*7ff0*/  FFMA.FTZ R47, R63, R76, R47 ;  /* 0x0000004c3f2f7223 */ /* 0x000fe2000001002f */
[----:B------:R-:W-:Y:S01]  /*8000*/  LOP3.LUT R63, R13, 0xffff0000, RZ, 0xc0, !PT ;  /* 0xffff00000d3f7812 */ /* 0x000fe200078ec0ff */
[----:B------:R-:W-:Y:S01]  /*8010*/  FMUL.FTZ R13, R37, R62 ;  /* 0x0000003e250d7220 */ /* 0x000fe20000410000 */
[----:B------:R-:W-:Y:S01]  /*8020*/  LOP3.LUT R39, R39, 0xffff0000, RZ, 0xc0, !PT ;  /* 0xffff000027277812 */ /* 0x000fe200078ec0ff */
[C---:B------:R-:W-:Y:S01]  /*8030*/  IMAD.U32 R76, R46.reuse, 0x10000, RZ ;  /* 0x000100002e4c7824 */ /* 0x040fe200078e00ff */
[----:B------:R-:W-:Y:S01]  /*8040*/  LOP3.LUT R46, R46, 0xffff0000, RZ, 0xc0, !PT ;  /* 0xffff00002e2e7812 */ /* 0x000fe200078ec0ff */
[-C--:B------:R-:W-:Y:S01]  /*8050*/  FFMA.FTZ R13, R63, R33.reuse, -R13 ;  /* 0x000000213f0d7223 */ /* 0x080fe2000001080d */
[----:B------:R-:W-:Y:S01]  /*8060*/  FMUL.FTZ R33, R37, R33 ;  /* 0x0000002125217220 */ /* 0x000fe20000410000 */
[----:B------:R-:W-:Y:S01]  /*8070*/  FMUL.FTZ R37, R77, R76 ;  /* 0x0000004c4d257220 */ /* 0x000fe20000410000 */
[----:B------:R-:W-:-:S02]  /*8080*/  PRMT R35, R166, 0x5410, R35 ;  /* 0x00005410a6237816 */ /* 0x000fc40000000023 */
[----:B------:R-:W-:Y:S01]  /*8090*/  FFMA.FTZ R33, R63, R62, R33 ;  /* 0x0000003e3f217223 */ /* 0x000fe20000010021 */
[C---:B------:R-:W-:Y:S01]  /*80a0*/  IMAD.U32 R63, R15.reuse, 0x10000, RZ ;  /* 0x000100000f3f7824 */ /* 0x040fe200078e00ff */
[----:B------:R-:W-:Y:S01]  /*80b0*/  LOP3.LUT R15, R15, 0xffff0000, RZ, 0xc0, !PT ;  /* 0xffff00000f0f7812 */ /* 0x000fe200078ec0ff */
[C---:B------:R-:W-:Y:S01]  /*80c0*/  IMAD.U32 R62, R34.reuse, 0x10000, RZ ;  /* 0x00010000223e7824 */ /* 0x040fe200078e00ff */
[----:B------:R-:W-:Y:S02]  /*80d0*/  LOP3.LUT R34, R34, 0xffff0000, RZ, 0xc0, !PT ;  /* 0xffff000022227812 */ /* 0x000fe400078ec0ff */
[----:B------:R-:W-:Y:S01]  /*80e0*/  PRMT R32, R165, 0x5432, R32 ;  /* 0x00005432a5207816 */ /* 0x000fe20000000020 */
[-C--:B------:R-:W-:Y:S01]  /*80f0*/  FFMA.FTZ R37, R63, R62.reuse, -R37 ;  /* 0x0000003e3f257223 */ /* 0x080fe20000010825 */
[----:B------:R-:W-:Y:S01]  /*8100*/  FMUL.FTZ R62, R77, R62 ;  /* 0x0000003e4d3e7220 */ /* 0x000fe20000410000 */
[----:B------:R-:W-:Y:S02]  /*8110*/  F2FP.BF16.F32.PACK_AB R33, R33, R47 ;  /* 0x0000002f2121723e */ /* 0x000fe400000010ff */
[----:B------:R-:W-:Y:S01]  /*8120*/  PRMT R44, R164, 0x5410, R44 ;  /* 0x00005410a42c7816 */ /* 0x000fe2000000002c */
[----:B------:R-:W-:Y:S01]  /*8130*/  FFMA.FTZ R62, R63, R76, R62 ;  /* 0x0000004c3f3e7223 */ /* 0x000fe2000001003e */
[----:B------:R-:W-:Y:S01]  /*8140*/  FMUL.FTZ R63, R39, R46 ;  /* 0x0000002e273f7220 */ /* 0x000fe20000410000 */
[----:B------:R-:W-:-:S03]  /*8150*/  F2FP.BF16.F32.PACK_AB R13, R13, R61 ;  /* 0x0000003d0d0d723e */ /* 0x000fc600000010ff */
[-C--:B------:R-:W-:Y:S01]  /*8160*/  FFMA.FTZ R63, R15, R34.reuse, -R63 ;  /* 0x000000220f3f7223 */ /* 0x080fe2000001083f */
[----:B------:R-:W-:Y:S01]  /*8170*/  FMUL.FTZ R34, R39, R34 ;  /* 0x0000002227227220 */ /* 0x000fe20000410000 */
[----:B------:R-:W-:-:S03]  /*8180*/  IMAD.U32 R39, R36, 0x10000, RZ ;  /* 0x0001000024277824 */ /* 0x000fc600078e00ff */
[----:B------:R-:W-:Y:S01]  /*8190*/  F2FP.BF16.F32.PACK_AB R63, R63, R37 ;  /* 0x000000253f3f723e */ /* 0x000fe200000010ff */
[----:B------:R-:W-:Y:S01]  /*81a0*/  FFMA.FTZ R34, R15, R46, R34 ;  /* 0x0000002e0f227223 */ /* 0x000fe20000010022 */
[C---:B------:R-:W-:Y:S01]  /*81b0*/  IMAD.U32 R37, R35.reuse, 0x10000, RZ ;  /* 0x0001000023257824 */ /* 0x040fe200078e00ff */
[----:B------:R-:W-:Y:S01]  /*81c0*/  LOP3.LUT R35, R35, 0xffff0000, RZ, 0xc0, !PT ;  /* 0xffff000023237812 */ /* 0x000fe200078ec0ff */
[C---:B------:R-:W-:Y:S01]  /*81d0*/  IMAD.U32 R46, R32.reuse, 0x10000, RZ ;  /* 0x00010000202e7824 */ /* 0x040fe200078e00ff */
[----:B------:R-:W-:Y:S01]  /*81e0*/  LOP3.LUT R32, R32, 0xffff0000, RZ, 0xc0, !PT ;  /* 0xffff000020207812 */ /* 0x000fe200078ec0ff */
[C---:B------:R-:W-:Y:S01]  /*81f0*/  FMUL.FTZ R47, R39.reuse, R37 ;  /* 0x00000025272f7220 */ /* 0x040fe20000410000 */
[----:B------:R-:W-:Y:S02]  /*8200*/  IMAD.U32 R15, R12, 0x10000, RZ ;  /* 0x000100000c0f7824 */ /* 0x000fe400078e00ff */
[----:B------:R-:W-:Y:S01]  /*8210*/  FMUL.FTZ R39, R39, R46 ;  /* 0x0000002e27277220 */ /* 0x000fe20000410000 */
[----:B------:R-:W-:Y:S01]  /*8220*/  F2FP.BF16.F32.PACK_AB R34, R34, R62 ;  /* 0x0000003e2222723e */ /* 0x000fe200000010ff */
[----:B------:R-:W-:-:S02]  /*8230*/  FFMA.FTZ R47, R15, R46, -R47 ;  /* 0x0000002e0f2f7223 */ /* 0x000fc4000001082f */
        /* <DEDUP_REMOVED lines=19> */
[----:B------:R-:W-:Y:S01]  /*8370*/  F2FP.BF16.F32.PACK_AB R15, R15, R39 ;  /* 0x000000270f0f723e */ /* 0x000fe200000010ff */
[----:B------:R-:W-:Y:S01]  /*8380*/  IMAD.MOV.U32 R39, RZ, RZ, R34 ;  /* 0x000000ffff277224 */ /* 0x000fe200078e0022 */
[----:B------:R-:W-:Y:S01]  /*8390*/  F2FP.BF16.F32.PACK_AB R12, R12, R47 ;  /* 0x0000002f0c0c723e */ /* 0x000fe200000010ff */
[CC--:B------:R-:W-:Y:S01]  /*83a0*/  FMUL.FTZ R35, R32.reuse, R44.reuse ;  /* 0x0000002c20237220 */ /* 0x0c0fe20000410000 */
[-C--:B------:R-:W-:Y:S01]  /*83b0*/  FMUL.FTZ R32, R32, R45.reuse ;  /* 0x0000002d20207220 */ /* 0x080fe20000410000 */
[----:B------:R-:W-:Y:S02]  /*83c0*/  IMAD.MOV.U32 R36, RZ, RZ, R15 ;  /* 0x000000ffff247224 */ /* 0x000fe400078e000f */
[C---:B------:R-:W-:Y:S01]  /*83d0*/  FFMA.FTZ R35, R14.reuse, R45, -R35 ;  /* 0x0000002d0e237223 */ /* 0x040fe20000010823 */
[----:B------:R-:W-:Y:S01]  /*83e0*/  FFMA.FTZ R32, R14, R44, R32 ;  /* 0x0000002c0e207223 */ /* 0x000fe20000010020 */
[----:B------:R-:W-:-:S03]  /*83f0*/  IMAD.MOV.U32 R15, RZ, RZ, R63 ;  /* 0x000000ffff0f7224 */ /* 0x000fc600078e003f */
[----:B------:R-:W-:Y:S01]  /*8400*/  F2FP.BF16.F32.PACK_AB R35, R35, R37 ;  /* 0x000000252323723e */ /* 0x000fe200000010ff */
[----:B------:R-:W-:Y:S01]  /*8410*/  IMAD.MOV.U32 R37, RZ, RZ, R33 ;  /* 0x000000ffff257224 */ /* 0x000fe200078e0021 */
[----:B------:R-:W-:Y:S02]  /*8420*/  F2FP.BF16.F32.PACK_AB R32, R32, R46 ;  /* 0x0000002e2020723e */ /* 0x000fe400000010ff */
[----:B------:R-:W-:-:S03]  /*8430*/  MOV R14, R35 ;  /* 0x00000023000e7202 */ /* 0x000fc60000000f00 */
[----:B------:R-:W-:-:S07]  /*8440*/  IMAD.MOV.U32 R38, RZ, RZ, R32 ;  /* 0x000000ffff267224 */ /* 0x000fce00078e0020 */
.L_x_533:
[----:B------:R-:W-:Y:S05]  /*8450*/  BSYNC B3 ;  /* 0x0000000000037941 */ /* 0x000fea0003800000 */
.L_x_532:
[----:B------:R-:W-:-:S04]  /*8460*/  LEA R32, P3, R4, R11, 0x1 ;  /* 0x0000000b04207211 */ /* 0x000fc800078608ff */
[----:B--2---:R-:W-:Y:S02]  /*8470*/  LEA.HI.X R33, R4, R115, R107, 0x1, P3 ;  /* 0x0000007304217211 */ /* 0x004fe400018f0c6b */
[----:B------:R-:W-:-:S03]  /*8480*/  ISETP.GE.AND P3, PT, R60, R131, PT ;  /* 0x000000833c00720c */ /* 0x000fc60003f66270 */
[----:B----4-:R2:W-:Y:S10]  /*8490*/  ST.E.128 desc[UR48][R32.64], R12 ;  /* 0x0000000c20007985 */ /* 0x0105f4000c101d30 */
[----:B--2---:R-:W-:-:S05]  /*84a0*/  @!P3 IMAD.WIDE R12, R60, 0x2, R114 ;  /* 0x000000023c0cb825 */ /* 0x004fca00078e0272 */
[----:B---3--:R4:W-:Y:S02]  /*84b0*/  @!P3 ST.E.128 desc[UR48][R12.64], R36 ;  /* 0x000000240c00b985 */ /* 0x0089e4000c101d30 */
.L_x_531:
[----:B------:R-:W-:Y:S05]  /*84c0*/  BSYNC B2 ;  /* 0x0000000000027941 */ /* 0x000fea0003800000 */
.L_x_530:
[----:B------:R-:W-:-:S13]  /*84d0*/  ISETP.NE.AND P3, PT, R8, RZ, PT ;  /* 0x000000ff0800720c */ /* 0x000fda0003f65270 */
[----:B------:R-:W-:Y:S05]  /*84e0*/  @!P3 BRA `(.L_x_525) ;  /* 0x0000000400f0b947 */ /* 0x000fea0003800000 */
[----:B---34-:R-:W3:Y:S01]  /*84f0*/  LDL R12, [R1] ;  /* 0x00000000010c7983 */ /* 0x018ee20000100800 */
[----:B------:R-:W-:Y:S01]  /*8500*/  ISETP.GE.AND P3, PT, R192, R118, PT ;  /* 0x00000076c000720c */ /* 0x000fe20003f66270 */
[----:B------:R-:W-:Y:S01]  /*8510*/  BSSY B2, `(.L_x_534) ;  /* 0x0000073000027945 */ /* 0x000fe20003800000 */
[----:B---3--:R-:W-:-:S04]  /*8520*/  LOP3.LUT P5, RZ, R12, 0x1, RZ, 0xc0, !PT ;  /* 0x000000010cff7812 */ /* 0x008fc800078ac0ff */
[----:B------:R-:W-:-:S04]  /*8530*/  SEL R12, R119, R134, !P5 ;  /* 0x00000086770c7207 */ /* 0x000fc80006800000 */
        /* <DEDUP_REMOVED lines=18> */
[--C-:B------:R-:W-:Y:S01]  /*8660*/  SHF.R.U64 R30, R30, 0x10, R31.reuse ;  /* 0x000000101e1e7819 */ /* 0x100fe2000000121f */
[----:B---3--:R-:W-:Y:S01]  /*8670*/  IMAD.U32 R44, R33, 0x10000, RZ ;  /* 0x00010000212c7824 */ /* 0x008fe200078e00ff */
[----:B------:R-:W-:Y:S02]  /*8680*/  SHF.R.U32.HI R37, RZ, 0x10, R31 ;  /* 0x00000010ff257819 */ /* 0x000fe4000001161f */
[--C-:B------:R-:W-:Y:S02]  /*8690*/  SHF.R.U64 R31, R40, 0x10, R41.reuse ;  /* 0x00000010281f7819 */ /* 0x100fe40000001229 */
[----:B------:R-:W-:Y:S01]  /*86a0*/  SHF.R.U32.HI R40, RZ, 0x10, R41 ;  /* 0x00000010ff287819 */ /* 0x000fe20000011629 */
[----:B----4-:R-:W-:Y:S01]  /*86b0*/  IMAD.U32 R41, R13, 0x10000, RZ ;  /* 0x000100000d297824 */ /* 0x010fe200078e00ff */
[----:B------:R-:W-:Y:S02]  /*86c0*/  SHF.R.U64 R28, R28, 0x10, R29 ;  /* 0x000000101c1c7819 */ /* 0x000fe4000000121d */
[----:B------:R-:W-:-:S02]  /*86d0*/  PRMT R31, R161, 0x5410, R31 ;  /* 0x00005410a11f7816 */ /* 0x000fc4000000001f */
[----:B------:R-:W-:Y:S02]  /*86e0*/  SHF.R.U32.HI R29, RZ, 0x10, R29 ;  /* 0x00000010ff1d7819 */ /* 0x000fe4000001161d */
[----:B------:R-:W-:Y:S02]  /*86f0*/  PRMT R161, R161, 0x5432, R40 ;  /* 0x00005432a1a17816 */ /* 0x000fe40000000028 */
[----:B------:R-:W-:Y:S02]  /*8700*/  SHF.R.U64 R38, R42, 0x10, R43 ;  /* 0x000000102a267819 */ /* 0x000fe4000000122b */
[----:B------:R-:W-:Y:S02]  /*8710*/  PRMT R29, R159, 0x5432, R29 ;  /* 0x000054329f1d7816 */ /* 0x000fe4000000001d */
[----:B------:R-:W-:Y:S01]  /*8720*/  SHF.R.U32.HI R42, RZ, 0x10, R43 ;  /* 0x00000010ff2a7819 */ /* 0x000fe2000001162b */
[C---:B------:R-:W-:Y:S01]  /*8730*/  IMAD.U32 R43, R161.reuse, 0x10000, RZ ;  /* 0x00010000a12b7824 */ /* 0x040fe200078e00ff */
[----:B------:R-:W-:Y:S01]  /*8740*/  LOP3.LUT R161, R161, 0xffff0000, RZ, 0xc0, !PT ;  /* 0xffff0000a1a17812 */ /* 0x000fe200078ec0ff */
[----:B------:R-:W-:Y:S01]  /*8750*/  IMAD.U32 R39, R29, 0x10000, RZ ;  /* 0x000100001d277824 */ /* 0x000fe200078e00ff */
[----:B------:R-:W-:Y:S01]  /*8760*/  LOP3.LUT R33, R33, 0xffff0000, RZ, 0xc0, !PT ;  /* 0xffff000021217812 */ /* 0x000fe200078ec0ff */
[----:B------:R-:W-:Y:S01]  /*8770*/  FMUL.FTZ R40, R44, R43 ;  /* 0x0000002b2c287220 */ /* 0x000fe20000410000 */
[----:B------:R-:W-:-:S02]  /*8780*/  LOP3.LUT R29, R29, 0xffff0000, RZ, 0xc0, !PT ;  /* 0xffff00001d1d7812 */ /* 0x000fc400078ec0ff */
[----:B------:R-:W-:Y:S01]  /*8790*/  PRMT R42, R160, 0x5432, R42 ;  /* 0x00005432a02a7816 */ /* 0x000fe2000000002a */
[-C--:B------:R-:W-:Y:S01]  /*87a0*/  FFMA.FTZ R40, R41, R39.reuse, -R40 ;  /* 0x0000002729287223 */ /* 0x080fe20000010828 */
[----:B------:R-:W-:Y:S01]  /*87b0*/  FMUL.FTZ R39, R44, R39 ;  /* 0x000000272c277220 */ /* 0x000fe20000410000 */
[----:B------:R-:W-:Y:S01]  /*87c0*/  PRMT R37, R158, 0x5432, R37 ;  /* 0x000054329e257816 */ /* 0x000fe20000000025 */
[----:B------:R-:W-:Y:S01]  /*87d0*/  IMAD.U32 R44, R35, 0x10000, RZ ;  /* 0x00010000232c7824 */ /* 0x000fe200078e00ff */
[----:B------:R-:W-:Y:S01]  /*87e0*/  PRMT R28, R159, 0x5410, R28 ;  /* 0x000054109f1c7816 */ /* 0x000fe2000000001c */
[----:B------:R-:W-:Y:S01]  /*87f0*/  FFMA.FTZ R39, R41, R43, R39 ;  /* 0x0000002b29277223 */ /* 0x000fe20000010027 */
[----:B------:R-:W-:Y:S01]  /*8800*/  LOP3.LUT R41, R13, 0xffff0000, RZ, 0xc0, !PT ;  /* 0xffff00000d297812 */ /* 0x000fe200078ec0ff */
[----:B------:R-:W-:Y:S01]  /*8810*/  FMUL.FTZ R13, R33, R161 ;  /* 0x000000a1210d7220 */ /* 0x000fe20000410000 */
[C---:B------:R-:W-:Y:S01]  /*8820*/  IMAD.U32 R43, R42.reuse, 0x10000, RZ ;  /* 0x000100002a2b7824 */ /* 0x040fe200078e00ff */
[----:B------:R-:W-:-:S02]  /*8830*/  LOP3.LUT R42, R42, 0xffff0000, RZ, 0xc0, !PT ;  /* 0xffff00002a2a7812 */ /* 0x000fc400078ec0ff */
[-C--:B------:R-:W-:Y:S01]  /*8840*/  FFMA.FTZ R13, R41, R29.reuse, -R13 ;  /* 0x0000001d290d7223 */ /* 0x080fe2000001080d */
[----:B------:R-:W-:Y:S01]  /*8850*/  FMUL.FTZ R29, R33, R29 ;  /* 0x0000001d211d7220 */ /* 0x000fe20000410000 */
[C---:B------:R-:W-:Y:S02]  /*8860*/  IMAD.U32 R33, R37.reuse, 0x10000, RZ ;  /* 0x0001000025217824 */ /* 0x040fe400078e00ff */
[C---:B------:R-:W-:Y:S01]  /*8870*/  FMUL.FTZ R45, R44.reuse, R43 ;  /* 0x0000002b2c2d7220 */ /* 0x040fe20000410000 */
[----:B------:R-:W-:Y:S01]  /*8880*/  LOP3.LUT R37, R37, 0xffff0000, RZ, 0xc0, !PT ;  /* 0xffff000025257812 */ /* 0x000fe200078ec0ff */
[----:B------:R-:W-:Y:S01]  /*8890*/  FFMA.FTZ R29, R41, R161, R29 ;  /* 0x000000a1291d7223 */ /* 0x000fe2000001001d */
[C---:B------:R-:W-:Y:S01]  /*88a0*/  IMAD.U32 R41, R15.reuse, 0x10000, RZ ;  /* 0x000100000f297824 */ /* 0x040fe200078e00ff */
[----:B------:R-:W-:Y:S02]  /*88b0*/  LOP3.LUT R15, R15, 0xffff0000, RZ, 0xc0, !PT ;  /* 0xffff00000f0f7812 */ /* 0x000fe400078ec0ff */
[----:B------:R-:W-:Y:S01]  /*88c0*/  F2FP.BF16.F32.PACK_AB R13, R13, R40 ;  /* 0x000000280d0d723e */ /* 0x000fe200000010ff */
[-C--:B------:R-:W-:Y:S01]  /*88d0*/  FFMA.FTZ R45, R41, R33.reuse, -R45 ;  /* 0x00000021292d7223 */ /* 0x080fe2000001082d */
[----:B------:R-:W-:Y:S01]  /*88e0*/  FMUL.FTZ R33, R44, R33 ;  /* 0x000000212c217220 */ /* 0x000fe20000410000 */
[----:B------:R-:W-:Y:S01]  /*88f0*/  F2FP.BF16.F32.PACK_AB R29, R29, R39 ;  /* 0x000000271d1d723e */ /* 0x000fe200000010ff */
[C---:B------:R-:W-:Y:S01]  /*8900*/  IMAD.U32 R39, R28.reuse, 0x10000, RZ ;  /* 0x000100001c277824 */ /* 0x040fe200078e00ff */
[----:B------:R-:W-:Y:S01]  /*8910*/  LOP3.LUT R28, R28, 0xffff0000, RZ, 0xc0, !PT ;  /* 0xffff00001c1c7812 */ /* 0x000fe200078ec0ff */
[----:B------:R-:W-:Y:S01]  /*8920*/  FFMA.FTZ R41, R41, R43, R33 ;  /* 0x0000002b29297223 */ /* 0x000fe20000010021 */
[----:B------:R-:W-:-:S02]  /*8930*/  LOP3.LUT R33, R35, 0xffff0000, RZ, 0xc0, !PT ;  /* 0xffff000023217812 */ /* 0x000fc400078ec0ff */
[----:B------:R-:W-:Y:S02]  /*8940*/  PRMT R38, R160, 0x5410, R38 ;  /* 0x00005410a0267816 */ /* 0x000fe40000000026 */
[----:B------:R-:W-:Y:S01]  /*8950*/  PRMT R30, R158, 0x5410, R30 ;  /* 0x000054109e1e7816 */ /* 0x000fe2000000001e */
[C---:B------:R-:W-:Y:S01]  /*8960*/  FMUL.FTZ R35, R33.reuse, R42 ;  /* 0x0000002a21237220 */ /* 0x040fe20000410000 */
[----:B------:R-:W-:-:S03]  /*8970*/  FMUL.FTZ R33, R33, R37 ;  /* 0x0000002521217220 */ /* 0x000fc60000410000 */
[C---:B------:R-:W-:Y:S01]  /*8980*/  FFMA.FTZ R35, R15.reuse, R37, -R35 ;  /* 0x000000250f237223 */ /* 0x040fe20000010823 */
[----:B------:R-:W-:Y:S01]  /*8990*/  FFMA.FTZ R33, R15, R42, R33 ;  /* 0x0000002a0f217223 */ /* 0x000fe20000010021 */
[----:B------:R-:W-:Y:S02]  /*89a0*/  IMAD.U32 R37, R32, 0x10000, RZ ;  /* 0x0001000020257824 */ /* 0x000fe400078e00ff */
[----:B------:R-:W-:Y:S01]  /*89b0*/  IMAD.U32 R15, R12, 0x10000, RZ ;  /* 0x000100000c0f7824 */ /* 0x000fe200078e00ff */
[----:B------:R-:W-:Y:S02]  /*89c0*/  F2FP.BF16.F32.PACK_AB R35, R35, R45 ;  /* 0x0000002d2323723e */ /* 0x000fe400000010ff */
[----:B------:R-:W-:Y:S02]  /*89d0*/  F2FP.BF16.F32.PACK_AB R41, R33, R41 ;  /* 0x000000292129723e */ /* 0x000fe400000010ff */
[C---:B------:R-:W-:Y:S02]  /*89e0*/  SHF.L.U32 R33, R31.reuse, 0x10, RZ ;  /* 0x000000101f217819 */ /* 0x040fe400000006ff */
[----:B------:R-:W-:-:S03]  /*89f0*/  LOP3.LUT R31, R31, 0xffff0000, RZ, 0xc0, !PT ;  /* 0xffff00001f1f7812 */ /* 0x000fc600078ec0ff */
[C---:B------:R-:W-:Y:S01]  /*8a00*/  FMUL.FTZ R40, R37.reuse, R33 ;  /* 0x0000002125287220 */ /* 0x040fe20000410000 */
[----:B------:R-:W-:-:S03]  /*8a10*/  FMUL.FTZ R37, R37, R39 ;  /* 0x0000002725257220 */ /* 0x000fc60000410000 */
        /* <DEDUP_REMOVED lines=13> */
[C---:B------:R-:W-:Y:S01]  /*8af0*/  FMUL.FTZ R33, R39.reuse, R31 ;  /* 0x0000001f27217220 */ /* 0x040fe20000410000 */
[C---:B------:R-:W-:Y:S02]  /*8b00*/  IMAD.U32 R28, R14.reuse, 0x10000, RZ ;  /* 0x000100000e1c7824 */ /* 0x040fe400078e00ff */
[-C--:B------:R-:W-:Y:S01]  /*8b10*/  FMUL.FTZ R39, R39, R32.reuse ;  /* 0x0000002027277220 */ /* 0x080fe20000410000 */
[----:B------:R-:W-:Y:S01]  /*8b20*/  LOP3.LUT R14, R14, 0xffff0000, RZ, 0xc0, !PT ;  /* 0xffff00000e0e7812 */ /* 0x000fe200078ec0ff */
[----:B------:R-:W-:-:S02]  /*8b30*/  FFMA.FTZ R33, R28, R32, -R33 ;  /* 0x000000201c217223 */ /* 0x000fc40000010821 */
[----:B------:R-:W-:Y:S01]  /*8b40*/  FFMA.FTZ R39, R28, R31, R39 ;  /* 0x0000001f1c277223 */ /* 0x000fe20000010027 */
[----:B------:R-:W-:Y:S02]  /*8b50*/  LOP3.LUT R28, R34, 0xffff0000, RZ, 0xc0, !PT ;  /* 0xffff0000221c7812 */ /* 0x000fe400078ec0ff */
[----:B------:R-:W-:Y:S02]  /*8b60*/  F2FP.BF16.F32.PACK_AB R15, R15, R37 ;  /* 0x000000250f0f723e */ /* 0x000fe400000010ff */
[----:B------:R-:W-:Y:S01]  /*8b70*/  F2FP.BF16.F32.PACK_AB R12, R12, R40 ;  /* 0x000000280c0c723e */ /* 0x000fe200000010ff */
[C---:B------:R-:W-:Y:S01]  /*8b80*/  FMUL.FTZ R31, R28.reuse, R38 ;  /* 0x000000261c1f7220 */ /* 0x040fe20000410000 */
[-C--:B------:R-:W-:Y:S01]  /*8b90*/  FMUL.FTZ R28, R28, R30.reuse ;  /* 0x0000001e1c1c7220 */ /* 0x080fe20000410000 */
[----:B------:R-:W-:Y:S02]  /*8ba0*/  IMAD.MOV.U32 R32, RZ, RZ, R15 ;  /* 0x000000ffff207224 */ /* 0x000fe400078e000f */
[C---:B------:R-:W-:Y:S01]  /*8bb0*/  FFMA.FTZ R31, R14.reuse, R30, -R31 ;  /* 0x0000001e0e1f7223 */ /* 0x040fe2000001081f */
[----:B------:R-:W-:Y:S01]  /*8bc0*/  FFMA.FTZ R28, R14, R38, R28 ;  /* 0x000000260e1c7223 */ /* 0x000fe2000001001c */
[----:B------:R-:W-:-:S02]  /*8bd0*/  IMAD.MOV.U32 R15, RZ, RZ, R35 ;  /* 0x000000ffff0f7224 */ /* 0x000fc400078e0023 */
[----:B------:R-:W-:Y:S01]  /*8be0*/  IMAD.MOV.U32 R35, RZ, RZ, R41 ;  /* 0x000000ffff237224 */ /* 0x000fe200078e0029 */
[----:B------:R-:W-:Y:S01]  /*8bf0*/  F2FP.BF16.F32.PACK_AB R31, R31, R33 ;  /* 0x000000211f1f723e */ /* 0x000fe200000010ff */
[----:B------:R-:W-:Y:S01]  /*8c00*/  IMAD.MOV.U32 R33, RZ, RZ, R29 ;  /* 0x000000ffff217224 */ /* 0x000fe200078e001d */
[----:B------:R-:W-:-:S03]  /*8c10*/  F2FP.BF16.F32.PACK_AB R28, R28, R39 ;  /* 0x000000271c1c723e */ /* 0x000fc600000010ff */
[----:B------:R-:W-:Y:S02]  /*8c20*/  IMAD.MOV.U32 R14, RZ, RZ, R31 ;  /* 0x000000ffff0e7224 */ /* 0x000fe400078e001f */
[----:B------:R-:W-:-:S07]  /*8c30*/  IMAD.MOV.U32 R34, RZ, RZ, R28 ;  /* 0x000000ffff227224 */ /* 0x000fce00078e001c */
.L_x_535:
[----:B------:R-:W-:Y:S05]  /*8c40*/  BSYNC B2 ;  /* 0x0000000000027941 */ /* 0x000fea0003800000 */
.L_x_534:
[----:B------:R-:W-:-:S04]  /*8c50*/  LEA R28, P3, R5, R11, 0x1 ;  /* 0x0000000b051c7211 */ /* 0x000fc800078608ff */
[----:B--2---:R-:W-:Y:S02]  /*8c60*/  LEA.HI.X R29, R5, R115, R106, 0x1, P3 ;  /* 0x00000073051d7211 */ /* 0x004fe400018f0c6a */
[----:B------:R-:W-:-:S03]  /*8c70*/  ISETP.GE.AND P3, PT, R36, R131, PT ;  /* 0x000000832400720c */ /* 0x000fc60003f66270 */
[----:B----4-:R2:W-:Y:S10]  /*8c80*/  ST.E.128 desc[UR48][R28.64], R12 ;  /* 0x0000000c1c007985 */ /* 0x0105f4000c101d30 */
[----:B------:R-:W-:-:S05]  /*8c90*/  @!P3 IMAD.WIDE R114, R36, 0x2, R114 ;  /* 0x000000022472b825 */ /* 0x000fca00078e0272 */
[----:B---3--:R2:W-:Y:S02]  /*8ca0*/  @!P3 ST.E.128 desc[UR48][R114.64], R32 ;  /* 0x000000207200b985 */ /* 0x0085e4000c101d30 */
.L_x_525:
[----:B------:R-:W-:Y:S05]  /*8cb0*/  BSYNC B1 ;  /* 0x0000000000017941 */ /* 0x000fea0003800000 */
.L_x_524:
[----:B------:R-:W-:-:S03]  /*8cc0*/  UMOV UR4, 0xffffffff ;  /* 0xffffffff00047882 */ /* 0x000fc60000000000 */
[----:B------:R-:W-:Y:S05]  /*8cd0*/  BRA.DIV UR4, `(.L_x_536) ;  /* 0x000001aa04807947 */ /* 0x000fea000b800000 */
[----:B-1----:R-:W1:Y:S04]  /*8ce0*/  SHFL.IDX PT, R116, R116, 0x1, 0x1c1f ;  /* 0x003c1f0074747f89 */ /* 0x002e6800000e0000 */
[----:B------:R-:W0:Y:S02]  /*8cf0*/  SHFL.IDX PT, R117, R117, 0x1, 0x1c1f ;  /* 0x003c1f0075757f89 */ /* 0x000e2400000e0000 */
.L_x_810:
[----:B------:R-:W-:Y:S05]  /*8d00*/  @P4 BRA `(.L_x_493) ;  /* 0x0000001c00b84947 */ /* 0x000fea0003800000 */
[----:B------:R-:W-:Y:S01]  /*8d10*/  ISETP.NE.AND P3, PT, R6, RZ, PT ;  /* 0x000000ff0600720c */ /* 0x000fe20003f65270 */
[----:B------:R-:W-:Y:S01]  /*8d20*/  BSSY B1, `(.L_x_537) ;  /* 0x000007e000017945 */ /* 0x000fe20003800000 */
[----:B0-2---:R-:W-:Y:S02]  /*8d30*/  IMAD.MOV.U32 R32, RZ, RZ, R117 ;  /* 0x000000ffff207224 */ /* 0x005fe400078e0075 */
[----:B-1----:R-:W-:-:S09]  /*8d40*/  IMAD.MOV.U32 R33, RZ, RZ, R116 ;  /* 0x000000ffff217224 */ /* 0x002fd200078e0074 */
[----:B------:R-:W-:Y:S05]  /*8d50*/  @!P3 BRA `(.L_x_538) ;  /* 0x0000000400e8b947 */ /* 0x000fea0003800000 */
[----:B---3--:R-:W-:Y:S01]  /*8d60*/  SEL R11, R119, R134, !P0 ;  /* 0x00000086770b7207 */ /* 0x008fe20004000000 */
[----:B------:R-:W-:Y:S01]  /*8d70*/  BSSY B2, `(.L_x_539) ;  /* 0x0000074000027945 */ /* 0x000fe20003800000 */
[----:B----4-:R-:W-:Y:S02]  /*8d80*/  SHF.R.U32.HI R13, RZ, 0x3, R204 ;  /* 0x00000003ff0d7819 */ /* 0x010fe400000116cc */
[----:B------:R-:W-:Y:S02]  /*8d90*/  SHF.R.S32.HI R12, RZ, 0x1f, R11 ;  /* 0x0000001fff0c7819 */ /* 0x000fe4000001140b */
[C---:B------:R-:W-:Y:S02]  /*8da0*/  LEA R34, P3, R3.reuse, R117, 0x1 ;  /* 0x0000007503227211 */ /* 0x040fe400078608ff */
[----:B------:R-:W-:Y:S02]  /*8db0*/  LEA.HI R12, R12, R11, RZ, 0x4 ;  /* 0x0000000b0c0c7211 */ /* 0x000fe400078f20ff */
[----:B------:R-:W-:-:S02]  /*8dc0*/  LEA.HI.X R35, R3, R116, R108, 0x1, P3 ;  /* 0x0000007403237211 */ /* 0x000fc400018f0c6c */
[----:B------:R-:W-:Y:S02]  /*8dd0*/  LEA.HI.SX32 R36, R12, R112, 0x1c ;  /* 0x000000700c247211 */ /* 0x000fe400078fe2ff */
[----:B------:R-:W-:Y:S02]  /*8de0*/  ISETP.GE.AND P3, PT, R16, R118, PT ;  /* 0x000000761000720c */ /* 0x000fe40003f66270 */
[----:B------:R-:W-:-:S04]  /*8df0*/  SHF.R.S32.HI R12, RZ, 0x1f, R36 ;  /* 0x0000001fff0c7819 */ /* 0x000fc80000011424 */
[----:B------:R-:W-:Y:S01]  /*8e00*/  LEA.HI R12, R12, R36, RZ, 0x3 ;  /* 0x000000240c0c7211 */ /* 0x000fe200078f18ff */
[----:B------:R-:W-:-:S03]  /*8e10*/  IMAD.SHL.U32 R36, R36, 0x8, RZ ;  /* 0x0000000824247824 */ /* 0x000fc600078e00ff */
[----:B------:R-:W-:Y:S02]  /*8e20*/  SHF.R.S32.HI R12, RZ, 0x3, R12 ;  /* 0x00000003ff0c7819 */ /* 0x000fe4000001140c */
[----:B------:R-:W-:-:S03]  /*8e30*/  LOP3.LUT R11, R204, 0x38, R36, 0xf8, !PT ;  /* 0x00000038cc0b7812 */ /* 0x000fc600078ef824 */
[----:B------:R-:W-:Y:S01]  /*8e40*/  IMAD R12, R12, 0x1800, R220 ;  /* 0x000018000c0c7824 */ /* 0x000fe200078e02dc */
[----:B------:R-:W-:-:S05]  /*8e50*/  LOP3.LUT R11, R11, R13, RZ, 0x3c, !PT ;  /* 0x0000000d0b0b7212 */ /* 0x000fca00078e3cff */
[----:B------:R-:W-:Y:S02]  /*8e60*/  IMAD.IADD R11, R12, 0x1, R11 ;  /* 0x000000010c0b7824 */ /* 0x000fe400078e020b */
[C---:B------:R-:W-:Y:S02]  /*8e70*/  IMAD R12, R18.reuse, 0x4800, R130 ;  /* 0x00004800120c7824 */ /* 0x040fe400078e0282 */
[----:B------:R-:W-:-:S03]  /*8e80*/  IMAD R28, R18, 0x4800, R11 ;  /* 0x00004800121c7824 */ /* 0x000fc600078e020b */
[----:B------:R-:W-:Y:S01]  /*8e90*/  LEA R12, R12, R2, 0x1 ;  /* 0x000000020c0c7211 */ /* 0x000fe200078e08ff */
[----:B------:R-:W-:-:S05]  /*8ea0*/  IMAD R28, R28, 0x2, R2 ;  /* 0x000000021c1c7824 */ /* 0x000fca00078e0202 */
[----:B------:R-:W0:Y:S04]  /*8eb0*/  LDS.128 R12, [R12+0x1e400] ;  /* 0x01e400000c0c7984 */ /* 0x000e280000000c00 */
[----:B------:R-:W1:Y:S01]  /*8ec0*/  LDS.128 R28, [R28+0x1e400] ;  /* 0x01e400001c1c7984 */ /* 0x000e620000000c00 */
[----:B------:R-:W-:Y:S05]  /*8ed0*/  @P3 BRA `(.L_x_540) ;  /* 0x0000000400743947 */ /* 0x000fea0003800000 */
[----:B------:R-:W-:Y:S01]  /*8ee0*/  SHF.R.U32.HI R39, RZ, 0x10, R73 ;  /* 0x00000010ff277819 */ /* 0x000fe20000011649 */
[----:B-1----:R-:W-:Y:S01]  /*8ef0*/  IMAD.U32 R41, R29, 0x10000, RZ ;  /* 0x000100001d297824 */ /* 0x002fe200078e00ff */
[----:B------:R-:W-:Y:S01]  /*8f00*/  SHF.R.U32.HI R40, RZ, 0x10, R57 ;  /* 0x00000010ff287819 */ /* 0x000fe20000011639 */
[----:B0-----:R-:W-:Y:S01]  /*8f10*/  IMAD.U32 R37, R13, 0x10000, RZ ;  /* 0x000100000d257824 */ /* 0x001fe200078e00ff */
[----:B------:R-:W-:Y:S01]  /*8f20*/  PRMT R39, R157, 0x5432, R39 ;  /* 0x000054329d277816 */ /* 0x000fe20000000027 */
[----:B------:R-:W-:Y:S01]  /*8f30*/  IMAD.U32 R44, R31, 0x10000, RZ ;  /* 0x000100001f2c7824 */ /* 0x000fe200078e00ff */
[----:B------:R-:W-:Y:S01]  /*8f40*/  PRMT R40, R155, 0x5432, R40 ;  /* 0x000054329b287816 */ /* 0x000fe20000000028 */
[----:B------:R-:W-:Y:S01]  /*8f50*/  IMAD.U32 R46, R30, 0x10000, RZ ;  /* 0x000100001e2e7824 */ /* 0x000fe200078e00ff */
[----:B------:R-:W-:Y:S01]  /*8f60*/  LOP3.LUT R29, R29, 0xffff0000, RZ, 0xc0, !PT ;  /* 0xffff00001d1d7812 */ /* 0x000fe200078ec0ff */
[C---:B------:R-:W-:Y:S01]  /*8f70*/  IMAD.U32 R11, R39.reuse, 0x10000, RZ ;  /* 0x00010000270b7824 */ /* 0x040fe200078e00ff */
[----:B------:R-:W-:Y:S01]  /*8f80*/  LOP3.LUT R39, R39, 0xffff0000, RZ, 0xc0, !PT ;  /* 0xffff000027277812 */ /* 0x000fe200078ec0ff */
[C---:B------:R-:W-:Y:S01]  /*8f90*/  IMAD.U32 R38, R40.reuse, 0x10000, RZ ;  /* 0x0001000028267824 */ /* 0x040fe200078e00ff */
[----:B------:R-:W-:Y:S01]  /*8fa0*/  LOP3.LUT R40, R40, 0xffff0000, RZ, 0xc0, !PT ;  /* 0xffff000028287812 */ /* 0x000fe200078ec0ff */
[CC--:B------:R-:W-:Y:S01]  /*8fb0*/  FMUL.FTZ R42, R41.reuse, R11.reuse ;  /* 0x0000000b292a7220 */ /* 0x0c0fe20000410000 */
[----:B------:R-:W-:Y:S01]  /*8fc0*/  SHF.R.U64 R72, R72, 0x10, R73 ;  /* 0x0000001048487819 */ /* 0x000fe20000001249 */
[-C--:B------:R-:W-:Y:S01]  /*8fd0*/  FMUL.FTZ R41, R41, R38.reuse ;  /* 0x0000002629297220 */ /* 0x080fe20000410000 */
[----:B------:R-:W-:Y:S01]  /*8fe0*/  SHF.R.U64 R56, R56, 0x10, R57 ;  /* 0x0000001038387819 */ /* 0x000fe20000001239 */
[----:B------:R-:W-:Y:S01]  /*8ff0*/  FFMA.FTZ R38, R37, R38, -R42 ;  /* 0x0000002625267223 */ /* 0x000fe2000001082a */
[----:B------:R-:W-:Y:S01]  /*9000*/  PRMT R72, R157, 0x5410, R72 ;  /* 0x000054109d487816 */ /* 0x000fe20000000048 */
[----:B------:R-:W-:Y:S01]  /*9010*/  FFMA.FTZ R37, R37, R11, R41 ;  /* 0x0000000b25257223 */ /* 0x000fe20000010029 */
[----:B------:R-:W-:Y:S01]  /*9020*/  LOP3.LUT R11, R13, 0xffff0000, RZ, 0xc0, !PT ;  /* 0xffff00000d0b7812 */ /* 0x000fe200078ec0ff */
[C---:B------:R-:W-:Y:S01]  /*9030*/  FMUL.FTZ R13, R29.reuse, R39 ;  /* 0x000000271d0d7220 */ /* 0x040fe20000410000 */
[----:B------:R-:W-:Y:S01]  /*9040*/  FMUL.FTZ R29, R29, R40 ;  /* 0x000000281d1d7220 */ /* 0x000fe20000410000 */
[----:B------:R-:W-:-:S02]  /*9050*/  PRMT R56, R155, 0x5410, R56 ;  /* 0x000054109b387816 */ /* 0x000fc40000000038 */
[C---:B------:R-:W-:Y:S01]  /*9060*/  FFMA.FTZ R13, R11.reuse, R40, -R13 ;  /* 0x000000280b0d7223 */ /* 0x040fe2000001080d */
[----:B------:R-:W-:Y:S01]  /*9070*/  FFMA.FTZ R11, R11, R39, R29 ;  /* 0x000000270b0b7223 */ /* 0x000fe2000001001d */
[----:B------:R-:W-:Y:S01]  /*9080*/  SHF.R.U32.HI R39, RZ, 0x10, R75 ;  /* 0x00000010ff277819 */ /* 0x000fe2000001164b */
[C---:B------:R-:W-:Y:S01]  /*9090*/  IMAD.U32 R40, R15.reuse, 0x10000, RZ ;  /* 0x000100000f287824 */ /* 0x040fe200078e00ff */
[----:B------:R-:W-:Y:S02]  /*90a0*/  SHF.R.U32.HI R29, RZ, 0x10, R59 ;  /* 0x00000010ff1d7819 */ /* 0x000fe4000001163b */
[----:B------:R-:W-:Y:S02]  /*90b0*/  PRMT R39, R156, 0x5432, R39 ;  /* 0x000054329c277816 */ /* 0x000fe40000000027 */
[----:B------:R-:W-:Y:S02]  /*90c0*/  PRMT R29, R154, 0x5432, R29 ;  /* 0x000054329a1d7816 */ /* 0x000fe4000000001d */
[----:B------:R-:W-:Y:S01]  /*90d0*/  LOP3.LUT R15, R15, 0xffff0000, RZ, 0xc0, !PT ;  /* 0xffff00000f0f7812 */ /* 0x000fe200078ec0ff */
[C---:B------:R-:W-:Y:S01]  /*90e0*/  IMAD.U32 R41, R39.reuse, 0x10000, RZ ;  /* 0x0001000027297824 */ /* 0x040fe200078e00ff */
[----:B------:R-:W-:Y:S01]  /*90f0*/  LOP3.LUT R39, R39, 0xffff0000, RZ, 0xc0, !PT ;  /* 0xffff000027277812 */ /* 0x000fe200078ec0ff */
[C---:B------:R-:W-:Y:S01]  /*9100*/  IMAD.U32 R42, R29.reuse, 0x10000, RZ ;  /* 0x000100001d2a7824 */ /* 0x040fe200078e00ff */
[----:B------:R-:W-:Y:S01]  /*9110*/  LOP3.LUT R29, R29, 0xffff0000, RZ, 0xc0, !PT ;  /* 0xffff00001d1d7812 */ /* 0x000fe200078ec0ff */
[----:B------:R-:W-:Y:S01]  /*9120*/  FMUL.FTZ R43, R44, R41 ;  /* 0x000000292c2b7220 */ /* 0x000fe20000410000 */
[----:B------:R-:W-:Y:S01]  /*9130*/  SHF.R.U64 R74, R74, 0x10, R75 ;  /* 0x000000104a4a7819 */ /* 0x000fe2000000124b */
[-C--:B------:R-:W-:Y:S01]  /*9140*/  FMUL.FTZ R44, R44, R42.reuse ;  /* 0x0000002a2c2c7220 */ /* 0x080fe20000410000 */
[----:B------:R-:W-:Y:S01]  /*9150*/  SHF.R.U64 R58, R58, 0x10, R59 ;  /* 0x000000103a3a7819 */ /* 0x000fe2000000123b */
[----:B------:R-:W-:Y:S01]  /*9160*/  FFMA.FTZ R43, R40, R42, -R43 ;  /* 0x0000002a282b7223 */ /* 0x000fe2000001082b */
[----:B------:R-:W-:-:S02]  /*9170*/  IMAD.U32 R42, R28, 0x10000, RZ ;  /* 0x000100001c2a7824 */ /* 0x000fc400078e00ff */
[----:B------:R-:W-:Y:S01]  /*9180*/  FFMA.FTZ R44, R40, R41, R44 ;  /* 0x00000029282c7223 */ /* 0x000fe2000001002c */
[----:B------:R-:W-:Y:S02]  /*9190*/  LOP3.LUT R40, R31, 0xffff0000, RZ, 0xc0, !PT ;  /* 0xffff00001f287812 */ /* 0x000fe400078ec0ff */
[----:B------:R-:W-:Y:S02]  /*91a0*/  LOP3.LUT R28, R28, 0xffff0000, RZ, 0xc0, !PT ;  /* 0xffff00001c1c7812 */ /* 0x000fe400078ec0ff */
[----:B------:R-:W-:Y:S01]  /*91b0*/  PRMT R74, R156, 0x5410, R74 ;  /* 0x000054109c4a7816 */ /* 0x000fe2000000004a */
[C---:B------:R-:W-:Y:S01]  /*91c0*/  FMUL.FTZ R31, R40.reuse, R39 ;  /* 0x00000027281f7220 */ /* 0x040fe20000410000 */
[-C--:B------:R-:W-:Y:S01]  /*91d0*/  FMUL.FTZ R40, R40, R29.reuse ;  /* 0x0000001d28287220 */ /* 0x080fe20000410000 */
[----:B------:R-:W-:Y:S02]  /*91e0*/  PRMT R58, R154, 0x5410, R58 ;  /* 0x000054109a3a7816 */ /* 0x000fe4000000003a */
[C---:B------:R-:W-:Y:S01]  /*91f0*/  FFMA.FTZ R31, R15.reuse, R29, -R31 ;  /* 0x0000001d0f1f7223 */ /* 0x040fe2000001081f */
[----:B------:R-:W-:Y:S01]  /*9200*/  FFMA.FTZ R40, R15, R39, R40 ;  /* 0x000000270f287223 */ /* 0x000fe20000010028 */
[C---:B------:R-:W-:Y:S01]  /*9210*/  IMAD.U32 R29, R72.reuse, 0x10000, RZ ;  /* 0x00010000481d7824 */ /* 0x040fe200078e00ff */
[----:B------:R-:W-:Y:S01]  /*9220*/  LOP3.LUT R72, R72, 0xffff0000, RZ, 0xc0, !PT ;  /* 0xffff000048487812 */ /* 0x000fe200078ec0ff */
[C---:B------:R-:W-:Y:S01]  /*9230*/  IMAD.U32 R39, R56.reuse, 0x10000, RZ ;  /* 0x0001000038277824 */ /* 0x040fe200078e00ff */
[----:B------:R-:W-:Y:S01]  /*9240*/  LOP3.LUT R56, R56, 0xffff0000, RZ, 0xc0, !PT ;  /* 0xffff000038387812 */ /* 0x000fe200078ec0ff */
[----:B------:R-:W-:Y:S01]  /*9250*/  FMUL.FTZ R41, R42, R29 ;  /* 0x0000001d2a297220 */ /* 0x000fe20000410000 */
[----:B------:R-:W-:-:S02]  /*9260*/  IMAD.U32 R15, R12, 0x10000, RZ ;  /* 0x000100000c0f7824 */ /* 0x000fc400078e00ff */
[-C--:B------:R-:W-:Y:S01]  /*9270*/  FMUL.FTZ R42, R42, R39.reuse ;  /* 0x000000272a2a7220 */ /* 0x080fe20000410000 */
[----:B------:R-:W-:Y:S01]  /*9280*/  LOP3.LUT R12, R12, 0xffff0000, RZ, 0xc0, !PT ;  /* 0xffff00000c0c7812 */ /* 0x000fe200078ec0ff */
[C---:B------:R-:W-:Y:S02]  /*9290*/  FFMA.FTZ R41, R15.reuse, R39, -R41 ;  /* 0x000000270f297223 */ /* 0x040fe40000010829 */
[----:B------:R-:W-:Y:S01]  /*92a0*/  FFMA.FTZ R42, R15, R29, R42 ;  /* 0x0000001d0f2a7223 */ /* 0x000fe2000001002a */
[C---:B------:R-:W-:Y:S01]  /*92b0*/  FMUL.FTZ R15, R28.reuse, R72 ;  /* 0x000000481c0f7220 */ /* 0x040fe20000410000 */
[-C--:B------:R-:W-:Y:S01]  /*92c0*/  FMUL.FTZ R28, R28, R56.reuse ;  /* 0x000000381c1c7220 */ /* 0x080fe20000410000 */
[----:B------:R-:W-:Y:S01]  /*92d0*/  IMAD.U32 R29, R74, 0x10000, RZ ;  /* 0x000100004a1d7824 */ /* 0x000fe200078e00ff */
[----:B------:R-:W-:Y:S01]  /*92e0*/  LOP3.LUT R30, R30, 0xffff0000, RZ, 0xc0, !PT ;  /* 0xffff00001e1e7812 */ /* 0x000fe200078ec0ff */
[----:B------:R-:W-:Y:S02]  /*92f0*/  IMAD.U32 R39, R58, 0x10000, RZ ;  /* 0x000100003a277824 */ /* 0x000fe400078e00ff */
[C---:B------:R-:W-:Y:S01]  /*9300*/  FFMA.FTZ R15, R12.reuse, R56, -R15 ;  /* 0x000000380c0f7223 */ /* 0x040fe2000001080f */
[----:B------:R-:W-:Y:S01]  /*9310*/  FFMA.FTZ R28, R12, R72, R28 ;  /* 0x000000480c1c7223 */ /* 0x000fe2000001001c */
[----:B------:R-:W-:Y:S01]  /*9320*/  SHF.L.U32 R12, R14, 0x10, RZ ;  /* 0x000000100e0c7819 */ /* 0x000fe200000006ff */
[C---:B------:R-:W-:Y:S01]  /*9330*/  FMUL.FTZ R45, R46.reuse, R29 ;  /* 0x0000001d2e2d7220 */ /* 0x040fe20000410000 */
[----:B------:R-:W-:Y:S01]  /*9340*/  FMUL.FTZ R46, R46, R39 ;  /* 0x000000272e2e7220 */ /* 0x000fe20000410000 */
[----:B------:R-:W-:-:S02]  /*9350*/  LOP3.LUT R74, R74, 0xffff0000, RZ, 0xc0, !PT ;  /* 0xffff00004a4a7812 */ /* 0x000fc400078ec0ff */
[C---:B------:R-:W-:Y:S01]  /*9360*/  FFMA.FTZ R45, R12.reuse, R39, -R45 ;  /* 0x000000270c2d7223 */ /* 0x040fe2000001082d */
[----:B------:R-:W-:Y:S01]  /*9370*/  FFMA.FTZ R46, R12, R29, R46 ;  /* 0x0000001d0c2e7223 */ /* 0x000fe2000001002e */
[----:B------:R-:W-:Y:S01]  /*9380*/  LOP3.LUT R58, R58, 0xffff0000, RZ, 0xc0, !PT ;  /* 0xffff00003a3a7812 */ /* 0x000fe200078ec0ff */
[----:B------:R-:W-:Y:S01]  /*9390*/  FMUL.FTZ R12, R30, R74 ;  /* 0x0000004a1e0c7220 */ /* 0x000fe20000410000 */
[----:B------:R-:W-:Y:S02]  /*93a0*/  LOP3.LUT R14, R14, 0xffff0000, RZ, 0xc0, !PT ;  /* 0xffff00000e0e7812 */ /* 0x000fe400078ec0ff */
[----:B------:R-:W-:Y:S01]  /*93b0*/  F2FP.BF16.F32.PACK_AB R15, R15, R41 ;  /* 0x000000290f0f723e */ /* 0x000fe200000010ff */
[-C--:B------:R-:W-:Y:S01]  /*93c0*/  FMUL.FTZ R30, R30, R58.reuse ;  /* 0x0000003a1e1e7220 */ /* 0x080fe20000410000 */
[----:B------:R-:W-:Y:S01]  /*93d0*/  F2FP.BF16.F32.PACK_AB R31, R31, R43 ;  /* 0x0000002b1f1f723e */ /* 0x000fe200000010ff */
[C---:B------:R-:W-:Y:S01]  /*93e0*/  FFMA.FTZ R12, R14.reuse, R58, -R12 ;  /* 0x0000003a0e0c7223 */ /* 0x040fe2000001080c */
[----:B------:R-:W-:Y:S01]  /*93f0*/  F2FP.BF16.F32.PACK_AB R11, R11, R37 ;  /* 0x000000250b0b723e */ /* 0x000fe200000010ff */
[----:B------:R-:W-:Y:S01]  /*9400*/  FFMA.FTZ R30, R14, R74, R30 ;  /* 0x0000004a0e1e7223 */ /* 0x000fe2000001001e */
[----:B------:R-:W-:-:S02]  /*9410*/  F2FP.BF16.F32.PACK_AB R40, R40, R44 ;  /* 0x0000002c2828723e */ /* 0x000fc400000010ff */
[----:B------:R-:W-:Y:S01]  /*9420*/  F2FP.BF16.F32.PACK_AB R45, R12, R45 ;  /* 0x0000002d0c2d723e */ /* 0x000fe200000010ff */
[----:B------:R-:W-:Y:S01]  /*9430*/  IMAD.MOV.U32 R12, RZ, RZ, R15 ;  /* 0x000000ffff0c7224 */ /* 0x000fe200078e000f */
[----:B------:R-:W-:Y:S01]  /*9440*/  F2FP.BF16.F32.PACK_AB R13, R13, R38 ;  /* 0x000000260d0d723e */ /* 0x000fe200000010ff */
[----:B------:R-:W-:Y:S01]  /*9450*/  IMAD.MOV.U32 R15, RZ, RZ, R31 ;  /* 0x000000ffff0f7224 */ /* 0x000fe200078e001f */
[----:B------:R-:W-:Y:S01]  /*9460*/  F2FP.BF16.F32.PACK_AB R28, R28, R42 ;  /* 0x0000002a1c1c723e */ /* 0x000fe200000010ff */
[----:B------:R-:W-:Y:S01]  /*9470*/  IMAD.MOV.U32 R29, RZ, RZ, R11 ;  /* 0x000000ffff1d7224 */ /* 0x000fe200078e000b */
[----:B------:R-:W-:Y:S01]  /*9480*/  F2FP.BF16.F32.PACK_AB R30, R30, R46 ;  /* 0x0000002e1e1e723e */ /* 0x000fe200000010ff */
[----:B------:R-:W-:Y:S02]  /*9490*/  IMAD.MOV.U32 R14, RZ, RZ, R45 ;  /* 0x000000ffff0e7224 */ /* 0x000fe400078e002d */
[----:B------:R-:W-:-:S07]  /*94a0*/  IMAD.MOV.U32 R31, RZ, RZ, R40 ;  /* 0x000000ffff1f7224 */ /* 0x000fce00078e0028 */
.L_x_540:
[----:B------:R-:W-:Y:S05]  /*94b0*/  BSYNC B2 ;  /* 0x0000000000027941 */ /* 0x000fea0003800000 */
.L_x_539:
[----:B------:R-:W-:Y:S01]  /*94c0*/  ISETP.GE.AND P3, PT, R36, R131, PT ;  /* 0x000000832400720c */ /* 0x000fe20003f66270 */
[----:B0-----:R0:W-:-:S12]  /*94d0*/  ST.E.128 desc[UR48][R34.64], R12 ;  /* 0x0000000c22007985 */ /* 0x0011d8000c101d30 */
[----:B------:R-:W-:-:S05]  /*94e0*/  @!P3 IMAD.WIDE R36, R36, 0x2, R32 ;  /* 0x000000022424b825 */ /* 0x000fca00078e0220 */
[----:B-1----:R0:W-:Y:S02]  /*94f0*/  @!P3 ST.E.128 desc[UR48][R36.64], R28 ;  /* 0x0000001c2400b985 */ /* 0x0021e4000c101d30 */
.L_x_538:
[----:B------:R-:W-:Y:S05]  /*9500*/  BSYNC B1 ;  /* 0x0000000000017941 */ /* 0x000fea0003800000 */
.L_x_537:
[----:B------:R-:W-:Y:S01]  /*9510*/  ISETP.NE.AND P3, PT, R7, RZ, PT ;  /* 0x000000ff0700720c */ /* 0x000fe20003f65270 */
[----:B------:R-:W-:-:S12]  /*9520*/  BSSY B1, `(.L_x_541) ;  /* 0x000007b000017945 */ /* 0x000fd80003800000 */
[----:B------:R-:W-:Y:S05]  /*9530*/  @!P3 BRA `(.L_x_542) ;  /* 0x0000000400e4b947 */ /* 0x000fea0003800000 */
[----:B---3--:R-:W-:Y:S01]  /*9540*/  SEL R11, R119, R134, !P1 ;  /* 0x00000086770b7207 */ /* 0x008fe20004800000 */
[----:B------:R-:W-:Y:S01]  /*9550*/  BSSY B2, `(.L_x_543) ;  /* 0x0000073000027945 */ /* 0x000fe20003800000 */
[----:B0-----:R-:W-:Y:S02]  /*9560*/  SHF.R.U32.HI R14, RZ, 0x3, R204 ;  /* 0x00000003ff0e7819 */ /* 0x001fe400000116cc */
[----:B----4-:R-:W-:Y:S02]  /*9570*/  SHF.R.S32.HI R12, RZ, 0x1f, R11 ;  /* 0x0000001fff0c7819 */ /* 0x010fe4000001140b */
[----:B------:R-:W-:Y:S02]  /*9580*/  LEA R34, P3, R4, R117, 0x1 ;  /* 0x0000007504227211 */ /* 0x000fe400078608ff */
[----:B------:R-:W-:Y:S02]  /*9590*/  LEA.HI R12, R12, R11, RZ, 0x4 ;  /* 0x0000000b0c0c7211 */ /* 0x000fe400078f20ff */
[----:B------:R-:W-:-:S02]  /*95a0*/  LEA.HI.X R35, R4, R116, R107, 0x1, P3 ;  /* 0x0000007404237211 */ /* 0x000fc400018f0c6b */
[----:B------:R-:W-:Y:S02]  /*95b0*/  LEA.HI.SX32 R12, R12, R111, 0x1c ;  /* 0x0000006f0c0c7211 */ /* 0x000fe400078fe2ff */
[----:B------:R-:W-:Y:S02]  /*95c0*/  ISETP.GE.AND P3, PT, R193, R118, PT ;  /* 0x00000076c100720c */ /* 0x000fe40003f66270 */
[----:B------:R-:W-:Y:S01]  /*95d0*/  SHF.R.S32.HI R11, RZ, 0x1f, R12 ;  /* 0x0000001fff0b7819 */ /* 0x000fe2000001140c */
[----:B------:R-:W-:-:S03]  /*95e0*/  IMAD.SHL.U32 R36, R12, 0x8, RZ ;  /* 0x000000080c247824 */ /* 0x000fc600078e00ff */
[----:B------:R-:W-:-:S04]  /*95f0*/  LEA.HI R11, R11, R12, RZ, 0x3 ;  /* 0x0000000c0b0b7211 */ /* 0x000fc800078f18ff */
[----:B------:R-:W-:Y:S02]  /*9600*/  SHF.R.S32.HI R13, RZ, 0x3, R11 ;  /* 0x00000003ff0d7819 */ /* 0x000fe4000001140b */
[----:B------:R-:W-:-:S03]  /*9610*/  LOP3.LUT R11, R204, 0x38, R36, 0xf8, !PT ;  /* 0x00000038cc0b7812 */ /* 0x000fc600078ef824 */
[----:B------:R-:W-:Y:S01]  /*9620*/  IMAD R12, R13, 0x1800, R220 ;  /* 0x000018000d0c7824 */ /* 0x000fe200078e02dc */
[----:B------:R-:W-:-:S05]  /*9630*/  LOP3.LUT R11, R11, R14, RZ, 0x3c, !PT ;  /* 0x0000000e0b0b7212 */ /* 0x000fca00078e3cff */
[----:B------:R-:W-:Y:S02]  /*9640*/  IMAD.IADD R13, R12, 0x1, R11 ;  /* 0x000000010c0d7824 */ /* 0x000fe400078e020b */
[C---:B------:R-:W-:Y:S02]  /*9650*/  IMAD R11, R18.reuse, 0x4800, R128 ;  /* 0x00004800120b7824 */ /* 0x040fe400078e0280 */
[----:B------:R-:W-:Y:S02]  /*9660*/  IMAD R13, R18, 0x4800, R13 ;  /* 0x00004800120d7824 */ /* 0x000fe400078e020d */
[--C-:B------:R-:W-:Y:S02]  /*9670*/  IMAD R11, R11, 0x2, R2.reuse ;  /* 0x000000020b0b7824 */ /* 0x100fe400078e0202 */
[----:B------:R-:W-:-:S03]  /*9680*/  IMAD R28, R13, 0x2, R2 ;  /* 0x000000020d1c7824 */ /* 0x000fc600078e0202 */
[----:B------:R0:W1:Y:S04]  /*9690*/  LDS.128 R12, [R11+0x1e400] ;  /* 0x01e400000b0c7984 */ /* 0x0000680000000c00 */
[----:B------:R-:W2:Y:S01]  /*96a0*/  LDS.128 R28, [R28+0x1e400] ;  /* 0x01e400001c1c7984 */ /* 0x000ea20000000c00 */
[----:B------:R-:W-:Y:S05]  /*96b0*/  @P3 BRA `(.L_x_544) ;  /* 0x0000000400703947 */ /* 0x000fea0003800000 */
[----:B------:R-:W-:Y:S01]  /*96c0*/  SHF.R.U32.HI R40, RZ, 0x10, R69 ;  /* 0x00000010ff287819 */ /* 0x000fe20000011645 */
[----:B--2---:R-:W-:Y:S01]  /*96d0*/  IMAD.U32 R45, R29, 0x10000, RZ ;  /* 0x000100001d2d7824 */ /* 0x004fe200078e00ff */
[----:B------:R-:W-:Y:S01]  /*96e0*/  SHF.R.U32.HI R39, RZ, 0x10, R53 ;  /* 0x00000010ff277819 */ /* 0x000fe20000011635 */
[----:B-1----:R-:W-:Y:S01]  /*96f0*/  IMAD.U32 R42, R13, 0x10000, RZ ;  /* 0x000100000d2a7824 */ /* 0x002fe200078e00ff */
[----:B------:R-:W-:Y:S01]  /*9700*/  PRMT R40, R153, 0x5432, R40 ;  /* 0x0000543299287816 */ /* 0x000fe20000000028 */
[----:B------:R-:W-:Y:S01]  /*9710*/  IMAD.U32 R41, R12, 0x10000, RZ ;  /* 0x000100000c297824 */ /* 0x000fe200078e00ff */
[----:B------:R-:W-:Y:S02]  /*9720*/  PRMT R39, R151, 0x5432, R39 ;  /* 0x0000543297277816 */ /* 0x000fe40000000027 */
[----:B------:R-:W-:Y:S01]  /*9730*/  LOP3.LUT R29, R29, 0xffff0000, RZ, 0xc0, !PT ;  /* 0xffff00001d1d7812 */ /* 0x000fe200078ec0ff */
[C---:B------:R-:W-:Y:S01]  /*9740*/  IMAD.U32 R43, R40.reuse, 0x10000, RZ ;  /* 0x00010000282b7824 */ /* 0x040fe200078e00ff */
[----:B------:R-:W-:Y:S01]  /*9750*/  LOP3.LUT R40, R40, 0xffff0000, RZ, 0xc0, !PT ;  /* 0xffff000028287812 */ /* 0x000fe200078ec0ff */
[----:B------:R-:W-:Y:S01]  /*9760*/  IMAD.U32 R44, R39, 0x10000, RZ ;  /* 0x00010000272c7824 */ /* 0x000fe200078e00ff */
[----:B------:R-:W-:Y:S01]  /*9770*/  SHF.R.U64 R38, R70, 0x10, R71 ;  /* 0x0000001046267819 */ /* 0x000fe20000001247 */
[-C--:B------:R-:W-:Y:S01]  /*9780*/  FMUL.FTZ R46, R45, R43.reuse ;  /* 0x0000002b2d2e7220 */ /* 0x080fe20000410000 */
[----:B------:R-:W-:Y:S01]  /*9790*/  LOP3.LUT R39, R39, 0xffff0000, RZ, 0xc0, !PT ;  /* 0xffff000027277812 */ /* 0x000fe200078ec0ff */
[-C--:B------:R-:W-:Y:S01]  /*97a0*/  FMUL.FTZ R47, R45, R44.reuse ;  /* 0x0000002c2d2f7220 */ /* 0x080fe20000410000 */
[----:B------:R-:W-:Y:S01]  /*97b0*/  SHF.R.U64 R37, R54, 0x10, R55 ;  /* 0x0000001036257819 */ /* 0x000fe20000001237 */
[C---:B------:R-:W-:Y:S01]  /*97c0*/  FFMA.FTZ R46, R42.reuse, R44, -R46 ;  /* 0x0000002c2a2e7223 */ /* 0x040fe2000001082e */
[----:B------:R-:W-:Y:S01]  /*97d0*/  SHF.R.U32.HI R70, RZ, 0x10, R71 ;  /* 0x00000010ff467819 */ /* 0x000fe20000011647 */
[----:B------:R-:W-:Y:S01]  /*97e0*/  IMAD.U32 R44, R31, 0x10000, RZ ;  /* 0x000100001f2c7824 */ /* 0x000fe200078e00ff */
[----:B------:R-:W-:Y:S01]  /*97f0*/  SHF.R.U32.HI R54, RZ, 0x10, R55 ;  /* 0x00000010ff367819 */ /* 0x000fe20000011637 */
[----:B------:R-:W-:Y:S01]  /*9800*/  FFMA.FTZ R47, R42, R43, R47 ;  /* 0x0000002b2a2f7223 */ /* 0x000fe2000001002f */
[----:B0-----:R-:W-:Y:S01]  /*9810*/  SHF.R.U64 R11, R52, 0x10, R53 ;  /* 0x00000010340b7819 */ /* 0x001fe20000001235 */
[-C--:B------:R-:W-:Y:S01]  /*9820*/  FMUL.FTZ R53, R29, R40.reuse ;  /* 0x000000281d357220 */ /* 0x080fe20000410000 */
[----:B------:R-:W-:Y:S01]  /*9830*/  LOP3.LUT R13, R13, 0xffff0000, RZ, 0xc0, !PT ;  /* 0xffff00000d0d7812 */ /* 0x000fe200078ec0ff */
[-C--:B------:R-:W-:Y:S01]  /*9840*/  FMUL.FTZ R29, R29, R39.reuse ;  /* 0x000000271d1d7220 */ /* 0x080fe20000410000 */
[----:B------:R-:W-:Y:S01]  /*9850*/  PRMT R70, R152, 0x5432, R70 ;  /* 0x0000543298467816 */ /* 0x000fe20000000046 */
[----:B------:R-:W-:Y:S01]  /*9860*/  IMAD.U32 R43, R15, 0x10000, RZ ;  /* 0x000100000f2b7824 */ /* 0x000fe200078e00ff */
[----:B------:R-:W-:Y:S01]  /*9870*/  PRMT R54, R150, 0x5432, R54 ;  /* 0x0000543296367816 */ /* 0x000fe20000000036 */
[C---:B------:R-:W-:Y:S01]  /*9880*/  FFMA.FTZ R53, R13.reuse, R39, -R53 ;  /* 0x000000270d357223 */ /* 0x040fe20000010835 */
[----:B------:R-:W-:Y:S01]  /*9890*/  FFMA.FTZ R29, R13, R40, R29 ;  /* 0x000000280d1d7223 */ /* 0x000fe2000001001d */
[----:B------:R-:W-:Y:S01]  /*98a0*/  IMAD.U32 R13, R70, 0x10000, RZ ;  /* 0x00010000460d7824 */ /* 0x000fe200078e00ff */
[----:B------:R-:W-:Y:S01]  /*98b0*/  SHF.R.U64 R68, R68, 0x10, R69 ;  /* 0x0000001044447819 */ /* 0x000fe20000001245 */
[----:B------:R-:W-:Y:S01]  /*98c0*/  IMAD.U32 R39, R54, 0x10000, RZ ;  /* 0x0001000036277824 */ /* 0x000fe200078e00ff */
[----:B------:R-:W-:Y:S01]  /*98d0*/  LOP3.LUT R31, R31, 0xffff0000, RZ, 0xc0, !PT ;  /* 0xffff00001f1f7812 */ /* 0x000fe200078ec0ff */
[----:B------:R-:W-:Y:S01]  /*98e0*/  FMUL.FTZ R40, R44, R13 ;  /* 0x0000000d2c287220 */ /* 0x000fe20000410000 */
[----:B------:R-:W-:Y:S01]  /*98f0*/  LOP3.LUT R70, R70, 0xffff0000, RZ, 0xc0, !PT ;  /* 0xffff000046467812 */ /* 0x000fe200078ec0ff */
[-C--:B------:R-:W-:Y:S01]  /*9900*/  FMUL.FTZ R44, R44, R39.reuse ;  /* 0x000000272c2c7220 */ /* 0x080fe20000410000 */
[----:B------:R-:W-:Y:S01]  /*9910*/  PRMT R68, R153, 0x5410, R68 ;  /* 0x0000541099447816 */ /* 0x000fe20000000044 */
[----:B------:R-:W-:Y:S01]  /*9920*/  FFMA.FTZ R40, R43, R39, -R40 ;  /* 0x000000272b287223 */ /* 0x000fe20000010828 */
[----:B------:R-:W-:Y:S01]  /*9930*/  PRMT R11, R151, 0x5410, R11 ;  /* 0x00005410970b7816 */ /* 0x000fe2000000000b */
[----:B------:R-:W-:Y:S01]  /*9940*/  FFMA.FTZ R44, R43, R13, R44 ;  /* 0x0000000d2b2c7223 */ /* 0x000fe2000001002c */
[----:B------:R-:W-:Y:S01]  /*9950*/  LOP3.LUT R54, R54, 0xffff0000, RZ, 0xc0, !PT ;  /* 0xffff000036367812 */ /* 0x000fe200078ec0ff */
[----:B------:R-:W-:Y:S01]  /*9960*/  FMUL.FTZ R43, R31, R70 ;  /* 0x000000461f2b7220 */ /* 0x000fe20000410000 */
[----:B------:R-:W-:Y:S01]  /*9970*/  LOP3.LUT R15, R15, 0xffff0000, RZ, 0xc0, !PT ;  /* 0xffff00000f0f7812 */ /* 0x000fe200078ec0ff */
[C---:B------:R-:W-:Y:S01]  /*9980*/  IMAD.U32 R45, R28.reuse, 0x10000, RZ ;  /* 0x000100001c2d7824 */ /* 0x040fe200078e00ff */
[----:B------:R-:W-:Y:S01]  /*9990*/  LOP3.LUT R28, R28, 0xffff0000, RZ, 0xc0, !PT ;  /* 0xffff00001c1c7812 */ /* 0x000fe200078ec0ff */
[----:B------:R-:W-:-:S02]  /*99a0*/  IMAD.U32 R39, R68, 0x10000, RZ ;  /* 0x0001000044277824 */ /* 0x000fc400078e00ff */
[-C--:B------:R-:W-:Y:S01]  /*99b0*/  FMUL.FTZ R31, R31, R54.reuse ;  /* 0x000000361f1f7220 */ /* 0x080fe20000410000 */
[----:B------:R-:W-:Y:S01]  /*99c0*/  IMAD.U32 R13, R11, 0x10000, RZ ;  /* 0x000100000b0d7824 */ /* 0x000fe200078e00ff */
[----:B------:R-:W-:Y:S01]  /*99d0*/  LOP3.LUT R68, R68, 0xffff0000, RZ, 0xc0, !PT ;  /* 0xffff000044447812 */ /* 0x000fe200078ec0ff */
[----:B------:R-:W-:Y:S01]  /*99e0*/  FFMA.FTZ R43, R15, R54, -R43 ;  /* 0x000000360f2b7223 */ /* 0x000fe2000001082b */
[----:B------:R-:W-:Y:S01]  /*99f0*/  LOP3.LUT R54, R11, 0xffff0000, RZ, 0xc0, !PT ;  /* 0xffff00000b367812 */ /* 0x000fe200078ec0ff */
[C---:B------:R-:W-:Y:S01]  /*9a00*/  FMUL.FTZ R11, R45.reuse, R39 ;  /* 0x000000272d0b7220 */ /* 0x040fe20000410000 */
[----:B------:R-:W-:Y:S01]  /*9a10*/  LOP3.LUT R12, R12, 0xffff0000, RZ, 0xc0, !PT ;  /* 0xffff00000c0c7812 */ /* 0x000fe200078ec0ff */
[-C--:B------:R-:W-:Y:S01]  /*9a20*/  FMUL.FTZ R45, R45, R13.reuse ;  /* 0x0000000d2d2d7220 */ /* 0x080fe20000410000 */
[----:B------:R-:W-:Y:S01]  /*9a30*/  PRMT R37, R150, 0x5410, R37 ;  /* 0x0000541096257816 */ /* 0x000fe20000000025 */
[----:B------:R-:W-:Y:S01]  /*9a40*/  FFMA.FTZ R31, R15, R70, R31 ;  /* 0x000000460f1f7223 */ /* 0x000fe2000001001f */
[----:B------:R-:W-:Y:S01]  /*9a50*/  PRMT R38, R152, 0x5410, R38 ;  /* 0x0000541098267816 */ /* 0x000fe20000000026 */
[----:B------:R-:W-:Y:S01]  /*9a60*/  FMUL.FTZ R15, R28, R68 ;  /* 0x000000441c0f7220 */ /* 0x000fe20000410000 */
[----:B------:R-:W-:Y:S01]  /*9a70*/  FFMA.FTZ R11, R41, R13, -R11 ;  /* 0x0000000d290b7223 */ /* 0x000fe2000001080b */
[----:B------:R-:W-:-:S02]  /*9a80*/  IMAD.U32 R52, R30, 0x10000, RZ ;  /* 0x000100001e347824 */ /* 0x000fc400078e00ff */
[----:B------:R-:W-:Y:S01]  /*9a90*/  FFMA.FTZ R45, R41, R39, R45 ;  /* 0x00000027292d7223 */ /* 0x000fe2000001002d */
[-C--:B------:R-:W-:Y:S01]  /*9aa0*/  FMUL.FTZ R13, R28, R54.reuse ;  /* 0x000000361c0d7220 */ /* 0x080fe20000410000 */
[----:B------:R-:W-:Y:S01]  /*9ab0*/  LOP3.LUT R30, R30, 0xffff0000, RZ, 0xc0, !PT ;  /* 0xffff00001e1e7812 */ /* 0x000fe200078ec0ff */
[----:B------:R-:W-:Y:S01]  /*9ac0*/  FFMA.FTZ R54, R12, R54, -R15 ;  /* 0x000000360c367223 */ /* 0x000fe2000001080f */
[C---:B------:R-:W-:Y:S01]  /*9ad0*/  IMAD.U32 R39, R37.reuse, 0x10000, RZ ;  /* 0x0001000025277824 */ /* 0x040fe200078e00ff */
[C---:B------:R-:W-:Y:S01]  /*9ae0*/  LOP3.LUT R41, R38.reuse, 0xffff0000, RZ, 0xc0, !PT ;  /* 0xffff000026297812 */ /* 0x040fe200078ec0ff */
[----:B------:R-:W-:Y:S01]  /*9af0*/  IMAD.U32 R15, R38, 0x10000, RZ ;  /* 0x00010000260f7824 */ /* 0x000fe200078e00ff */
[----:B------:R-:W-:Y:S01]  /*9b00*/  LOP3.LUT R37, R37, 0xffff0000, RZ, 0xc0, !PT ;  /* 0xffff000025257812 */ /* 0x000fe200078ec0ff */
[----:B------:R-:W-:Y:S01]  /*9b10*/  FFMA.FTZ R12, R12, R68, R13 ;  /* 0x000000440c0c7223 */ /* 0x000fe2000001000d */
[----:B------:R-:W-:Y:S01]  /*9b20*/  SHF.L.U32 R42, R14, 0x10, RZ ;  /* 0x000000100e2a7819 */ /* 0x000fe200000006ff */
[----:B------:R-:W-:Y:S01]  /*9b30*/  FMUL.FTZ R13, R52, R15 ;  /* 0x0000000f340d7220 */ /* 0x000fe20000410000 */
[----:B------:R-:W-:Y:S01]  /*9b40*/  LOP3.LUT R14, R14, 0xffff0000, RZ, 0xc0, !PT ;  /* 0xffff00000e0e7812 */ /* 0x000fe200078ec0ff */
[----:B------:R-:W-:Y:S01]  /*9b50*/  FMUL.FTZ R55, R30, R41 ;  /* 0x000000291e377220 */ /* 0x000fe20000410000 */
[----:B------:R-:W-:Y:S01]  /*9b60*/  FMUL.FTZ R52, R52, R39 ;  /* 0x0000002734347220 */ /* 0x000fe20000410000 */
[----:B------:R-:W-:Y:S01]  /*9b70*/  FMUL.FTZ R30, R30, R37 ;  /* 0x000000251e1e7220 */ /* 0x000fe20000410000 */
[----:B------:R-:W-:Y:S01]  /*9b80*/  FFMA.FTZ R13, R42, R39, -R13 ;  /* 0x000000272a0d7223 */ /* 0x000fe2000001080d */
[----:B------:R-:W-:Y:S01]  /*9b90*/  FFMA.FTZ R28, R14, R37, -R55 ;  /* 0x000000250e1c7223 */ /* 0x000fe20000010837 */
[----:B------:R-:W-:Y:S01]  /*9ba0*/  FFMA.FTZ R52, R42, R15, R52 ;  /* 0x0000000f2a347223 */ /* 0x000fe20000010034 */
[----:B------:R-:W-:Y:S01]  /*9bb0*/  FFMA.FTZ R41, R14, R41, R30 ;  /* 0x000000290e297223 */ /* 0x000fe2000001001e */
[----:B------:R-:W-:-:S02]  /*9bc0*/  F2FP.BF16.F32.PACK_AB R30, R12, R45 ;  /* 0x0000002d0c1e723e */ /* 0x000fc400000010ff */
[----:B------:R-:W-:Y:S02]  /*9bd0*/  F2FP.BF16.F32.PACK_AB R46, R53, R46 ;  /* 0x0000002e352e723e */ /* 0x000fe400000010ff */
[----:B------:R-:W-:Y:S02]  /*9be0*/  F2FP.BF16.F32.PACK_AB R11, R54, R11 ;  /* 0x0000000b360b723e */ /* 0x000fe400000010ff */
[----:B------:R-:W-:Y:S02]  /*9bf0*/  F2FP.BF16.F32.PACK_AB R52, R41, R52 ;  /* 0x000000342934723e */ /* 0x000fe400000010ff */
[----:B------:R-:W-:Y:S01]  /*9c00*/  F2FP.BF16.F32.PACK_AB R14, R28, R13 ;  /* 0x0000000d1c0e723e */ /* 0x000fe200000010ff */
[----:B------:R-:W-:Y:S01]  /*9c10*/  IMAD.MOV.U32 R28, RZ, RZ, R30 ;  /* 0x000000ffff1c7224 */ /* 0x000fe200078e001e */
[----:B------:R-:W-:Y:S01]  /*9c20*/  F2FP.BF16.F32.PACK_AB R15, R43, R40 ;  /* 0x000000282b0f723e */ /* 0x000fe200000010ff */
[----:B------:R-:W-:Y:S01]  /*9c30*/  IMAD.MOV.U32 R12, RZ, RZ, R11 ;  /* 0x000000ffff0c7224 */ /* 0x000fe200078e000b */
[----:B------:R-:W-:Y:S01]  /*9c40*/  F2FP.BF16.F32.PACK_AB R29, R29, R47 ;  /* 0x0000002f1d1d723e */ /* 0x000fe200000010ff */
[----:B------:R-:W-:Y:S01]  /*9c50*/  IMAD.MOV.U32 R13, RZ, RZ, R46 ;  /* 0x000000ffff0d7224 */ /* 0x000fe200078e002e */
[----:B------:R-:W-:Y:S01]  /*9c60*/  F2FP.BF16.F32.PACK_AB R31, R31, R44 ;  /* 0x0000002c1f1f723e */ /* 0x000fe200000010ff */
[----:B------:R-:W-:-:S07]  /*9c70*/  IMAD.MOV.U32 R30, RZ, RZ, R52 ;  /* 0x000000ffff1e7224 */ /* 0x000fce00078e0034 */
.L_x_544:
[----:B------:R-:W-:Y:S05]  /*9c80*/  BSYNC B2 ;  /* 0x0000000000027941 */ /* 0x000fea0003800000 */
.L_x_543:
[----:B------:R-:W-:Y:S01]  /*9c90*/  ISETP.GE.AND P3, PT, R36, R131, PT ;  /* 0x000000832400720c */ /* 0x000fe20003f66270 */
[----:B-1----:R1:W-:-:S12]  /*9ca0*/  ST.E.128 desc[UR48][R34.64], R12 ;  /* 0x0000000c22007985 */ /* 0x0023d8000c101d30 */
[----:B------:R-:W-:-:S05]  /*9cb0*/  @!P3 IMAD.WIDE R36, R36, 0x2, R32 ;  /* 0x000000022424b825 */ /* 0x000fca00078e0220 */
[----:B--2---:R1:W-:Y:S02]  /*9cc0*/  @!P3 ST.E.128 desc[UR48][R36.64], R28 ;  /* 0x0000001c2400b985 */ /* 0x0043e4000c101d30 */
.L_x_542:
[----:B------:R-:W-:Y:S05]  /*9cd0*/  BSYNC B1 ;  /* 0x0000000000017941 */ /* 0x000fea0003800000 */
.L_x_541:
[----:B------:R-:W-:-:S13]  /*9ce0*/  ISETP.NE.AND P3, PT, R8, RZ, PT ;  /* 0x000000ff0800720c */ /* 0x000fda0003f65270 */
[----:B------:R-:W-:Y:S05]  /*9cf0*/  @!P3 BRA `(.L_x_493) ;  /* 0x0000000c00bcb947 */ /* 0x000fea0003800000 */
[----:B0--3--:R-:W2:Y:S01]  /*9d00*/  LDL R11, [R1] ;  /* 0x00000000010b7983 */ /* 0x009ea20000100800 */
[----:B-1----:R-:W-:Y:S01]  /*9d10*/  SHF.R.U32.HI R14, RZ, 0x3, R204 ;  /* 0x00000003ff0e7819 */ /* 0x002fe200000116cc */
[----:B------:R-:W-:Y:S01]  /*9d20*/  BSSY B1, `(.L_x_545) ;  /* 0x0000074000017945 */ /* 0x000fe20003800000 */
[----:B------:R-:W-:-:S04]  /*9d30*/  LEA R34, P3, R5, R117, 0x1 ;  /* 0x0000007505227211 */ /* 0x000fc800078608ff */
[----:B------:R-:W-:Y:S02]  /*9d40*/  LEA.HI.X R35, R5, R116, R106, 0x1, P3 ;  /* 0x0000007405237211 */ /* 0x000fe400018f0c6a */
[----:B------:R-:W-:Y:S02]  /*9d50*/  ISETP.GE.AND P3, PT, R192, R118, PT ;  /* 0x00000076c000720c */ /* 0x000fe40003f66270 */
[----:B--2---:R-:W-:-:S04]  /*9d60*/  LOP3.LUT P4, RZ, R11, 0x1, RZ, 0xc0, !PT ;  /* 0x000000010bff7812 */ /* 0x004fc8000788c0ff */
[----:B------:R-:W-:-:S04]  /*9d70*/  SEL R134, R119, R134, !P4 ;  /* 0x0000008677867207 */ /* 0x000fc80006000000 */
[----:B------:R-:W-:-:S04]  /*9d80*/  SHF.R.S32.HI R11, RZ, 0x1f, R134 ;  /* 0x0000001fff0b7819 */ /* 0x000fc80000011486 */
[----:B------:R-:W-:-:S04]  /*9d90*/  LEA.HI R11, R11, R134, RZ, 0x4 ;  /* 0x000000860b0b7211 */ /* 0x000fc800078f20ff */
[----:B------:R-:W-:-:S04]  /*9da0*/  LEA.HI.SX32 R11, R11, R110, 0x1c ;  /* 0x0000006e0b0b7211 */ /* 0x000fc800078fe2ff */
[----:B----4-:R-:W-:-:S04]  /*9db0*/  SHF.R.S32.HI R12, RZ, 0x1f, R11 ;  /* 0x0000001fff0c7819 */ /* 0x010fc8000001140b */
        /* <DEDUP_REMOVED lines=10> */
[----:B------:R-:W-:-:S04]  /*9e60*/  IMAD R28, R15, 0x2, R2 ;  /* 0x000000020f1c7824 */ /* 0x000fc800078e0202 */
[----:B------:R-:W0:Y:S04]  /*9e70*/  LDS.128 R12, [R13+0x1e400] ;  /* 0x01e400000d0c7984 */ /* 0x000e280000000c00 */
[----:B------:R-:W1:Y:S01]  /*9e80*/  LDS.128 R28, [R28+0x1e400] ;  /* 0x01e400001c1c7984 */ /* 0x000e620000000c00 */
[----:B------:R-:W-:Y:S05]  /*9e90*/  @P3 BRA `(.L_x_546) ;  /* 0x0000000400703947 */ /* 0x000fea0003800000 */
[----:B------:R-:W-:Y:S01]  /*9ea0*/  SHF.R.U64 R39, R64, 0x10, R65 ;  /* 0x0000001040277819 */ /* 0x000fe20000001241 */
[----:B-1----:R-:W-:Y:S01]  /*9eb0*/  IMAD.U32 R46, R29, 0x10000, RZ ;  /* 0x000100001d2e7824 */ /* 0x002fe200078e00ff */
[----:B------:R-:W-:Y:S01]  /*9ec0*/  SHF.R.U64 R36, R48, 0x10, R49 ;  /* 0x0000001030247819 */ /* 0x000fe20000001231 */
[----:B------:R-:W-:Y:S01]  /*9ed0*/  IMAD.U32 R47, R31, 0x10000, RZ ;  /* 0x000100001f2f7824 */ /* 0x000fe200078e00ff */
[----:B------:R-:W-:Y:S01]  /*9ee0*/  SHF.R.U32.HI R65, RZ, 0x10, R65 ;  /* 0x00000010ff417819 */ /* 0x000fe20000011641 */
[----:B0-----:R-:W-:Y:S01]  /*9ef0*/  IMAD.U32 R44, R15, 0x10000, RZ ;  /* 0x000100000f2c7824 */ /* 0x001fe200078e00ff */
[----:B------:R-:W-:Y:S01]  /*9f00*/  SHF.R.U32.HI R48, RZ, 0x10, R49 ;  /* 0x00000010ff307819 */ /* 0x000fe20000011631 */
[----:B------:R-:W-:Y:S01]  /*9f10*/  IMAD.U32 R43, R14, 0x10000, RZ ;  /* 0x000100000e2b7824 */ /* 0x000fe200078e00ff */
[----:B------:R-:W-:Y:S02]  /*9f20*/  PRMT R36, R141, 0x5432, R36 ;  /* 0x000054328d247816 */ /* 0x000fe40000000024 */
[----:B------:R-:W-:-:S02]  /*9f30*/  PRMT R65, R144, 0x5432, R65 ;  /* 0x0000543290417816 */ /* 0x000fc40000000041 */
[----:B------:R-:W-:Y:S02]  /*9f40*/  SHF.R.U64 R38, R66, 0x10, R67 ;  /* 0x0000001042267819 */ /* 0x000fe40000001243 */
[----:B------:R-:W-:Y:S01]  /*9f50*/  PRMT R141, R141, 0x5410, R48 ;  /* 0x000054108d8d7816 */ /* 0x000fe20000000030 */
[----:B------:R-:W-:Y:S01]  /*9f60*/  IMAD.U32 R49, R65, 0x10000, RZ ;  /* 0x0001000041317824 */ /* 0x000fe200078e00ff */
[----:B------:R-:W-:Y:S02]  /*9f70*/  SHF.R.U64 R37, R50, 0x10, R51 ;  /* 0x0000001032257819 */ /* 0x000fe40000001233 */
[----:B------:R-:W-:Y:S02]  /*9f80*/  SHF.R.U32.HI R66, RZ, 0x10, R67 ;  /* 0x00000010ff427819 */ /* 0x000fe40000011643 */
[----:B------:R-:W-:Y:S02]  /*9f90*/  SHF.R.U32.HI R51, RZ, 0x10, R51 ;  /* 0x00000010ff337819 */ /* 0x000fe40000011633 */
[----:B------:R-:W-:Y:S01]  /*9fa0*/  PRMT R144, R144, 0x5410, R39 ;  /* 0x0000541090907816 */ /* 0x000fe20000000027 */
[----:B------:R-:W-:Y:S01]  /*9fb0*/  IMAD.U32 R39, R141, 0x10000, RZ ;  /* 0x000100008d277824 */ /* 0x000fe200078e00ff */
[----:B------:R-:W-:-:S02]  /*9fc0*/  PRMT R37, R142, 0x5432, R37 ;  /* 0x000054328e257816 */ /* 0x000fc40000000025 */
[----:B------:R-:W-:Y:S01]  /*9fd0*/  PRMT R66, R143, 0x5432, R66 ;  /* 0x000054328f427816 */ /* 0x000fe20000000042 */
[----:B------:R-:W-:Y:S01]  /*9fe0*/  FMUL.FTZ R53, R46, R39 ;  /* 0x000000272e357220 */ /* 0x000fe20000410000 */
[----:B------:R-:W-:Y:S01]  /*9ff0*/  PRMT R142, R142, 0x5410, R51 ;  /* 0x000054108e8e7816 */ /* 0x000fe20000000033 */
[----:B------:R-:W-:Y:S01]  /*a000*/  FMUL.FTZ R51, R46, R49 ;  /* 0x000000312e337220 */ /* 0x000fe20000410000 */
[----:B------:R-:W-:Y:S01]  /*a010*/  SHF.L.U32 R40, R13, 0x10, RZ ;  /* 0x000000100d287819 */ /* 0x000fe200000006ff */
[----:B------:R-:W-:Y:S01]  /*a020*/  IMAD.U32 R48, R66, 0x10000, RZ ;  /* 0x0001000042307824 */ /* 0x000fe200078e00ff */
[----:B------:R-:W-:Y:S01]  /*a030*/  LOP3.LUT R42, R29, 0xffff0000, RZ, 0xc0, !PT ;  /* 0xffff00001d2a7812 */ /* 0x000fe200078ec0ff */
[----:B------:R-:W-:Y:S01]  /*a040*/  IMAD.U32 R46, R142, 0x10000, RZ ;  /* 0x000100008e2e7824 */ /* 0x000fe200078e00ff */
[----:B------:R-:W-:Y:S01]  /*a050*/  LOP3.LUT R65, R65, 0xffff0000, RZ, 0xc0, !PT ;  /* 0xffff000041417812 */ /* 0x000fe200078ec0ff */
[C---:B------:R-:W-:Y:S01]  /*a060*/  FFMA.FTZ R39, R40.reuse, R39, -R51 ;  /* 0x0000002728277223 */ /* 0x040fe20000010833 */
[----:B------:R-:W-:Y:S01]  /*a070*/  LOP3.LUT R141, R141, 0xffff0000, RZ, 0xc0, !PT ;  /* 0xffff00008d8d7812 */ /* 0x000fe200078ec0ff */
[----:B------:R-:W-:Y:S01]  /*a080*/  FFMA.FTZ R40, R40, R49, R53 ;  /* 0x0000003128287223 */ /* 0x000fe20000010035 */
[----:B------:R-:W-:Y:S01]  /*a090*/  LOP3.LUT R41, R13, 0xffff0000, RZ, 0xc0, !PT ;  /* 0xffff00000d297812 */ /* 0x000fe200078ec0ff */
[C---:B------:R-:W-:Y:S01]  /*a0a0*/  FMUL.FTZ R50, R42.reuse, R65 ;  /* 0x000000412a327220 */ /* 0x040fe20000410000 */
[C---:B------:R-:W-:Y:S01]  /*a0b0*/  FMUL.FTZ R49, R47.reuse, R48 ;  /* 0x000000302f317220 */ /* 0x040fe20000410000 */
[-C--:B------:R-:W-:Y:S01]  /*a0c0*/  FMUL.FTZ R47, R47, R46.reuse ;  /* 0x0000002e2f2f7220 */ /* 0x080fe20000410000 */
[-C--:B------:R-:W-:Y:S01]  /*a0d0*/  FMUL.FTZ R52, R42, R141.reuse ;  /* 0x0000008d2a347220 */ /* 0x080fe20000410000 */
[----:B------:R-:W-:Y:S01]  /*a0e0*/  FFMA.FTZ R42, R41, R141, -R50 ;  /* 0x0000008d292a7223 */ /* 0x000fe20000010832 */
[----:B------:R-:W-:Y:S01]  /*a0f0*/  FFMA.FTZ R46, R44, R46, -R49 ;  /* 0x0000002e2c2e7223 */ /* 0x000fe20000010831 */
[----:B------:R-:W-:-:S02]  /*a100*/  IMAD.U32 R29, R28, 0x10000, RZ ;  /* 0x000100001c1d7824 */ /* 0x000fc400078e00ff */
[----:B------:R-:W-:Y:S01]  /*a110*/  FFMA.FTZ R44, R44, R48, R47 ;  /* 0x000000302c2c7223 */ /* 0x000fe2000001002f */
[----:B------:R-:W-:Y:S01]  /*a120*/  IMAD.U32 R50, R144, 0x10000, RZ ;  /* 0x0001000090327824 */ /* 0x000fe200078e00ff */
[C---:B------:R-:W-:Y:S01]  /*a130*/  LOP3.LUT R47, R36.reuse, 0xffff0000, RZ, 0xc0, !PT ;  /* 0xffff0000242f7812 */ /* 0x040fe200078ec0ff */
[----:B------:R-:W-:Y:S01]  /*a140*/  IMAD.U32 R48, R36, 0x10000, RZ ;  /* 0x0001000024307824 */ /* 0x000fe200078e00ff */
[----:B------:R-:W-:Y:S01]  /*a150*/  LOP3.LUT R28, R28, 0xffff0000, RZ, 0xc0, !PT ;  /* 0xffff00001c1c7812 */ /* 0x000fe200078ec0ff */
[----:B------:R-:W-:Y:S01]  /*a160*/  FMUL.FTZ R36, R29, R50 ;  /* 0x000000321d247220 */ /* 0x000fe20000410000 */
[----:B------:R-:W-:Y:S01]  /*a170*/  LOP3.LUT R49, R144, 0xffff0000, RZ, 0xc0, !PT ;  /* 0xffff000090317812 */ /* 0x000fe200078ec0ff */
[----:B------:R-:W-:Y:S01]  /*a180*/  IMAD.U32 R13, R12, 0x10000, RZ ;  /* 0x000100000c0d7824 */ /* 0x000fe200078e00ff */
[----:B------:R-:W-:Y:S01]  /*a190*/  LOP3.LUT R31, R31, 0xffff0000, RZ, 0xc0, !PT ;  /* 0xffff00001f1f7812 */ /* 0x000fe200078ec0ff */
[-C--:B------:R-:W-:Y:S01]  /*a1a0*/  FMUL.FTZ R29, R29, R48.reuse ;  /* 0x000000301d1d7220 */ /* 0x080fe20000410000 */
[----:B------:R-:W-:Y:S01]  /*a1b0*/  PRMT R38, R143, 0x5410, R38 ;  /* 0x000054108f267816 */ /* 0x000fe20000000026 */
[----:B------:R-:W-:Y:S01]  /*a1c0*/  FFMA.FTZ R41, R41, R65, R52 ;  /* 0x0000004129297223 */ /* 0x000fe20000010034 */
[----:B------:R-:W-:Y:S01]  /*a1d0*/  LOP3.LUT R66, R66, 0xffff0000, RZ, 0xc0, !PT ;  /* 0xffff000042427812 */ /* 0x000fe200078ec0ff */
[----:B------:R-:W-:Y:S01]  /*a1e0*/  FMUL.FTZ R51, R28, R49 ;  /* 0x000000311c337220 */ /* 0x000fe20000410000 */
[----:B------:R-:W-:Y:S01]  /*a1f0*/  LOP3.LUT R142, R142, 0xffff0000, RZ, 0xc0, !PT ;  /* 0xffff00008e8e7812 */ /* 0x000fe200078ec0ff */
[C---:B------:R-:W-:Y:S01]  /*a200*/  FFMA.FTZ R36, R13.reuse, R48, -R36 ;  /* 0x000000300d247223 */ /* 0x040fe20000010824 */
[----:B------:R-:W-:Y:S01]  /*a210*/  LOP3.LUT R12, R12, 0xffff0000, RZ, 0xc0, !PT ;  /* 0xffff00000c0c7812 */ /* 0x000fe200078ec0ff */
[----:B------:R-:W-:Y:S01]  /*a220*/  FFMA.FTZ R29, R13, R50, R29 ;  /* 0x000000320d1d7223 */ /* 0x000fe2000001001d */
[----:B------:R-:W-:Y:S01]  /*a230*/  LOP3.LUT R15, R15, 0xffff0000, RZ, 0xc0, !PT ;  /* 0xffff00000f0f7812 */ /* 0x000fe200078ec0ff */
[----:B------:R-:W-:Y:S01]  /*a240*/  FMUL.FTZ R53, R28, R47 ;  /* 0x0000002f1c357220 */ /* 0x000fe20000410000 */
[----:B------:R-:W-:Y:S01]  /*a250*/  LOP3.LUT R45, R14, 0xffff0000, RZ, 0xc0, !PT ;  /* 0xffff00000e2d7812 */ /* 0x000fe200078ec0ff */
[----:B------:R-:W-:-:S02]  /*a260*/  IMAD.U32 R14, R30, 0x10000, RZ ;  /* 0x000100001e0e7824 */ /* 0x000fc400078e00ff */
[----:B------:R-:W-:Y:S01]  /*a270*/  FMUL.FTZ R52, R31, R66 ;  /* 0x000000421f347220 */ /* 0x000fe20000410000 */
[----:B------:R-:W-:Y:S01]  /*a280*/  IMAD.U32 R28, R38, 0x10000, RZ ;  /* 0x00010000261c7824 */ /* 0x000fe200078e00ff */
[----:B------:R-:W-:Y:S01]  /*a290*/  LOP3.LUT R30, R30, 0xffff0000, RZ, 0xc0, !PT ;  /* 0xffff00001e1e7812 */ /* 0x000fe200078ec0ff */
[----:B------:R-:W-:Y:S02]  /*a2a0*/  IMAD.U32 R13, R37, 0x10000, RZ ;  /* 0x00010000250d7824 */ /* 0x000fe400078e00ff */
[-C--:B------:R-:W-:Y:S01]  /*a2b0*/  FMUL.FTZ R54, R31, R142.reuse ;  /* 0x0000008e1f367220 */ /* 0x080fe20000410000 */
[----:B------:R-:W-:Y:S01]  /*a2c0*/  LOP3.LUT R38, R38, 0xffff0000, RZ, 0xc0, !PT ;  /* 0xffff000026267812 */ /* 0x000fe200078ec0ff */
[----:B------:R-:W-:Y:S01]  /*a2d0*/  FFMA.FTZ R31, R15, R142, -R52 ;  /* 0x0000008e0f1f7223 */ /* 0x000fe20000010834 */
[----:B------:R-:W-:Y:S01]  /*a2e0*/  LOP3.LUT R37, R37, 0xffff0000, RZ, 0xc0, !PT ;  /* 0xffff000025257812 */ /* 0x000fe200078ec0ff */
[C---:B------:R-:W-:Y:S01]  /*a2f0*/  FFMA.FTZ R51, R12.reuse, R47, -R51 ;  /* 0x0000002f0c337223 */ /* 0x040fe20000010833 */
[----:B------:R-:W-:Y:S01]  /*a300*/  FFMA.FTZ R15, R15, R66, R54 ;  /* 0x000000420f0f7223 */ /* 0x000fe20000010036 */
[----:B------:R-:W-:Y:S01]  /*a310*/  FFMA.FTZ R12, R12, R49, R53 ;  /* 0x000000310c0c7223 */ /* 0x000fe20000010035 */
[C---:B------:R-:W-:Y:S01]  /*a320*/  FMUL.FTZ R48, R14.reuse, R28 ;  /* 0x0000001c0e307220 */ /* 0x040fe20000410000 */
[----:B------:R-:W-:Y:S01]  /*a330*/  FMUL.FTZ R47, R14, R13 ;  /* 0x0000000d0e2f7220 */ /* 0x000fe20000410000 */
[C---:B------:R-:W-:Y:S01]  /*a340*/  FMUL.FTZ R14, R30.reuse, R38 ;  /* 0x000000261e0e7220 */ /* 0x040fe20000410000 */
[----:B------:R-:W-:Y:S01]  /*a350*/  FMUL.FTZ R49, R30, R37 ;  /* 0x000000251e317220 */ /* 0x000fe20000410000 */
[----:B------:R-:W-:Y:S01]  /*a360*/  F2FP.BF16.F32.PACK_AB R31, R31, R46 ;  /* 0x0000002e1f1f723e */ /* 0x000fe200000010ff */
[C---:B------:R-:W-:Y:S01]  /*a370*/  FFMA.FTZ R48, R43.reuse, R13, -R48 ;  /* 0x0000000d2b307223 */ /* 0x040fe20000010830 */
[----:B------:R-:W-:Y:S01]  /*a380*/  FFMA.FTZ R47, R43, R28, R47 ;  /* 0x0000001c2b2f7223 */ /* 0x000fe2000001002f */
[C---:B------:R-:W-:Y:S01]  /*a390*/  FFMA.FTZ R37, R45.reuse, R37, -R14 ;  /* 0x000000252d257223 */ /* 0x040fe2000001080e */
[----:B------:R-:W-:Y:S01]  /*a3a0*/  FFMA.FTZ R38, R45, R38, R49 ;  /* 0x000000262d267223 */ /* 0x000fe20000010031 */
[----:B------:R-:W-:Y:S01]  /*a3b0*/  F2FP.BF16.F32.PACK_AB R44, R15, R44 ;  /* 0x0000002c0f2c723e */ /* 0x000fe200000010ff */
[----:B------:R-:W-:Y:S01]  /*a3c0*/  IMAD.MOV.U32 R15, RZ, RZ, R31 ;  /* 0x000000ffff0f7224 */ /* 0x000fe200078e001f */
[----:B------:R-:W-:-:S02]  /*a3d0*/  F2FP.BF16.F32.PACK_AB R36, R51, R36 ;  /* 0x000000243324723e */ /* 0x000fc400000010ff */
[----:B------:R-:W-:Y:S01]  /*a3e0*/  F2FP.BF16.F32.PACK_AB R40, R41, R40 ;  /* 0x000000282928723e */ /* 0x000fe200000010ff */
[----:B------:R-:W-:Y:S01]  /*a3f0*/  IMAD.MOV.U32 R31, RZ, RZ, R44 ;  /* 0x000000ffff1f7224 */ /* 0x000fe200078e002c */
[----:B------:R-:W-:Y:S01]  /*a400*/  F2FP.BF16.F32.PACK_AB R28, R12, R29 ;  /* 0x0000001d0c1c723e */ /* 0x000fe200000010ff */
[----:B------:R-:W-:Y:S01]  /*a410*/  IMAD.MOV.U32 R12, RZ, RZ, R36 ;  /* 0x000000ffff0c7224 */ /* 0x000fe200078e0024 */
[----:B------:R-:W-:Y:S02]  /*a420*/  F2FP.BF16.F32.PACK_AB R13, R42, R39 ;  /* 0x000000272a0d723e */ /* 0x000fe400000010ff */
[----:B------:R-:W-:Y:S02]  /*a430*/  F2FP.BF16.F32.PACK_AB R14, R37, R48 ;  /* 0x00000030250e723e */ /* 0x000fe400000010ff */
[----:B------:R-:W-:Y:S02]  /*a440*/  F2FP.BF16.F32.PACK_AB R30, R38, R47 ;  /* 0x0000002f261e723e */ /* 0x000fe400000010ff */
[----:B------:R-:W-:-:S07]  /*a450*/  MOV R29, R40 ;  /* 0x00000028001d7202 */ /* 0x000fce0000000f00 */
.L_x_546:
[----:B------:R-:W-:Y:S05]  /*a460*/  BSYNC B1 ;  /* 0x0000000000017941 */ /* 0x000fea0003800000 */
.L_x_545:
[----:B0-----:R0:W-:Y:S01]  /*a470*/  ST.E.128 desc[UR48][R34.64], R12 ;  /* 0x0000000c22007985 */ /* 0x0011e2000c101d30 */
[----:B------:R-:W-:-:S13]  /*a480*/  ISETP.GE.AND P3, PT, R11, R131, PT ;  /* 0x000000830b00720c */ /* 0x000fda0003f66270 */
[----:B------:R-:W-:Y:S05]  /*a490*/  @P3 BRA `(.L_x_493) ;  /* 0x0000000400d43947 */ /* 0x000fea0003800000 */
[----:B------:R-:W-:-:S05]  /*a4a0*/  IMAD.WIDE R32, R11, 0x2, R32 ;  /* 0x000000020b207825 */ /* 0x000fca00078e0220 */
[----:B-1----:R1:W-:Y:S01]  /*a4b0*/  ST.E.128 desc[UR48][R32.64], R28 ;  /* 0x0000001c20007985 */ /* 0x0023e2000c101d30 */
[----:B------:R-:W-:Y:S05]  /*a4c0*/  BRA `(.L_x_493) ;  /* 0x0000000400c87947 */ /* 0x000fea0003800000 */
.L_x_458:
[----:B------:R-:W-:-:S13]  /*a4d0*/  ISETP.NE.AND P2, PT, R214, 0x3, PT ;  /* 0x00000003d600780c */ /* 0x000fda0003f45270 */
[----:B------:R-:W-:Y:S05]  /*a4e0*/  @!P2 BRA `(.L_x_547) ;  /* 0x000000000004a947 */ /* 0x000fea0003800000 */
[----:B------:R-:W-:Y:S01]  /*a4f0*/  BPT.TRAP 0x1 ;  /* 0x000000040000795c */ /* 0x000fe20000300000 */
.L_x_547:
[----:B------:R-:W-:Y:S01]  /*a500*/  IMAD R84, R18, 0x8, R2 ;  /* 0x0000000812547824 */ /* 0x000fe200078e0202 */
[----:B------:R-:W-:Y:S01]  /*a510*/  SHF.L.U32 R85, R203, 0x1f, RZ ;  /* 0x0000001fcb557819 */ /* 0x000fe200000006ff */
[----:B------:R-:W-:Y:S01]  /*a520*/  BSSY B1, `(.L_x_548) ;  /* 0x0000004000017945 */ /* 0x000fe20003800000 */
[----:B------:R-:W-:Y:S02]  /*a530*/  SHF.R.S32.HI R81, RZ, 0x1f, R26 ;  /* 0x0000001fff517819 */ /* 0x000fe4000001141a */
[----:B------:R-:W0:Y:S02]  /*a540*/  SYNCS.PHASECHK.TRANS64.TRYWAIT P3, [R84+URZ+0x30890], R85 ;  /* 0x03089055540075a7 */ /* 0x000e24000806017f */
[----:B0-----:R-:W-:Y:S05]  /*a550*/  @!P3 BRA `(.L_x_549) ;  /* 0x0000019000acb947 */ /* 0x001fea0003800000 */
.L_x_811:
[----:B------:R-:W-:Y:S05]  /*a560*/  BSYNC B1 ;  /* 0x0000000000017941 */ /* 0x000fea0003800000 */
.L_x_548:
[----:B------:R-:W-:Y:S01]  /*a570*/  ULDC.64 UR4, c[0x0][0x300] ;  /* 0x0000c00000047ab9 */ /* 0x000fe20000000a00 */
[----:B-----5:R-:W-:Y:S01]  /*a580*/  SHF.R.S32.HI R82, RZ, 0x1f, R21 ;  /* 0x0000001fff527819 */ /* 0x020fe20000011415 */
[----:B------:R-:W-:Y:S01]  /*a590*/  IMAD R11, R81, UR4, RZ ;  /* 0x00000004510b7c24 */ /* 0x000fe2000f8e02ff */
[----:B------:R-:W-:Y:S01]  /*a5a0*/  ULDC.64 UR6, c[0x0][0x2e8] ;  /* 0x0000ba0000067ab9 */ /* 0x000fe20000000a00 */
[----:B------:R-:W-:-:S04]  /*a5b0*/  IMAD.WIDE.U32 R12, R26, UR4, RZ ;  /* 0x000000041a0c7c25 */ /* 0x000fc8000f8e00ff */
[----:B------:R-:W-:Y:S01]  /*a5c0*/  IMAD R11, R26, UR5, R11 ;  /* 0x000000051a0b7c24 */ /* 0x000fe2000f8e020b */
[----:B------:R-:W-:Y:S01]  /*a5d0*/  ULDC.64 UR4, c[0x0][0x310] ;  /* 0x0000c40000047ab9 */ /* 0x000fe20000000a00 */
[----:B------:R-:W-:Y:S02]  /*a5e0*/  IMAD R83, R24, -0x60, R25 ;  /* 0xffffffa018537824 */ /* 0x000fe400078e0219 */
[----:B------:R-:W-:Y:S02]  /*a5f0*/  IMAD R14, R82, UR4, RZ ;  /* 0x00000004520e7c24 */ /* 0x000fe4000f8e02ff */
[----:B------:R-:W-:Y:S01]  /*a600*/  IMAD.IADD R13, R13, 0x1, R11 ;  /* 0x000000010d0d7824 */ /* 0x000fe200078e020b */
[----:B------:R-:W-:Y:S01]  /*a610*/  VIMNMX R83, R83, 0x60, PT ;  /* 0x0000006053537848 */ /* 0x000fe20003fe0100 */
[C---:B------:R-:W-:Y:S02]  /*a620*/  IMAD R11, R21.reuse, UR5, R14 ;  /* 0x00000005150b7c24 */ /* 0x040fe4000f8e020e */
[----:B------:R-:W-:Y:S01]  /*a630*/  IMAD.WIDE.U32 R12, R21, UR4, R12 ;  /* 0x00000004150c7c25 */ /* 0x000fe2000f8e000c */
[----:B------:R-:W-:-:S03]  /*a640*/  ULDC.64 UR4, c[0x0][0x308] ;  /* 0x0000c20000047ab9 */ /* 0x000fc60000000a00 */
[----:B------:R-:W-:Y:S02]  /*a650*/  IMAD.IADD R13, R13, 0x1, R11 ;  /* 0x000000010d0d7824 */ /* 0x000fe400078e020b */
[----:B------:R-:W-:Y:S02]  /*a660*/  IMAD.IADD R37, R83, 0x1, -R202 ;  /* 0x0000000153257824 */ /* 0x000fe400078e0aca */
[----:B------:R-:W-:Y:S01]  /*a670*/  IMAD.WIDE.U32 R12, R196, UR4, R12 ;  /* 0x00000004c40c7c25 */ /* 0x000fe2000f8e000c */
[----:B------:R-:W-:-:S03]  /*a680*/  UMOV UR4, 0xffffffff ;  /* 0xffffffff00047882 */ /* 0x000fc60000000000 */
[----:B------:R-:W-:Y:S01]  /*a690*/  IMAD R35, R196, UR5, R13 ;  /* 0x00000005c4237c24 */ /* 0x000fe2000f8e020d */
[----:B------:R-:W-:-:S04]  /*a6a0*/  LEA R34, P3, R12, UR6, 0x1 ;  /* 0x000000060c227c11 */ /* 0x000fc8000f8608ff */
[----:B------:R-:W-:Y:S02]  /*a6b0*/  LEA.HI.X R35, R12, UR7, R35, 0x1, P3 ;  /* 0x000000070c237c11 */ /* 0x000fe400098f0c23 */
[----:B------:R-:W-:Y:S01]  /*a6c0*/  ISETP.GE.AND P3, PT, R37, 0x1, PT ;  /* 0x000000012500780c */ /* 0x000fe20003f66270 */
[----:B------:R-:W-:-:S12]  /*a6d0*/  BRA.DIV UR4, `(.L_x_550) ;  /* 0x0000019204607947 */ /* 0x000fd8000b800000 */
[----:B------:R1:W2:Y:S04]  /*a6e0*/  SHFL.IDX PT, R36, R35, RZ, 0x1c1f ;  /* 0x001c1fff23247589 */ /* 0x0002a800000e0000 */
[----:B------:R1:W3:Y:S02]  /*a6f0*/  SHFL.IDX PT, R39, R34, RZ, 0x1c1f ;  /* 0x001c1fff22277589 */ /* 0x0002e400000e0000 */
.L_x_815:
[----:B------:R-:W-:Y:S04]  /*a700*/  BSSY B1, `(.L_x_551) ;  /* 0x0000025000017945 */ /* 0x000fe80003800000 */
[----:B------:R-:W-:Y:S05]  /*a710*/  @!P3 BRA `(.L_x_552) ;  /* 0x00000000008cb947 */ /* 0x000fea0003800000 */
[----:B------:R-:W-:Y:S02]  /*a720*/  ULDC UR4, c[0x0][0x2f4] ;  /* 0x0000bd0000047ab9 */ /* 0x000fe40000000800 */
[----:B------:R-:W-:Y:S02]  /*a730*/  ISETP.GE.AND P5, PT, R16, UR4, PT ;  /* 0x0000000410007c0c */ /* 0x000fe4000bfa6270 */
[----:B------:R-:W-:-:S11]  /*a740*/  ISETP.GE.AND P4, PT, R22, UR4, PT ;  /* 0x0000000416007c0c */ /* 0x000fd6000bf86270 */
[----:B------:R-:W4:Y:S01]  /*a750*/  @!P5 LDS.128 R12, [R27+0x1e000] ;  /* 0x01e000001b0cd984 */ /* 0x000f220000000c00 */
[----:B---3--:R-:W-:-:S04]  /*a760*/  @!P5 LEA R32, P3, R16, R39, 0x1 ;  /* 0x000000271020d211 */ /* 0x008fc800078608ff */
[----:B--2---:R-:W-:Y:S02]  /*a770*/  @!P5 LEA.HI.X R33, R16, R36, R17, 0x1, P3 ;  /* 0x000000241021d211 */ /* 0x004fe400018f0c11 */
[----:B------:R-:W-:-:S04]  /*a780*/  @!P4 LEA R30, P3, R22, R39, 0x1 ;  /* 0x00000027161ec211 */ /* 0x000fc800078608ff */
[----:B------:R-:W-:Y:S02]  /*a790*/  @!P4 LEA.HI.X R31, R22, R36, R201, 0x1, P3 ;  /* 0x00000024161fc211 */ /* 0x000fe400018f0cc9 */
[----:B------:R-:W-:-:S13]  /*a7a0*/  ISETP.GE.AND P3, PT, R19, UR4, PT ;  /* 0x0000000413007c0c */ /* 0x000fda000bf66270 */
[----:B------:R-:W-:-:S04]  /*a7b0*/  @!P3 LEA R28, P6, R19, R39, 0x1 ;  /* 0x00000027131cb211 */ /* 0x000fc800078c08ff */
[----:B------:R-:W-:Y:S01]  /*a7c0*/  @!P3 LEA.HI.X R29, R19, R36, R200, 0x1, P6 ;  /* 0x00000024131db211 */ /* 0x000fe200030f0cc8 */
[----:B----4-:R2:W-:Y:S01]  /*a7d0*/  @!P5 ST.E.128 desc[UR48][R32.64], R12 ;  /* 0x0000000c2000d985 */ /* 0x0105e2000c101d30 */
[----:B------:R-:W-:-:S13]  /*a7e0*/  ISETP.GE.AND P5, PT, R193, UR4, PT ;  /* 0x00000004c1007c0c */ /* 0x000fda000bfa6270 */
[----:B------:R-:W3:Y:S01]  /*a7f0*/  @!P5 LDS.128 R12, [R80+0x1e000] ;  /* 0x01e00000500cd984 */ /* 0x000ee20000000c00 */
[----:B------:R-:W-:Y:S02]  /*a800*/  @!P5 IMAD.SHL.U32 R11, R197, 0x8, RZ ;  /* 0x00000008c50bd824 */ /* 0x000fe400078e00ff */
[----:B--2---:R-:W-:Y:S02]  /*a810*/  @!P5 IMAD.MOV.U32 R32, RZ, RZ, R39 ;  /* 0x000000ffff20d224 */ /* 0x004fe400078e0027 */
[----:B------:R-:W-:Y:S02]  /*a820*/  @!P5 IMAD.MOV.U32 R33, RZ, RZ, R36 ;  /* 0x000000ffff21d224 */ /* 0x000fe400078e0024 */
[----:B------:R-:W-:-:S05]  /*a830*/  @!P5 IMAD.WIDE R32, R11, 0x2, R32 ;  /* 0x000000020b20d825 */ /* 0x000fca00078e0220 */
[----:B---3--:R2:W-:Y:S01]  /*a840*/  @!P5 ST.E.128 desc[UR48][R32.64], R12 ;  /* 0x0000000c2000d985 */ /* 0x0085e2000c101d30 */
[----:B------:R-:W-:-:S13]  /*a850*/  ISETP.GE.AND P5, PT, R192, UR4, PT ;  /* 0x00000004c0007c0c */ /* 0x000fda000bfa6270 */
[----:B------:R-:W3:Y:S01]  /*a860*/  @!P5 LDS.128 R12, [R27+0x21000] ;  /* 0x021000001b0cd984 */ /* 0x000ee20000000c00 */
[----:B------:R-:W-:Y:S02]  /*a870*/  @!P5 IMAD.SHL.U32 R11, R198, 0x8, RZ ;  /* 0x00000008c60bd824 */ /* 0x000fe400078e00ff */
[----:B--2---:R-:W-:Y:S02]  /*a880*/  @!P5 IMAD.MOV.U32 R32, RZ, RZ, R39 ;  /* 0x000000ffff20d224 */ /* 0x004fe400078e0027 */
[----:B------:R-:W-:Y:S02]  /*a890*/  @!P5 IMAD.MOV.U32 R33, RZ, RZ, R36 ;  /* 0x000000ffff21d224 */ /* 0x000fe400078e0024 */
[----:B------:R-:W-:-:S05]  /*a8a0*/  @!P5 IMAD.WIDE R32, R11, 0x2, R32 ;  /* 0x000000020b20d825 */ /* 0x000fca00078e0220 */
[----:B---3--:R2:W-:Y:S01]  /*a8b0*/  @!P5 ST.E.128 desc[UR48][R32.64], R12 ;  /* 0x0000000c2000d985 */ /* 0x0085e2000c101d30 */
[----:B------:R-:W-:-:S03]  /*a8c0*/  ISETP.GE.AND P5, PT, R23, UR4, PT ;  /* 0x0000000417007c0c */ /* 0x000fc6000bfa6270 */
[----:B------:R-:W3:Y:S10]  /*a8d0*/  @!P4 LDS.128 R12, [R80+0x21000] ;  /* 0x02100000500cc984 */ /* 0x000ef40000000c00 */
[----:B--2---:R-:W-:-:S04]  /*a8e0*/  @!P5 LEA R32, P6, R23, R39, 0x1 ;  /* 0x000000271720d211 */ /* 0x004fc800078c08ff */
[----:B------:R-:W-:Y:S01]  /*a8f0*/  @!P5 LEA.HI.X R33, R23, R36, R199, 0x1, P6 ;  /* 0x000000241721d211 */ /* 0x000fe200030f0cc7 */
[----:B---3--:R-:W-:Y:S04]  /*a900*/  @!P4 ST.E.128 desc[UR48][R30.64], R12 ;  /* 0x0000000c1e00c985 */ /* 0x008fe8000c101d30 */
[----:B------:R-:W2:Y:S04]  /*a910*/  @!P3 LDS.128 R12, [R27+0x24000] ;  /* 0x024000001b0cb984 */ /* 0x000ea80000000c00 */
[----:B--2---:R-:W-:Y:S04]  /*a920*/  @!P3 ST.E.128 desc[UR48][R28.64], R12 ;  /* 0x0000000c1c00b985 */ /* 0x004fe8000c101d30 */
[----:B------:R-:W2:Y:S04]  /*a930*/  @!P5 LDS.128 R12, [R80+0x24000] ;  /* 0x02400000500cd984 */ /* 0x000ea80000000c00 */
[----:B--2---:R4:W-:Y:S02]  /*a940*/  @!P5 ST.E.128 desc[UR48][R32.64], R12 ;  /* 0x0000000c2000d985 */ /* 0x0049e4000c101d30 */
.L_x_552:
[----:B------:R-:W-:Y:S05]  /*a950*/  BSYNC B1 ;  /* 0x0000000000017941 */ /* 0x000fea0003800000 */
.L_x_551:
[----:B------:R-:W-:-:S03]  /*a960*/  UMOV UR4, 0xffffffff ;  /* 0xffffffff00047882 */ /* 0x000fc60000000000 */
[----:B------:R-:W-:Y:S05]  /*a970*/  BRA.DIV UR4, `(.L_x_553) ;  /* 0x0000019204047947 */ /* 0x000fea000b800000 */
[----:B--2---:R2:W0:Y:S04]  /*a980*/  SHFL.IDX PT, R36, R35, 0x1, 0x1c1f ;  /* 0x003c1f0023247f89 */ /* 0x00442800000e0000 */
[----:B---3--:R2:W3:Y:S02]  /*a990*/  SHFL.IDX PT, R39, R34, 0x1, 0x1c1f ;  /* 0x003c1f0022277f89 */ /* 0x0084e400000e0000 */
.L_x_819:
[----:B------:R-:W-:-:S13]  /*a9a0*/  ISETP.GE.AND P3, PT, R37, 0x41, PT ;  /* 0x000000412500780c */ /* 0x000fda0003f66270 */
[----:B------:R-:W-:Y:S05]  /*a9b0*/  @!P3 BRA `(.L_x_493) ;  /* 0x00000000008cb947 */ /* 0x000fea0003800000 */
[----:B------:R-:W-:Y:S02]  /*a9c0*/  ULDC UR4, c[0x0][0x2f4] ;  /* 0x0000bd0000047ab9 */ /* 0x000fe40000000800 */
[----:B------:R-:W-:Y:S02]  /*a9d0*/  ISETP.GE.AND P5, PT, R16, UR4, PT ;  /* 0x0000000410007c0c */ /* 0x000fe4000bfa6270 */
[----:B------:R-:W-:-:S11]  /*a9e0*/  ISETP.GE.AND P4, PT, R22, UR4, PT ;  /* 0x0000000416007c0c */ /* 0x000fd6000bf86270 */
[----:B----4-:R-:W4:Y:S01]  /*a9f0*/  @!P5 LDS.128 R12, [R27+0x20000] ;  /* 0x020000001b0cd984 */ /* 0x010f220000000c00 */
[----:B---3--:R-:W-:-:S04]  /*aa00*/  @!P5 LEA R32, P3, R16, R39, 0x1 ;  /* 0x000000271020d211 */ /* 0x008fc800078608ff */
[----:B0-----:R-:W-:Y:S02]  /*aa10*/  @!P5 LEA.HI.X R33, R16, R36, R17, 0x1, P3 ;  /* 0x000000241021d211 */ /* 0x001fe400018f0c11 */
        /* <DEDUP_REMOVED lines=9> */
[----:B0-----:R-:W-:Y:S02]  /*aab0*/  @!P5 IMAD.MOV.U32 R32, RZ, RZ, R39 ;  /* 0x000000ffff20d224 */ /* 0x001fe400078e0027 */
[----:B------:R-:W-:Y:S02]  /*aac0*/  @!P5 IMAD.MOV.U32 R33, RZ, RZ, R36 ;  /* 0x000000ffff21d224 */ /* 0x000fe400078e0024 */
[----:B------:R-:W-:-:S05]  /*aad0*/  @!P5 IMAD.WIDE R32, R11, 0x2, R32 ;  /* 0x000000020b20d825 */ /* 0x000fca00078e0220 */
[----:B---3--:R0:W-:Y:S01]  /*aae0*/  @!P5 ST.E.128 desc[UR48][R32.64], R12 ;  /* 0x0000000c2000d985 */ /* 0x0081e2000c101d30 */
[----:B------:R-:W-:-:S13]  /*aaf0*/  ISETP.GE.AND P5, PT, R192, UR4, PT ;  /* 0x00000004c0007c0c */ /* 0x000fda000bfa6270 */
[----:B------:R-:W3:Y:S01]  /*ab00*/  @!P5 LDS.128 R12, [R27+0x23000] ;  /* 0x023000001b0cd984 */ /* 0x000ee20000000c00 */
[----:B------:R-:W-:Y:S01]  /*ab10*/  @!P5 IMAD.SHL.U32 R11, R198, 0x8, RZ ;  /* 0x00000008c60bd824 */ /* 0x000fe200078e00ff */
[----:B0-----:R-:W-:Y:S01]  /*ab20*/  @!P5 MOV R32, R39 ;  /* 0x000000270020d202 */ /* 0x001fe20000000f00 */
[----:B------:R-:W-:-:S04]  /*ab30*/  @!P5 IMAD.MOV.U32 R33, RZ, RZ, R36 ;  /* 0x000000ffff21d224 */ /* 0x000fc800078e0024 */
[----:B------:R-:W-:-:S05]  /*ab40*/  @!P5 IMAD.WIDE R32, R11, 0x2, R32 ;  /* 0x000000020b20d825 */ /* 0x000fca00078e0220 */
[----:B---3--:R0:W-:Y:S01]  /*ab50*/  @!P5 ST.E.128 desc[UR48][R32.64], R12 ;  /* 0x0000000c2000d985 */ /* 0x0081e2000c101d30 */
[----:B------:R-:W-:-:S03]  /*ab60*/  ISETP.GE.AND P5, PT, R23, UR4, PT ;  /* 0x0000000417007c0c */ /* 0x000fc6000bfa6270 */
[----:B------:R-:W3:Y:S10]  /*ab70*/  @!P4 LDS.128 R12, [R80+0x23000] ;  /* 0x02300000500cc984 */ /* 0x000ef40000000c00 */
[----:B0-----:R-:W-:-:S04]  /*ab80*/  @!P5 LEA R32, P6, R23, R39, 0x1 ;  /* 0x000000271720d211 */ /* 0x001fc800078c08ff */
[----:B------:R-:W-:Y:S01]  /*ab90*/  @!P5 LEA.HI.X R33, R23, R36, R199, 0x1, P6 ;  /* 0x000000241721d211 */ /* 0x000fe200030f0cc7 */
[----:B---3--:R-:W-:Y:S04]  /*aba0*/  @!P4 ST.E.128 desc[UR48][R30.64], R12 ;  /* 0x0000000c1e00c985 */ /* 0x008fe8000c101d30 */
[----:B------:R-:W0:Y:S04]  /*abb0*/  @!P3 LDS.128 R12, [R27+0x26000] ;  /* 0x026000001b0cb984 */ /* 0x000e280000000c00 */
[----:B0-----:R-:W-:Y:S04]  /*abc0*/  @!P3 ST.E.128 desc[UR48][R28.64], R12 ;  /* 0x0000000c1c00b985 */ /* 0x001fe8000c101d30 */
[----:B------:R-:W0:Y:S04]  /*abd0*/  @!P5 LDS.128 R12, [R80+0x26000] ;  /* 0x02600000500cd984 */ /* 0x000e280000000c00 */
[----:B0-----:R0:W-:Y:S02]  /*abe0*/  @!P5 ST.E.128 desc[UR48][R32.64], R12 ;  /* 0x0000000c2000d985 */ /* 0x0011e4000c101d30 */
.L_x_493:
[----:B------:R-:W-:Y:S05]  /*abf0*/  BSYNC B0 ;  /* 0x0000000000007941 */ /* 0x000fea0003800000 */
.L_x_457:
[----:B0--3--:R-:W0:Y:S01]  /*ac00*/  S2R R11, SR_TID.X ;  /* 0x00000000000b7919 */ /* 0x009e220000002100 */
[----:B------:R-:W-:Y:S01]  /*ac10*/  @!PT LDS RZ, [RZ] ;  /* 0x00000000fffff984 */ /* 0x000fe20000000800 */
[----:B------:R-:W-:Y:S01]  /*ac20*/  @!PT LDS RZ, [RZ] ;  /* 0x00000000fffff984 */ /* 0x000fe20000000800 */
[----:B------:R-:W-:Y:S01]  /*ac30*/  @!PT LDS RZ, [RZ] ;  /* 0x00000000fffff984 */ /* 0x000fe20000000800 */
[----:B------:R-:W-:Y:S01]  /*ac40*/  @!PT LDS RZ, [RZ] ;  /* 0x00000000fffff984 */ /* 0x000fe20000000800 */
[----:B------:R3:W-:Y:S06]  /*ac50*/  MEMBAR.ALL.CTA ;  /* 0x0000000000007992 */ /* 0x0007ec0000008000 */
[----:B---3--:R-:W3:Y:S01]  /*ac60*/  FENCE.VIEW.ASYNC.S ;  /* 0x00000000000073c6 */ /* 0x008ee20000000000 */
[----:B------:R-:W-:Y:S05]  /*ac70*/  WARPSYNC.ALL ;  /* 0x0000000000007948 */ /* 0x000fea0003800000 */
[----:B------:R-:W-:Y:S01]  /*ac80*/  BSSY B0, `(.L_x_554) ;  /* 0x0000009000007945 */ /* 0x000fe20003800000 */
[----:B0-----:R-:W-:Y:S01]  /*ac90*/  LOP3.LUT R11, R11, 0x7f, RZ, 0xc0, !PT ;  /* 0x0000007f0b0b7812 */ /* 0x001fe200078ec0ff */
[----:B---3--:R0:W-:Y:S03]  /*aca0*/  BAR.SYNC.DEFER_BLOCKING R162, 0x80 ;  /* 0x000200a20000751d */ /* 0x0081e60000010000 */
[----:B------:R-:W-:-:S13]  /*acb0*/  ISETP.NE.AND P3, PT, R11, RZ, PT ;  /* 0x000000ff0b00720c */ /* 0x000fda0003f65270 */
[----:B------:R-:W-:-:S05]  /*acc0*/  @!P3 VIADD R11, R84, 0x308a0 ;  /* 0x000308a0540bb836 */ /* 0x000fca0000000000 */
[----:B------:R-:W-:-:S04]  /*acd0*/  @!P3 PRMT R11, RZ, 0x654, R11 ;  /* 0x00000654ff0bb816 */ /* 0x000fc8000000000b */
[----:B------:R0:W-:Y:S01]  /*ace0*/  @!P3 SYNCS.ARRIVE.TRANS64.RED.A1T0 RZ, [R11+URZ], RZ ;  /* 0x000000ff0bffb9a7 */ /* 0x0001e2000810043f */
[----:B------:R-:W-:Y:S05]  /*acf0*/  @!P2 BRA `(.L_x_555) ;  /* 0x000000000004a947 */ /* 0x000fea0003800000 */
[----:B------:R-:W-:Y:S01]  /*ad00*/  BPT.TRAP 0x1 ;  /* 0x000000040000795c */ /* 0x000fe20000300000 */
.L_x_555:
[----:B------:R-:W-:Y:S05]  /*ad10*/  BSYNC B0 ;  /* 0x0000000000007941 */ /* 0x000fea0003800000 */
.L_x_554:
[----:B------:R-:W3:Y:S01]  /*ad20*/  SYNCS.PHASECHK.TRANS64.TRYWAIT P2, [R84+URZ+0x308b0], R85 ;  /* 0x0308b055540075a7 */ /* 0x000ee2000804017f */
[----:B------:R-:W-:Y:S01]  /*ad30*/  ULDC UR50, c[0x0][0x2f4] ;  /* 0x0000bd0000327ab9 */ /* 0x000fe20000000800 */
[----:B------:R-:W-:Y:S04]  /*ad40*/  BSSY B0, `(.L_x_556) ;  /* 0x0000002000007945 */ /* 0x000fe80003800000 */
[----:B---3--:R-:W-:Y:S05]  /*ad50*/  @!P2 BRA `(.L_x_557) ;  /* 0x0000018c0058a947 */ /* 0x008fea0003800000 */
.L_x_820:
[----:B------:R-:W-:Y:S05]  /*ad60*/  BSYNC B0 ;  /* 0x0000000000007941 */ /* 0x000fea0003800000 */
.L_x_556:
[----:B------:R-:W-:Y:S01]  /*ad70*/  ULDC.64 UR4, c[0x0][0x328] ;  /* 0x0000ca0000047ab9 */ /* 0x000fe20000000a00 */
[----:B------:R-:W-:Y:S01]  /*ad80*/  ULDC.64 UR6, c[0x0][0x318] ;  /* 0x0000c60000067ab9 */ /* 0x000fe20000000a00 */
[----:B------:R-:W-:Y:S01]  /*ad90*/  IMAD R81, R81, UR4, RZ ;  /* 0x0000000451517c24 */ /* 0x000fe2000f8e02ff */
[----:B------:R-:W-:Y:S01]  /*ada0*/  BSSY B0, `(.L_x_558) ;  /* 0x0000033000007945 */ /* 0x000fe20003800000 */
[----:B-12-4-:R-:W-:-:S04]  /*adb0*/  IMAD.WIDE.U32 R12, R26, UR4, RZ ;  /* 0x000000041a0c7c25 */ /* 0x016fc8000f8e00ff */
[----:B------:R-:W-:Y:S01]  /*adc0*/  IMAD R81, R26, UR5, R81 ;  /* 0x000000051a517c24 */ /* 0x000fe2000f8e0251 */
[----:B------:R-:W-:Y:S01]  /*add0*/  ULDC.64 UR4, c[0x0][0x338] ;  /* 0x0000ce0000047ab9 */ /* 0x000fe20000000a00 */
[----:B------:R-:W-:Y:S02]  /*ade0*/  IMAD.IADD R83, R83, 0x1, -R202 ;  /* 0x0000000153537824 */ /* 0x000fe400078e0aca */
[----:B------:R-:W-:Y:S02]  /*adf0*/  IMAD R82, R82, UR4, RZ ;  /* 0x0000000452527c24 */ /* 0x000fe4000f8e02ff */
[----:B------:R-:W-:Y:S02]  /*ae00*/  IMAD.IADD R13, R13, 0x1, R81 ;  /* 0x000000010d0d7824 */ /* 0x000fe400078e0251 */
[C---:B0-----:R-:W-:Y:S02]  /*ae10*/  IMAD R11, R21.reuse, UR5, R82 ;  /* 0x00000005150b7c24 */ /* 0x041fe4000f8e0252 */
[----:B------:R-:W-:Y:S01]  /*ae20*/  IMAD.WIDE.U32 R12, R21, UR4, R12 ;  /* 0x00000004150c7c25 */ /* 0x000fe2000f8e000c */
[----:B------:R-:W-:-:S03]  /*ae30*/  ULDC.64 UR4, c[0x0][0x330] ;  /* 0x0000cc0000047ab9 */ /* 0x000fc60000000a00 */
[----:B------:R-:W-:Y:S02]  /*ae40*/  IMAD.IADD R13, R13, 0x1, R11 ;  /* 0x000000010d0d7824 */ /* 0x000fe400078e020b */
[----:B------:R-:W-:-:S04]  /*ae50*/  IMAD.WIDE.U32 R12, R196, UR4, R12 ;  /* 0x00000004c40c7c25 */ /* 0x000fc8000f8e000c */
[----:B------:R-:W-:Y:S01]  /*ae60*/  IMAD R11, R196, UR5, R13 ;  /* 0x00000005c40b7c24 */ /* 0x000fe2000f8e020d */
[----:B------:R-:W-:-:S04]  /*ae70*/  LEA R21, P2, R12, UR6, 0x1 ;  /* 0x000000060c157c11 */ /* 0x000fc8000f8408ff */
[----:B------:R-:W-:Y:S01]  /*ae80*/  LEA.HI.X R11, R12, UR7, R11, 0x1, P2 ;  /* 0x000000070c0b7c11 */ /* 0x000fe200090f0c0b */
[----:B------:R0:W1:Y:S01]  /*ae90*/  SHFL.IDX PT, R32, R21, RZ, 0x1c1f ;  /* 0x001c1fff15207589 */ /* 0x00006200000e0000 */
[----:B------:R-:W-:-:S03]  /*aea0*/  ISETP.GE.AND P2, PT, R83, 0x1, PT ;  /* 0x000000015300780c */ /* 0x000fc60003f46270 */
[----:B------:R0:W2:Y:S10]  /*aeb0*/  SHFL.IDX PT, R33, R11, RZ, 0x1c1f ;  /* 0x001c1fff0b217589 */ /* 0x0000b400000e0000 */
[----:B0-----:R-:W-:Y:S05]  /*aec0*/  @!P2 BRA `(.L_x_559) ;  /* 0x000000000080a947 */ /* 0x001fea0003800000 */
[----:B------:R-:W-:Y:S02]  /*aed0*/  ISETP.GE.AND P5, PT, R16, UR50, PT ;  /* 0x0000003210007c0c */ /* 0x000fe4000bfa6270 */
[----:B------:R-:W-:-:S11]  /*aee0*/  ISETP.GE.AND P4, PT, R22, UR50, PT ;  /* 0x0000003216007c0c */ /* 0x000fd6000bf86270 */
[----:B------:R-:W0:Y:S01]  /*aef0*/  @!P5 LDS.128 R12, [R27] ;  /* 0x000000001b0cd984 */ /* 0x000e220000000c00 */
[----:B-1----:R-:W-:-:S04]  /*af00*/  @!P5 LEA R34, P2, R16, R32, 0x1 ;  /* 0x000000201022d211 */ /* 0x002fc800078408ff */
[----:B--2---:R-:W-:Y:S02]  /*af10*/  @!P5 LEA.HI.X R35, R16, R33, R17, 0x1, P2 ;  /* 0x000000211023d211 */ /* 0x004fe400010f0c11 */
[----:B------:R-:W-:-:S04]  /*af20*/  @!P4 LEA R30, P2, R22, R32, 0x1 ;  /* 0x00000020161ec211 */ /* 0x000fc800078408ff */
[----:B------:R-:W-:Y:S02]  /*af30*/  @!P4 LEA.HI.X R31, R22, R33, R201, 0x1, P2 ;  /* 0x00000021161fc211 */ /* 0x000fe400010f0cc9 */
[----:B------:R-:W-:-:S13]  /*af40*/  ISETP.GE.AND P2, PT, R19, UR50, PT ;  /* 0x0000003213007c0c */ /* 0x000fda000bf46270 */
[----:B------:R-:W-:-:S04]  /*af50*/  @!P2 LEA R28, P6, R19, R32, 0x1 ;  /* 0x00000020131ca211 */ /* 0x000fc800078c08ff */
[----:B------:R-:W-:Y:S01]  /*af60*/  @!P2 LEA.HI.X R29, R19, R33, R200, 0x1, P6 ;  /* 0x00000021131da211 */ /* 0x000fe200030f0cc8 */
[----:B0-----:R0:W-:Y:S01]  /*af70*/  @!P5 ST.E.128 desc[UR48][R34.64], R12 ;  /* 0x0000000c2200d985 */ /* 0x0011e2000c101d30 */
[----:B------:R-:W-:-:S13]  /*af80*/  ISETP.GE.AND P5, PT, R193, UR50, PT ;  /* 0x00000032c1007c0c */ /* 0x000fda000bfa6270 */
[----:B------:R-:W1:Y:S01]  /*af90*/  @!P5 LDS.128 R12, [R80] ;  /* 0x00000000500cd984 */ /* 0x000e620000000c00 */
[----:B------:R-:W-:-:S04]  /*afa0*/  @!P5 IMAD.SHL.U32 R37, R197, 0x8, RZ ;  /* 0x00000008c525d824 */ /* 0x000fc800078e00ff */
[----:B0-----:R-:W-:-:S05]  /*afb0*/  @!P5 IMAD.WIDE R34, R37, 0x2, R32 ;  /* 0x000000022522d825 */ /* 0x001fca00078e0220 */
[----:B-1----:R0:W-:Y:S01]  /*afc0*/  @!P5 ST.E.128 desc[UR48][R34.64], R12 ;  /* 0x0000000c2200d985 */ /* 0x0021e2000c101d30 */
[----:B------:R-:W-:-:S13]  /*afd0*/  ISETP.GE.AND P5, PT, R192, UR50, PT ;  /* 0x00000032c0007c0c */ /* 0x000fda000bfa6270 */
[----:B------:R-:W1:Y:S01]  /*afe0*/  @!P5 LDS.128 R12, [R27+0x3000] ;  /* 0x003000001b0cd984 */ /* 0x000e620000000c00 */
[----:B------:R-:W-:Y:S02]  /*aff0*/  @!P5 IMAD.SHL.U32 R37, R198, 0x8, RZ ;  /* 0x00000008c625d824 */ /* 0x000fe400078e00ff */
[----:B0-----:R-:W-:Y:S02]  /*b000*/  @!P5 IMAD.MOV.U32 R34, RZ, RZ, R32 ;  /* 0x000000ffff22d224 */ /* 0x001fe400078e0020 */
[----:B------:R-:W-:Y:S02]  /*b010*/  @!P5 IMAD.MOV.U32 R35, RZ, RZ, R33 ;  /* 0x000000ffff23d224 */ /* 0x000fe400078e0021 */
[----:B------:R-:W-:-:S05]  /*b020*/  @!P5 IMAD.WIDE R34, R37, 0x2, R34 ;  /* 0x000000022522d825 */ /* 0x000fca00078e0222 */
[----:B-1----:R-:W-:Y:S01]  /*b030*/  @!P5 ST.E.128 desc[UR48][R34.64], R12 ;  /* 0x0000000c2200d985 */ /* 0x002fe2000c101d30 */
[----:B------:R-:W-:-:S03]  /*b040*/  ISETP.GE.AND P5, PT, R23, UR50, PT ;  /* 0x0000003217007c0c */ /* 0x000fc6000bfa6270 */
[----:B------:R-:W0:Y:S10]  /*b050*/  @!P4 LDS.128 R12, [R80+0x3000] ;  /* 0x00300000500cc984 */ /* 0x000e340000000c00 */
[----:B------:R-:W-:-:S04]  /*b060*/  @!P5 LEA R32, P6, R23, R32, 0x1 ;  /* 0x000000201720d211 */ /* 0x000fc800078c08ff */
[----:B------:R-:W-:Y:S01]  /*b070*/  @!P5 LEA.HI.X R33, R23, R33, R199, 0x1, P6 ;  /* 0x000000211721d211 */ /* 0x000fe200030f0cc7 */
[----:B0-----:R-:W-:Y:S04]  /*b080*/  @!P4 ST.E.128 desc[UR48][R30.64], R12 ;  /* 0x0000000c1e00c985 */ /* 0x001fe8000c101d30 */
[----:B------:R-:W0:Y:S04]  /*b090*/  @!P2 LDS.128 R12, [R27+0x6000] ;  /* 0x006000001b0ca984 */ /* 0x000e280000000c00 */
[----:B0-----:R-:W-:Y:S04]  /*b0a0*/  @!P2 ST.E.128 desc[UR48][R28.64], R12 ;  /* 0x0000000c1c00a985 */ /* 0x001fe8000c101d30 */
[----:B------:R-:W0:Y:S04]  /*b0b0*/  @!P5 LDS.128 R12, [R80+0x6000] ;  /* 0x00600000500cd984 */ /* 0x000e280000000c00 */
[----:B0-----:R0:W-:Y:S02]  /*b0c0*/  @!P5 ST.E.128 desc[UR48][R32.64], R12 ;  /* 0x0000000c2000d985 */ /* 0x0011e4000c101d30 */
.L_x_559:
[----:B------:R-:W-:Y:S05]  /*b0d0*/  BSYNC B0 ;  /* 0x0000000000007941 */ /* 0x000fea0003800000 */
.L_x_558:
[----:B------:R-:W-:Y:S01]  /*b0e0*/  ISETP.GE.AND P2, PT, R83, 0x41, PT ;  /* 0x000000415300780c */ /* 0x000fe20003f46270 */
[----:B0-2---:R0:W2:Y:S01]  /*b0f0*/  SHFL.IDX PT, R33, R11, 0x1, 0x1c1f ;  /* 0x003c1f000b217f89 */ /* 0x0050a200000e0000 */
[----:B------:R-:W-:Y:S03]  /*b100*/  BSSY B0, `(.L_x_560) ;  /* 0x0000023000007945 */ /* 0x000fe60003800000 */
[----:B-1----:R0:W1:Y:S08]  /*b110*/  SHFL.IDX PT, R32, R21, 0x1, 0x1c1f ;  /* 0x003c1f0015207f89 */ /* 0x00207000000e0000 */
[----:B0-----:R-:W-:Y:S05]  /*b120*/  @!P2 BRA `(.L_x_561) ;  /* 0x000000000080a947 */ /* 0x001fea0003800000 */
[----:B------:R-:W-:Y:S02]  /*b130*/  ISETP.GE.AND P5, PT, R16, UR50, PT ;  /* 0x0000003210007c0c */ /* 0x000fe4000bfa6270 */
[----:B------:R-:W-:-:S11]  /*b140*/  ISETP.GE.AND P4, PT, R22, UR50, PT ;  /* 0x0000003216007c0c */ /* 0x000fd6000bf86270 */
[----:B------:R-:W0:Y:S01]  /*b150*/  @!P5 LDS.128 R12, [R27+0x2000] ;  /* 0x002000001b0cd984 */ /* 0x000e220000000c00 */
        /* <DEDUP_REMOVED lines=9> */
[----:B------:R-:W1:Y:S01]  /*b1f0*/  @!P5 LDS.128 R12, [R80+0x2000] ;  /* 0x00200000500cd984 */ /* 0x000e620000000c00 */
        /* <DEDUP_REMOVED lines=19> */
.L_x_561:
[----:B------:R-:W-:Y:S05]  /*b330*/  BSYNC B0 ;  /* 0x0000000000007941 */ /* 0x000fea0003800000 */
.L_x_560:
[----:B------:R-:W4:Y:S01]  /*b340*/  LDL R11, [R1] ;  /* 0x00000000010b7983 */ /* 0x000f220000100800 */
[----:B------:R-:W-:Y:S02]  /*b350*/  VIADD R18, R18, 0x1 ;  /* 0x0000000112127836 */ /* 0x000fe40000000000 */
[----:B---3--:R-:W-:Y:S01]  /*b360*/  @!P3 VIADD R84, R84, 0x308c0 ;  /* 0x000308c05454b836 */ /* 0x008fe20000000000 */
[----:B------:R-:W-:Y:S01]  /*b370*/  @!PT LDS RZ, [RZ] ;  /* 0x00000000fffff984 */ /* 0x000fe20000000800 */
[----:B------:R-:W-:Y:S01]  /*b380*/  @!PT LDS RZ, [RZ] ;  /* 0x00000000fffff984 */ /* 0x000fe20000000800 */
[----:B------:R-:W-:Y:S01]  /*b390*/  @!PT LDS RZ, [RZ] ;  /* 0x00000000fffff984 */ /* 0x000fe20000000800 */
[----:B------:R-:W-:Y:S01]  /*b3a0*/  @!PT LDS RZ, [RZ] ;  /* 0x00000000fffff984 */ /* 0x000fe20000000800 */
[----:B------:R3:W-:Y:S06]  /*b3b0*/  MEMBAR.ALL.CTA ;  /* 0x0000000000007992 */ /* 0x0007ec0000008000 */
[----:B---3--:R-:W3:Y:S02]  /*b3c0*/  FENCE.VIEW.ASYNC.S ;  /* 0x00000000000073c6 */ /* 0x008ee40000000000 */
[----:B---3--:R3:W-:Y:S01]  /*b3d0*/  BAR.SYNC.DEFER_BLOCKING R162, 0x80 ;  /* 0x000200a20000751d */ /* 0x0087e20000010000 */
[----:B------:R-:W-:-:S02]  /*b3e0*/  ISETP.NE.AND P2, PT, R18, 0x2, PT ;  /* 0x000000021200780c */ /* 0x000fc40003f45270 */
[----:B------:R-:W-:Y:S02]  /*b3f0*/  @!P3 PRMT R84, RZ, 0x654, R84 ;  /* 0x00000654ff54b816 */ /* 0x000fe40000000054 */
[----:B------:R-:W-:Y:S02]  /*b400*/  SEL R12, RZ, 0x1, P2 ;  /* 0x00000001ff0c7807 */ /* 0x000fe40001000000 */
[----:B------:R-:W-:Y:S02]  /*b410*/  SEL R18, R18, RZ, P2 ;  /* 0x000000ff12127207 */ /* 0x000fe40001000000 */
[----:B------:R-:W-:Y:S02]  /*b420*/  PLOP3.LUT P2, PT, PT, PT, PT, 0x8, 0x0 ;  /* 0x000000000000781c */ /* 0x000fe40003f4e170 */
[----:B------:R-:W-:Y:S01]  /*b430*/  LOP3.LUT R203, R203, R12, RZ, 0x3c, !PT ;  /* 0x0000000ccbcb7212 */ /* 0x000fe200078e3cff */
[----:B------:R3:W-:Y:S01]  /*b440*/  @!P3 SYNCS.ARRIVE.TRANS64.RED.A1T0 RZ, [R84+URZ], RZ ;  /* 0x000000ff54ffb9a7 */ /* 0x0007e2000810043f */
[----:B----4-:R-:W-:-:S13]  /*b450*/  LOP3.LUT P4, RZ, R11, 0x2, RZ, 0xc0, !PT ;  /* 0x000000020bff7812 */ /* 0x010fda000788c0ff */
[----:B---3--:R-:W-:Y:S05]  /*b460*/  @P4 BRA `(.L_x_562) ;  /* 0xffffff7400b84947 */ /* 0x008fea000383ffff */
.L_x_452:
[----:B------:R-:W-:Y:S01]  /*b470*/  BSSY B0, `(.L_x_563) ;  /* 0x0000005000007945 */ /* 0x000fe20003800000 */
[----:B------:R-:W-:-:S03]  /*b480*/  IMAD.MOV.U32 R3, RZ, RZ, RZ ;  /* 0x000000ffff037224 */ /* 0x000fc600078e00ff */
[----:B------:R-:W-:Y:S05]  /*b490*/  @P2 BRA `(.L_x_564) ;  /* 0x0000000000082947 */ /* 0x000fea0003800000 */
[----:B------:R-:W3:Y:S02]  /*b4a0*/  FENCE.VIEW.ASYNC.G ;  /* 0x00000000000073c6 */ /* 0x000ee40000000100 */
[----:B---3--:R-:W-:Y:S06]  /*b4b0*/  BAR.ARV 0xc, 0x180 ;  /* 0x0306000000007b1d */ /* 0x008fec0000002000 */
.L_x_564:
[----:B------:R-:W-:Y:S05]  /*b4c0*/  BSYNC B0 ;  /* 0x0000000000007941 */ /* 0x000fea0003800000 */
.L_x_563:
[----:B------:R-:W3:Y:S01]  /*b4d0*/  LDL R0, [R1] ;  /* 0x0000000001007983 */ /* 0x000ee20000100800 */
[----:B------:R-:W-:Y:S01]  /*b4e0*/  BSSY B0, `(.L_x_565) ;  /* 0x0000020000007945 */ /* 0x000fe20003800000 */
[----:B---3--:R-:W-:-:S13]  /*b4f0*/  LOP3.LUT P0, RZ, R0, 0x8, RZ, 0xc0, !PT ;  /* 0x0000000800ff7812 */ /* 0x008fda000780c0ff */
        /* <DEDUP_REMOVED lines=12> */
[----:B0-----:R-:W-:Y:S01]  /*b5c0*/  IADD3 R4, R3, 0xffffffe, RZ ;  /* 0x0ffffffe03047810 */ /* 0x001fe20007ffe0ff */
[----:B------:R-:W-:-:S05]  /*b5d0*/  IMAD.MOV R3, RZ, RZ, -R10 ;  /* 0x000000ffff037224 */ /* 0x000fca00078e0a0a */
[----:B------:R0:W3:Y:S02]  /*b5e0*/  F2I.FTZ.U32.TRUNC.NTZ R5, R4 ;  /* 0x0000000400057305 */ /* 0x0000e4000021f000 */
[----:B0-----:R-:W-:Y:S02]  /*b5f0*/  IMAD.MOV.U32 R4, RZ, RZ, RZ ;  /* 0x000000ffff047224 */ /* 0x001fe400078e00ff */
[----:B---3--:R-:W-:-:S04]  /*b600*/  IMAD.MOV R7, RZ, RZ, -R5 ;  /* 0x000000ffff077224 */ /* 0x008fc800078e0a05 */
[----:B------:R-:W-:-:S04]  /*b610*/  IMAD R7, R7, R6, RZ ;  /* 0x0000000607077224 */ /* 0x000fc800078e02ff */
[----:B------:R-:W-:-:S06]  /*b620*/  IMAD.HI.U32 R5, R5, R7, R4 ;  /* 0x0000000705057227 */ /* 0x000fcc00078e0004 */
[----:B------:R-:W-:-:S04]  /*b630*/  IMAD.HI.U32 R5, R5, R8, RZ ;  /* 0x0000000805057227 */ /* 0x000fc800078e00ff */
[----:B------:R-:W-:-:S05]  /*b640*/  IMAD R3, R5, R3, R8 ;  /* 0x0000000305037224 */ /* 0x000fca00078e0208 */
[----:B------:R-:W-:-:S13]  /*b650*/  ISETP.GT.U32.AND P1, PT, R6, R3, PT ;  /* 0x000000030600720c */ /* 0x000fda0003f24070 */
[----:B------:R-:W-:Y:S02]  /*b660*/  @!P1 IMAD.IADD R3, R3, 0x1, -R6 ;  /* 0x0000000103039824 */ /* 0x000fe400078e0a06 */
[----:B------:R-:W-:Y:S01]  /*b670*/  @!P1 VIADD R5, R5, 0x1 ;  /* 0x0000000105059836 */ /* 0x000fe20000000000 */
[----:B------:R-:W-:Y:S02]  /*b680*/  ISETP.NE.AND P1, PT, R9, RZ, PT ;  /* 0x000000ff0900720c */ /* 0x000fe40003f25270 */
[----:B------:R-:W-:-:S13]  /*b690*/  ISETP.GE.U32.AND P0, PT, R3, R6, PT ;  /* 0x000000060300720c */ /* 0x000fda0003f06070 */
[----:B------:R-:W-:-:S04]  /*b6a0*/  @P0 VIADD R5, R5, 0x1 ;  /* 0x0000000105050836 */ /* 0x000fc80000000000 */
[----:B------:R-:W-:-:S04]  /*b6b0*/  IMAD.MOV.U32 R3, RZ, RZ, R5 ;  /* 0x000000ffff037224 */ /* 0x000fc800078e0005 */
[----:B------:R-:W-:Y:S01]  /*b6c0*/  @!P2 IMAD.MOV R3, RZ, RZ, -R3 ;  /* 0x000000ffff03a224 */ /* 0x000fe200078e0a03 */
[----:B------:R-:W-:-:S07]  /*b6d0*/  @!P1 LOP3.LUT R3, RZ, R9, RZ, 0x33, !PT ;  /* 0x00000009ff039212 */ /* 0x000fce00078e33ff */
.L_x_566:
[----:B------:R-:W-:Y:S05]  /*b6e0*/  BSYNC B0 ;  /* 0x0000000000007941 */ /* 0x000fea0003800000 */
.L_x_565:
[----:B------:R-:W3:Y:S01]  /*b6f0*/  LDL R0, [R1+0x44] ;  /* 0x0000440001007983 */ /* 0x000ee20000100800 */
[----:B------:R-:W-:Y:S01]  /*b700*/  PLOP3.LUT P0, PT, PT, PT, PT, 0x80, 0x0 ;  /* 0x000000000000781c */ /* 0x000fe20003f0f070 */
[----:B------:R-:W-:Y:S01]  /*b710*/  IMAD.MOV.U32 R120, RZ, RZ, RZ ;  /* 0x000000ffff787224 */ /* 0x000fe200078e00ff */
        /* <DEDUP_REMOVED lines=11> */
[----:B0-----:R-:W-:Y:S02]  /*b7d0*/  CS2R R80, SRZ ;  /* 0x0000000000507805 */ /* 0x001fe4000001ff00 */
        /* <DEDUP_REMOVED lines=17> */
[----:B-12---:R-:W-:Y:S02]  /*b8f0*/  CS2R R32, SRZ ;  /* 0x0000000000207805 */ /* 0x006fe4000001ff00 */
        /* <DEDUP_REMOVED lines=18> */
[----:B---3--:R-:W-:-:S05]  /*ba20*/  IMAD R222, R0, R3, RZ ;  /* 0x0000000300de7224 */ /* 0x008fca00078e02ff */
[----:B------:R-:W-:Y:S01]  /*ba30*/  VIADDMNMX R116, R222, R3, R136, PT ;  /* 0x00000003de747246 */ /* 0x000fe20003800188 */
[----:B------:R-:W-:-:S03]  /*ba40*/  IMAD.MOV.U32 R3, RZ, RZ, RZ ;  /* 0x000000ffff037224 */ /* 0x000fc600078e00ff */
[----:B------:R-:W-:-:S13]  /*ba50*/  ISETP.GT.AND P1, PT, R116, R222, PT ;  /* 0x000000de7400720c */ /* 0x000fda0003f24270 */
[----:B------:R-:W-:Y:S05]  /*ba60*/  @!P1 BRA `(.L_x_567) ;  /* 0x000000c800049947 */ /* 0x000fea0003800000 */
[----:B------:R-:W2:Y:S01]  /*ba70*/  LDL R56, [R1+0x4] ;  /* 0x0000040001387983 */ /* 0x000ea20000100800 */
[----:B------:R-:W0:Y:S02]  /*ba80*/  S2R R37, SR_TID.X ;  /* 0x0000000000257919 */ /* 0x000e240000002100 */
[----:B0-----:R-:W-:-:S05]  /*ba90*/  VIADD R37, R37, 0xffffff80 ;  /* 0xffffff8025257836 */ /* 0x001fca0000000000 */
[----:B------:R-:W-:-:S04]  /*baa0*/  SHF.R.S32.HI R42, RZ, 0x1f, R37 ;  /* 0x0000001fff2a7819 */ /* 0x000fc80000011425 */
[----:B------:R-:W-:-:S04]  /*bab0*/  LEA.HI R0, R42, R37, RZ, 0x7 ;  /* 0x000000252a007211 */ /* 0x000fc800078f38ff */
[----:B------:R-:W-:-:S06]  /*bac0*/  SHF.R.S32.HI R0, RZ, 0x7, R0 ;  /* 0x00000007ff007819 */ /* 0x000fcc0000011400 */
[----:B------:R-:W0:Y:S02]  /*bad0*/  SHFL.IDX PT, R0, R0, RZ, 0x1f ;  /* 0x00001fff00007589 */ /* 0x000e2400000e0000 */
[----:B0-----:R-:W-:-:S04]  /*bae0*/  LEA.HI R3, R0, R0, RZ, 0x1 ;  /* 0x0000000000037211 */ /* 0x001fc800078f08ff */
[----:B------:R-:W-:-:S05]  /*baf0*/  LOP3.LUT R3, R3, 0x1e, RZ, 0xc0, !PT ;  /* 0x0000001e03037812 */ /* 0x000fca00078ec0ff */
[----:B------:R-:W-:Y:S01]  /*bb00*/  IMAD.IADD R3, R0, 0x1, -R3 ;  /* 0x0000000100037824 */ /* 0x000fe200078e0a03 */
[----:B--2---:R-:W-:-:S03]  /*bb10*/  LOP3.LUT P0, RZ, R56, 0x1bf, RZ, 0xc0, !PT ;  /* 0x000001bf38ff7812 */ /* 0x004fc6000780c0ff */
[----:B------:R-:W-:-:S05]  /*bb20*/  IMAD R3, R3, 0x2000, R56 ;  /* 0x0000200003037824 */ /* 0x000fca00078e0238 */
[----:B------:R-:W-:-:S04]  /*bb30*/  SHF.R.U32.HI R3, RZ, 0x4, R3 ;  /* 0x00000004ff037819 */ /* 0x000fc80000011603 */
[----:B------:R-:W-:Y:S01]  /*bb40*/  LOP3.LUT R36, R3, 0x3fff, RZ, 0xc0, !PT ;  /* 0x00003fff03247812 */ /* 0x000fe200078ec0ff */
[----:B------:R-:W-:Y:S06]  /*bb50*/  @!P0 BRA `(.L_x_568) ;  /* 0x0000000000408947 */ /* 0x000fec0003800000 */
        /* <DEDUP_REMOVED lines=8> */
[----:B------:R-:W-:Y:S02]  /*bbe0*/  IMAD.U32 R6, RZ, RZ, UR6 ;  /* 0x00000006ff067e24 */ /* 0x000fe4000f8e00ff */
[----:B------:R-:W-:-:S02]  /*bbf0*/  IMAD.U32 R10, RZ, RZ, UR4 ;  /* 0x00000004ff0a7e24 */ /* 0x000fc4000f8e00ff */
[----:B------:R-:W-:Y:S02]  /*bc00*/  IMAD.U32 R11, RZ, RZ, UR5 ;  /* 0x00000005ff0b7e24 */ /* 0x000fe4000f8e00ff */
[----:B------:R-:W-:Y:S02]  /*bc10*/  IMAD.MOV.U32 R8, RZ, RZ, 0x70 ;  /* 0x00000070ff087424 */ /* 0x000fe400078e00ff */
[----:B------:R-:W-:Y:S02]  /*bc20*/  IMAD.MOV.U32 R12, RZ, RZ, 0x1 ;  /* 0x00000001ff0c7424 */ /* 0x000fe400078e00ff */
[----:B------:R-:W-:-:S07]  /*bc30*/  IMAD.MOV.U32 R13, RZ, RZ, RZ ;  /* 0x000000ffff0d7224 */ /* 0x000fce00078e00ff */
[----:B------:R-:W-:-:S07]  /*bc40*/  LEPC R20, `(.L_x_568) ;  /* 0x000000001014794e */ /* 0x000fce0000000000 */
[----:B0----5:R-:W-:Y:S05]  /*bc50*/  CALL.ABS.NOINC R14 ;  /* 0x000000000e007343 */ /* 0x021fea0003c00000 */
.L_x_568:
[----:B------:R-:W-:Y:S02]  /*bc60*/  ULDC UR4, c[0x0][0x3f4] ;  /* 0x0000fd0000047ab9 */ /* 0x000fe40000000800 */
[----:B------:R-:W-:-:S13]  /*bc70*/  ISETP.LT.AND P0, PT, RZ, UR4, PT ;  /* 0x00000004ff007c0c */ /* 0x000fda000bf01270 */
[----:B------:R-:W-:Y:S05]  /*bc80*/  @P0 BRA `(.L_x_569) ;  /* 0x00000000003c0947 */ /* 0x000fea0003800000 */
[----:B------:R-:W-:-:S04]  /*bc90*/  LEA.HI R0, R229, R229, RZ, 0x1 ;  /* 0x000000e5e5007211 */ /* 0x000fc800078f08ff */
[----:B------:R-:W-:-:S05]  /*bca0*/  LOP3.LUT R0, R0, 0xfffffffe, RZ, 0xc0, !PT ;  /* 0xfffffffe00007812 */ /* 0x000fca00078ec0ff */
[----:B------:R-:W-:-:S05]  /*bcb0*/  IMAD.IADD R0, R229, 0x1, -R0 ;  /* 0x00000001e5007824 */ /* 0x000fca00078e0a00 */
[----:B------:R-:W-:-:S04]  /*bcc0*/  SHF.L.U32 R3, R0, 0x1f, RZ ;  /* 0x0000001f00037819 */ /* 0x000fc800000006ff */
[----:B------:R0:W1:Y:S03]  /*bcd0*/  SYNCS.PHASECHK.TRANS64.TRYWAIT P0, [R2+URZ+0x30800], R3 ;  /* 0x03080003020075a7 */ /* 0x000066000800017f */
[----:B-1----:R-:W-:Y:S05]  /*bce0*/  @!P0 NANOSLEEP.SYNCS 0x989680 ;  /* 0x009896800000895d */ /* 0x002fea0003900000 */
[----:B------:R-:W1:Y:S01]  /*bcf0*/  @!P0 SYNCS.PHASECHK.TRANS64 P0, [R2+URZ+0x30800], R3 ;  /* 0x03080003020085a7 */ /* 0x000e62000800007f */
[----:B------:R-:W-:Y:S04]  /*bd00*/  BSSY B0, `(.L_x_570) ;  /* 0x0000006000007945 */ /* 0x000fe80003800000 */
[----:B-1----:R-:W-:Y:S05]  /*bd10*/  @P0 BRA `(.L_x_571) ;  /* 0x0000000000100947 */ /* 0x002fea0003800000 */
.L_x_572:
[----:B-1----:R1:W2:Y:S02]  /*bd20*/  SYNCS.PHASECHK.TRANS64.TRYWAIT P0, [R2+URZ+0x30800], R3 ;  /* 0x03080003020075a7 */ /* 0x0022a4000800017f */
[----:B--2---:R-:W-:Y:S05]  /*bd30*/  @!P0 NANOSLEEP.SYNCS 0x989680 ;  /* 0x009896800000895d */ /* 0x004fea0003900000 */
[----:B------:R-:W2:Y:S02]  /*bd40*/  @!P0 SYNCS.PHASECHK.TRANS64 P0, [R2+URZ+0x30800], R3 ;  /* 0x03080003020085a7 */ /* 0x000ea4000800007f */
[----:B--2---:R-:W-:Y:S05]  /*bd50*/  @!P0 BRA `(.L_x_572) ;  /* 0xfffffffc00f08947 */ /* 0x004fea000383ffff */
.L_x_571:
[----:B------:R-:W-:Y:S05]  /*bd60*/  BSYNC B0 ;  /* 0x0000000000007941 */ /* 0x000fea0003800000 */
.L_x_570:
[----:B------:R-:W-:Y:S05]  /*bd70*/  BRA `(.L_x_573) ;  /* 0x0000005c00547947 */ /* 0x000fea0003800000 */
.L_x_569:
[----:B------:R-:W2:Y:S01]  /*bd80*/  LDL R3, [R1+0x4] ;  /* 0x0000040001037983 */ /* 0x000ea20000100800 */
[----:B-----5:R-:W-:Y:S01]  /*bd90*/  SHF.R.S32.HI R0, RZ, 0x1f, R135 ;  /* 0x0000001fff007819 */ /* 0x020fe20000011487 */
[----:B------:R-:W-:Y:S01]  /*bda0*/  ULDC.64 UR4, c[0x0][0x3f8] ;  /* 0x0000fe0000047ab9 */ /* 0x000fe20000000a00 */
[----:B------:R-:W-:Y:S01]  /*bdb0*/  ULDC.64 UR6, c[0x0][0x408] ;  /* 0x0001020000067ab9 */ /* 0x000fe20000000a00 */
[----:B------:R-:W-:-:S04]  /*bdc0*/  IMAD.WIDE.U32 R4, R135, UR4, RZ ;  /* 0x0000000487047c25 */ /* 0x000fc8000f8e00ff */
[C---:B------:R-:W-:Y:S02]  /*bdd0*/  IMAD R6, R0.reuse, UR4, RZ ;  /* 0x0000000400067c24 */ /* 0x040fe4000f8e02ff */
[----:B------:R-:W-:Y:S02]  /*bde0*/  IMAD R0, R0, UR6, RZ ;  /* 0x0000000600007c24 */ /* 0x000fe4000f8e02ff */
[C---:B------:R-:W-:Y:S01]  /*bdf0*/  IMAD R25, R135.reuse, UR5, R6 ;  /* 0x0000000587197c24 */ /* 0x040fe2000f8e0206 */
[----:B------:R-:W-:Y:S01]  /*be00*/  ULDC.64 UR4, c[0x0][0x3e8] ;  /* 0x0000fa0000047ab9 */ /* 0x000fe20000000a00 */
[C---:B------:R-:W-:Y:S01]  /*be10*/  IMAD R35, R135.reuse, UR7, R0 ;  /* 0x0000000787237c24 */ /* 0x040fe2000f8e0200 */
[----:B------:R-:W-:Y:S01]  /*be20*/  LEA R24, P1, R4, UR4, 0x1 ;  /* 0x0000000404187c11 */ /* 0x000fe2000f8208ff */
[----:B------:R-:W-:Y:S01]  /*be30*/  IMAD.WIDE.U32 R6, R135, UR6, RZ ;  /* 0x0000000687067c25 */ /* 0x000fe2000f8e00ff */
[----:B------:R-:W-:-:S03]  /*be40*/  ULDC.64 UR6, c[0x0][0x400] ;  /* 0x0001000000067ab9 */ /* 0x000fc60000000a00 */
[----:B------:R-:W-:Y:S01]  /*be50*/  IMAD.IADD R25, R25, 0x1, R5 ;  /* 0x0000000119197824 */ /* 0x000fe200078e0205 */
[----:B------:R-:W-:Y:S01]  /*be60*/  LEA R40, P2, R6, UR6, 0x1 ;  /* 0x0000000606287c11 */ /* 0x000fe2000f8408ff */
[----:B------:R-:W-:-:S03]  /*be70*/  IMAD.IADD R35, R35, 0x1, R7 ;  /* 0x0000000123237824 */ /* 0x000fc600078e0207 */
[----:B------:R-:W-:Y:S02]  /*be80*/  LEA.HI.X R25, R4, UR5, R25, 0x1, P1 ;  /* 0x0000000504197c11 */ /* 0x000fe400088f0c19 */
[----:B------:R-:W-:Y:S02]  /*be90*/  LEA.HI.X R35, R6, UR7, R35, 0x1, P2 ;  /* 0x0000000706237c11 */ /* 0x000fe400090f0c23 */
[----:B--2---:R-:W-:-:S13]  /*bea0*/  LOP3.LUT P0, RZ, R3, 0x3ff, RZ, 0xc0, !PT ;  /* 0x000003ff03ff7812 */ /* 0x004fda000780c0ff */
[----:B------:R-:W-:Y:S05]  /*beb0*/  @!P0 BRA `(.L_x_574) ;  /* 0x0000000000408947 */ /* 0x000fea0003800000 */
[----:B------:R-:W-:Y:S01]  /*bec0*/  MOV R14, 0x0 ;  /* 0x00000000000e7802 */ /* 0x000fe20000000f00 */
[----:B------:R-:W-:Y:S01]  /*bed0*/  ULDC.64 UR4, c[0x4][0x88] ;  /* 0x0100220000047ab9 */ /* 0x000fe20000000a00 */
[----:B------:R-:W-:Y:S01]  /*bee0*/  ULDC.64 UR6, c[0x4][0x90] ;  /* 0x0100240000067ab9 */ /* 0x000fe20000000a00 */
[----:B------:R-:W-:Y:S01]  /*bef0*/  IMAD.U32 R4, RZ, RZ, UR4 ;  /* 0x00000004ff047e24 */ /* 0x000fe2000f8e00ff */
[----:B------:R-:W-:Y:S01]  /*bf00*/  MOV R13, RZ ;  /* 0x000000ff000d7202 */ /* 0x000fe20000000f00 */
[----:B------:R-:W-:Y:S01]  /*bf10*/  IMAD.U32 R5, RZ, RZ, UR5 ;  /* 0x00000005ff057e24 */ /* 0x000fe2000f8e00ff */
[----:B------:R-:W0:Y:S01]  /*bf20*/  LDC.64 R14, c[0x4][R14] ;  /* 0x010000000e0e7b82 */ /* 0x000e220000000a00 */
[----:B------:R-:W-:Y:S01]  /*bf30*/  ULDC.64 UR4, c[0x4][0x20] ;  /* 0x0100080000047ab9 */ /* 0x000fe20000000a00 */
[----:B------:R-:W-:Y:S02]  /*bf40*/  IMAD.U32 R6, RZ, RZ, UR6 ;  /* 0x00000006ff067e24 */ /* 0x000fe4000f8e00ff */
[----:B------:R-:W-:-:S02]  /*bf50*/  IMAD.U32 R7, RZ, RZ, UR7 ;  /* 0x00000007ff077e24 */ /* 0x000fc4000f8e00ff */
[----:B------:R-:W-:Y:S02]  /*bf60*/  IMAD.U32 R10, RZ, RZ, UR4 ;  /* 0x00000004ff0a7e24 */ /* 0x000fe4000f8e00ff */
[----:B------:R-:W-:Y:S02]  /*bf70*/  IMAD.U32 R11, RZ, RZ, UR5 ;  /* 0x00000005ff0b7e24 */ /* 0x000fe4000f8e00ff */
[----:B------:R-:W-:Y:S02]  /*bf80*/  IMAD.MOV.U32 R8, RZ, RZ, 0x70 ;  /* 0x00000070ff087424 */ /* 0x000fe400078e00ff */
[----:B------:R-:W-:-:S07]  /*bf90*/  IMAD.MOV.U32 R12, RZ, RZ, 0x1 ;  /* 0x00000001ff0c7424 */ /* 0x000fce00078e00ff */
[----:B------:R-:W-:-:S07]  /*bfa0*/  LEPC R20, `(.L_x_574) ;  /* 0x000000001014794e */ /* 0x000fce0000000000 */
[----:B0-----:R-:W-:Y:S05]  /*bfb0*/  CALL.ABS.NOINC R14 ;  /* 0x000000000e007343 */ /* 0x001fea0003c00000 */
.L_x_574:
[----:B------:R-:W-:Y:S01]  /*bfc0*/  ULDC.U8 UR4, c[0x0][0x410] ;  /* 0x0001040000047ab9 */ /* 0x000fe20000000000 */
[----:B------:R-:W-:Y:S01]  /*bfd0*/  BSSY B0, `(.L_x_575) ;  /* 0x00005a7000007945 */ /* 0x000fe20003800000 */
[----:B------:R-:W-:Y:S01]  /*bfe0*/  ISETP.NE.AND P0, PT, RZ, UR4, PT ;  /* 0x00000004ff007c0c */ /* 0x000fe2000bf05270 */
[----:B------:R-:W-:-:S12]  /*bff0*/  IMAD R6, R137, 0x80, R202 ;  /* 0x0000008089067824 */ /* 0x000fd800078e02ca */
[----:B------:R-:W-:Y:S05]  /*c000*/  @!P0 BRA `(.L_x_576) ;  /* 0x0000002800f48947 */ /* 0x000fea0003800000 */
[----:B------:R-:W-:-:S03]  /*c010*/  UMOV UR4, 0xffffffff ;  /* 0xffffffff00047882 */ /* 0x000fc60000000000 */
[----:B------:R-:W-:Y:S05]  /*c020*/  BRA.DIV UR4, `(.L_x_577) ;  /* 0x0000017a04b87947 */ /* 0x000fea000b800000 */
[----:B------:R0:W1:Y:S04]  /*c030*/  SHFL.IDX PT, R0, R25, RZ, 0x1c1f ;  /* 0x001c1fff19007589 */ /* 0x00006800000e0000 */
[----:B------:R0:W2:Y:S04]  /*c040*/  SHFL.IDX PT, R3, R24, RZ, 0x1c1f ;  /* 0x001c1fff18037589 */ /* 0x0000a800000e0000 */
[----:B------:R-:W3:Y:S04]  /*c050*/  SHFL.IDX PT, R35, R35, RZ, 0x1c1f ;  /* 0x001c1fff23237589 */ /* 0x000ee800000e0000 */
[----:B------:R0:W4:Y:S02]  /*c060*/  SHFL.IDX PT, R44, R40, RZ, 0x1c1f ;  /* 0x001c1fff282c7589 */ /* 0x00012400000e0000 */
.L_x_826:
[----:B------:R-:W-:Y:S01]  /*c070*/  ULDC UR4, c[0x0][0x448] ;  /* 0x0001120000047ab9 */ /* 0x000fe20000000800 */
[----:B------:R-:W-:Y:S01]  /*c080*/  LEA.HI R42, R42, R37, RZ, 0x2 ;  /* 0x000000252a2a7211 */ /* 0x000fe200078f10ff */
[----:B------:R-:W-:Y:S01]  /*c090*/  IMAD R139, R139, UR4, RZ ;  /* 0x000000048b8b7c24 */ /* 0x000fe2000f8e02ff */
[----:B------:R-:W-:Y:S01]  /*c0a0*/  BSSY B1, `(.L_x_578) ;  /* 0x000005c000017945 */ /* 0x000fe20003800000 */
[----:B------:R-:W-:Y:S02]  /*c0b0*/  CS2R R38, SRZ ;  /* 0x0000000000267805 */ /* 0x000fe4000001ff00 */
[----:B------:R-:W-:Y:S01]  /*c0c0*/  SHF.R.S32.HI R5, RZ, 0x1f, R42 ;  /* 0x0000001fff057819 */ /* 0x000fe2000001142a */
[----:B------:R-:W-:Y:S01]  /*c0d0*/  IMAD R37, R137, -0x80, R139 ;  /* 0xffffff8089257824 */ /* 0x000fe200078e028b */
[----:B------:R-:W-:Y:S02]  /*c0e0*/  ISETP.GE.AND P0, PT, R6, R139, PT ;  /* 0x0000008b0600720c */ /* 0x000fe40003f06270 */
[----:B------:R-:W-:-:S02]  /*c0f0*/  CS2R R8, SRZ ;  /* 0x0000000000087805 */ /* 0x000fc4000001ff00 */
[----:B------:R-:W-:Y:S02]  /*c100*/  LEA.HI R6, R5, R202, RZ, 0x3 ;  /* 0x000000ca05067211 */ /* 0x000fe400078f18ff */
[----:B------:R-:W-:Y:S02]  /*c110*/  CS2R R10, SRZ ;  /* 0x00000000000a7805 */ /* 0x000fe4000001ff00 */
[----:B------:R-:W-:Y:S02]  /*c120*/  CS2R R14, SRZ ;  /* 0x00000000000e7805 */ /* 0x000fe4000001ff00 */
[----:B0-----:R-:W-:Y:S02]  /*c130*/  CS2R R24, SRZ ;  /* 0x0000000000187805 */ /* 0x001fe4000001ff00 */
[----:B------:R-:W-:Y:S02]  /*c140*/  LOP3.LUT R27, R6, 0xfffffff8, RZ, 0xc0, !PT ;  /* 0xfffffff8061b7812 */ /* 0x000fe400078ec0ff */
[----:B------:R-:W-:-:S02]  /*c150*/  CS2R R28, SRZ ;  /* 0x00000000001c7805 */ /* 0x000fc4000001ff00 */
[----:B------:R-:W-:Y:S02]  /*c160*/  CS2R R40, SRZ ;  /* 0x0000000000287805 */ /* 0x000fe4000001ff00 */
[----:B------:R-:W-:Y:S02]  /*c170*/  CS2R R4, SRZ ;  /* 0x0000000000047805 */ /* 0x000fe4000001ff00 */
[----:B------:R-:W-:Y:S01]  /*c180*/  CS2R R6, SRZ ;  /* 0x0000000000067805 */ /* 0x000fe2000001ff00 */
[----:B------:R-:W-:Y:S01]  /*c190*/  IMAD.IADD R43, R202, 0x1, -R27 ;  /* 0x00000001ca2b7824 */ /* 0x000fe200078e0a1b */
[----:B------:R-:W-:Y:S02]  /*c1a0*/  CS2R R12, SRZ ;  /* 0x00000000000c7805 */ /* 0x000fe4000001ff00 */
[----:B------:R-:W-:Y:S02]  /*c1b0*/  CS2R R20, SRZ ;  /* 0x0000000000147805 */ /* 0x000fe4000001ff00 */
[----:B------:R-:W-:Y:S01]  /*c1c0*/  CS2R R26, SRZ ;  /* 0x00000000001a7805 */ /* 0x000fe2000001ff00 */
[----:B------:R-:W-:Y:S06]  /*c1d0*/  @P0 BRA `(.L_x_579) ;  /* 0x0000000400200947 */ /* 0x000fec0003800000 */
[----:B------:R-:W-:Y:S01]  /*c1e0*/  ULDC UR4, c[0x0][0x3f4] ;  /* 0x0000fd0000047ab9 */ /* 0x000fe20000000800 */
[C---:B------:R-:W-:Y:S01]  /*c1f0*/  IMAD.SHL.U32 R12, R208.reuse, 0x2, RZ ;  /* 0x00000002d00c7824 */ /* 0x040fe200078e00ff */
[----:B------:R-:W-:Y:S01]  /*c200*/  ISETP.GE.AND P3, PT, R208, UR4, PT ;  /* 0x00000004d0007c0c */ /* 0x000fe2000bf66270 */
[C---:B------:R-:W-:Y:S01]  /*c210*/  IMAD.SHL.U32 R8, R206.reuse, 0x2, RZ ;  /* 0x00000002ce087824 */ /* 0x040fe200078e00ff */
[----:B------:R-:W-:Y:S01]  /*c220*/  ISETP.GE.AND P2, PT, R206, UR4, PT ;  /* 0x00000004ce007c0c */ /* 0x000fe2000bf46270 */
[C---:B------:R-:W-:Y:S01]  /*c230*/  IMAD.SHL.U32 R9, R207.reuse, 0x2, RZ ;  /* 0x00000002cf097824 */ /* 0x040fe200078e00ff */
[----:B------:R-:W-:Y:S01]  /*c240*/  ISETP.GE.AND P1, PT, R207, UR4, PT ;  /* 0x00000004cf007c0c */ /* 0x000fe2000bf26270 */
[----:B------:R-:W-:Y:S01]  /*c250*/  IMAD.SHL.U32 R30, R205, 0x2, RZ ;  /* 0x00000002cd1e7824 */ /* 0x000fe200078e00ff */
[----:B------:R-:W-:Y:S02]  /*c260*/  SHF.R.S32.HI R5, RZ, 0x1f, R208 ;  /* 0x0000001fff057819 */ /* 0x000fe400000114d0 */
[----:B------:R-:W-:-:S02]  /*c270*/  CS2R R28, SRZ ;  /* 0x00000000001c7805 */ /* 0x000fc4000001ff00 */
[----:B------:R-:W-:Y:S01]  /*c280*/  SHF.R.S32.HI R7, RZ, 0x1f, R206 ;  /* 0x0000001fff077819 */ /* 0x000fe200000114ce */
[----:B------:R-:W-:Y:S01]  /*c290*/  IMAD.SHL.U32 R34, R209, 0x2, RZ ;  /* 0x00000002d1227824 */ /* 0x000fe200078e00ff */
[----:B------:R-:W-:Y:S02]  /*c2a0*/  SHF.L.U64.HI R5, R208, 0x1, R5 ;  /* 0x00000001d0057819 */ /* 0x000fe40000010205 */
[----:B------:R-:W-:Y:S02]  /*c2b0*/  CS2R R26, SRZ ;  /* 0x00000000001a7805 */ /* 0x000fe4000001ff00 */
[----:B------:R-:W-:Y:S02]  /*c2c0*/  SHF.R.S32.HI R6, RZ, 0x1f, R205 ;  /* 0x0000001fff067819 */ /* 0x000fe400000114cd */
[-C--:B--2---:R-:W-:Y:S02]  /*c2d0*/  @!P3 IADD3 R14, P4, R3, R12.reuse, RZ ;  /* 0x0000000c030eb210 */ /* 0x084fe40007f9e0ff */
[----:B----4-:R-:W-:-:S02]  /*c2e0*/  @!P3 IADD3 R12, P5, R44, R12, RZ ;  /* 0x0000000c2c0cb210 */ /* 0x010fc40007fbe0ff */
[----:B------:R-:W-:Y:S01]  /*c2f0*/  ISETP.GE.AND P0, PT, R205, UR4, PT ;  /* 0x00000004cd007c0c */ /* 0x000fe2000bf06270 */
[----:B-1----:R-:W-:Y:S01]  /*c300*/  @!P3 IMAD.X R15, R0, 0x1, R5, P4 ;  /* 0x00000001000fb824 */ /* 0x002fe200020e0605 */
[----:B------:R-:W-:Y:S01]  /*c310*/  SHF.R.S32.HI R4, RZ, 0x1f, R207 ;  /* 0x0000001fff047819 */ /* 0x000fe200000114cf */
[----:B---3--:R-:W-:Y:S01]  /*c320*/  @!P3 IMAD.X R13, R35, 0x1, R5, P5 ;  /* 0x00000001230db824 */ /* 0x008fe200028e0605 */
[----:B------:R-:W-:Y:S02]  /*c330*/  SHF.L.U64.HI R7, R206, 0x1, R7 ;  /* 0x00000001ce077819 */ /* 0x000fe40000010207 */
[-C--:B------:R-:W-:Y:S02]  /*c340*/  @!P2 IADD3 R10, P6, R3, R8.reuse, RZ ;  /* 0x00000008030aa210 */ /* 0x080fe40007fde0ff */
[----:B------:R-:W-:Y:S02]  /*c350*/  SHF.L.U64.HI R21, R205, 0x1, R6 ;  /* 0x00000001cd157819 */ /* 0x000fe40000010206 */
[----:B------:R-:W-:Y:S01]  /*c360*/  @!P2 IADD3 R6, P4, R44, R8, RZ ;  /* 0x000000082c06a210 */ /* 0x000fe20007f9e0ff */
[----:B------:R-:W-:Y:S01]  /*c370*/  @!P2 IMAD.X R11, R0, 0x1, R7, P6 ;  /* 0x00000001000ba824 */ /* 0x000fe200030e0607 */
[----:B------:R-:W-:-:S02]  /*c380*/  SHF.L.U64.HI R20, R207, 0x1, R4 ;  /* 0x00000001cf147819 */ /* 0x000fc40000010204 */
[-C--:B------:R-:W-:Y:S01]  /*c390*/  @!P1 IADD3 R8, P5, R3, R9.reuse, RZ ;  /* 0x0000000903089210 */ /* 0x080fe20007fbe0ff */
[----:B------:R-:W-:Y:S01]  /*c3a0*/  @!P2 IMAD.X R7, R35, 0x1, R7, P4 ;  /* 0x000000012307a824 */ /* 0x000fe200020e0607 */
[----:B------:R-:W-:Y:S02]  /*c3b0*/  @!P1 IADD3 R4, P6, R44, R9, RZ ;  /* 0x000000092c049210 */ /* 0x000fe40007fde0ff */
[----:B------:R-:W-:Y:S01]  /*c3c0*/  ISETP.GE.AND P4, PT, R209, UR4, PT ;  /* 0x00000004d1007c0c */ /* 0x000fe2000bf86270 */
[--C-:B------:R-:W-:Y:S01]  /*c3d0*/  @!P1 IMAD.X R9, R0, 0x1, R20.reuse, P5 ;  /* 0x0000000100099824 */ /* 0x100fe200028e0614 */
[----:B------:R-:W-:Y:S01]  /*c3e0*/  ISETP.GE.AND P5, PT, R194, UR4, PT ;  /* 0x00000004c2007c0c */ /* 0x000fe2000bfa6270 */
[----:B------:R-:W-:Y:S01]  /*c3f0*/  @!P1 IMAD.X R5, R35, 0x1, R20, P6 ;  /* 0x0000000123059824 */ /* 0x000fe200030e0614 */
[----:B------:R-:W-:Y:S02]  /*c400*/  @!P0 IADD3 R38, P6, R3, R30, RZ ;  /* 0x0000001e03268210 */ /* 0x000fe40007fde0ff */
[----:B------:R-:W-:-:S03]  /*c410*/  SHF.R.S32.HI R20, RZ, 0x1f, R209 ;  /* 0x0000001fff147819 */ /* 0x000fc600000114d1 */
[----:B------:R-:W-:Y:S01]  /*c420*/  @!P0 IMAD.X R39, R0, 0x1, R21, P6 ;  /* 0x0000000100278824 */ /* 0x000fe200030e0615 */
[----:B------:R-:W-:Y:S02]  /*c430*/  @!P0 IADD3 R30, P6, R44, R30, RZ ;  /* 0x0000001e2c1e8210 */ /* 0x000fe40007fde0ff */
[----:B------:R-:W-:-:S03]  /*c440*/  SHF.L.U64.HI R42, R209, 0x1, R20 ;  /* 0x00000001d12a7819 */ /* 0x000fc60000010214 */
[----:B------:R-:W-:Y:S01]  /*c450*/  @!P0 IMAD.X R31, R35, 0x1, R21, P6 ;  /* 0x00000001231f8824 */ /* 0x000fe200030e0615 */
[----:B------:R-:W-:Y:S01]  /*c460*/  @!P5 MOV R21, R0 ;  /* 0x000000000015d202 */ /* 0x000fe20000000f00 */
[----:B------:R-:W-:Y:S01]  /*c470*/  @!P5 IMAD.MOV.U32 R24, RZ, RZ, R44 ;  /* 0x000000ffff18d224 */ /* 0x000fe200078e002c */
[----:B------:R-:W-:Y:S01]  /*c480*/  @!P4 IADD3 R32, P6, R3, R34, RZ ;  /* 0x000000220320c210 */ /* 0x000fe20007fde0ff */
[----:B------:R-:W-:Y:S02]  /*c490*/  @!P5 IMAD.MOV.U32 R25, RZ, RZ, R35 ;  /* 0x000000ffff19d224 */ /* 0x000fe400078e0023 */
[----:B------:R-:W-:Y:S02]  /*c4a0*/  @!P5 IMAD.MOV.U32 R20, RZ, RZ, R3 ;  /* 0x000000ffff14d224 */ /* 0x000fe400078e0003 */
[----:B------:R-:W-:Y:S01]  /*c4b0*/  @!P5 IMAD.WIDE R40, R194, 0x2, R24 ;  /* 0x00000002c228d825 */ /* 0x000fe200078e0218 */
[----:B------:R-:W-:-:S03]  /*c4c0*/  CS2R R24, SRZ ;  /* 0x0000000000187805 */ /* 0x000fc6000001ff00 */
[----:B------:R-:W-:Y:S01]  /*c4d0*/  @!P5 IMAD.WIDE R20, R194, 0x2, R20 ;  /* 0x00000002c214d825 */ /* 0x000fe200078e0214 */
[----:B------:R0:W5:Y:S03]  /*c4e0*/  @!P5 LD.E.64 R26, desc[UR48][R40.64] ;  /* 0x00000030281ad980 */ /* 0x000166000c101b00 */
[----:B------:R-:W-:Y:S01]  /*c4f0*/  @!P4 IMAD.X R33, R0, 0x1, R42, P6 ;  /* 0x000000010021c824 */ /* 0x000fe200030e062a */
[----:B------:R1:W5:Y:S01]  /*c500*/  @!P5 LD.E.64 R28, desc[UR48][R20.64] ;  /* 0x00000030141cd980 */ /* 0x000362000c101b00 */
[----:B------:R-:W-:-:S03]  /*c510*/  @!P4 IADD3 R34, P6, R44, R34, RZ ;  /* 0x000000222c22c210 */ /* 0x000fc60007fde0ff */
[----:B------:R2:W5:Y:S01]  /*c520*/  @!P3 LD.E.64 R24, desc[UR48][R14.64] ;  /* 0x000000300e18b980 */ /* 0x000562000c101b00 */
[----:B0-----:R-:W-:Y:S01]  /*c530*/  CS2R R40, SRZ ;  /* 0x0000000000287805 */ /* 0x001fe2000001ff00 */
[----:B------:R-:W-:Y:S01]  /*c540*/  @!P4 IMAD.X R35, R35, 0x1, R42, P6 ;  /* 0x000000012323c824 */ /* 0x000fe200030e062a */
[----:B-1----:R-:W-:-:S04]  /*c550*/  CS2R R20, SRZ ;  /* 0x0000000000147805 */ /* 0x002fc8000001ff00 */
[----:B------:R-:W5:Y:S01]  /*c560*/  @!P4 LD.E.64 R40, desc[UR48][R34.64] ;  /* 0x000000302228c980 */ /* 0x000f62000c101b00 */
[----:B--2---:R-:W-:-:S03]  /*c570*/  CS2R R14, SRZ ;  /* 0x00000000000e7805 */ /* 0x004fc6000001ff00 */
[----:B------:R0:W5:Y:S04]  /*c580*/  @!P3 LD.E.64 R20, desc[UR48][R12.64] ;  /* 0x000000300c14b980 */ /* 0x000168000c101b00 */
[----:B------:R1:W5:Y:S01]  /*c590*/  @!P2 LD.E.64 R14, desc[UR48][R10.64] ;  /* 0x000000300a0ea980 */ /* 0x000362000c101b00 */
[----:B0-----:R-:W-:Y:S02]  /*c5a0*/  CS2R R12, SRZ ;  /* 0x00000000000c7805 */ /* 0x001fe4000001ff00 */
[----:B-1----:R-:W-:-:S04]  /*c5b0*/  CS2R R10, SRZ ;  /* 0x00000000000a7805 */ /* 0x002fc8000001ff00 */
        /* <DEDUP_REMOVED lines=9> */
[----:B------:R0:W5:Y:S02]  /*c650*/  @!P4 LD.E.64 R38, desc[UR48][R32.64] ;  /* 0x000000302026c980 */ /* 0x000164000c101b00 */
.L_x_579:
[----:B------:R-:W-:Y:S05]  /*c660*/  BSYNC B1 ;  /* 0x0000000000017941 */ /* 0x000fea0003800000 */
.L_x_578:
[C---:B-1----:R-:W-:Y:S01]  /*c670*/  LEA.HI R0, R229.reuse, R229, RZ, 0x1 ;  /* 0x000000e5e5007211 */ /* 0x042fe200078f08ff */
[----:B0----5:R-:W-:Y:S01]  /*c680*/  IMAD.MOV.U32 R30, RZ, RZ, R24 ;  /* 0x000000ffff1e7224 */ /* 0x021fe200078e0018 */
[----:B------:R-:W-:Y:S01]  /*c690*/  SHF.R.U64 R67, R24, 0x10, R25 ;  /* 0x0000001018437819 */ /* 0x000fe20000001219 */
[--C-:B------:R-:W-:Y:S01]  /*c6a0*/  IMAD.MOV.U32 R24, RZ, RZ, R11.reuse ;  /* 0x000000ffff187224 */ /* 0x100fe200078e000b */
[----:B------:R-:W-:Y:S01]  /*c6b0*/  LOP3.LUT R0, R0, 0xfffffffe, RZ, 0xc0, !PT ;  /* 0xfffffffe00007812 */ /* 0x000fe200078ec0ff */
[----:B------:R-:W-:Y:S01]  /*c6c0*/  IMAD.MOV.U32 R32, RZ, RZ, R20 ;  /* 0x000000ffff207224 */ /* 0x000fe200078e0014 */
[--C-:B------:R-:W-:Y:S01]  /*c6d0*/  SHF.R.U64 R60, R10, 0x10, R11.reuse ;  /* 0x000000100a3c7819 */ /* 0x100fe2000000120b */
[----:B------:R-:W-:Y:S01]  /*c6e0*/  IMAD.MOV.U32 R34, RZ, RZ, R28 ;  /* 0x000000ffff227224 */ /* 0x000fe200078e001c */
[----:B------:R-:W-:Y:S01]  /*c6f0*/  SHF.R.U32.HI R63, RZ, 0x10, R11 ;  /* 0x00000010ff3f7819 */ /* 0x000fe2000001160b */
[----:B------:R-:W-:Y:S01]  /*c700*/  IMAD.IADD R0, R229, 0x1, -R0 ;  /* 0x00000001e5007824 */ /* 0x000fe200078e0a00 */
[----:B--2---:R-:W-:Y:S01]  /*c710*/  LOP3.LUT R3, R217, 0x18, R16, 0xf8, !PT ;  /* 0x00000018d9037812 */ /* 0x004fe200078ef810 */
[----:B------:R-:W-:Y:S01]  /*c720*/  IMAD.MOV.U32 R31, RZ, RZ, R25 ;  /* 0x000000ffff1f7224 */ /* 0x000fe200078e0019 */
[----:B------:R-:W-:Y:S01]  /*c730*/  SHF.R.U64 R51, R20, 0x10, R21 ;  /* 0x0000001014337819 */ /* 0x000fe20000001215 */
[----:B----4-:R-:W-:Y:S01]  /*c740*/  IMAD.MOV.U32 R44, RZ, RZ, R7 ;  /* 0x000000ffff2c7224 */ /* 0x010fe200078e0007 */
[----:B------:R-:W-:Y:S01]  /*c750*/  SHF.L.U32 R11, R0, 0x1f, RZ ;  /* 0x0000001f000b7819 */ /* 0x000fe200000006ff */
[----:B---3--:R-:W-:Y:S01]  /*c760*/  IMAD.MOV.U32 R35, RZ, RZ, R29 ;  /* 0x000000ffff237224 */ /* 0x008fe200078e001d */
[----:B------:R-:W-:Y:S01]  /*c770*/  LOP3.LUT R20, R3, R218, RZ, 0x3c, !PT ;  /* 0x000000da03147212 */ /* 0x000fe200078e3cff */
[----:B------:R-:W-:Y:S01]  /*c780*/  IMAD.MOV.U32 R46, RZ, RZ, R27 ;  /* 0x000000ffff2e7224 */ /* 0x000fe200078e001b */
[----:B------:R-:W0:Y:S01]  /*c790*/  SYNCS.PHASECHK.TRANS64.TRYWAIT P0, [R2+URZ+0x30800], R11 ;  /* 0x0308000b020075a7 */ /* 0x000e22000800017f */
[----:B------:R-:W-:Y:S01]  /*c7a0*/  LOP3.LUT P1, RZ, R43, 0x4, RZ, 0xc0, !PT ;  /* 0x000000042bff7812 */ /* 0x000fe2000782c0ff */
[----:B------:R-:W-:Y:S01]  /*c7b0*/  IMAD.MOV.U32 R33, RZ, RZ, R21 ;  /* 0x000000ffff217224 */ /* 0x000fe200078e0015 */
[----:B------:R-:W-:Y:S01]  /*c7c0*/  SHF.R.U64 R69, R28, 0x10, R29 ;  /* 0x000000101c457819 */ /* 0x000fe2000000121d */
[----:B------:R-:W-:Y:S01]  /*c7d0*/  IMAD.IADD R3, R219, 0x1, R20 ;  /* 0x00000001db037824 */ /* 0x000fe200078e0214 */
[--C-:B------:R-:W-:Y:S01]  /*c7e0*/  SHF.R.U64 R62, R14, 0x10, R15.reuse ;  /* 0x000000100e3e7819 */ /* 0x100fe2000000120f */
[--C-:B------:R-:W-:Y:S01]  /*c7f0*/  IMAD.MOV.U32 R28, RZ, RZ, R15.reuse ;  /* 0x000000ffff1c7224 */ /* 0x100fe200078e000f */
[----:B------:R-:W-:Y:S01]  /*c800*/  SHF.R.U32.HI R65, RZ, 0x10, R15 ;  /* 0x00000010ff417819 */ /* 0x000fe2000001160f */
[----:B------:R-:W-:Y:S01]  /*c810*/  IMAD R3, R3, 0x2, R2 ;  /* 0x0000000203037824 */ /* 0x000fe200078e0202 */
[----:B------:R-:W-:Y:S01]  /*c820*/  SHF.R.U32.HI R64, RZ, 0x10, R25 ;  /* 0x00000010ff407819 */ /* 0x000fe20000011619 */
[----:B------:R-:W-:Y:S01]  /*c830*/  IMAD.MOV.U32 R15, RZ, RZ, R10 ;  /* 0x000000ffff0f7224 */ /* 0x000fe200078e000a */
[--C-:B------:R-:W-:Y:S01]  /*c840*/  SHF.R.U64 R50, R6, 0x10, R7.reuse ;  /* 0x0000001006327819 */ /* 0x100fe20000001207 */
[----:B------:R-:W-:Y:S01]  /*c850*/  IMAD.MOV.U32 R25, RZ, RZ, R14 ;  /* 0x000000ffff197224 */ /* 0x000fe200078e000e */
[----:B------:R-:W-:Y:S01]  /*c860*/  SHF.R.U32.HI R49, RZ, 0x10, R7 ;  /* 0x00000010ff317819 */ /* 0x000fe20000011607 */
[----:B------:R-:W-:Y:S01]  /*c870*/  IMAD.MOV.U32 R10, RZ, RZ, R8 ;  /* 0x000000ffff0a7224 */ /* 0x000fe200078e0008 */
[----:B------:R-:W-:Y:S01]  /*c880*/  SHF.R.U32.HI R66, RZ, 0x10, R29 ;  /* 0x00000010ff427819 */ /* 0x000fe2000001161d */
[----:B------:R-:W-:Y:S01]  /*c890*/  IMAD.MOV.U32 R7, RZ, RZ, R4 ;  /* 0x000000ffff077224 */ /* 0x000fe200078e0004 */
[--C-:B------:R-:W-:Y:S01]  /*c8a0*/  SHF.R.U64 R61, R8, 0x10, R9.reuse ;  /* 0x00000010083d7819 */ /* 0x100fe20000001209 */
[----:B------:R-:W-:Y:S01]  /*c8b0*/  IMAD.MOV.U32 R14, RZ, RZ, R9 ;  /* 0x000000ffff0e7224 */ /* 0x000fe200078e0009 */
[----:B------:R-:W-:Y:S01]  /*c8c0*/  SHF.R.U64 R48, R4, 0x10, R5 ;  /* 0x0000001004307819 */ /* 0x000fe20000001205 */
[----:B------:R-:W-:Y:S01]  /*c8d0*/  IMAD.MOV.U32 R8, RZ, RZ, R38 ;  /* 0x000000ffff087224 */ /* 0x000fe200078e0026 */
[----:B------:R-:W-:Y:S01]  /*c8e0*/  SHF.R.U32.HI R59, RZ, 0x10, R9 ;  /* 0x00000010ff3b7819 */ /* 0x000fe20000011609 */
[----:B------:R-:W-:Y:S01]  /*c8f0*/  IMAD.MOV.U32 R29, RZ, RZ, R12 ;  /* 0x000000ffff1d7224 */ /* 0x000fe200078e000c */
[--C-:B------:R-:W-:Y:S01]  /*c900*/  SHF.R.U64 R57, R38, 0x10, R39.reuse ;  /* 0x0000001026397819 */ /* 0x100fe20000001227 */
[C---:B------:R-:W-:Y:S01]  /*c910*/  VIADD R4, R3.reuse, 0x12400 ;  /* 0x0001240003047836 */ /* 0x040fe20000000000 */
[--C-:B------:R-:W-:Y:S01]  /*c920*/  SHF.R.U32.HI R58, RZ, 0x10, R39.reuse ;  /* 0x00000010ff3a7819 */ /* 0x100fe20000011627 */
[----:B------:R-:W-:Y:S01]  /*c930*/  IMAD.MOV.U32 R9, RZ, RZ, R39 ;  /* 0x000000ffff097224 */ /* 0x000fe200078e0027 */
[----:B------:R-:W-:Y:S01]  /*c940*/  MOV R38, R26 ;  /* 0x0000001a00267202 */ /* 0x000fe20000000f00 */
[----:B------:R-:W-:Y:S01]  /*c950*/  IMAD.MOV.U32 R45, RZ, RZ, R13 ;  /* 0x000000ffff2d7224 */ /* 0x000fe200078e000d */
[----:B------:R-:W-:Y:S01]  /*c960*/  SHF.R.U64 R55, R26, 0x10, R27 ;  /* 0x000000101a377819 */ /* 0x000fe2000000121b */
[----:B------:R-:W-:Y:S01]  /*c970*/  IMAD.MOV.U32 R43, RZ, RZ, R6 ;  /* 0x000000ffff2b7224 */ /* 0x000fe200078e0006 */
[----:B------:R-:W-:Y:S01]  /*c980*/  SHF.R.U64 R54, R12, 0x10, R13 ;  /* 0x000000100c367819 */ /* 0x000fe2000000120d */
[----:B------:R-:W-:Y:S01]  /*c990*/  IMAD.MOV.U32 R42, RZ, RZ, R5 ;  /* 0x000000ffff2a7224 */ /* 0x000fe200078e0005 */
[----:B------:R-:W-:Y:S01]  /*c9a0*/  SHF.R.U32.HI R53, RZ, 0x10, R27 ;  /* 0x00000010ff357819 */ /* 0x000fe2000001161b */
[----:B------:R-:W-:Y:S01]  /*c9b0*/  BSSY B1, `(.L_x_580) ;  /* 0x0000021000017945 */ /* 0x000fe20003800000 */
[----:B------:R-:W-:Y:S01]  /*c9c0*/  SHF.R.U32.HI R56, RZ, 0x10, R21 ;  /* 0x00000010ff387819 */ /* 0x000fe20000011615 */
[----:B------:R-:W-:Y:S01]  /*c9d0*/  VIADD R0, R3, 0x12440 ;  /* 0x0001244003007836 */ /* 0x000fe20000000000 */
[----:B------:R-:W-:Y:S01]  /*c9e0*/  SHF.R.U32.HI R52, RZ, 0x10, R13 ;  /* 0x00000010ff347819 */ /* 0x000fe2000001160d */
[----:B------:R-:W-:Y:S01]  /*c9f0*/  IMAD.MOV.U32 R6, RZ, RZ, R41 ;  /* 0x000000ffff067224 */ /* 0x000fe200078e0029 */
[----:B------:R-:W-:-:S02]  /*ca00*/  VIMNMX R39, R37, 0x80, PT ;  /* 0x0000008025277848 */ /* 0x000fc40003fe0100 */
[----:B------:R-:W-:Y:S01]  /*ca10*/  SHF.R.U32.HI R47, RZ, 0x10, R5 ;  /* 0x00000010ff2f7819 */ /* 0x000fe20000011605 */
[----:B------:R-:W-:Y:S01]  /*ca20*/  IMAD.MOV.U32 R5, RZ, RZ, R40 ;  /* 0x000000ffff057224 */ /* 0x000fe200078e0028 */
[----:B------:R-:W-:Y:S02]  /*ca30*/  PRMT R27, R28, 0x5410, R65 ;  /* 0x000054101c1b7816 */ /* 0x000fe40000000041 */
[----:B------:R-:W-:Y:S02]  /*ca40*/  SHF.R.U64 R40, R40, 0x10, R41 ;  /* 0x0000001028287819 */ /* 0x000fe40000001229 */
[----:B------:R-:W-:Y:S02]  /*ca50*/  @P1 IADD3 R0, R4, -0x40, RZ ;  /* 0xffffffc004001810 */ /* 0x000fe40007ffe0ff */
[----:B------:R-:W-:Y:S02]  /*ca60*/  PRMT R26, R25, 0x5410, R62 ;  /* 0x00005410191a7816 */ /* 0x000fe4000000003e */
[----:B------:R-:W-:-:S02]  /*ca70*/  PRMT R21, R24, 0x5410, R63 ;  /* 0x0000541018157816 */ /* 0x000fc4000000003f */
[----:B------:R-:W-:Y:S02]  /*ca80*/  PRMT R37, R38, 0x5410, R55 ;  /* 0x0000541026257816 */ /* 0x000fe40000000037 */
[----:B------:R-:W-:Y:S02]  /*ca90*/  PRMT R28, R29, 0x5410, R54 ;  /* 0x000054101d1c7816 */ /* 0x000fe40000000036 */
[----:B------:R-:W-:Y:S02]  /*caa0*/  SHF.R.U32.HI R41, RZ, 0x10, R41 ;  /* 0x00000010ff297819 */ /* 0x000fe40000011629 */
[----:B------:R-:W-:Y:S02]  /*cab0*/  PRMT R34, R34, 0x5410, R69 ;  /* 0x0000541022227816 */ /* 0x000fe40000000045 */
[----:B------:R-:W-:Y:S02]  /*cac0*/  PRMT R35, R35, 0x5410, R66 ;  /* 0x0000541023237816 */ /* 0x000fe40000000042 */
[----:B------:R-:W-:-:S02]  /*cad0*/  PRMT R30, R30, 0x5410, R67 ;  /* 0x000054101e1e7816 */ /* 0x000fc40000000043 */
[----:B------:R-:W-:Y:S02]  /*cae0*/  PRMT R31, R31, 0x5410, R64 ;  /* 0x000054101f1f7816 */ /* 0x000fe40000000040 */
[----:B------:R-:W-:Y:S02]  /*caf0*/  PRMT R20, R15, 0x5410, R60 ;  /* 0x000054100f147816 */ /* 0x000fe4000000003c */
[----:B------:R-:W-:Y:S02]  /*cb00*/  PRMT R12, R10, 0x5410, R61 ;  /* 0x000054100a0c7816 */ /* 0x000fe4000000003d */
[----:B------:R-:W-:Y:S02]  /*cb10*/  PRMT R13, R14, 0x5410, R59 ;  /* 0x000054100e0d7816 */ /* 0x000fe4000000003b */
[----:B------:R-:W-:Y:S02]  /*cb20*/  PRMT R8, R8, 0x5410, R57 ;  /* 0x0000541008087816 */ /* 0x000fe40000000039 */
[----:B------:R-:W-:-:S02]  /*cb30*/  PRMT R9, R9, 0x5410, R58 ;  /* 0x0000541009097816 */ /* 0x000fc4000000003a */
[----:B------:R-:W-:Y:S02]  /*cb40*/  ISETP.GE.AND P1, PT, R202, R39, PT ;  /* 0x00000027ca00720c */ /* 0x000fe40003f26270 */
[----:B------:R-:W-:Y:S02]  /*cb50*/  PRMT R38, R46, 0x5410, R53 ;  /* 0x000054102e267816 */ /* 0x000fe40000000035 */
[----:B------:R-:W-:Y:S02]  /*cb60*/  PRMT R32, R32, 0x5410, R51 ;  /* 0x0000541020207816 */ /* 0x000fe40000000033 */
[----:B------:R-:W-:Y:S02]  /*cb70*/  PRMT R33, R33, 0x5410, R56 ;  /* 0x0000541021217816 */ /* 0x000fe40000000038 */
[----:B------:R-:W-:Y:S02]  /*cb80*/  PRMT R29, R45, 0x5410, R52 ;  /* 0x000054102d1d7816 */ /* 0x000fe40000000034 */
[----:B------:R-:W-:-:S02]  /*cb90*/  PRMT R24, R43, 0x5410, R50 ;  /* 0x000054102b187816 */ /* 0x000fc40000000032 */
[----:B------:R-:W-:Y:S01]  /*cba0*/  PRMT R25, R44, 0x5410, R49 ;  /* 0x000054102c197816 */ /* 0x000fe20000000031 */
[----:B0-----:R-:W-:Y:S06]  /*cbb0*/  @!P0 BRA `(.L_x_581) ;  /* 0x0000017000488947 */ /* 0x001fec0003800000 */
.L_x_827:
[----:B------:R-:W-:Y:S05]  /*cbc0*/  BSYNC B1 ;  /* 0x0000000000017941 */ /* 0x000fea0003800000 */
.L_x_580:
[----:B------:R-:W-:Y:S01]  /*cbd0*/  BSSY B1, `(.L_x_582) ;  /* 0x0000101000017945 */ /* 0x000fe20003800000 */
[----:B------:R-:W-:Y:S02]  /*cbe0*/  PRMT R14, R7, 0x5410, R48 ;  /* 0x00005410070e7816 */ /* 0x000fe40000000030 */
[----:B------:R-:W-:Y:S02]  /*cbf0*/  PRMT R15, R42, 0x5410, R47 ;  /* 0x000054102a0f7816 */ /* 0x000fe4000000002f */
[----:B------:R-:W-:Y:S02]  /*cc00*/  PRMT R10, R5, 0x5410, R40 ;  /* 0x00005410050a7816 */ /* 0x000fe40000000028 */
[----:B0-----:R-:W-:Y:S01]  /*cc10*/  PRMT R11, R6, 0x5410, R41 ;  /* 0x00005410060b7816 */ /* 0x001fe20000000029 */
[----:B------:R-:W-:Y:S06]  /*cc20*/  @P1 BRA `(.L_x_583) ;  /* 0x0000000c00ec1947 */ /* 0x000fec0003800000 */
[----:B------:R-:W0:Y:S01]  /*cc30*/  LDC R4, c[0x0][0x3f4] ;  /* 0x0000fd00ff047b82 */ /* 0x000e220000000800 */
[----:B------:R-:W-:Y:S01]  /*cc40*/  BSSY B2, `(.L_x_584) ;  /* 0x000002e000027945 */ /* 0x000fe20003800000 */
[-C--:B0-----:R-:W-:Y:S02]  /*cc50*/  ISETP.GE.AND P0, PT, R194, R4.reuse, PT ;  /* 0x00000004c200720c */ /* 0x081fe40003f06270 */
[-C--:B------:R-:W-:Y:S02]  /*cc60*/  ISETP.GE.AND P1, PT, R208, R4.reuse, PT ;  /* 0x00000004d000720c */ /* 0x080fe40003f26270 */
[-C--:B------:R-:W-:Y:S02]  /*cc70*/  ISETP.GE.AND P2, PT, R206, R4.reuse, PT ;  /* 0x00000004ce00720c */ /* 0x080fe40003f46270 */
[-C--:B------:R-:W-:Y:S02]  /*cc80*/  ISETP.GE.AND P3, PT, R207, R4.reuse, PT ;  /* 0x00000004cf00720c */ /* 0x080fe40003f66270 */
[----:B------:R-:W-:-:S02]  /*cc90*/  ISETP.GE.AND P4, PT, R205, R4, PT ;  /* 0x00000004cd00720c */ /* 0x000fc40003f86270 */
[----:B------:R-:W-:-:S03]  /*cca0*/  ISETP.GE.AND P5, PT, R209, R4, PT ;  /* 0x00000004d100720c */ /* 0x000fc60003fa6270 */
[----:B------:R-:W-:Y:S10]  /*ccb0*/  @P0 BRA `(.L_x_585) ;  /* 0x0000000000980947 */ /* 0x000ff40003800000 */
[----:B------:R-:W0:Y:S01]  /*ccc0*/  LDS.128 R4, [R3+0x12400] ;  /* 0x0124000003047984 */ /* 0x000e220000000c00 */
[C---:B------:R-:W-:Y:S01]  /*ccd0*/  IMAD.U32 R47, R37.reuse, 0x10000, RZ ;  /* 0x00010000252f7824 */ /* 0x040fe200078e00ff */
[----:B------:R-:W-:Y:S01]  /*cce0*/  LOP3.LUT R46, R37, 0xffff0000, RZ, 0xc0, !PT ;  /* 0xffff0000252e7812 */ /* 0x000fe200078ec0ff */
[C---:B------:R-:W-:Y:S01]  /*ccf0*/  IMAD.U32 R45, R34.reuse, 0x10000, RZ ;  /* 0x00010000222d7824 */ /* 0x040fe200078e00ff */
[----:B------:R-:W-:Y:S01]  /*cd00*/  LOP3.LUT R44, R34, 0xffff0000, RZ, 0xc0, !PT ;  /* 0xffff0000222c7812 */ /* 0x000fe200078ec0ff */
[C---:B0-----:R-:W-:Y:S01]  /*cd10*/  IMAD.U32 R40, R4.reuse, 0x10000, RZ ;  /* 0x0001000004287824 */ /* 0x041fe200078e00ff */
[----:B------:R-:W-:Y:S01]  /*cd20*/  LOP3.LUT R4, R4, 0xffff0000, RZ, 0xc0, !PT ;  /* 0xffff000004047812 */ /* 0x000fe200078ec0ff */
[C---:B------:R-:W-:Y:S01]  /*cd30*/  IMAD.U32 R41, R5.reuse, 0x10000, RZ ;  /* 0x0001000005297824 */ /* 0x040fe200078e00ff */
[----:B------:R-:W-:Y:S01]  /*cd40*/  LOP3.LUT R5, R5, 0xffff0000, RZ, 0xc0, !PT ;  /* 0xffff000005057812 */ /* 0x000fe200078ec0ff */
[C---:B------:R-:W-:Y:S01]  /*cd50*/  IMAD.U32 R42, R6.reuse, 0x10000, RZ ;  /* 0x00010000062a7824 */ /* 0x040fe200078e00ff */
[----:B------:R-:W-:Y:S01]  /*cd60*/  LOP3.LUT R6, R6, 0xffff0000, RZ, 0xc0, !PT ;  /* 0xffff000006067812 */ /* 0x000fe200078ec0ff */
[C---:B------:R-:W-:Y:S01]  /*cd70*/  FMUL.FTZ R49, R4.reuse, R47 ;  /* 0x0000002f04317220 */ /* 0x040fe20000410000 */
[----:B------:R-:W-:Y:S01]  /*cd80*/  FMUL.FTZ R4, R4, R45 ;  /* 0x0000002d04047220 */ /* 0x000fe20000410000 */
[----:B------:R-:W-:-:S02]  /*cd90*/  IMAD.U32 R43, R7, 0x10000, RZ ;  /* 0x00010000072b7824 */ /* 0x000fc400078e00ff */
[----:B------:R-:W-:Y:S01]  /*cda0*/  FMUL.FTZ R50, R5, R46 ;  /* 0x0000002e05327220 */ /* 0x000fe20000410000 */
[C---:B------:R-:W-:Y:S01]  /*cdb0*/  FFMA.FTZ R49, R40.reuse, R45, -R49 ;  /* 0x0000002d28317223 */ /* 0x040fe20000010831 */
[----:B------:R-:W-:Y:S01]  /*cdc0*/  FFMA.FTZ R48, R40, R47, R4 ;  /* 0x0000002f28307223 */ /* 0x000fe20000010004 */
[----:B------:R-:W-:Y:S01]  /*cdd0*/  LOP3.LUT R7, R7, 0xffff0000, RZ, 0xc0, !PT ;  /* 0xffff000007077812 */ /* 0x000fe200078ec0ff */
[-C--:B------:R-:W-:Y:S01]  /*cde0*/  FMUL.FTZ R52, R5, R44.reuse ;  /* 0x0000002c05347220 */ /* 0x080fe20000410000 */
[C---:B------:R-:W-:Y:S01]  /*cdf0*/  LOP3.LUT R40, R38.reuse, 0xffff0000, RZ, 0xc0, !PT ;  /* 0xffff000026287812 */ /* 0x040fe200078ec0ff */
[----:B------:R-:W-:Y:S01]  /*ce00*/  IMAD.U32 R45, R38, 0x10000, RZ ;  /* 0x00010000262d7824 */ /* 0x000fe200078e00ff */
[C---:B------:R-:W-:Y:S01]  /*ce10*/  LOP3.LUT R4, R35.reuse, 0xffff0000, RZ, 0xc0, !PT ;  /* 0xffff000023047812 */ /* 0x040fe200078ec0ff */
[----:B------:R-:W-:Y:S02]  /*ce20*/  IMAD.U32 R5, R35, 0x10000, RZ ;  /* 0x0001000023057824 */ /* 0x000fe400078e00ff */
[C---:B------:R-:W-:Y:S01]  /*ce30*/  FFMA.FTZ R50, R41.reuse, R44, -R50 ;  /* 0x0000002c29327223 */ /* 0x040fe20000010832 */
[----:B------:R-:W-:Y:S01]  /*ce40*/  FFMA.FTZ R41, R41, R46, R52 ;  /* 0x0000002e29297223 */ /* 0x000fe20000010034 */
[C---:B------:R-:W-:Y:S01]  /*ce50*/  FMUL.FTZ R47, R6.reuse, R45 ;  /* 0x0000002d062f7220 */ /* 0x040fe20000410000 */
[-C--:B------:R-:W-:Y:S01]  /*ce60*/  FMUL.FTZ R44, R6, R5.reuse ;  /* 0x00000005062c7220 */ /* 0x080fe20000410000 */
[C---:B------:R-:W-:Y:S01]  /*ce70*/  FMUL.FTZ R46, R7.reuse, R40 ;  /* 0x00000028072e7220 */ /* 0x040fe20000410000 */
[-C--:B------:R-:W-:Y:S01]  /*ce80*/  FMUL.FTZ R51, R7, R4.reuse ;  /* 0x0000000407337220 */ /* 0x080fe20000410000 */
[C---:B------:R-:W-:Y:S01]  /*ce90*/  FFMA.FTZ R6, R42.reuse, R5, -R47 ;  /* 0x000000052a067223 */ /* 0x040fe2000001082f */
[----:B------:R-:W-:Y:S01]  /*cea0*/  FFMA.FTZ R45, R42, R45, R44 ;  /* 0x0000002d2a2d7223 */ /* 0x000fe2000001002c */
[C---:B------:R-:W-:Y:S01]  /*ceb0*/  FFMA.FTZ R7, R43.reuse, R4, -R46 ;  /* 0x000000042b077223 */ /* 0x040fe2000001082e */
[----:B------:R-:W-:Y:S01]  /*cec0*/  FFMA.FTZ R40, R43, R40, R51 ;  /* 0x000000282b287223 */ /* 0x000fe20000010033 */
[----:B------:R-:W-:-:S02]  /*ced0*/  F2FP.BF16.F32.PACK_AB R4, R48, R49 ;  /* 0x000000313004723e */ /* 0x000fc400000010ff */
[----:B------:R-:W-:Y:S02]  /*cee0*/  F2FP.BF16.F32.PACK_AB R5, R41, R50 ;  /* 0x000000322905723e */ /* 0x000fe400000010ff */
[----:B------:R-:W-:Y:S02]  /*cef0*/  F2FP.BF16.F32.PACK_AB R6, R45, R6 ;  /* 0x000000062d06723e */ /* 0x000fe400000010ff */
[----:B------:R-:W-:-:S05]  /*cf00*/  F2FP.BF16.F32.PACK_AB R7, R40, R7 ;  /* 0x000000072807723e */ /* 0x000fca00000010ff */
[----:B------:R0:W-:Y:S02]  /*cf10*/  STS.128 [R3+0x12400], R4 ;  /* 0x0124000403007388 */ /* 0x0001e40000000c00 */
.L_x_585:
[----:B------:R-:W-:Y:S05]  /*cf20*/  BSYNC B2 ;  /* 0x0000000000027941 */ /* 0x000fea0003800000 */
.L_x_584:
[----:B------:R-:W-:Y:S04]  /*cf30*/  BSSY B2, `(.L_x_586) ;  /* 0x0000028000027945 */ /* 0x000fe80003800000 */
[----:B------:R-:W-:Y:S05]  /*cf40*/  @P1 BRA `(.L_x_587) ;  /* 0x0000000000981947 */ /* 0x000fea0003800000 */
[----:B0-----:R-:W0:Y:S01]  /*cf50*/  LDS.128 R4, [R0] ;  /* 0x0000000000047984 */ /* 0x001e220000000c00 */
        /* <DEDUP_REMOVED lines=36> */
[----:B------:R1:W-:Y:S02]  /*d1a0*/  STS.128 [R0], R4 ;  /* 0x0000000400007388 */ /* 0x0003e40000000c00 */
.L_x_587:
[----:B------:R-:W-:Y:S05]  /*d1b0*/  BSYNC B2 ;  /* 0x0000000000027941 */ /* 0x000fea0003800000 */
.L_x_586:
[----:B------:R-:W-:Y:S04]  /*d1c0*/  BSSY B2, `(.L_x_588) ;  /* 0x0000028000027945 */ /* 0x000fe80003800000 */
[----:B------:R-:W-:Y:S05]  /*d1d0*/  @P2 BRA `(.L_x_589) ;  /* 0x0000000000982947 */ /* 0x000fea0003800000 */
[----:B01----:R-:W0:Y:S01]  /*d1e0*/  LDS.128 R4, [R3+0x16400] ;  /* 0x0164000003047984 */ /* 0x003e220000000c00 */
[C---:B------:R-:W-:Y:S01]  /*d1f0*/  IMAD.U32 R47, R28.reuse, 0x10000, RZ ;  /* 0x000100001c2f7824 */ /* 0x040fe200078e00ff */
[----:B------:R-:W-:Y:S01]  /*d200*/  LOP3.LUT R46, R28, 0xffff0000, RZ, 0xc0, !PT ;  /* 0xffff00001c2e7812 */ /* 0x000fe200078ec0ff */
[C---:B------:R-:W-:Y:S01]  /*d210*/  IMAD.U32 R45, R26.reuse, 0x10000, RZ ;  /* 0x000100001a2d7824 */ /* 0x040fe200078e00ff */
[----:B------:R-:W-:Y:S02]  /*d220*/  LOP3.LUT R44, R26, 0xffff0000, RZ, 0xc0, !PT ;  /* 0xffff00001a2c7812 */ /* 0x000fe400078ec0ff */
[C---:B0-----:R-:W-:Y:S01]  /*d230*/  SHF.L.U32 R40, R4.reuse, 0x10, RZ ;  /* 0x0000001004287819 */ /* 0x041fe200000006ff */
[C---:B------:R-:W-:Y:S01]  /*d240*/  IMAD.U32 R41, R5.reuse, 0x10000, RZ ;  /* 0x0001000005297824 */ /* 0x040fe200078e00ff */
[----:B------:R-:W-:Y:S01]  /*d250*/  LOP3.LUT R4, R4, 0xffff0000, RZ, 0xc0, !PT ;  /* 0xffff000004047812 */ /* 0x000fe200078ec0ff */
[C---:B------:R-:W-:Y:S01]  /*d260*/  IMAD.U32 R42, R6.reuse, 0x10000, RZ ;  /* 0x00010000062a7824 */ /* 0x040fe200078e00ff */
[----:B------:R-:W-:Y:S01]  /*d270*/  LOP3.LUT R5, R5, 0xffff0000, RZ, 0xc0, !PT ;  /* 0xffff000005057812 */ /* 0x000fe200078ec0ff */
[----:B------:R-:W-:Y:S01]  /*d280*/  IMAD.U32 R43, R7, 0x10000, RZ ;  /* 0x00010000072b7824 */ /* 0x000fe200078e00ff */
[----:B------:R-:W-:Y:S01]  /*d290*/  LOP3.LUT R6, R6, 0xffff0000, RZ, 0xc0, !PT ;  /* 0xffff000006067812 */ /* 0x000fe200078ec0ff */
[C---:B------:R-:W-:Y:S01]  /*d2a0*/  FMUL.FTZ R49, R4.reuse, R47 ;  /* 0x0000002f04317220 */ /* 0x040fe20000410000 */
[-C--:B------:R-:W-:Y:S01]  /*d2b0*/  FMUL.FTZ R4, R4, R45.reuse ;  /* 0x0000002d04047220 */ /* 0x080fe20000410000 */
[----:B------:R-:W-:Y:S01]  /*d2c0*/  FMUL.FTZ R50, R5, R46 ;  /* 0x0000002e05327220 */ /* 0x000fe20000410000 */
[----:B------:R-:W-:Y:S01]  /*d2d0*/  LOP3.LUT R7, R7, 0xffff0000, RZ, 0xc0, !PT ;  /* 0xffff000007077812 */ /* 0x000fe200078ec0ff */
[C---:B------:R-:W-:Y:S01]  /*d2e0*/  FFMA.FTZ R49, R40.reuse, R45, -R49 ;  /* 0x0000002d28317223 */ /* 0x040fe20000010831 */
[----:B------:R-:W-:Y:S01]  /*d2f0*/  FFMA.FTZ R48, R40, R47, R4 ;  /* 0x0000002f28307223 */ /* 0x000fe20000010004 */
[----:B------:R-:W-:Y:S01]  /*d300*/  FMUL.FTZ R52, R5, R44 ;  /* 0x0000002c05347220 */ /* 0x000fe20000410000 */
[C---:B------:R-:W-:Y:S01]  /*d310*/  LOP3.LUT R40, R29.reuse, 0xffff0000, RZ, 0xc0, !PT ;  /* 0xffff00001d287812 */ /* 0x040fe200078ec0ff */
[----:B------:R-:W-:Y:S01]  /*d320*/  IMAD.U32 R45, R29, 0x10000, RZ ;  /* 0x000100001d2d7824 */ /* 0x000fe200078e00ff */
[C---:B------:R-:W-:Y:S01]  /*d330*/  LOP3.LUT R4, R27.reuse, 0xffff0000, RZ, 0xc0, !PT ;  /* 0xffff00001b047812 */ /* 0x040fe200078ec0ff */
[----:B------:R-:W-:-:S02]  /*d340*/  IMAD.U32 R5, R27, 0x10000, RZ ;  /* 0x000100001b057824 */ /* 0x000fc400078e00ff */
        /* <DEDUP_REMOVED lines=15> */
.L_x_589:
[----:B------:R-:W-:Y:S05]  /*d440*/  BSYNC B2 ;  /* 0x0000000000027941 */ /* 0x000fea0003800000 */
.L_x_588:
[----:B------:R-:W-:Y:S04]  /*d450*/  BSSY B2, `(.L_x_590) ;  /* 0x0000028000027945 */ /* 0x000fe80003800000 */
[----:B------:R-:W-:Y:S05]  /*d460*/  @P3 BRA `(.L_x_591) ;  /* 0x0000000000983947 */ /* 0x000fea0003800000 */
[----:B012---:R-:W0:Y:S01]  /*d470*/  LDS.128 R4, [R0+0x4000] ;  /* 0x0040000000047984 */ /* 0x007e220000000c00 */
        /* <DEDUP_REMOVED lines=37> */
.L_x_591:
[----:B------:R-:W-:Y:S05]  /*d6d0*/  BSYNC B2 ;  /* 0x0000000000027941 */ /* 0x000fea0003800000 */
.L_x_590:
[----:B------:R-:W-:Y:S04]  /*d6e0*/  BSSY B2, `(.L_x_592) ;  /* 0x0000028000027945 */ /* 0x000fe80003800000 */
[----:B------:R-:W-:Y:S05]  /*d6f0*/  @P4 BRA `(.L_x_593) ;  /* 0x0000000000984947 */ /* 0x000fea0003800000 */
[----:B0123--:R-:W0:Y:S01]  /*d700*/  LDS.128 R4, [R3+0x1a400] ;  /* 0x01a4000003047984 */ /* 0x00fe220000000c00 */
[C---:B------:R-:W-:Y:S01]  /*d710*/  IMAD.U32 R47, R14.reuse, 0x10000, RZ ;  /* 0x000100000e2f7824 */ /* 0x040fe200078e00ff */
[----:B------:R-:W-:Y:S01]  /*d720*/  LOP3.LUT R46, R14, 0xffff0000, RZ, 0xc0, !PT ;  /* 0xffff00000e2e7812 */ /* 0x000fe200078ec0ff */
[C---:B------:R-:W-:Y:S01]  /*d730*/  IMAD.U32 R45, R12.reuse, 0x10000, RZ ;  /* 0x000100000c2d7824 */ /* 0x040fe200078e00ff */
[----:B------:R-:W-:Y:S01]  /*d740*/  LOP3.LUT R44, R12, 0xffff0000, RZ, 0xc0, !PT ;  /* 0xffff00000c2c7812 */ /* 0x000fe200078ec0ff */
[C---:B0-----:R-:W-:Y:S01]  /*d750*/  IMAD.U32 R40, R4.reuse, 0x10000, RZ ;  /* 0x0001000004287824 */ /* 0x041fe200078e00ff */
[----:B------:R-:W-:Y:S01]  /*d760*/  LOP3.LUT R4, R4, 0xffff0000, RZ, 0xc0, !PT ;  /* 0xffff000004047812 */ /* 0x000fe200078ec0ff */
[----:B------:R-:W-:Y:S01]  /*d770*/  IMAD.U32 R42, R6, 0x10000, RZ ;  /* 0x00010000062a7824 */ /* 0x000fe200078e00ff */
[----:B------:R-:W-:Y:S01]  /*d780*/  SHF.L.U32 R41, R5, 0x10, RZ ;  /* 0x0000001005297819 */ /* 0x000fe200000006ff */
[----:B------:R-:W-:Y:S01]  /*d790*/  IMAD.U32 R43, R7, 0x10000, RZ ;  /* 0x00010000072b7824 */ /* 0x000fe200078e00ff */
[----:B------:R-:W-:Y:S01]  /*d7a0*/  LOP3.LUT R5, R5, 0xffff0000, RZ, 0xc0, !PT ;  /* 0xffff000005057812 */ /* 0x000fe200078ec0ff */
[C---:B------:R-:W-:Y:S01]  /*d7b0*/  FMUL.FTZ R49, R4.reuse, R47 ;  /* 0x0000002f04317220 */ /* 0x040fe20000410000 */
[----:B------:R-:W-:Y:S01]  /*d7c0*/  FMUL.FTZ R4, R4, R45 ;  /* 0x0000002d04047220 */ /* 0x000fe20000410000 */
[----:B------:R-:W-:-:S02]  /*d7d0*/  LOP3.LUT R6, R6, 0xffff0000, RZ, 0xc0, !PT ;  /* 0xffff000006067812 */ /* 0x000fc400078ec0ff */
        /* <DEDUP_REMOVED lines=24> */
.L_x_593:
[----:B------:R-:W-:Y:S05]  /*d960*/  BSYNC B2 ;  /* 0x0000000000027941 */ /* 0x000fea0003800000 */
.L_x_592:
[----:B------:R-:W-:Y:S05]  /*d970*/  @P5 BRA `(.L_x_583) ;  /* 0x0000000000985947 */ /* 0x000fea0003800000 */
[----:B01234-:R-:W0:Y:S01]  /*d980*/  LDS.128 R4, [R0+0x8000] ;  /* 0x0080000000047984 */ /* 0x01fe220000000c00 */
        /* <DEDUP_REMOVED lines=37> */
.L_x_583:
[----:B------:R-:W-:Y:S05]  /*dbe0*/  BSYNC B1 ;  /* 0x0000000000017941 */ /* 0x000fea0003800000 */
.L_x_582:
[----:B01234-:R-:W-:-:S05]  /*dbf0*/  VIADD R4, R202, 0x40 ;  /* 0x00000040ca047836 */ /* 0x01ffca0000000000 */
[----:B------:R-:W-:-:S13]  /*dc00*/  ISETP.GE.AND P0, PT, R4, R39, PT ;  /* 0x000000270400720c */ /* 0x000fda0003f06270 */
[----:B------:R-:W-:Y:S05]  /*dc10*/  @P0 BRA `(.L_x_594) ;  /* 0x0000003c00880947 */ /* 0x000fea0003800000 */
        /* <DEDUP_REMOVED lines=13> */
[----:B------:R-:W-:Y:S02]  /*dcf0*/  LOP3.LUT R46, R34, 0xffff0000, RZ, 0xc0, !PT ;  /* 0xffff0000222e7812 */ /* 0x000fe400078ec0ff */
[----:B------:R-:W-:Y:S01]  /*dd00*/  LOP3.LUT R47, R38, 0xffff0000, RZ, 0xc0, !PT ;  /* 0xffff0000262f7812 */ /* 0x000fe200078ec0ff */
[C---:B0-----:R-:W-:Y:S01]  /*dd10*/  IMAD.U32 R39, R4.reuse, 0x10000, RZ ;  /* 0x0001000004277824 */ /* 0x041fe200078e00ff */
[----:B------:R-:W-:Y:S01]  /*dd20*/  LOP3.LUT R4, R4, 0xffff0000, RZ, 0xc0, !PT ;  /* 0xffff000004047812 */ /* 0x000fe200078ec0ff */
[C---:B------:R-:W-:Y:S01]  /*dd30*/  IMAD.U32 R34, R6.reuse, 0x10000, RZ ;  /* 0x0001000006227824 */ /* 0x040fe200078e00ff */
[----:B------:R-:W-:Y:S01]  /*dd40*/  SHF.L.U32 R40, R5, 0x10, RZ ;  /* 0x0000001005287819 */ /* 0x000fe200000006ff */
[----:B------:R-:W-:Y:S01]  /*dd50*/  IMAD.U32 R37, R7, 0x10000, RZ ;  /* 0x0001000007257824 */ /* 0x000fe200078e00ff */
[----:B------:R-:W-:Y:S01]  /*dd60*/  LOP3.LUT R5, R5, 0xffff0000, RZ, 0xc0, !PT ;  /* 0xffff000005057812 */ /* 0x000fe200078ec0ff */
[-C--:B------:R-:W-:Y:S01]  /*dd70*/  FMUL.FTZ R42, R45, R4.reuse ;  /* 0x000000042d2a7220 */ /* 0x080fe20000410000 */
[----:B------:R-:W-:Y:S01]  /*dd80*/  FMUL.FTZ R44, R43, R4 ;  /* 0x000000042b2c7220 */ /* 0x000fe20000410000 */
[----:B------:R-:W-:-:S02]  /*dd90*/  LOP3.LUT R6, R6, 0xffff0000, RZ, 0xc0, !PT ;  /* 0xffff000006067812 */ /* 0x000fc400078ec0ff */
[----:B------:R-:W-:Y:S01]  /*dda0*/  FMUL.FTZ R41, R48, R5 ;  /* 0x0000000530297220 */ /* 0x000fe20000410000 */
[-C--:B------:R-:W-:Y:S01]  /*ddb0*/  FFMA.FTZ R4, R43, R39.reuse, -R42 ;  /* 0x000000272b047223 */ /* 0x080fe2000001082a */
[----:B------:R-:W-:Y:S01]  /*ddc0*/  FFMA.FTZ R39, R45, R39, R44 ;  /* 0x000000272d277223 */ /* 0x000fe2000001002c */
[C---:B------:R-:W-:Y:S01]  /*ddd0*/  FMUL.FTZ R43, R46.reuse, R5 ;  /* 0x000000052e2b7220 */ /* 0x040fe20000410000 */
[----:B------:R-:W-:Y:S01]  /*dde0*/  LOP3.LUT R7, R7, 0xffff0000, RZ, 0xc0, !PT ;  /* 0xffff000007077812 */ /* 0x000fe200078ec0ff */
[-C--:B------:R-:W-:Y:S01]  /*ddf0*/  FFMA.FTZ R5, R46, R40.reuse, -R41 ;  /* 0x000000282e057223 */ /* 0x080fe20000010829 */
[C---:B------:R-:W-:Y:S01]  /*de00*/  LOP3.LUT R45, R35.reuse, 0xffff0000, RZ, 0xc0, !PT ;  /* 0xffff0000232d7812 */ /* 0x040fe200078ec0ff */
[----:B------:R-:W-:Y:S02]  /*de10*/  IMAD.U32 R46, R38, 0x10000, RZ ;  /* 0x00010000262e7824 */ /* 0x000fe400078e00ff */
[----:B------:R-:W-:Y:S01]  /*de20*/  FFMA.FTZ R40, R48, R40, R43 ;  /* 0x0000002830287223 */ /* 0x000fe2000001002b */
[----:B------:R-:W-:-:S02]  /*de30*/  IMAD.U32 R44, R35, 0x10000, RZ ;  /* 0x00010000232c7824 */ /* 0x000fc400078e00ff */
[-C--:B------:R-:W-:Y:S01]  /*de40*/  FMUL.FTZ R38, R47, R7.reuse ;  /* 0x000000072f267220 */ /* 0x080fe20000410000 */
[-C--:B------:R-:W-:Y:S01]  /*de50*/  FMUL.FTZ R35, R46, R6.reuse ;  /* 0x000000062e237220 */ /* 0x080fe20000410000 */
[C---:B------:R-:W-:Y:S01]  /*de60*/  FMUL.FTZ R42, R45.reuse, R7 ;  /* 0x000000072d2a7220 */ /* 0x040fe20000410000 */
[C---:B------:R-:W-:Y:S01]  /*de70*/  FMUL.FTZ R41, R44.reuse, R6 ;  /* 0x000000062c297220 */ /* 0x040fe20000410000 */
[-C--:B------:R-:W-:Y:S01]  /*de80*/  FFMA.FTZ R7, R45, R37.reuse, -R38 ;  /* 0x000000252d077223 */ /* 0x080fe20000010826 */
[-C--:B------:R-:W-:Y:S01]  /*de90*/  FFMA.FTZ R6, R44, R34.reuse, -R35 ;  /* 0x000000222c067223 */ /* 0x080fe20000010823 */
[----:B------:R-:W-:Y:S01]  /*dea0*/  FFMA.FTZ R42, R47, R37, R42 ;  /* 0x000000252f2a7223 */ /* 0x000fe2000001002a */
[----:B------:R-:W-:Y:S01]  /*deb0*/  FFMA.FTZ R41, R46, R34, R41 ;  /* 0x000000222e297223 */ /* 0x000fe20000010029 */
[----:B------:R-:W-:Y:S02]  /*dec0*/  F2FP.BF16.F32.PACK_AB R4, R39, R4 ;  /* 0x000000042704723e */ /* 0x000fe400000010ff */
[----:B------:R-:W-:-:S02]  /*ded0*/  F2FP.BF16.F32.PACK_AB R5, R40, R5 ;  /* 0x000000052805723e */ /* 0x000fc400000010ff */
[----:B------:R-:W-:Y:S02]  /*dee0*/  F2FP.BF16.F32.PACK_AB R6, R41, R6 ;  /* 0x000000062906723e */ /* 0x000fe400000010ff */
[----:B------:R-:W-:-:S05]  /*def0*/  F2FP.BF16.F32.PACK_AB R7, R42, R7 ;  /* 0x000000072a07723e */ /* 0x000fca00000010ff */
[----:B------:R0:W-:Y:S02]  /*df00*/  STS.128 [R3+0x14400], R4 ;  /* 0x0144000403007388 */ /* 0x0001e40000000c00 */
.L_x_596:
[----:B------:R-:W-:Y:S05]  /*df10*/  BSYNC B1 ;  /* 0x0000000000017941 */ /* 0x000fea0003800000 */
.L_x_595:
[----:B------:R-:W-:Y:S04]  /*df20*/  BSSY B1, `(.L_x_597) ;  /* 0x0000028000017945 */ /* 0x000fe80003800000 */
[----:B------:R-:W-:Y:S05]  /*df30*/  @P1 BRA `(.L_x_598) ;  /* 0x0000000000981947 */ /* 0x000fea0003800000 */
[----:B0-----:R-:W0:Y:S01]  /*df40*/  LDS.128 R4, [R0+0x2000] ;  /* 0x0020000000047984 */ /* 0x001e220000000c00 */
[----:B------:R-:W-:Y:S01]  /*df50*/  IMAD.U32 R40, R30, 0x10000, RZ ;  /* 0x000100001e287824 */ /* 0x000fe200078e00ff */
[C---:B------:R-:W-:Y:S01]  /*df60*/  LOP3.LUT R43, R32.reuse, 0xffff0000, RZ, 0xc0, !PT ;  /* 0xffff0000202b7812 */ /* 0x040fe200078ec0ff */
[----:B------:R-:W-:Y:S01]  /*df70*/  IMAD.U32 R42, R32, 0x10000, RZ ;  /* 0x00010000202a7824 */ /* 0x000fe200078e00ff */
[----:B------:R-:W-:Y:S02]  /*df80*/  LOP3.LUT R41, R30, 0xffff0000, RZ, 0xc0, !PT ;  /* 0xffff00001e297812 */ /* 0x000fe400078ec0ff */
[----:B------:R-:W-:Y:S01]  /*df90*/  LOP3.LUT R44, R33, 0xffff0000, RZ, 0xc0, !PT ;  /* 0xffff0000212c7812 */ /* 0x000fe200078ec0ff */
[C---:B0-----:R-:W-:Y:S01]  /*dfa0*/  IMAD.U32 R34, R4.reuse, 0x10000, RZ ;  /* 0x0001000004227824 */ /* 0x041fe200078e00ff */
[----:B------:R-:W-:Y:S01]  /*dfb0*/  LOP3.LUT R4, R4, 0xffff0000, RZ, 0xc0, !PT ;  /* 0xffff000004047812 */ /* 0x000fe200078ec0ff */
[C---:B------:R-:W-:Y:S01]  /*dfc0*/  IMAD.U32 R35, R5.reuse, 0x10000, RZ ;  /* 0x0001000005237824 */ /* 0x040fe200078e00ff */
[----:B------:R-:W-:Y:S01]  /*dfd0*/  LOP3.LUT R5, R5, 0xffff0000, RZ, 0xc0, !PT ;  /* 0xffff000005057812 */ /* 0x000fe200078ec0ff */
[C---:B------:R-:W-:Y:S01]  /*dfe0*/  IMAD.U32 R32, R7.reuse, 0x10000, RZ ;  /* 0x0001000007207824 */ /* 0x040fe200078e00ff */
[----:B------:R-:W-:Y:S01]  /*dff0*/  LOP3.LUT R7, R7, 0xffff0000, RZ, 0xc0, !PT ;  /* 0xffff000007077812 */ /* 0x000fe200078ec0ff */
[-C--:B------:R-:W-:Y:S01]  /*e000*/  FMUL.FTZ R37, R42, R4.reuse ;  /* 0x000000042a257220 */ /* 0x080fe20000410000 */
[----:B------:R-:W-:Y:S01]  /*e010*/  FMUL.FTZ R39, R40, R4 ;  /* 0x0000000428277220 */ /* 0x000fe20000410000 */
[----:B------:R-:W-:Y:S01]  /*e020*/  FMUL.FTZ R38, R43, R5 ;  /* 0x000000052b267220 */ /* 0x000fe20000410000 */
[----:B------:R-:W-:-:S02]  /*e030*/  IMAD.U32 R30, R6, 0x10000, RZ ;  /* 0x00010000061e7824 */ /* 0x000fc400078e00ff */
[-C--:B------:R-:W-:Y:S01]  /*e040*/  FFMA.FTZ R4, R40, R34.reuse, -R37 ;  /* 0x0000002228047223 */ /* 0x080fe20000010825 */
[----:B------:R-:W-:Y:S01]  /*e050*/  FFMA.FTZ R39, R42, R34, R39 ;  /* 0x000000222a277223 */ /* 0x000fe20000010027 */
[C---:B------:R-:W-:Y:S01]  /*e060*/  FMUL.FTZ R34, R41.reuse, R5 ;  /* 0x0000000529227220 */ /* 0x040fe20000410000 */
[----:B------:R-:W-:Y:S01]  /*e070*/  LOP3.LUT R6, R6, 0xffff0000, RZ, 0xc0, !PT ;  /* 0xffff000006067812 */ /* 0x000fe200078ec0ff */
[-C--:B------:R-:W-:Y:S01]  /*e080*/  FFMA.FTZ R5, R41, R35.reuse, -R38 ;  /* 0x0000002329057223 */ /* 0x080fe20000010826 */
[----:B------:R-:W-:Y:S01]  /*e090*/  LOP3.LUT R40, R31, 0xffff0000, RZ, 0xc0, !PT ;  /* 0xffff00001f287812 */ /* 0x000fe200078ec0ff */
[----:B------:R-:W-:Y:S02]  /*e0a0*/  IMAD.U32 R42, R33, 0x10000, RZ ;  /* 0x00010000212a7824 */ /* 0x000fe400078e00ff */
[----:B------:R-:W-:Y:S01]  /*e0b0*/  FFMA.FTZ R34, R43, R35, R34 ;  /* 0x000000232b227223 */ /* 0x000fe20000010022 */
[----:B------:R-:W-:Y:S02]  /*e0c0*/  IMAD.U32 R38, R31, 0x10000, RZ ;  /* 0x000100001f267824 */ /* 0x000fe400078e00ff */
[-C--:B------:R-:W-:Y:S01]  /*e0d0*/  FMUL.FTZ R35, R44, R7.reuse ;  /* 0x000000072c237220 */ /* 0x080fe20000410000 */
[-C--:B------:R-:W-:Y:S01]  /*e0e0*/  FMUL.FTZ R31, R42, R6.reuse ;  /* 0x000000062a1f7220 */ /* 0x080fe20000410000 */
        /* <DEDUP_REMOVED lines=9> */
[----:B------:R-:W-:-:S05]  /*e180*/  F2FP.BF16.F32.PACK_AB R7, R32, R7 ;  /* 0x000000072007723e */ /* 0x000fca00000010ff */
[----:B------:R1:W-:Y:S02]  /*e190*/  STS.128 [R0+0x2000], R4 ;  /* 0x0020000400007388 */ /* 0x0003e40000000c00 */
.L_x_598:
[----:B------:R-:W-:Y:S05]  /*e1a0*/  BSYNC B1 ;  /* 0x0000000000017941 */ /* 0x000fea0003800000 */
.L_x_597:
[----:B------:R-:W-:Y:S04]  /*e1b0*/  BSSY B1, `(.L_x_599) ;  /* 0x0000028000017945 */ /* 0x000fe80003800000 */
[----:B------:R-:W-:Y:S05]  /*e1c0*/  @P2 BRA `(.L_x_600) ;  /* 0x0000000000982947 */ /* 0x000fea0003800000 */
[----:B01----:R-:W0:Y:S01]  /*e1d0*/  LDS.128 R4, [R3+0x18400] ;  /* 0x0184000003047984 */ /* 0x003e220000000c00 */
[----:B------:R-:W-:Y:S01]  /*e1e0*/  SHF.L.U32 R34, R26, 0x10, RZ ;  /* 0x000000101a227819 */ /* 0x000fe200000006ff */
[C---:B------:R-:W-:Y:S01]  /*e1f0*/  IMAD.U32 R38, R28.reuse, 0x10000, RZ ;  /* 0x000100001c267824 */ /* 0x040fe200078e00ff */
[----:B------:R-:W-:Y:S02]  /*e200*/  LOP3.LUT R39, R28, 0xffff0000, RZ, 0xc0, !PT ;  /* 0xffff00001c277812 */ /* 0x000fe400078ec0ff */
        /* <DEDUP_REMOVED lines=34> */
.L_x_600:
[----:B------:R-:W-:Y:S05]  /*e430*/  BSYNC B1 ;  /* 0x0000000000017941 */ /* 0x000fea0003800000 */
.L_x_599:
[----:B------:R-:W-:Y:S04]  /*e440*/  BSSY B1, `(.L_x_601) ;  /* 0x0000028000017945 */ /* 0x000fe80003800000 */
[----:B------:R-:W-:Y:S05]  /*e450*/  @P3 BRA `(.L_x_602) ;  /* 0x0000000000983947 */ /* 0x000fea0003800000 */
[----:B012---:R-:W0:Y:S01]  /*e460*/  LDS.128 R4, [R0+0x6000] ;  /* 0x0060000000047984 */ /* 0x007e220000000c00 */
        /* <DEDUP_REMOVED lines=37> */
.L_x_602:
[----:B------:R-:W-:Y:S05]  /*e6c0*/  BSYNC B1 ;  /* 0x0000000000017941 */ /* 0x000fea0003800000 */
.L_x_601:
[----:B------:R-:W-:Y:S04]  /*e6d0*/  BSSY B1, `(.L_x_603) ;  /* 0x0000028000017945 */ /* 0x000fe80003800000 */
[----:B------:R-:W-:Y:S05]  /*e6e0*/  @P4 BRA `(.L_x_604) ;  /* 0x0000000000984947 */ /* 0x000fea0003800000 */
[----:B0123--:R-:W0:Y:S01]  /*e6f0*/  LDS.128 R4, [R3+0x1c400] ;  /* 0x01c4000003047984 */ /* 0x00fe220000000c00 */
[----:B------:R-:W-:Y:S01]  /*e700*/  SHF.L.U32 R28, R14, 0x10, RZ ;  /* 0x000000100e1c7819 */ /* 0x000fe200000006ff */
[----:B------:R-:W-:Y:S01]  /*e710*/  IMAD.U32 R26, R12, 0x10000, RZ ;  /* 0x000100000c1a7824 */ /* 0x000fe200078e00ff */
        /* <DEDUP_REMOVED lines=35> */
.L_x_604:
[----:B------:R-:W-:Y:S05]  /*e950*/  BSYNC B1 ;  /* 0x0000000000017941 */ /* 0x000fea0003800000 */
.L_x_603:
[----:B------:R-:W-:Y:S05]  /*e960*/  @P5 BRA `(.L_x_594) ;  /* 0x0000003000345947 */ /* 0x000fea0003800000 */
[----:B01234-:R-:W0:Y:S01]  /*e970*/  LDS.128 R4, [R0+0xa000] ;  /* 0x00a0000000047984 */ /* 0x01fe220000000c00 */
        /* <DEDUP_REMOVED lines=17> */
[----:B------:R-:W-:Y:S01]  /*ea90*/  FMUL.FTZ R15, R24, R5 ;  /* 0x00000005180f7220 */ /* 0x000fe20000410000 */
        /* <DEDUP_REMOVED lines=18> */
[----:B------:R0:W-:Y:S01]  /*ebc0*/  STS.128 [R0+0xa000], R4 ;  /* 0x00a0000400007388 */ /* 0x0001e20000000c00 */
[----:B------:R-:W-:Y:S05]  /*ebd0*/  BRA `(.L_x_594) ;  /* 0x0000002c00987947 */ /* 0x000fea0003800000 */
.L_x_576:
[----:B------:R-:W-:-:S03]  /*ebe0*/  UMOV UR4, 0xffffffff ;  /* 0xffffffff00047882 */ /* 0x000fc60000000000 */
[----:B------:R-:W-:Y:S05]  /*ebf0*/  BRA.DIV UR4, `(.L_x_605) ;  /* 0x00000152044c7947 */ /* 0x000fea000b800000 */
[----:B------:R0:W1:Y:S04]  /*ec00*/  SHFL.IDX PT, R3, R25, RZ, 0x1c1f ;  /* 0x001c1fff19037589 */ /* 0x00006800000e0000 */
[----:B------:R0:W2:Y:S04]  /*ec10*/  SHFL.IDX PT, R0, R24, RZ, 0x1c1f ;  /* 0x001c1fff18007589 */ /* 0x0000a800000e0000 */
[----:B------:R0:W3:Y:S04]  /*ec20*/  SHFL.IDX PT, R39, R35, RZ, 0x1c1f ;  /* 0x001c1fff23277589 */ /* 0x0000e800000e0000 */
[----:B------:R-:W4:Y:S02]  /*ec30*/  SHFL.IDX PT, R40, R40, RZ, 0x1c1f ;  /* 0x001c1fff28287589 */ /* 0x000f2400000e0000 */
.L_x_833:
[----:B------:R-:W-:Y:S01]  /*ec40*/  ULDC UR4, c[0x0][0x448] ;  /* 0x0001120000047ab9 */ /* 0x000fe20000000800 */
[----:B------:R-:W-:Y:S01]  /*ec50*/  BSSY B1, `(.L_x_606) ;  /* 0x0000037000017945 */ /* 0x000fe20003800000 */
[----:B------:R-:W-:Y:S01]  /*ec60*/  IMAD R43, R139, UR4, RZ ;  /* 0x000000048b2b7c24 */ /* 0x000fe2000f8e02ff */
[----:B------:R-:W-:Y:S02]  /*ec70*/  CS2R R4, SRZ ;  /* 0x0000000000047805 */ /* 0x000fe4000001ff00 */
[----:B------:R-:W-:Y:S02]  /*ec80*/  CS2R R8, SRZ ;  /* 0x0000000000087805 */ /* 0x000fe4000001ff00 */
[----:B------:R-:W-:Y:S02]  /*ec90*/  CS2R R10, SRZ ;  /* 0x00000000000a7805 */ /* 0x000fe4000001ff00 */
[----:B------:R-:W-:Y:S02]  /*eca0*/  CS2R R12, SRZ ;  /* 0x00000000000c7805 */ /* 0x000fe4000001ff00 */
[----:B------:R-:W-:Y:S01]  /*ecb0*/  ISETP.GE.AND P0, PT, R6, R43, PT ;  /* 0x0000002b0600720c */ /* 0x000fe20003f06270 */
[----:B------:R-:W-:Y:S01]  /*ecc0*/  IMAD R43, R137, -0x80, R43 ;  /* 0xffffff80892b7824 */ /* 0x000fe200078e022b */
[----:B------:R-:W-:-:S02]  /*ecd0*/  CS2R R6, SRZ ;  /* 0x0000000000067805 */ /* 0x000fc4000001ff00 */
[----:B------:R-:W-:Y:S02]  /*ece0*/  CS2R R14, SRZ ;  /* 0x00000000000e7805 */ /* 0x000fe4000001ff00 */
[----:B0-----:R-:W-:Y:S02]  /*ecf0*/  CS2R R24, SRZ ;  /* 0x0000000000187805 */ /* 0x001fe4000001ff00 */
[----:B------:R-:W-:Y:S02]  /*ed00*/  CS2R R26, SRZ ;  /* 0x00000000001a7805 */ /* 0x000fe4000001ff00 */
[----:B------:R-:W-:Y:S02]  /*ed10*/  CS2R R28, SRZ ;  /* 0x00000000001c7805 */ /* 0x000fe4000001ff00 */
[----:B------:R-:W-:Y:S02]  /*ed20*/  CS2R R30, SRZ ;  /* 0x00000000001e7805 */ /* 0x000fe4000001ff00 */
[----:B------:R-:W-:-:S02]  /*ed30*/  CS2R R32, SRZ ;  /* 0x0000000000207805 */ /* 0x000fc4000001ff00 */
[----:B------:R-:W-:Y:S01]  /*ed40*/  CS2R R34, SRZ ;  /* 0x0000000000227805 */ /* 0x000fe2000001ff00 */
[----:B------:R-:W-:Y:S06]  /*ed50*/  @P0 BRA `(.L_x_607) ;  /* 0x0000000000980947 */ /* 0x000fec0003800000 */
[----:B------:R-:W-:Y:S01]  /*ed60*/  ULDC UR4, c[0x0][0x3f4] ;  /* 0x0000fd0000047ab9 */ /* 0x000fe20000000800 */
[----:B--2---:R-:W-:Y:S01]  /*ed70*/  IMAD.MOV.U32 R6, RZ, RZ, R0 ;  /* 0x000000ffff067224 */ /* 0x004fe200078e0000 */
[----:B------:R-:W-:Y:S01]  /*ed80*/  ISETP.GE.AND P2, PT, R16, UR4, PT ;  /* 0x0000000410007c0c */ /* 0x000fe2000bf46270 */
[----:B-1----:R-:W-:Y:S01]  /*ed90*/  IMAD.MOV.U32 R7, RZ, RZ, R3 ;  /* 0x000000ffff077224 */ /* 0x002fe200078e0003 */
[----:B------:R-:W-:Y:S01]  /*eda0*/  ISETP.GE.AND P3, PT, R193, UR4, PT ;  /* 0x00000004c1007c0c */ /* 0x000fe2000bf66270 */
[----:B----4-:R-:W-:Y:S01]  /*edb0*/  IMAD.MOV.U32 R8, RZ, RZ, R40 ;  /* 0x000000ffff087224 */ /* 0x010fe200078e0028 */
[----:B------:R-:W-:Y:S01]  /*edc0*/  ISETP.GE.AND P4, PT, R192, UR4, PT ;  /* 0x00000004c0007c0c */ /* 0x000fe2000bf86270 */
[----:B---3--:R-:W-:Y:S01]  /*edd0*/  IMAD.MOV.U32 R9, RZ, RZ, R39 ;  /* 0x000000ffff097224 */ /* 0x008fe200078e0027 */
[----:B------:R-:W-:Y:S02]  /*ede0*/  CS2R R28, SRZ ;  /* 0x00000000001c7805 */ /* 0x000fe4000001ff00 */
[----:B------:R-:W-:-:S02]  /*edf0*/  CS2R R30, SRZ ;  /* 0x00000000001e7805 */ /* 0x000fc4000001ff00 */
[----:B------:R-:W-:Y:S02]  /*ee00*/  CS2R R10, SRZ ;  /* 0x00000000000a7805 */ /* 0x000fe4000001ff00 */
[----:B------:R-:W-:Y:S02]  /*ee10*/  CS2R R32, SRZ ;  /* 0x0000000000207805 */ /* 0x000fe4000001ff00 */
[----:B------:R-:W-:Y:S01]  /*ee20*/  CS2R R34, SRZ ;  /* 0x0000000000227805 */ /* 0x000fe2000001ff00 */
[----:B------:R-:W-:Y:S02]  /*ee30*/  @!P2 IMAD.SHL.U32 R5, R16, 0x2, RZ ;  /* 0x000000021005a824 */ /* 0x000fe400078e00ff */
[----:B------:R-:W-:Y:S01]  /*ee40*/  @!P3 IMAD.SHL.U32 R13, R197, 0x8, RZ ;  /* 0x00000008c50db824 */ /* 0x000fe200078e00ff */
[----:B------:R-:W-:Y:S02]  /*ee50*/  @!P4 SHF.L.U32 R41, R198, 0x3, RZ ;  /* 0x00000003c629c819 */ /* 0x000fe400000006ff */
[----:B------:R-:W-:-:S02]  /*ee60*/  @!P2 IADD3 R20, P0, R0, R5, RZ ;  /* 0x000000050014a210 */ /* 0x000fc40007f1e0ff */
[----:B------:R-:W-:Y:S01]  /*ee70*/  @!P2 IADD3 R38, P1, R40, R5, RZ ;  /* 0x000000052826a210 */ /* 0x000fe20007f3e0ff */
[----:B------:R-:W-:Y:S01]  /*ee80*/  @!P3 IMAD.WIDE R4, R13, 0x2, R6 ;  /* 0x000000020d04b825 */ /* 0x000fe200078e0206 */
[----:B------:R-:W-:-:S03]  /*ee90*/  @!P2 SHF.L.U64.HI R0, R16, 0x1, R17 ;  /* 0x000000011000a819 */ /* 0x000fc60000010211 */
[----:B------:R-:W-:Y:S01]  /*eea0*/  @!P4 IMAD.WIDE R6, R41, 0x2, R6 ;  /* 0x000000022906c825 */ /* 0x000fe200078e0206 */
[----:B------:R0:W5:Y:S03]  /*eeb0*/  @!P3 LD.E.128 R28, desc[UR48][R4.64] ;  /* 0x00000030041cb980 */ /* 0x000166000c101d00 */
[--C-:B------:R-:W-:Y:S01]  /*eec0*/  @!P3 IMAD.WIDE R12, R13, 0x2, R8.reuse ;  /* 0x000000020d0cb825 */ /* 0x100fe200078e0208 */
[----:B------:R1:W5:Y:S03]  /*eed0*/  @!P4 LD.E.128 R32, desc[UR48][R6.64] ;  /* 0x000000300620c980 */ /* 0x000366000c101d00 */
[----:B------:R-:W-:Y:S01]  /*eee0*/  @!P4 IMAD.WIDE R40, R41, 0x2, R8 ;  /* 0x000000022928c825 */ /* 0x000fe200078e0208 */
[----:B------:R-:W-:Y:S02]  /*eef0*/  CS2R R8, SRZ ;  /* 0x0000000000087805 */ /* 0x000fe4000001ff00 */
[----:B------:R-:W-:-:S02]  /*ef00*/  CS2R R14, SRZ ;  /* 0x00000000000e7805 */ /* 0x000fc4000001ff00 */
[----:B------:R-:W-:Y:S02]  /*ef10*/  CS2R R24, SRZ ;  /* 0x0000000000187805 */ /* 0x000fe4000001ff00 */
[----:B------:R-:W-:Y:S02]  /*ef20*/  CS2R R26, SRZ ;  /* 0x00000000001a7805 */ /* 0x000fe4000001ff00 */
[----:B0-----:R-:W-:Y:S01]  /*ef30*/  CS2R R4, SRZ ;  /* 0x0000000000047805 */ /* 0x001fe2000001ff00 */
[--C-:B------:R-:W-:Y:S01]  /*ef40*/  @!P2 IMAD.X R21, R3, 0x1, R0.reuse, P0 ;  /* 0x000000010315a824 */ /* 0x100fe200000e0600 */
[----:B------:R0:W5:Y:S01]  /*ef50*/  @!P3 LD.E.128 R8, desc[UR48][R12.64] ;  /* 0x000000300c08b980 */ /* 0x000162000c101d00 */
[----:B-1----:R-:W-:Y:S01]  /*ef60*/  CS2R R6, SRZ ;  /* 0x0000000000067805 */ /* 0x002fe2000001ff00 */
[----:B------:R-:W-:Y:S02]  /*ef70*/  @!P2 IMAD.X R39, R39, 0x1, R0, P1 ;  /* 0x000000012727a824 */ /* 0x000fe400008e0600 */
[----:B------:R1:W5:Y:S04]  /*ef80*/  @!P2 LD.E.128 R24, desc[UR48][R20.64] ;  /* 0x000000301418a980 */ /* 0x000368000c101d00 */
[----:B------:R1:W5:Y:S01]  /*ef90*/  @!P2 LD.E.128 R4, desc[UR48][R38.64] ;  /* 0x000000302604a980 */ /* 0x000362000c101d00 */
[----:B0-----:R-:W-:-:S06]  /*efa0*/  CS2R R12, SRZ ;  /* 0x00000000000c7805 */ /* 0x001fcc000001ff00 */
[----:B------:R1:W5:Y:S02]  /*efb0*/  @!P4 LD.E.128 R12, desc[UR48][R40.64] ;  /* 0x00000030280cc980 */ /* 0x000364000c101d00 */
.L_x_607:
[----:B------:R-:W-:Y:S05]  /*efc0*/  BSYNC B1 ;  /* 0x0000000000017941 */ /* 0x000fea0003800000 */
.L_x_606:
[C---:B-1----:R-:W-:Y:S01]  /*efd0*/  LEA.HI R20, R229.reuse, R229, RZ, 0x1 ;  /* 0x000000e5e5147211 */ /* 0x042fe200078f08ff */
[--C-:B---3-5:R-:W-:Y:S01]  /*efe0*/  IMAD.MOV.U32 R39, RZ, RZ, R5.reuse ;  /* 0x000000ffff277224 */ /* 0x128fe200078e0005 */
[----:B------:R-:W-:Y:S01]  /*eff0*/  SHF.R.U64 R57, R4, 0x10, R5 ;  /* 0x0000001004397819 */ /* 0x000fe20000001205 */
[----:B--2---:R-:W-:Y:S01]  /*f000*/  IMAD.MOV.U32 R0, RZ, RZ, R24 ;  /* 0x000000ffff007224 */ /* 0x004fe200078e0018 */
[----:B------:R-:W-:Y:S01]  /*f010*/  LOP3.LUT R20, R20, 0xfffffffe, RZ, 0xc0, !PT ;  /* 0xfffffffe14147812 */ /* 0x000fe200078ec0ff */
[----:B------:R-:W-:Y:S01]  /*f020*/  IMAD.MOV.U32 R3, RZ, RZ, R25 ;  /* 0x000000ffff037224 */ /* 0x000fe200078e0019 */
[----:B------:R-:W-:Y:S01]  /*f030*/  SHF.R.U32.HI R54, RZ, 0x10, R5 ;  /* 0x00000010ff367819 */ /* 0x000fe20000011605 */
[----:B------:R-:W-:Y:S01]  /*f040*/  IMAD.MOV.U32 R44, RZ, RZ, R30 ;  /* 0x000000ffff2c7224 */ /* 0x000fe200078e001e */
[----:B------:R-:W-:Y:S01]  /*f050*/  IADD3 R20, R229, -R20, RZ ;  /* 0x80000014e5147210 */ /* 0x000fe20007ffe0ff */
[----:B------:R-:W-:Y:S01]  /*f060*/  IMAD.MOV.U32 R45, RZ, RZ, R31 ;  /* 0x000000ffff2d7224 */ /* 0x000fe200078e001f */
[--C-:B------:R-:W-:Y:S01]  /*f070*/  SHF.R.U64 R69, R24, 0x10, R25.reuse ;  /* 0x0000001018457819 */ /* 0x100fe20000001219 */
[----:B------:R-:W-:Y:S01]  /*f080*/  IMAD.MOV.U32 R24, RZ, RZ, R26 ;  /* 0x000000ffff187224 */ /* 0x000fe200078e001a */
[----:B------:R-:W-:Y:S01]  /*f090*/  SHF.L.U32 R5, R20, 0x1f, RZ ;  /* 0x0000001f14057819 */ /* 0x000fe200000006ff */
[----:B------:R-:W-:Y:S01]  /*f0a0*/  IMAD.MOV.U32 R46, RZ, RZ, R32 ;  /* 0x000000ffff2e7224 */ /* 0x000fe200078e0020 */
[----:B------:R-:W-:Y:S01]  /*f0b0*/  SHF.R.U32.HI R66, RZ, 0x10, R25 ;  /* 0x00000010ff427819 */ /* 0x000fe20000011619 */
[--C-:B------:R-:W-:Y:S01]  /*f0c0*/  IMAD.MOV.U32 R25, RZ, RZ, R27.reuse ;  /* 0x000000ffff197224 */ /* 0x100fe200078e001b */
[----:B------:R-:W0:Y:S01]  /*f0d0*/  SYNCS.PHASECHK.TRANS64.TRYWAIT P0, [R2+URZ+0x30800], R5 ;  /* 0x03080005020075a7 */ /* 0x000e22000800017f */
[--C-:B------:R-:W-:Y:S01]  /*f0e0*/  SHF.R.U64 R67, R26, 0x10, R27.reuse ;  /* 0x000000101a437819 */ /* 0x100fe2000000121b */
[----:B------:R-:W-:Y:S01]  /*f0f0*/  IMAD.MOV.U32 R26, RZ, RZ, R28 ;  /* 0x000000ffff1a7224 */ /* 0x000fe200078e001c */
[----:B------:R-:W-:Y:S01]  /*f100*/  SHF.R.U32.HI R64, RZ, 0x10, R27 ;  /* 0x00000010ff407819 */ /* 0x000fe2000001161b */
[--C-:B------:R-:W-:Y:S01]  /*f110*/  IMAD.MOV.U32 R27, RZ, RZ, R29.reuse ;  /* 0x000000ffff1b7224 */ /* 0x100fe200078e001d */
[----:B------:R-:W-:Y:S01]  /*f120*/  SHF.R.U64 R65, R28, 0x10, R29 ;  /* 0x000000101c417819 */ /* 0x000fe2000000121d */
[----:B------:R-:W-:Y:S01]  /*f130*/  IMAD.MOV.U32 R47, RZ, RZ, R33 ;  /* 0x000000ffff2f7224 */ /* 0x000fe200078e0021 */
[----:B------:R-:W-:Y:S01]  /*f140*/  SHF.R.U32.HI R62, RZ, 0x10, R29 ;  /* 0x00000010ff3e7819 */ /* 0x000fe2000001161d */
[----:B------:R-:W-:Y:S01]  /*f150*/  IMAD.MOV.U32 R48, RZ, RZ, R34 ;  /* 0x000000ffff307224 */ /* 0x000fe200078e0022 */
[----:B------:R-:W-:Y:S01]  /*f160*/  SHF.R.U64 R63, R30, 0x10, R31 ;  /* 0x000000101e3f7819 */ /* 0x000fe2000000121f */
[----:B------:R-:W-:Y:S01]  /*f170*/  IMAD.MOV.U32 R49, RZ, RZ, R35 ;  /* 0x000000ffff317224 */ /* 0x000fe200078e0023 */
[----:B------:R-:W-:Y:S01]  /*f180*/  SHF.R.U32.HI R60, RZ, 0x10, R31 ;  /* 0x00000010ff3c7819 */ /* 0x000fe2000001161f */
[----:B------:R-:W-:Y:S01]  /*f190*/  IMAD.MOV.U32 R38, RZ, RZ, R4 ;  /* 0x000000ffff267224 */ /* 0x000fe200078e0004 */
[----:B------:R-:W-:Y:S01]  /*f1a0*/  SHF.R.U64 R51, R10, 0x10, R11 ;  /* 0x000000100a337819 */ /* 0x000fe2000000120b */
[----:B----4-:R-:W-:Y:S01]  /*f1b0*/  IMAD.MOV.U32 R40, RZ, RZ, R6 ;  /* 0x000000ffff287224 */ /* 0x010fe200078e0006 */
        /* <DEDUP_REMOVED lines=9> */
[----:B------:R-:W-:Y:S01]  /*f250*/  IMAD.MOV.U32 R31, RZ, RZ, R11 ;  /* 0x000000ffff1f7224 */ /* 0x000fe200078e000b */
[----:B------:R-:W-:Y:S01]  /*f260*/  SHF.R.U32.HI R52, RZ, 0x10, R7 ;  /* 0x00000010ff347819 */ /* 0x000fe20000011607 */
[----:B------:R-:W-:Y:S01]  /*f270*/  BSSY B1, `(.L_x_608) ;  /* 0x0000023000017945 */ /* 0x000fe20003800000 */
[--C-:B------:R-:W-:Y:S01]  /*f280*/  SHF.R.U64 R53, R8, 0x10, R9.reuse ;  /* 0x0000001008357819 */ /* 0x100fe20000001209 */
[----:B------:R-:W-:Y:S01]  /*f290*/  IMAD.MOV.U32 R4, RZ, RZ, R12 ;  /* 0x000000ffff047224 */ /* 0x000fe200078e000c */
[----:B------:R-:W-:Y:S01]  /*f2a0*/  SHF.R.U32.HI R50, RZ, 0x10, R9 ;  /* 0x00000010ff327819 */ /* 0x000fe20000011609 */
[----:B------:R-:W-:Y:S01]  /*f2b0*/  IMAD.MOV.U32 R6, RZ, RZ, R13 ;  /* 0x000000ffff067224 */ /* 0x000fe200078e000d */
[----:B------:R-:W-:Y:S01]  /*f2c0*/  SHF.R.U32.HI R10, RZ, 0x10, R11 ;  /* 0x00000010ff0a7819 */ /* 0x000fe2000001160b */
[----:B------:R-:W-:Y:S01]  /*f2d0*/  IMAD.MOV.U32 R20, RZ, RZ, R14 ;  /* 0x000000ffff147224 */ /* 0x000fe200078e000e */
[----:B------:R-:W-:Y:S01]  /*f2e0*/  VIMNMX R43, R43, 0x80, PT ;  /* 0x000000802b2b7848 */ /* 0x000fe20003fe0100 */
[----:B------:R-:W-:Y:S01]  /*f2f0*/  IMAD.MOV.U32 R21, RZ, RZ, R15 ;  /* 0x000000ffff157224 */ /* 0x000fe200078e000f */
[----:B------:R-:W-:-:S02]  /*f300*/  PRMT R34, R24, 0x5410, R67 ;  /* 0x0000541018227816 */ /* 0x000fc40000000043 */
[----:B------:R-:W-:Y:S02]  /*f310*/  PRMT R35, R25, 0x5410, R64 ;  /* 0x0000541019237816 */ /* 0x000fe40000000040 */
[--C-:B------:R-:W-:Y:S02]  /*f320*/  SHF.R.U64 R11, R12, 0x10, R13.reuse ;  /* 0x000000100c0b7819 */ /* 0x100fe4000000120d */
[----:B------:R-:W-:Y:S02]  /*f330*/  SHF.R.U32.HI R9, RZ, 0x10, R13 ;  /* 0x00000010ff097819 */ /* 0x000fe4000001160d */
[----:B------:R-:W-:Y:S02]  /*f340*/  PRMT R32, R0, 0x5410, R69 ;  /* 0x0000541000207816 */ /* 0x000fe40000000045 */
[----:B------:R-:W-:Y:S02]  /*f350*/  PRMT R33, R3, 0x5410, R66 ;  /* 0x0000541003217816 */ /* 0x000fe40000000042 */
        /* <DEDUP_REMOVED lines=11> */
[----:B------:R-:W-:Y:S02]  /*f410*/  ISETP.GE.AND P1, PT, R202, R43, PT ;  /* 0x0000002bca00720c */ /* 0x000fe40003f26270 */
[----:B------:R-:W-:-:S02]  /*f420*/  PRMT R39, R39, 0x5410, R54 ;  /* 0x0000541027277816 */ /* 0x000fc40000000036 */
[----:B------:R-:W-:Y:S02]  /*f430*/  PRMT R40, R40, 0x5410, R55 ;  /* 0x0000541028287816 */ /* 0x000fe40000000037 */
[----:B------:R-:W-:Y:S02]  /*f440*/  PRMT R41, R41, 0x5410, R52 ;  /* 0x0000541029297816 */ /* 0x000fe40000000034 */
[----:B------:R-:W-:Y:S02]  /*f450*/  PRMT R28, R28, 0x5410, R53 ;  /* 0x000054101c1c7816 */ /* 0x000fe40000000035 */
[----:B------:R-:W-:Y:S02]  /*f460*/  PRMT R29, R29, 0x5410, R50 ;  /* 0x000054101d1d7816 */ /* 0x000fe40000000032 */
[----:B------:R-:W-:Y:S02]  /*f470*/  PRMT R30, R30, 0x5410, R51 ;  /* 0x000054101e1e7816 */ /* 0x000fe40000000033 */
[----:B------:R-:W-:Y:S01]  /*f480*/  PRMT R31, R31, 0x5410, R10 ;  /* 0x000054101f1f7816 */ /* 0x000fe2000000000a */
[----:B0-----:R-:W-:Y:S06]  /*f490*/  @!P0 BRA `(.L_x_609) ;  /* 0x0000014800988947 */ /* 0x001fec0003800000 */
.L_x_834:
[----:B------:R-:W-:Y:S05]  /*f4a0*/  BSYNC B1 ;  /* 0x0000000000017941 */ /* 0x000fea0003800000 */
.L_x_608:
[----:B------:R-:W-:Y:S01]  /*f4b0*/  BSSY B1, `(.L_x_610) ;  /* 0x000012e000017945 */ /* 0x000fe20003800000 */
[----:B------:R-:W-:Y:S02]  /*f4c0*/  PRMT R14, R4, 0x5410, R11 ;  /* 0x00005410040e7816 */ /* 0x000fe4000000000b */
[----:B------:R-:W-:Y:S02]  /*f4d0*/  PRMT R15, R6, 0x5410, R9 ;  /* 0x00005410060f7816 */ /* 0x000fe40000000009 */
[----:B------:R-:W-:Y:S02]  /*f4e0*/  PRMT R20, R20, 0x5410, R7 ;  /* 0x0000541014147816 */ /* 0x000fe40000000007 */
[----:B------:R-:W-:Y:S01]  /*f4f0*/  PRMT R21, R21, 0x5410, R8 ;  /* 0x0000541015157816 */ /* 0x000fe20000000008 */
[----:B------:R-:W-:Y:S06]  /*f500*/  @P1 BRA `(.L_x_611) ;  /* 0x0000001000a01947 */ /* 0x000fec0003800000 */
[----:B------:R-:W1:Y:S01]  /*f510*/  LDC R45, c[0x0][0x3f4] ;  /* 0x0000fd00ff2d7b82 */ /* 0x000e620000000800 */
[----:B------:R-:W-:Y:S01]  /*f520*/  BSSY B2, `(.L_x_612) ;  /* 0x0000062000027945 */ /* 0x000fe20003800000 */
[-C--:B-1----:R-:W-:Y:S02]  /*f530*/  ISETP.GE.AND P0, PT, R16, R45.reuse, PT ;  /* 0x0000002d1000720c */ /* 0x082fe40003f06270 */
[-C--:B------:R-:W-:Y:S02]  /*f540*/  ISETP.GE.AND P1, PT, R193, R45.reuse, PT ;  /* 0x0000002dc100720c */ /* 0x080fe40003f26270 */
[----:B------:R-:W-:-:S09]  /*f550*/  ISETP.GE.AND P2, PT, R192, R45, PT ;  /* 0x0000002dc000720c */ /* 0x000fd20003f46270 */
[----:B------:R-:W-:Y:S05]  /*f560*/  @P0 BRA `(.L_x_613) ;  /* 0x0000000400740947 */ /* 0x000fea0003800000 */
[----:B------:R-:W-:Y:S01]  /*f570*/  LEA.HI R4, R42, R37, RZ, 0x2 ;  /* 0x000000252a047211 */ /* 0x000fe200078f10ff */
[----:B------:R-:W-:Y:S01]  /*f580*/  IMAD.U32 R57, R38, 0x10000, RZ ;  /* 0x0001000026397824 */ /* 0x000fe200078e00ff */
[----:B0-----:R-:W-:Y:S01]  /*f590*/  LOP3.LUT R5, R217, 0x38, R16, 0xf8, !PT ;  /* 0x00000038d9057812 */ /* 0x001fe200078ef810 */
[----:B------:R-:W-:Y:S01]  /*f5a0*/  IMAD.U32 R55, R32, 0x10000, RZ ;  /* 0x0001000020377824 */ /* 0x000fe200078e00ff */
[----:B------:R-:W-:Y:S02]  /*f5b0*/  LOP3.LUT R4, R4, 0xfffffffc, RZ, 0xc0, !PT ;  /* 0xfffffffc04047812 */ /* 0x000fe400078ec0ff */
[----:B------:R-:W-:-:S03]  /*f5c0*/  LOP3.LUT R59, R38, 0xffff0000, RZ, 0xc0, !PT ;  /* 0xffff0000263b7812 */ /* 0x000fc600078ec0ff */
[----:B------:R-:W-:-:S05]  /*f5d0*/  IMAD.IADD R4, R37, 0x1, -R4 ;  /* 0x0000000125047824 */ /* 0x000fca00078e0a04 */
[----:B------:R-:W-:Y:S02]  /*f5e0*/  LEA.HI R6, R45, R4, RZ, 0x1d ;  /* 0x000000042d067211 */ /* 0x000fe400078fe8ff */
[----:B------:R-:W-:Y:S02]  /*f5f0*/  LOP3.LUT R4, R5, R218, RZ, 0x3c, !PT ;  /* 0x000000da05047212 */ /* 0x000fe400078e3cff */
[----:B------:R-:W-:Y:S01]  /*f600*/  SHF.R.S32.HI R7, RZ, 0x1f, R6 ;  /* 0x0000001fff077819 */ /* 0x000fe20000011406 */
[----:B------:R-:W-:Y:S02]  /*f610*/  IMAD.SHL.U32 R8, R6, 0x8, RZ ;  /* 0x0000000806087824 */ /* 0x000fe400078e00ff */
[----:B------:R-:W-:Y:S01]  /*f620*/  IMAD.IADD R5, R219, 0x1, R4 ;  /* 0x00000001db057824 */ /* 0x000fe200078e0204 */
[----:B------:R-:W-:Y:S02]  /*f630*/  LEA.HI R6, R7, R6, RZ, 0x3 ;  /* 0x0000000607067211 */ /* 0x000fe400078f18ff */
[----:B------:R-:W-:-:S02]  /*f640*/  LOP3.LUT R7, R217, 0x38, R8, 0xf8, !PT ;  /* 0x00000038d9077812 */ /* 0x000fc400078ef808 */
[----:B------:R-:W-:Y:S01]  /*f650*/  LEA R44, R5, R2, 0x1 ;  /* 0x00000002052c7211 */ /* 0x000fe200078e08ff */
[----:B------:R-:W-:Y:S01]  /*f660*/  IMAD.SHL.U32 R6, R6, 0x400, RZ ;  /* 0x0000040006067824 */ /* 0x000fe200078e00ff */
[----:B------:R-:W-:-:S04]  /*f670*/  LOP3.LUT R7, R7, R218, RZ, 0x3c, !PT ;  /* 0x000000da07077212 */ /* 0x000fc800078e3cff */
[----:B------:R-:W-:-:S04]  /*f680*/  LOP3.LUT R6, R6, 0x7fffe000, RZ, 0xc0, !PT ;  /* 0x7fffe00006067812 */ /* 0x000fc800078ec0ff */
[----:B------:R-:W-:Y:S02]  /*f690*/  IADD3 R9, R7, R6, R219 ;  /* 0x0000000607097210 */ /* 0x000fe40007ffe0db */
[----:B------:R-:W0:Y:S03]  /*f6a0*/  LDS.128 R4, [R44+0x12400] ;  /* 0x012400002c047984 */ /* 0x000e260000000c00 */
[----:B------:R-:W-:-:S05]  /*f6b0*/  IMAD R62, R9, 0x2, R2 ;  /* 0x00000002093e7824 */ /* 0x000fca00078e0202 */
[----:B------:R-:W1:Y:S01]  /*f6c0*/  LDS.128 R8, [R62+0x12400] ;  /* 0x012400003e087984 */ /* 0x000e620000000c00 */
[C---:B0-----:R-:W-:Y:S01]  /*f6d0*/  IMAD.U32 R46, R4.reuse, 0x10000, RZ ;  /* 0x00010000042e7824 */ /* 0x041fe200078e00ff */
[----:B------:R-:W-:Y:S01]  /*f6e0*/  LOP3.LUT R4, R4, 0xffff0000, RZ, 0xc0, !PT ;  /* 0xffff000004047812 */ /* 0x000fe200078ec0ff */
[C---:B------:R-:W-:Y:S01]  /*f6f0*/  IMAD.U32 R47, R5.reuse, 0x10000, RZ ;  /* 0x00010000052f7824 */ /* 0x040fe200078e00ff */
[----:B------:R-:W-:Y:S01]  /*f700*/  LOP3.LUT R5, R5, 0xffff0000, RZ, 0xc0, !PT ;  /* 0xffff000005057812 */ /* 0x000fe200078ec0ff */
[C---:B------:R-:W-:Y:S01]  /*f710*/  IMAD.U32 R48, R6.reuse, 0x10000, RZ ;  /* 0x0001000006307824 */ /* 0x040fe200078e00ff */
[----:B------:R-:W-:Y:S01]  /*f720*/  LOP3.LUT R6, R6, 0xffff0000, RZ, 0xc0, !PT ;  /* 0xffff000006067812 */ /* 0x000fe200078ec0ff */
[C---:B------:R-:W-:Y:S01]  /*f730*/  IMAD.U32 R49, R7.reuse, 0x10000, RZ ;  /* 0x0001000007317824 */ /* 0x040fe200078e00ff */
[----:B------:R-:W-:Y:S01]  /*f740*/  LOP3.LUT R7, R7, 0xffff0000, RZ, 0xc0, !PT ;  /* 0xffff000007077812 */ /* 0x000fe200078ec0ff */
[C---:B-1----:R-:W-:Y:S01]  /*f750*/  IMAD.U32 R50, R8.reuse, 0x10000, RZ ;  /* 0x0001000008327824 */ /* 0x042fe200078e00ff */
[----:B------:R-:W-:Y:S01]  /*f760*/  LOP3.LUT R8, R8, 0xffff0000, RZ, 0xc0, !PT ;  /* 0xffff000008087812 */ /* 0x000fe200078ec0ff */
[C---:B------:R-:W-:Y:S01]  /*f770*/  IMAD.U32 R51, R9.reuse, 0x10000, RZ ;  /* 0x0001000009337824 */ /* 0x040fe200078e00ff */
[----:B------:R-:W-:Y:S01]  /*f780*/  LOP3.LUT R9, R9, 0xffff0000, RZ, 0xc0, !PT ;  /* 0xffff000009097812 */ /* 0x000fe200078ec0ff */
[C---:B------:R-:W-:Y:S01]  /*f790*/  FMUL.FTZ R61, R50.reuse, R57 ;  /* 0x00000039323d7220 */ /* 0x040fe20000410000 */
[----:B------:R-:W-:Y:S01]  /*f7a0*/  FMUL.FTZ R63, R50, R55 ;  /* 0x00000037323f7220 */ /* 0x000fe20000410000 */
[----:B------:R-:W-:Y:S01]  /*f7b0*/  FMUL.FTZ R65, R8, R59 ;  /* 0x0000003b08417220 */ /* 0x000fe20000410000 */
[----:B------:R-:W-:-:S02]  /*f7c0*/  IMAD.U32 R50, R39, 0x10000, RZ ;  /* 0x0001000027327824 */ /* 0x000fc400078e00ff */
[----:B------:R-:W-:Y:S01]  /*f7d0*/  FFMA.FTZ R61, R46, R55, -R61 ;  /* 0x000000372e3d7223 */ /* 0x000fe2000001083d */
[----:B------:R-:W-:Y:S01]  /*f7e0*/  LOP3.LUT R55, R32, 0xffff0000, RZ, 0xc0, !PT ;  /* 0xffff000020377812 */ /* 0x000fe200078ec0ff */
[----:B------:R-:W-:Y:S01]  /*f7f0*/  FFMA.FTZ R63, R46, R57, R63 ;  /* 0x000000392e3f7223 */ /* 0x000fe2000001003f */
[----:B------:R-:W-:Y:S02]  /*f800*/  IMAD.U32 R46, R33, 0x10000, RZ ;  /* 0x00010000212e7824 */ /* 0x000fe400078e00ff */
[----:B------:R-:W-:Y:S02]  /*f810*/  IMAD.U32 R52, R10, 0x10000, RZ ;  /* 0x000100000a347824 */ /* 0x000fe400078e00ff */
[-C--:B------:R-:W-:Y:S01]  /*f820*/  FMUL.FTZ R57, R8, R55.reuse ;  /* 0x0000003708397220 */ /* 0x080fe20000410000 */
[----:B------:R-:W-:Y:S01]  /*f830*/  FFMA.FTZ R54, R4, R55, -R65 ;  /* 0x0000003704367223 */ /* 0x000fe20000010841 */
[----:B------:R-:W-:Y:S01]  /*f840*/  FMUL.FTZ R8, R51, R50 ;  /* 0x0000003233087220 */ /* 0x000fe20000410000 */
[----:B------:R-:W-:-:S02]  /*f850*/  IMAD.U32 R55, R40, 0x10000, RZ ;  /* 0x0001000028377824 */ /* 0x000fc400078e00ff */
[-C--:B------:R-:W-:Y:S01]  /*f860*/  FMUL.FTZ R65, R51, R46.reuse ;  /* 0x0000002e33417220 */ /* 0x080fe20000410000 */
[----:B------:R-:W-:Y:S01]  /*f870*/  FFMA.FTZ R56, R4, R59, R57 ;  /* 0x0000003b04387223 */ /* 0x000fe20000010039 */
[----:B------:R-:W-:Y:S01]  /*f880*/  LOP3.LUT R10, R10, 0xffff0000, RZ, 0xc0, !PT ;  /* 0xffff00000a0a7812 */ /* 0x000fe200078ec0ff */
[C---:B------:R-:W-:Y:S01]  /*f890*/  FFMA.FTZ R58, R47.reuse, R46, -R8 ;  /* 0x0000002e2f3a7223 */ /* 0x040fe20000010808 */
[----:B------:R-:W-:Y:S02]  /*f8a0*/  IMAD.U32 R51, R34, 0x10000, RZ ;  /* 0x0001000022337824 */ /* 0x000fe400078e00ff */
[----:B------:R-:W-:Y:S01]  /*f8b0*/  FFMA.FTZ R65, R47, R50, R65 ;  /* 0x000000322f417223 */ /* 0x000fe20000010041 */
[----:B------:R-:W-:Y:S01]  /*f8c0*/  FMUL.FTZ R59, R52, R55 ;  /* 0x00000037343b7220 */ /* 0x000fe20000410000 */
[----:B------:R-:W-:Y:S01]  /*f8d0*/  LOP3.LUT R57, R40, 0xffff0000, RZ, 0xc0, !PT ;  /* 0xffff000028397812 */ /* 0x000fe200078ec0ff */
[----:B------:R-:W-:Y:S01]  /*f8e0*/  IMAD.U32 R53, R11, 0x10000, RZ ;  /* 0x000100000b357824 */ /* 0x000fe200078e00ff */
[----:B------:R-:W-:Y:S01]  /*f8f0*/  LOP3.LUT R47, R34, 0xffff0000, RZ, 0xc0, !PT ;  /* 0xffff0000222f7812 */ /* 0x000fe200078ec0ff */
[----:B------:R-:W-:-:S02]  /*f900*/  IMAD.U32 R46, R41, 0x10000, RZ ;  /* 0x00010000292e7824 */ /* 0x000fc400078e00ff */
[-C--:B------:R-:W-:Y:S01]  /*f910*/  FMUL.FTZ R67, R52, R51.reuse ;  /* 0x0000003334437220 */ /* 0x080fe20000410000 */
[----:B------:R-:W-:Y:S01]  /*f920*/  FFMA.FTZ R59, R48, R51, -R59 ;  /* 0x00000033303b7223 */ /* 0x000fe2000001083b */
[----:B------:R-:W-:Y:S01]  /*f930*/  SHF.L.U32 R4, R35, 0x10, RZ ;  /* 0x0000001023047819 */ /* 0x000fe200000006ff */
[C---:B------:R-:W-:Y:S01]  /*f940*/  FMUL.FTZ R51, R10.reuse, R57 ;  /* 0x000000390a337220 */ /* 0x040fe20000410000 */
[----:B------:R-:W-:Y:S01]  /*f950*/  FMUL.FTZ R10, R10, R47 ;  /* 0x0000002f0a0a7220 */ /* 0x000fe20000410000 */
[----:B------:R-:W-:Y:S01]  /*f960*/  FMUL.FTZ R8, R53, R46 ;  /* 0x0000002e35087220 */ /* 0x000fe20000410000 */
[----:B------:R-:W-:Y:S01]  /*f970*/  FFMA.FTZ R67, R48, R55, R67 ;  /* 0x0000003730437223 */ /* 0x000fe20000010043 */
[C---:B------:R-:W-:Y:S01]  /*f980*/  FFMA.FTZ R48, R6.reuse, R47, -R51 ;  /* 0x0000002f06307223 */ /* 0x040fe20000010833 */
[----:B------:R-:W-:Y:S01]  /*f990*/  FFMA.FTZ R50, R6, R57, R10 ;  /* 0x0000003906327223 */ /* 0x000fe2000001000a */
[-C--:B------:R-:W-:Y:S01]  /*f9a0*/  FFMA.FTZ R51, R49, R4.reuse, -R8 ;  /* 0x0000000431337223 */ /* 0x080fe20000010808 */
[----:B------:R-:W-:Y:S01]  /*f9b0*/  LOP3.LUT R11, R11, 0xffff0000, RZ, 0xc0, !PT ;  /* 0xffff00000b0b7812 */ /* 0x000fe200078ec0ff */
[----:B------:R-:W-:Y:S01]  /*f9c0*/  FMUL.FTZ R52, R53, R4 ;  /* 0x0000000435347220 */ /* 0x000fe20000410000 */
[----:B------:R-:W-:-:S02]  /*f9d0*/  LOP3.LUT R8, R39, 0xffff0000, RZ, 0xc0, !PT ;  /* 0xffff000027087812 */ /* 0x000fc400078ec0ff */
[----:B------:R-:W-:Y:S01]  /*f9e0*/  LOP3.LUT R10, R41, 0xffff0000, RZ, 0xc0, !PT ;  /* 0xffff0000290a7812 */ /* 0x000fe200078ec0ff */
[----:B------:R-:W-:Y:S01]  /*f9f0*/  FFMA.FTZ R52, R49, R46, R52 ;  /* 0x0000002e31347223 */ /* 0x000fe20000010034 */
[----:B------:R-:W-:Y:S01]  /*fa00*/  LOP3.LUT R4, R33, 0xffff0000, RZ, 0xc0, !PT ;  /* 0xffff000021047812 */ /* 0x000fe200078ec0ff */
[----:B------:R-:W-:Y:S01]  /*fa10*/  FMUL.FTZ R46, R9, R8 ;  /* 0x00000008092e7220 */ /* 0x000fe20000410000 */
[----:B------:R-:W-:Y:S01]  /*fa20*/  LOP3.LUT R6, R35, 0xffff0000, RZ, 0xc0, !PT ;  /* 0xffff000023067812 */ /* 0x000fe200078ec0ff */
[----:B------:R-:W-:Y:S02]  /*fa30*/  FMUL.FTZ R60, R11, R10 ;  /* 0x0000000a0b3c7220 */ /* 0x000fe40000410000 */
[-C--:B------:R-:W-:Y:S01]  /*fa40*/  FMUL.FTZ R47, R9, R4.reuse ;  /* 0x00000004092f7220 */ /* 0x080fe20000410000 */
[----:B------:R-:W-:Y:S01]  /*fa50*/  FFMA.FTZ R9, R5, R4, -R46 ;  /* 0x0000000405097223 */ /* 0x000fe2000001082e */
[-C--:B------:R-:W-:Y:S01]  /*fa60*/  FMUL.FTZ R11, R11, R6.reuse ;  /* 0x000000060b0b7220 */ /* 0x080fe20000410000 */
[----:B------:R-:W-:Y:S01]  /*fa70*/  FFMA.FTZ R60, R7, R6, -R60 ;  /* 0x00000006073c7223 */ /* 0x000fe2000001083c */
[----:B------:R-:W-:Y:S01]  /*fa80*/  FFMA.FTZ R46, R5, R8, R47 ;  /* 0x00000008052e7223 */ /* 0x000fe2000001002f */
[----:B------:R-:W-:Y:S01]  /*fa90*/  F2FP.BF16.F32.PACK_AB R6, R48, R59 ;  /* 0x0000003b3006723e */ /* 0x000fe200000010ff */
[----:B------:R-:W-:Y:S01]  /*faa0*/  FFMA.FTZ R11, R7, R10, R11 ;  /* 0x0000000a070b7223 */ /* 0x000fe2000001000b */
[----:B------:R-:W-:-:S02]  /*fab0*/  F2FP.BF16.F32.PACK_AB R4, R54, R61 ;  /* 0x0000003d3604723e */ /* 0x000fc400000010ff */
[----:B------:R-:W-:Y:S02]  /*fac0*/  F2FP.BF16.F32.PACK_AB R5, R9, R58 ;  /* 0x0000003a0905723e */ /* 0x000fe400000010ff */
[----:B------:R-:W-:Y:S02]  /*fad0*/  F2FP.BF16.F32.PACK_AB R7, R60, R51 ;  /* 0x000000333c07723e */ /* 0x000fe400000010ff */
[----:B------:R-:W-:Y:S02]  /*fae0*/  F2FP.BF16.F32.PACK_AB R10, R50, R67 ;  /* 0x00000043320a723e */ /* 0x000fe400000010ff */
[----:B------:R-:W-:Y:S01]  /*faf0*/  F2FP.BF16.F32.PACK_AB R8, R56, R63 ;  /* 0x0000003f3808723e */ /* 0x000fe200000010ff */
[----:B------:R1:W-:Y:S01]  /*fb00*/  STS.128 [R44+0x12400], R4 ;  /* 0x012400042c007388 */ /* 0x0003e20000000c00 */
[----:B------:R-:W-:Y:S02]  /*fb10*/  F2FP.BF16.F32.PACK_AB R9, R46, R65 ;  /* 0x000000412e09723e */ /* 0x000fe400000010ff */
[----:B------:R-:W-:-:S05]  /*fb20*/  F2FP.BF16.F32.PACK_AB R11, R11, R52 ;  /* 0x000000340b0b723e */ /* 0x000fca00000010ff */
[----:B------:R1:W-:Y:S02]  /*fb30*/  STS.128 [R62+0x12400], R8 ;  /* 0x012400083e007388 */ /* 0x0003e40000000c00 */
.L_x_613:
[----:B------:R-:W-:Y:S05]  /*fb40*/  BSYNC B2 ;  /* 0x0000000000027941 */ /* 0x000fea0003800000 */
.L_x_612:
[----:B------:R-:W-:Y:S04]  /*fb50*/  BSSY B2, `(.L_x_614) ;  /* 0x0000062000027945 */ /* 0x000fe80003800000 */
[----:B------:R-:W-:Y:S05]  /*fb60*/  @P1 BRA `(.L_x_615) ;  /* 0x0000000400801947 */ /* 0x000fea0003800000 */
[----:B-1----:R-:W2:Y:S01]  /*fb70*/  LDL R9, [R1+0x4] ;  /* 0x0000040001097983 */ /* 0x002ea20000100800 */
[----:B------:R-:W-:Y:S01]  /*fb80*/  SHF.R.S32.HI R6, RZ, 0x1f, R193 ;  /* 0x0000001fff067819 */ /* 0x000fe200000114c1 */
[----:B------:R-:W-:Y:S01]  /*fb90*/  IMAD.U32 R57, R28, 0x10000, RZ ;  /* 0x000100001c397824 */ /* 0x000fe200078e00ff */
[----:B------:R-:W-:Y:S01]  /*fba0*/  LEA.HI R4, R45, R197, RZ, 0x1d ;  /* 0x000000c52d047211 */ /* 0x000fe200078fe8ff */
[----:B------:R-:W-:Y:S01]  /*fbb0*/  IMAD.U32 R55, R24, 0x10000, RZ ;  /* 0x0001000018377824 */ /* 0x000fe200078e00ff */
[CC--:B------:R-:W-:Y:S02]  /*fbc0*/  LEA.HI R7, R6.reuse, R193.reuse, RZ, 0x6 ;  /* 0x000000c106077211 */ /* 0x0c0fe400078f30ff */
[----:B------:R-:W-:Y:S02]  /*fbd0*/  LEA.HI R6, R6, R193, RZ, 0x3 ;  /* 0x000000c106067211 */ /* 0x000fe400078f18ff */
[----:B0-----:R-:W-:Y:S01]  /*fbe0*/  SHF.R.S32.HI R5, RZ, 0x1f, R4 ;  /* 0x0000001fff057819 */ /* 0x001fe20000011404 */
[----:B------:R-:W-:Y:S01]  /*fbf0*/  IMAD.SHL.U32 R8, R7, 0x80, RZ ;  /* 0x0000008007087824 */ /* 0x000fe200078e00ff */
[----:B------:R-:W-:-:S02]  /*fc00*/  LOP3.LUT R7, R217, 0x38, R6, 0xf8, !PT ;  /* 0x00000038d9077812 */ /* 0x000fc400078ef806 */
[----:B------:R-:W-:Y:S01]  /*fc10*/  LEA.HI R6, R5, R4, RZ, 0x3 ;  /* 0x0000000405067211 */ /* 0x000fe200078f18ff */
[----:B------:R-:W-:Y:S01]  /*fc20*/  IMAD.SHL.U32 R4, R4, 0x8, RZ ;  /* 0x0000000804047824 */ /* 0x000fe200078e00ff */
[----:B------:R-:W-:Y:S02]  /*fc30*/  LOP3.LUT R8, R8, 0xffffe000, RZ, 0xc0, !PT ;  /* 0xffffe00008087812 */ /* 0x000fe400078ec0ff */
[----:B------:R-:W-:Y:S01]  /*fc40*/  LOP3.LUT R7, R7, R218, RZ, 0x3c, !PT ;  /* 0x000000da07077212 */ /* 0x000fe200078e3cff */
[----:B------:R-:W-:Y:S01]  /*fc50*/  IMAD.SHL.U32 R6, R6, 0x400, RZ ;  /* 0x0000040006067824 */ /* 0x000fe200078e00ff */
[----:B------:R-:W-:Y:S02]  /*fc60*/  LOP3.LUT R5, R217, 0x38, R4, 0xf8, !PT ;  /* 0x00000038d9057812 */ /* 0x000fe400078ef804 */
[----:B------:R-:W-:Y:S02]  /*fc70*/  IADD3 R7, R7, R8, R219 ;  /* 0x0000000807077210 */ /* 0x000fe40007ffe0db */
[----:B------:R-:W-:-:S02]  /*fc80*/  LOP3.LUT R5, R5, R218, RZ, 0x3c, !PT ;  /* 0x000000da05057212 */ /* 0x000fc400078e3cff */
[----:B------:R-:W-:Y:S02]  /*fc90*/  LOP3.LUT R6, R6, 0x7fffe000, RZ, 0xc0, !PT ;  /* 0x7fffe00006067812 */ /* 0x000fe400078ec0ff */
[----:B------:R-:W-:Y:S01]  /*fca0*/  LOP3.LUT R59, R28, 0xffff0000, RZ, 0xc0, !PT ;  /* 0xffff00001c3b7812 */ /* 0x000fe200078ec0ff */
[----:B--2---:R-:W-:Y:S01]  /*fcb0*/  IMAD R62, R7, 0x2, R9 ;  /* 0x00000002073e7824 */ /* 0x004fe200078e0209 */
[----:B------:R-:W-:-:S04]  /*fcc0*/  IADD3 R9, R5, R6, R219 ;  /* 0x0000000605097210 */ /* 0x000fc80007ffe0db */
[----:B------:R-:W0:Y:S01]  /*fcd0*/  LDS.128 R4, [R62] ;  /* 0x000000003e047984 */ /* 0x000e220000000c00 */
        /* <DEDUP_REMOVED lines=19> */
[----:B------:R-:W-:Y:S01]  /*fe10*/  SHF.L.U32 R46, R25, 0x10, RZ ;  /* 0x00000010192e7819 */ /* 0x000fe200000006ff */
[C---:B------:R-:W-:Y:S01]  /*fe20*/  IMAD.U32 R52, R10.reuse, 0x10000, RZ ;  /* 0x000100000a347824 */ /* 0x040fe200078e00ff */
[----:B------:R-:W-:Y:S01]  /*fe30*/  LOP3.LUT R10, R10, 0xffff0000, RZ, 0xc0, !PT ;  /* 0xffff00000a0a7812 */ /* 0x000fe200078ec0ff */
[-C--:B------:R-:W-:Y:S01]  /*fe40*/  FMUL.FTZ R57, R8, R55.reuse ;  /* 0x0000003708397220 */ /* 0x080fe20000410000 */
[----:B------:R-:W-:Y:S01]  /*fe50*/  FFMA.FTZ R54, R4, R55, -R65 ;  /* 0x0000003704367223 */ /* 0x000fe20000010841 */
[C---:B------:R-:W-:Y:S01]  /*fe60*/  FMUL.FTZ R8, R51.reuse, R50 ;  /* 0x0000003233087220 */ /* 0x040fe20000410000 */
[----:B------:R-:W-:Y:S02]  /*fe70*/  IMAD.U32 R55, R30, 0x10000, RZ ;  /* 0x000100001e377824 */ /* 0x000fe400078e00ff */
[-C--:B------:R-:W-:Y:S01]  /*fe80*/  FMUL.FTZ R65, R51, R46.reuse ;  /* 0x0000002e33417220 */ /* 0x080fe20000410000 */
[----:B------:R-:W-:Y:S01]  /*fe90*/  FFMA.FTZ R56, R4, R59, R57 ;  /* 0x0000003b04387223 */ /* 0x000fe20000010039 */
[----:B------:R-:W-:Y:S01]  /*fea0*/  FFMA.FTZ R58, R47, R46, -R8 ;  /* 0x0000002e2f3a7223 */ /* 0x000fe20000010808 */
[----:B------:R-:W-:-:S02]  /*feb0*/  IMAD.U32 R51, R26, 0x10000, RZ ;  /* 0x000100001a337824 */ /* 0x000fc400078e00ff */
[----:B------:R-:W-:Y:S01]  /*fec0*/  FFMA.FTZ R65, R47, R50, R65 ;  /* 0x000000322f417223 */ /* 0x000fe20000010041 */
[----:B------:R-:W-:Y:S01]  /*fed0*/  FMUL.FTZ R59, R52, R55 ;  /* 0x00000037343b7220 */ /* 0x000fe20000410000 */
[----:B------:R-:W-:Y:S01]  /*fee0*/  LOP3.LUT R57, R30, 0xffff0000, RZ, 0xc0, !PT ;  /* 0xffff00001e397812 */ /* 0x000fe200078ec0ff */
[----:B------:R-:W-:Y:S01]  /*fef0*/  IMAD.U32 R53, R11, 0x10000, RZ ;  /* 0x000100000b357824 */ /* 0x000fe200078e00ff */
[----:B------:R-:W-:Y:S01]  /*ff00*/  LOP3.LUT R47, R26, 0xffff0000, RZ, 0xc0, !PT ;  /* 0xffff00001a2f7812 */ /* 0x000fe200078ec0ff */
[----:B------:R-:W-:Y:S02]  /*ff10*/  IMAD.U32 R46, R31, 0x10000, RZ ;  /* 0x000100001f2e7824 */ /* 0x000fe400078e00ff */
[-C--:B------:R-:W-:Y:S01]  /*ff20*/  FMUL.FTZ R67, R52, R51.reuse ;  /* 0x0000003334437220 */ /* 0x080fe20000410000 */
[----:B------:R-:W-:Y:S01]  /*ff30*/  FFMA.FTZ R59, R48, R51, -R59 ;  /* 0x00000033303b7223 */ /* 0x000fe2000001083b */
[----:B------:R-:W-:Y:S01]  /*ff40*/  FMUL.FTZ R51, R10, R57 ;  /* 0x000000390a337220 */ /* 0x000fe20000410000 */
[----:B------:R-:W-:-:S02]  /*ff50*/  IMAD.U32 R49, R7, 0x10000, RZ ;  /* 0x0001000007317824 */ /* 0x000fc400078e00ff */
[----:B------:R-:W-:Y:S01]  /*ff60*/  FMUL.FTZ R10, R10, R47 ;  /* 0x0000002f0a0a7220 */ /* 0x000fe20000410000 */
[----:B------:R-:W-:Y:S02]  /*ff70*/  IMAD.U32 R4, R27, 0x10000, RZ ;  /* 0x000100001b047824 */ /* 0x000fe400078e00ff */
        /* <DEDUP_REMOVED lines=13> */
[----:B------:R-:W-:Y:S01]  /*10050*/  FMUL.FTZ R60, R11, R10 ;  /* 0x0000000a0b3c7220 */ /* 0x000fe20000410000 */
[----:B------:R-:W-:Y:S01]  /*10060*/  LOP3.LUT R7, R7, 0xffff0000, RZ, 0xc0, !PT ;  /* 0xffff000007077812 */ /* 0x000fe200078ec0ff */
[-C--:B------:R-:W-:Y:S01]  /*10070*/  FMUL.FTZ R47, R9, R4.reuse ;  /* 0x00000004092f7220 */ /* 0x080fe20000410000 */
[----:B------:R-:W-:Y:S01]  /*10080*/  FFMA.FTZ R9, R5, R4, -R46 ;  /* 0x0000000405097223 */ /* 0x000fe2000001082e */
[-C--:B------:R-:W-:Y:S01]  /*10090*/  FMUL.FTZ R11, R11, R6.reuse ;  /* 0x000000060b0b7220 */ /* 0x080fe20000410000 */
[----:B------:R-:W-:Y:S01]  /*100a0*/  F2FP.BF16.F32.PACK_AB R4, R54, R61 ;  /* 0x0000003d3604723e */ /* 0x000fe200000010ff */
        /* <DEDUP_REMOVED lines=8> */
[----:B------:R2:W-:Y:S01]  /*10130*/  STS.128 [R62], R4 ;  /* 0x000000043e007388 */ /* 0x0005e20000000c00 */
[----:B------:R-:W-:Y:S02]  /*10140*/  F2FP.BF16.F32.PACK_AB R9, R46, R65 ;  /* 0x000000412e09723e */ /* 0x000fe400000010ff */
[----:B------:R-:W-:-:S05]  /*10150*/  F2FP.BF16.F32.PACK_AB R11, R11, R52 ;  /* 0x000000340b0b723e */ /* 0x000fca00000010ff */
[----:B------:R2:W-:Y:S02]  /*10160*/  STS.128 [R44+0x12400], R8 ;  /* 0x012400082c007388 */ /* 0x0005e40000000c00 */
.L_x_615:
[----:B------:R-:W-:Y:S05]  /*10170*/  BSYNC B2 ;  /* 0x0000000000027941 */ /* 0x000fea0003800000 */
.L_x_614:
[----:B------:R-:W-:Y:S05]  /*10180*/  @P2 BRA `(.L_x_611) ;  /* 0x0000000400802947 */ /* 0x000fea0003800000 */
[----:B-12---:R-:W2:Y:S01]  /*10190*/  LDL R9, [R1+0x4] ;  /* 0x0000040001097983 */ /* 0x006ea20000100800 */
[----:B0-----:R-:W-:Y:S01]  /*101a0*/  SHF.R.S32.HI R5, RZ, 0x1f, R192 ;  /* 0x0000001fff057819 */ /* 0x001fe200000114c0 */
[----:B------:R-:W-:Y:S01]  /*101b0*/  IMAD.U32 R56, R14, 0x10000, RZ ;  /* 0x000100000e387824 */ /* 0x000fe200078e00ff */
[----:B------:R-:W-:Y:S01]  /*101c0*/  LEA.HI R45, R45, R198, RZ, 0x1d ;  /* 0x000000c62d2d7211 */ /* 0x000fe200078fe8ff */
[----:B------:R-:W-:Y:S01]  /*101d0*/  IMAD.U32 R55, R15, 0x10000, RZ ;  /* 0x000100000f377824 */ /* 0x000fe200078e00ff */
[CC--:B------:R-:W-:Y:S02]  /*101e0*/  LEA.HI R7, R5.reuse, R192.reuse, RZ, 0x6 ;  /* 0x000000c005077211 */ /* 0x0c0fe400078f30ff */
[----:B------:R-:W-:Y:S02]  /*101f0*/  LEA.HI R6, R5, R192, RZ, 0x3 ;  /* 0x000000c005067211 */ /* 0x000fe400078f18ff */
[----:B------:R-:W-:Y:S01]  /*10200*/  SHF.R.S32.HI R4, RZ, 0x1f, R45 ;  /* 0x0000001fff047819 */ /* 0x000fe2000001142d */
        /* <DEDUP_REMOVED lines=11> */
[----:B------:R-:W-:Y:S02]  /*102c0*/  SHF.L.U32 R54, R3, 0x10, RZ ;  /* 0x0000001003367819 */ /* 0x000fe400000006ff */
        /* <DEDUP_REMOVED lines=17> */
[-C--:B------:R-:W-:Y:S01]  /*103e0*/  FMUL.FTZ R60, R49, R54.reuse ;  /* 0x00000036313c7220 */ /* 0x080fe20000410000 */
[----:B------:R-:W-:Y:S01]  /*103f0*/  LOP3.LUT R49, R3, 0xffff0000, RZ, 0xc0, !PT ;  /* 0xffff000003317812 */ /* 0x000fe200078ec0ff */
[----:B------:R-:W-:Y:S01]  /*10400*/  FMUL.FTZ R57, R8, R53 ;  /* 0x0000003508397220 */ /* 0x000fe20000410000 */
[C---:B------:R-:W-:Y:S01]  /*10410*/  FFMA.FTZ R58, R45.reuse, R54, -R58 ;  /* 0x000000362d3a7223 */ /* 0x040fe2000001083a */
[----:B------:R-:W-:Y:S01]  /*10420*/  FFMA.FTZ R60, R45, R56, R60 ;  /* 0x000000382d3c7223 */ /* 0x000fe2000001003c */
[----:B------:R-:W-:-:S02]  /*10430*/  IMAD.U32 R45, R0, 0x10000, RZ ;  /* 0x00010000002d7824 */ /* 0x000fc400078e00ff */
[-C--:B------:R-:W-:Y:S01]  /*10440*/  FMUL.FTZ R59, R8, R49.reuse ;  /* 0x00000031083b7220 */ /* 0x080fe20000410000 */
[----:B------:R-:W-:Y:S01]  /*10450*/  FFMA.FTZ R57, R4, R49, -R57 ;  /* 0x0000003104397223 */ /* 0x000fe20000010839 */
[----:B------:R-:W-:Y:S01]  /*10460*/  FMUL.FTZ R49, R50, R55 ;  /* 0x0000003732317220 */ /* 0x000fe20000410000 */
[----:B------:R-:W-:Y:S02]  /*10470*/  IMAD.U32 R51, R10, 0x10000, RZ ;  /* 0x000100000a337824 */ /* 0x000fe400078e00ff */
[----:B------:R-:W-:Y:S01]  /*10480*/  FMUL.FTZ R54, R50, R45 ;  /* 0x0000002d32367220 */ /* 0x000fe20000410000 */
[----:B------:R-:W-:Y:S01]  /*10490*/  FFMA.FTZ R59, R4, R53, R59 ;  /* 0x00000035043b7223 */ /* 0x000fe2000001003b */
[----:B------:R-:W-:Y:S01]  /*104a0*/  LOP3.LUT R10, R10, 0xffff0000, RZ, 0xc0, !PT ;  /* 0xffff00000a0a7812 */ /* 0x000fe200078ec0ff */
[----:B------:R-:W-:Y:S01]  /*104b0*/  FFMA.FTZ R50, R46, R45, -R49 ;  /* 0x0000002d2e327223 */ /* 0x000fe20000010831 */
[C---:B------:R-:W-:Y:S01]  /*104c0*/  LOP3.LUT R53, R20.reuse, 0xffff0000, RZ, 0xc0, !PT ;  /* 0xffff000014357812 */ /* 0x040fe200078ec0ff */
[----:B------:R-:W-:Y:S01]  /*104d0*/  IMAD.U32 R8, R20, 0x10000, RZ ;  /* 0x0001000014087824 */ /* 0x000fe200078e00ff */
[C---:B------:R-:W-:Y:S01]  /*104e0*/  LOP3.LUT R45, R12.reuse, 0xffff0000, RZ, 0xc0, !PT ;  /* 0xffff00000c2d7812 */ /* 0x040fe200078ec0ff */
[----:B------:R-:W-:-:S02]  /*104f0*/  IMAD.U32 R4, R12, 0x10000, RZ ;  /* 0x000100000c047824 */ /* 0x000fc400078e00ff */
[----:B------:R-:W-:Y:S01]  /*10500*/  FFMA.FTZ R54, R46, R55, R54 ;  /* 0x000000372e367223 */ /* 0x000fe20000010036 */
[C---:B------:R-:W-:Y:S01]  /*10510*/  FMUL.FTZ R61, R10.reuse, R53 ;  /* 0x000000350a3d7220 */ /* 0x040fe20000410000 */
[C---:B------:R-:W-:Y:S01]  /*10520*/  FMUL.FTZ R46, R51.reuse, R8 ;  /* 0x00000008332e7220 */ /* 0x040fe20000410000 */
[-C--:B------:R-:W-:Y:S01]  /*10530*/  FMUL.FTZ R56, R51, R4.reuse ;  /* 0x0000000433387220 */ /* 0x080fe20000410000 */
[----:B------:R-:W-:Y:S01]  /*10540*/  FMUL.FTZ R10, R10, R45 ;  /* 0x0000002d0a0a7220 */ /* 0x000fe20000410000 */
[----:B------:R-:W-:Y:S02]  /*10550*/  IMAD.U32 R52, R11, 0x10000, RZ ;  /* 0x000100000b347824 */ /* 0x000fe400078e00ff */
[----:B------:R-:W-:Y:S01]  /*10560*/  FFMA.FTZ R55, R47, R4, -R46 ;  /* 0x000000042f377223 */ /* 0x000fe2000001082e */
[----:B------:R-:W-:Y:S02]  /*10570*/  IMAD.U32 R51, R21, 0x10000, RZ ;  /* 0x0001000015337824 */ /* 0x000fe400078e00ff */
[----:B------:R-:W-:Y:S01]  /*10580*/  FFMA.FTZ R56, R47, R8, R56 ;  /* 0x000000082f387223 */ /* 0x000fe20000010038 */
[----:B------:R-:W-:-:S02]  /*10590*/  IMAD.U32 R49, R13, 0x10000, RZ ;  /* 0x000100000d317824 */ /* 0x000fc400078e00ff */
[----:B------:R-:W-:Y:S01]  /*105a0*/  FFMA.FTZ R53, R6, R53, R10 ;  /* 0x0000003506357223 */ /* 0x000fe2000001000a */
[----:B------:R-:W-:Y:S01]  /*105b0*/  IMAD.U32 R48, R7, 0x10000, RZ ;  /* 0x0001000007307824 */ /* 0x000fe200078e00ff */
[----:B------:R-:W-:Y:S01]  /*105c0*/  LOP3.LUT R11, R11, 0xffff0000, RZ, 0xc0, !PT ;  /* 0xffff00000b0b7812 */ /* 0x000fe200078ec0ff */
[----:B------:R-:W-:Y:S01]  /*105d0*/  FMUL.FTZ R47, R52, R51 ;  /* 0x00000033342f7220 */ /* 0x000fe20000410000 */
[----:B------:R-:W-:Y:S01]  /*105e0*/  FFMA.FTZ R62, R6, R45, -R61 ;  /* 0x0000002d063e7223 */ /* 0x000fe2000001083d */
[----:B------:R-:W-:Y:S01]  /*105f0*/  LOP3.LUT R8, R15, 0xffff0000, RZ, 0xc0, !PT ;  /* 0xffff00000f087812 */ /* 0x000fe200078ec0ff */
[-C--:B------:R-:W-:Y:S01]  /*10600*/  FMUL.FTZ R45, R52, R49.reuse ;  /* 0x00000031342d7220 */ /* 0x080fe20000410000 */
[----:B------:R-:W-:Y:S01]  /*10610*/  LOP3.LUT R10, R21, 0xffff0000, RZ, 0xc0, !PT ;  /* 0xffff0000150a7812 */ /* 0x000fe200078ec0ff */
[----:B------:R-:W-:Y:S01]  /*10620*/  FFMA.FTZ R47, R48, R49, -R47 ;  /* 0x00000031302f7223 */ /* 0x000fe2000001082f */
[----:B------:R-:W-:Y:S01]  /*10630*/  LOP3.LUT R4, R0, 0xffff0000, RZ, 0xc0, !PT ;  /* 0xffff000000047812 */ /* 0x000fe200078ec0ff */
[----:B------:R-:W-:Y:S01]  /*10640*/  FFMA.FTZ R48, R48, R51, R45 ;  /* 0x0000003330307223 */ /* 0x000fe2000001002d */
[----:B------:R-:W-:Y:S01]  /*10650*/  LOP3.LUT R6, R13, 0xffff0000, RZ, 0xc0, !PT ;  /* 0xffff00000d067812 */ /* 0x000fe200078ec0ff */
        /* <DEDUP_REMOVED lines=13> */
[----:B------:R-:W-:Y:S02]  /*10730*/  F2FP.BF16.F32.PACK_AB R10, R53, R56 ;  /* 0x00000038350a723e */ /* 0x000fe400000010ff */
[----:B------:R-:W-:Y:S01]  /*10740*/  F2FP.BF16.F32.PACK_AB R8, R59, R60 ;  /* 0x0000003c3b08723e */ /* 0x000fe200000010ff */
[----:B------:R3:W-:Y:S01]  /*10750*/  STS.128 [R63], R4 ;  /* 0x000000043f007388 */ /* 0x0007e20000000c00 */
[----:B------:R-:W-:-:S02]  /*10760*/  F2FP.BF16.F32.PACK_AB R9, R45, R54 ;  /* 0x000000362d09723e */ /* 0x000fc400000010ff */
[----:B------:R-:W-:-:S05]  /*10770*/  F2FP.BF16.F32.PACK_AB R11, R11, R48 ;  /* 0x000000300b0b723e */ /* 0x000fca00000010ff */
[----:B------:R3:W-:Y:S02]  /*10780*/  STS.128 [R44+0x12400], R8 ;  /* 0x012400082c007388 */ /* 0x0007e40000000c00 */
.L_x_611:
[----:B------:R-:W-:Y:S05]  /*10790*/  BSYNC B1 ;  /* 0x0000000000017941 */ /* 0x000fea0003800000 */
.L_x_610:
[----:B-123--:R-:W-:-:S05]  /*107a0*/  VIADD R4, R202, 0x40 ;  /* 0x00000040ca047836 */ /* 0x00efca0000000000 */
[----:B------:R-:W-:-:S13]  /*107b0*/  ISETP.GE.AND P0, PT, R4, R43, PT ;  /* 0x0000002b0400720c */ /* 0x000fda0003f06270 */
[----:B------:R-:W-:Y:S05]  /*107c0*/  @P0 BRA `(.L_x_594) ;  /* 0x00000010009c0947 */ /* 0x000fea0003800000 */
[----:B------:R1:W5:Y:S01]  /*107d0*/  LDL R60, [R1+0x4] ;  /* 0x00000400013c7983 */ /* 0x0003620000100800 */
[----:B------:R-:W2:Y:S01]  /*107e0*/  LDC R43, c[0x0][0x3f4] ;  /* 0x0000fd00ff2b7b82 */ /* 0x000ea20000000800 */
[----:B------:R-:W-:Y:S01]  /*107f0*/  BSSY B1, `(.L_x_616) ;  /* 0x0000062000017945 */ /* 0x000fe20003800000 */
[----:B------:R-:W-:Y:S02]  /*10800*/  SHF.R.U32.HI R61, RZ, 0x3, R204 ;  /* 0x00000003ff3d7819 */ /* 0x000fe400000116cc */
[-C--:B--2---:R-:W-:Y:S02]  /*10810*/  ISETP.GE.AND P0, PT, R16, R43.reuse, PT ;  /* 0x0000002b1000720c */ /* 0x084fe40003f06270 */
[-C--:B------:R-:W-:Y:S02]  /*10820*/  ISETP.GE.AND P1, PT, R193, R43.reuse, PT ;  /* 0x0000002bc100720c */ /* 0x080fe40003f26270 */
[----:B------:R-:W-:-:S09]  /*10830*/  ISETP.GE.AND P2, PT, R192, R43, PT ;  /* 0x0000002bc000720c */ /* 0x000fd20003f46270 */
[----:B-1----:R-:W-:Y:S05]  /*10840*/  @P0 BRA `(.L_x_617) ;  /* 0x0000000400700947 */ /* 0x002fea0003800000 */
[----:B------:R-:W-:Y:S01]  /*10850*/  LEA.HI R42, R42, R37, RZ, 0x2 ;  /* 0x000000252a2a7211 */ /* 0x000fe200078f10ff */
[----:B------:R-:W-:Y:S01]  /*10860*/  IMAD.U32 R54, R38, 0x10000, RZ ;  /* 0x0001000026367824 */ /* 0x000fe200078e00ff */
[----:B------:R-:W-:Y:S01]  /*10870*/  LOP3.LUT R9, R204, 0x38, R16, 0xf8, !PT ;  /* 0x00000038cc097812 */ /* 0x000fe200078ef810 */
[----:B------:R-:W-:Y:S01]  /*10880*/  IMAD.U32 R52, R32, 0x10000, RZ ;  /* 0x0001000020347824 */ /* 0x000fe200078e00ff */
[----:B------:R-:W-:Y:S01]  /*10890*/  LOP3.LUT R42, R42, 0xfffffffc, RZ, 0xc0, !PT ;  /* 0xfffffffc2a2a7812 */ /* 0x000fe200078ec0ff */
[----:B------:R-:W-:Y:S01]  /*108a0*/  IMAD.U32 R59, R40, 0x10000, RZ ;  /* 0x00010000283b7824 */ /* 0x000fe200078e00ff */
[----:B------:R-:W-:Y:S02]  /*108b0*/  LOP3.LUT R9, R220, R9, R61, 0xf6, !PT ;  /* 0x00000009dc097212 */ /* 0x000fe400078ef63d */
[----:B------:R-:W-:Y:S01]  /*108c0*/  LOP3.LUT R56, R38, 0xffff0000, RZ, 0xc0, !PT ;  /* 0xffff000026387812 */ /* 0x000fe200078ec0ff */
[----:B------:R-:W-:Y:S01]  /*108d0*/  IMAD.IADD R4, R37, 0x1, -R42 ;  /* 0x0000000125047824 */ /* 0x000fe200078e0a2a */
[----:B------:R-:W-:Y:S01]  /*108e0*/  LOP3.LUT R32, R32, 0xffff0000, RZ, 0xc0, !PT ;  /* 0xffff000020207812 */ /* 0x000fe200078ec0ff */
[----:B-----5:R-:W-:-:S02]  /*108f0*/  IMAD R58, R9, 0x2, R60 ;  /* 0x00000002093a7824 */ /* 0x020fc400078e023c */
[----:B------:R-:W-:Y:S01]  /*10900*/  IMAD.U32 R38, R33, 0x10000, RZ ;  /* 0x0001000021267824 */ /* 0x000fe200078e00ff */
[----:B------:R-:W-:Y:S02]  /*10910*/  LEA.HI R4, R43, R4, RZ, 0x1d ;  /* 0x000000042b047211 */ /* 0x000fe400078fe8ff */
[----:B------:R-:W-:Y:S02]  /*10920*/  LOP3.LUT R33, R33, 0xffff0000, RZ, 0xc0, !PT ;  /* 0xffff000021217812 */ /* 0x000fe400078ec0ff */
[----:B------:R-:W-:Y:S01]  /*10930*/  SHF.R.S32.HI R7, RZ, 0x1f, R4 ;  /* 0x0000001fff077819 */ /* 0x000fe20000011404 */
[----:B0-----:R-:W-:-:S03]  /*10940*/  IMAD.SHL.U32 R5, R4, 0x8, RZ ;  /* 0x0000000804057824 */ /* 0x001fc600078e00ff */
[----:B------:R-:W-:Y:S02]  /*10950*/  LEA.HI R7, R7, R4, RZ, 0x3 ;  /* 0x0000000407077211 */ /* 0x000fe400078f18ff */
[----:B------:R-:W-:-:S03]  /*10960*/  LOP3.LUT R4, R204, 0x38, R5, 0xf8, !PT ;  /* 0x00000038cc047812 */ /* 0x000fc600078ef805 */
[----:B------:R-:W-:Y:S01]  /*10970*/  IMAD.SHL.U32 R7, R7, 0x400, RZ ;  /* 0x0000040007077824 */ /* 0x000fe200078e00ff */
[----:B------:R-:W-:-:S04]  /*10980*/  LOP3.LUT R5, R4, R61, RZ, 0x3c, !PT ;  /* 0x0000003d04057212 */ /* 0x000fc800078e3cff */
[----:B------:R-:W-:-:S04]  /*10990*/  LOP3.LUT R7, R7, 0x7fffe000, RZ, 0xc0, !PT ;  /* 0x7fffe00007077812 */ /* 0x000fc800078ec0ff */
[----:B------:R-:W-:Y:S02]  /*109a0*/  IADD3 R9, R5, R7, R220 ;  /* 0x0000000705097210 */ /* 0x000fe40007ffe0dc */
[----:B------:R-:W0:Y:S03]  /*109b0*/  LDS.128 R4, [R58] ;  /* 0x000000003a047984 */ /* 0x000e260000000c00 */
[----:B------:R-:W-:-:S05]  /*109c0*/  IMAD R37, R9, 0x2, R2 ;  /* 0x0000000209257824 */ /* 0x000fca00078e0202 */
[----:B------:R-:W1:Y:S01]  /*109d0*/  LDS.128 R8, [R37+0x12400] ;  /* 0x0124000025087984 */ /* 0x000e620000000c00 */
[C---:B0-----:R-:W-:Y:S01]  /*109e0*/  IMAD.U32 R42, R4.reuse, 0x10000, RZ ;  /* 0x00010000042a7824 */ /* 0x041fe200078e00ff */
[----:B------:R-:W-:Y:S01]  /*109f0*/  LOP3.LUT R4, R4, 0xffff0000, RZ, 0xc0, !PT ;  /* 0xffff000004047812 */ /* 0x000fe200078ec0ff */
[----:B------:R-:W-:Y:S01]  /*10a00*/  IMAD.U32 R44, R5, 0x10000, RZ ;  /* 0x00010000052c7824 */ /* 0x000fe200078e00ff */
[C---:B------:R-:W-:Y:S01]  /*10a10*/  SHF.L.U32 R45, R6.reuse, 0x10, RZ ;  /* 0x00000010062d7819 */ /* 0x040fe200000006ff */
[----:B------:R-:W-:Y:S01]  /*10a20*/  IMAD.U32 R46, R7, 0x10000, RZ ;  /* 0x00010000072e7824 */ /* 0x000fe200078e00ff */
[----:B------:R-:W-:Y:S02]  /*10a30*/  LOP3.LUT R6, R6, 0xffff0000, RZ, 0xc0, !PT ;  /* 0xffff000006067812 */ /* 0x000fe400078ec0ff */
[----:B------:R-:W-:Y:S01]  /*10a40*/  LOP3.LUT R5, R5, 0xffff0000, RZ, 0xc0, !PT ;  /* 0xffff000005057812 */ /* 0x000fe200078ec0ff */
[C---:B-1----:R-:W-:Y:S01]  /*10a50*/  IMAD.U32 R47, R8.reuse, 0x10000, RZ ;  /* 0x00010000082f7824 */ /* 0x042fe200078e00ff */
[----:B------:R-:W-:Y:S01]  /*10a60*/  LOP3.LUT R8, R8, 0xffff0000, RZ, 0xc0, !PT ;  /* 0xffff000008087812 */ /* 0x000fe200078ec0ff */
[C---:B------:R-:W-:Y:S01]  /*10a70*/  IMAD.U32 R48, R9.reuse, 0x10000, RZ ;  /* 0x0001000009307824 */ /* 0x040fe200078e00ff */
[----:B------:R-:W-:Y:S01]  /*10a80*/  LOP3.LUT R9, R9, 0xffff0000, RZ, 0xc0, !PT ;  /* 0xffff000009097812 */ /* 0x000fe200078ec0ff */
[-C--:B------:R-:W-:Y:S01]  /*10a90*/  FMUL.FTZ R51, R54, R47.reuse ;  /* 0x0000002f36337220 */ /* 0x080fe20000410000 */
[----:B------:R-:W-:Y:S01]  /*10aa0*/  FMUL.FTZ R47, R52, R47 ;  /* 0x0000002f342f7220 */ /* 0x000fe20000410000 */
[-C--:B------:R-:W-:Y:S01]  /*10ab0*/  FMUL.FTZ R53, R56, R8.reuse ;  /* 0x0000000838357220 */ /* 0x080fe20000410000 */
[----:B------:R-:W-:Y:S01]  /*10ac0*/  FMUL.FTZ R55, R32, R8 ;  /* 0x0000000820377220 */ /* 0x000fe20000410000 */
[----:B------:R-:W-:Y:S01]  /*10ad0*/  FFMA.FTZ R51, R52, R42, -R51 ;  /* 0x0000002a34337223 */ /* 0x000fe20000010833 */
[----:B------:R-:W-:-:S02]  /*10ae0*/  IMAD.U32 R52, R39, 0x10000, RZ ;  /* 0x0001000027347824 */ /* 0x000fc400078e00ff */
[-C--:B------:R-:W-:Y:S01]  /*10af0*/  FFMA.FTZ R8, R32, R4.reuse, -R53 ;  /* 0x0000000420087223 */ /* 0x080fe20000010835 */
[----:B------:R-:W-:Y:S02]  /*10b00*/  IMAD.U32 R49, R10, 0x10000, RZ ;  /* 0x000100000a317824 */ /* 0x000fe400078e00ff */
[----:B------:R-:W-:Y:S01]  /*10b10*/  FFMA.FTZ R32, R56, R4, R55 ;  /* 0x0000000438207223 */ /* 0x000fe20000010037 */
[-C--:B------:R-:W-:Y:S01]  /*10b20*/  FMUL.FTZ R53, R52, R48.reuse ;  /* 0x0000003034357220 */ /* 0x080fe20000410000 */
[----:B------:R-:W-:Y:S01]  /*10b30*/  FMUL.FTZ R57, R38, R48 ;  /* 0x0000003026397220 */ /* 0x000fe20000410000 */
[----:B------:R-:W-:Y:S02]  /*10b40*/  IMAD.U32 R55, R34, 0x10000, RZ ;  /* 0x0001000022377824 */ /* 0x000fe400078e00ff */
[----:B------:R-:W-:Y:S01]  /*10b50*/  FFMA.FTZ R47, R54, R42, R47 ;  /* 0x0000002a362f7223 */ /* 0x000fe2000001002f */
[-C--:B------:R-:W-:Y:S01]  /*10b60*/  FFMA.FTZ R53, R38, R44.reuse, -R53 ;  /* 0x0000002c26357223 */ /* 0x080fe20000010835 */
[-C--:B------:R-:W-:Y:S01]  /*10b70*/  FMUL.FTZ R4, R59, R49.reuse ;  /* 0x000000313b047220 */ /* 0x080fe20000410000 */
[----:B------:R-:W-:Y:S01]  /*10b80*/  LOP3.LUT R10, R10, 0xffff0000, RZ, 0xc0, !PT ;  /* 0xffff00000a0a7812 */ /* 0x000fe200078ec0ff */
[----:B------:R-:W-:Y:S01]  /*10b90*/  FFMA.FTZ R57, R52, R44, R57 ;  /* 0x0000002c34397223 */ /* 0x000fe20000010039 */
[----:B------:R-:W-:Y:S01]  /*10ba0*/  LOP3.LUT R38, R34, 0xffff0000, RZ, 0xc0, !PT ;  /* 0xffff000022267812 */ /* 0x000fe200078ec0ff */
[----:B------:R-:W-:Y:S01]  /*10bb0*/  FMUL.FTZ R34, R55, R49 ;  /* 0x0000003137227220 */ /* 0x000fe20000410000 */
[----:B------:R-:W-:Y:S01]  /*10bc0*/  LOP3.LUT R42, R40, 0xffff0000, RZ, 0xc0, !PT ;  /* 0xffff0000282a7812 */ /* 0x000fe200078ec0ff */
[----:B------:R-:W-:-:S02]  /*10bd0*/  IMAD.U32 R50, R11, 0x10000, RZ ;  /* 0x000100000b327824 */ /* 0x000fc400078e00ff */
[-C--:B------:R-:W-:Y:S01]  /*10be0*/  FFMA.FTZ R40, R55, R45.reuse, -R4 ;  /* 0x0000002d37287223 */ /* 0x080fe20000010804 */
[----:B------:R-:W-:Y:S02]  /*10bf0*/  IMAD.U32 R44, R41, 0x10000, RZ ;  /* 0x00010000292c7824 */ /* 0x000fe400078e00ff */
[-C--:B------:R-:W-:Y:S01]  /*10c00*/  FMUL.FTZ R55, R38, R10.reuse ;  /* 0x0000000a26377220 */ /* 0x080fe20000410000 */
[----:B------:R-:W-:Y:S02]  /*10c10*/  IMAD.U32 R4, R35, 0x10000, RZ ;  /* 0x0001000023047824 */ /* 0x000fe400078e00ff */
[----:B------:R-:W-:Y:S01]  /*10c20*/  FMUL.FTZ R49, R42, R10 ;  /* 0x0000000a2a317220 */ /* 0x000fe20000410000 */
[----:B------:R-:W-:Y:S01]  /*10c30*/  FFMA.FTZ R10, R59, R45, R34 ;  /* 0x0000002d3b0a7223 */ /* 0x000fe20000010022 */
[----:B------:R-:W-:Y:S01]  /*10c40*/  LOP3.LUT R11, R11, 0xffff0000, RZ, 0xc0, !PT ;  /* 0xffff00000b0b7812 */ /* 0x000fe200078ec0ff */
[-C--:B------:R-:W-:Y:S01]  /*10c50*/  FMUL.FTZ R45, R44, R50.reuse ;  /* 0x000000322c2d7220 */ /* 0x080fe20000410000 */
[----:B------:R-:W-:Y:S01]  /*10c60*/  LOP3.LUT R39, R39, 0xffff0000, RZ, 0xc0, !PT ;  /* 0xffff000027277812 */ /* 0x000fe200078ec0ff */
[----:B------:R-:W-:Y:S01]  /*10c70*/  FMUL.FTZ R59, R4, R50 ;  /* 0x00000032043b7220 */ /* 0x000fe20000410000 */
[----:B------:R-:W-:Y:S01]  /*10c80*/  LOP3.LUT R41, R41, 0xffff0000, RZ, 0xc0, !PT ;  /* 0xffff000029297812 */ /* 0x000fe200078ec0ff */
[----:B------:R-:W-:Y:S01]  /*10c90*/  FFMA.FTZ R55, R42, R6, R55 ;  /* 0x000000062a377223 */ /* 0x000fe20000010037 */
[----:B------:R-:W-:Y:S01]  /*10ca0*/  LOP3.LUT R35, R35, 0xffff0000, RZ, 0xc0, !PT ;  /* 0xffff000023237812 */ /* 0x000fe200078ec0ff */
[----:B------:R-:W-:Y:S01]  /*10cb0*/  FFMA.FTZ R45, R4, R46, -R45 ;  /* 0x0000002e042d7223 */ /* 0x000fe2000001082d */
[----:B------:R-:W-:Y:S01]  /*10cc0*/  LOP3.LUT R7, R7, 0xffff0000, RZ, 0xc0, !PT ;  /* 0xffff000007077812 */ /* 0x000fe200078ec0ff */
[----:B------:R-:W-:Y:S01]  /*10cd0*/  FFMA.FTZ R49, R38, R6, -R49 ;  /* 0x0000000626317223 */ /* 0x000fe20000010831 */
[----:B------:R-:W-:Y:S01]  /*10ce0*/  FFMA.FTZ R59, R44, R46, R59 ;  /* 0x0000002e2c3b7223 */ /* 0x000fe2000001003b */
[----:B------:R-:W-:Y:S01]  /*10cf0*/  FMUL.FTZ R4, R39, R9 ;  /* 0x0000000927047220 */ /* 0x000fe20000410000 */
        /* <DEDUP_REMOVED lines=17> */
.L_x_617:
[----:B------:R-:W-:Y:S05]  /*10e10*/  BSYNC B1 ;  /* 0x0000000000017941 */ /* 0x000fea0003800000 */
.L_x_616:
[----:B------:R-:W-:Y:S04]  /*10e20*/  BSSY B1, `(.L_x_618) ;  /* 0x0000061000017945 */ /* 0x000fe80003800000 */
[----:B------:R-:W-:Y:S05]  /*10e30*/  @P1 BRA `(.L_x_619) ;  /* 0x00000004007c1947 */ /* 0x000fea0003800000 */
[----:B-1----:R-:W-:Y:S01]  /*10e40*/  LEA.HI R4, R43, R197, RZ, 0x1d ;  /* 0x000000c52b047211 */ /* 0x002fe200078fe8ff */
[----:B------:R-:W-:Y:S01]  /*10e50*/  IMAD.U32 R47, R28, 0x10000, RZ ;  /* 0x000100001c2f7824 */ /* 0x000fe200078e00ff */
[----:B------:R-:W-:Y:S01]  /*10e60*/  SHF.R.S32.HI R6, RZ, 0x1f, R193 ;  /* 0x0000001fff067819 */ /* 0x000fe200000114c1 */
[----:B------:R-:W-:Y:S01]  /*10e70*/  IMAD.U32 R45, R24, 0x10000, RZ ;  /* 0x00010000182d7824 */ /* 0x000fe200078e00ff */
[----:B0-----:R-:W-:Y:S01]  /*10e80*/  SHF.R.S32.HI R5, RZ, 0x1f, R4 ;  /* 0x0000001fff057819 */ /* 0x001fe20000011404 */
[----:B------:R-:W-:Y:S01]  /*10e90*/  IMAD.U32 R55, R30, 0x10000, RZ ;  /* 0x000100001e377824 */ /* 0x000fe200078e00ff */
[-C--:B------:R-:W-:Y:S01]  /*10ea0*/  LEA.HI R8, R6, R193.reuse, RZ, 0x6 ;  /* 0x000000c106087211 */ /* 0x080fe200078f30ff */
[----:B------:R-:W-:Y:S01]  /*10eb0*/  IMAD.U32 R49, R26, 0x10000, RZ ;  /* 0x000100001a317824 */ /* 0x000fe200078e00ff */
[----:B------:R-:W-:Y:S01]  /*10ec0*/  LEA.HI R7, R6, R193, RZ, 0x3 ;  /* 0x000000c106077211 */ /* 0x000fe200078f18ff */
[----:B------:R-:W-:Y:S01]  /*10ed0*/  IMAD.U32 R46, R29, 0x10000, RZ ;  /* 0x000100001d2e7824 */ /* 0x000fe200078e00ff */
[----:B------:R-:W-:Y:S01]  /*10ee0*/  LEA.HI R6, R5, R4, RZ, 0x3 ;  /* 0x0000000405067211 */ /* 0x000fe200078f18ff */
[----:B------:R-:W-:Y:S01]  /*10ef0*/  IMAD.SHL.U32 R5, R4, 0x8, RZ ;  /* 0x0000000804057824 */ /* 0x000fe200078e00ff */
[----:B------:R-:W-:Y:S01]  /*10f00*/  LOP3.LUT R9, R204, 0x38, R7, 0xf8, !PT ;  /* 0x00000038cc097812 */ /* 0x000fe200078ef807 */
[----:B------:R-:W-:Y:S01]  /*10f10*/  IMAD.SHL.U32 R8, R8, 0x80, RZ ;  /* 0x0000008008087824 */ /* 0x000fe200078e00ff */
[----:B------:R-:W-:Y:S01]  /*10f20*/  LOP3.LUT R44, R28, 0xffff0000, RZ, 0xc0, !PT ;  /* 0xffff00001c2c7812 */ /* 0x000fe200078ec0ff */
[----:B------:R-:W-:Y:S01]  /*10f30*/  IMAD.SHL.U32 R6, R6, 0x400, RZ ;  /* 0x0000040006067824 */ /* 0x000fe200078e00ff */
[----:B------:R-:W-:Y:S01]  /*10f40*/  LOP3.LUT R4, R204, 0x38, R5, 0xf8, !PT ;  /* 0x00000038cc047812 */ /* 0x000fe200078ef805 */
[----:B------:R-:W-:Y:S01]  /*10f50*/  IMAD.U32 R57, R31, 0x10000, RZ ;  /* 0x000100001f397824 */ /* 0x000fe200078e00ff */
[----:B------:R-:W-:Y:S01]  /*10f60*/  LOP3.LUT R7, R8, 0xffffe000, RZ, 0xc0, !PT ;  /* 0xffffe00008077812 */ /* 0x000fe200078ec0ff */
[----:B------:R-:W-:Y:S01]  /*10f70*/  IMAD.U32 R28, R25, 0x10000, RZ ;  /* 0x00010000191c7824 */ /* 0x000fe200078e00ff */
[----:B------:R-:W-:-:S02]  /*10f80*/  LOP3.LUT R9, R9, R61, RZ, 0x3c, !PT ;  /* 0x0000003d09097212 */ /* 0x000fc400078e3cff */
[----:B------:R-:W-:Y:S02]  /*10f90*/  LOP3.LUT R5, R4, R61, RZ, 0x3c, !PT ;  /* 0x0000003d04057212 */ /* 0x000fe400078e3cff */
[----:B------:R-:W-:Y:S02]  /*10fa0*/  LOP3.LUT R6, R6, 0x7fffe000, RZ, 0xc0, !PT ;  /* 0x7fffe00006067812 */ /* 0x000fe400078ec0ff */
[--C-:B------:R-:W-:Y:S02]  /*10fb0*/  IADD3 R7, R9, R7, R220.reuse ;  /* 0x0000000709077210 */ /* 0x100fe40007ffe0dc */
[----:B------:R-:W-:Y:S02]  /*10fc0*/  IADD3 R9, R5, R6, R220 ;  /* 0x0000000605097210 */ /* 0x000fe40007ffe0dc */
[----:B-----5:R-:W-:Y:S02]  /*10fd0*/  LEA R48, R7, R60, 0x1 ;  /* 0x0000003c07307211 */ /* 0x020fe400078e08ff */
[----:B------:R-:W-:Y:S01]  /*10fe0*/  LOP3.LUT R24, R24, 0xffff0000, RZ, 0xc0, !PT ;  /* 0xffff000018187812 */ /* 0x000fe200078ec0ff */
[----:B------:R-:W-:Y:S01]  /*10ff0*/  IMAD R32, R9, 0x2, R2 ;  /* 0x0000000209207824 */ /* 0x000fe200078e0202 */
[----:B------:R-:W-:Y:S01]  /*11000*/  LOP3.LUT R26, R26, 0xffff0000, RZ, 0xc0, !PT ;  /* 0xffff00001a1a7812 */ /* 0x000fe200078ec0ff */
[----:B------:R-:W0:Y:S01]  /*11010*/  LDS.128 R4, [R48] ;  /* 0x0000000030047984 */ /* 0x000e220000000c00 */
[----:B------:R-:W-:-:S02]  /*11020*/  LOP3.LUT R30, R30, 0xffff0000, RZ, 0xc0, !PT ;  /* 0xffff00001e1e7812 */ /* 0x000fc400078ec0ff */
[----:B------:R-:W-:Y:S01]  /*11030*/  SHF.L.U32 R53, R27, 0x10, RZ ;  /* 0x000000101b357819 */ /* 0x000fe200000006ff */
[----:B------:R-:W1:Y:S01]  /*11040*/  LDS.128 R8, [R32+0x12400] ;  /* 0x0124000020087984 */ /* 0x000e620000000c00 */
[----:B------:R-:W-:Y:S02]  /*11050*/  LOP3.LUT R29, R29, 0xffff0000, RZ, 0xc0, !PT ;  /* 0xffff00001d1d7812 */ /* 0x000fe400078ec0ff */
[----:B------:R-:W-:Y:S02]  /*11060*/  LOP3.LUT R31, R31, 0xffff0000, RZ, 0xc0, !PT ;  /* 0xffff00001f1f7812 */ /* 0x000fe400078ec0ff */
[----:B------:R-:W-:Y:S02]  /*11070*/  LOP3.LUT R25, R25, 0xffff0000, RZ, 0xc0, !PT ;  /* 0xffff000019197812 */ /* 0x000fe400078ec0ff */
[----:B------:R-:W-:Y:S01]  /*11080*/  LOP3.LUT R27, R27, 0xffff0000, RZ, 0xc0, !PT ;  /* 0xffff00001b1b7812 */ /* 0x000fe200078ec0ff */
[C---:B0-----:R-:W-:Y:S01]  /*11090*/  IMAD.U32 R33, R4.reuse, 0x10000, RZ ;  /* 0x0001000004217824 */ /* 0x041fe200078e00ff */
[----:B------:R-:W-:Y:S01]  /*110a0*/  LOP3.LUT R4, R4, 0xffff0000, RZ, 0xc0, !PT ;  /* 0xffff000004047812 */ /* 0x000fe200078ec0ff */
[C---:B------:R-:W-:Y:S01]  /*110b0*/  IMAD.U32 R35, R6.reuse, 0x10000, RZ ;  /* 0x0001000006237824 */ /* 0x040fe200078e00ff */
[----:B------:R-:W-:Y:S01]  /*110c0*/  LOP3.LUT R6, R6, 0xffff0000, RZ, 0xc0, !PT ;  /* 0xffff000006067812 */ /* 0x000fe200078ec0ff */
[C---:B-1----:R-:W-:Y:S01]  /*110d0*/  IMAD.U32 R38, R8.reuse, 0x10000, RZ ;  /* 0x0001000008267824 */ /* 0x042fe200078e00ff */
[----:B------:R-:W-:Y:S01]  /*110e0*/  LOP3.LUT R8, R8, 0xffff0000, RZ, 0xc0, !PT ;  /* 0xffff000008087812 */ /* 0x000fe200078ec0ff */
[C---:B------:R-:W-:Y:S01]  /*110f0*/  IMAD.U32 R40, R10.reuse, 0x10000, RZ ;  /* 0x000100000a287824 */ /* 0x040fe200078e00ff */
[----:B------:R-:W-:Y:S01]  /*11100*/  LOP3.LUT R10, R10, 0xffff0000, RZ, 0xc0, !PT ;  /* 0xffff00000a0a7812 */ /* 0x000fe200078ec0ff */
[-C--:B------:R-:W-:Y:S01]  /*11110*/  FMUL.FTZ R42, R47, R38.reuse ;  /* 0x000000262f2a7220 */ /* 0x080fe20000410000 */
[----:B------:R-:W-:Y:S01]  /*11120*/  FMUL.FTZ R38, R45, R38 ;  /* 0x000000262d267220 */ /* 0x000fe20000410000 */
[C---:B------:R-:W-:Y:S01]  /*11130*/  IMAD.U32 R39, R9.reuse, 0x10000, RZ ;  /* 0x0001000009277824 */ /* 0x040fe200078e00ff */
[----:B------:R-:W-:Y:S01]  /*11140*/  LOP3.LUT R9, R9, 0xffff0000, RZ, 0xc0, !PT ;  /* 0xffff000009097812 */ /* 0x000fe200078ec0ff */
[-C--:B------:R-:W-:Y:S01]  /*11150*/  FFMA.FTZ R42, R45, R33.reuse, -R42 ;  /* 0x000000212d2a7223 */ /* 0x080fe2000001082a */
[----:B------:R-:W-:Y:S01]  /*11160*/  FFMA.FTZ R38, R47, R33, R38 ;  /* 0x000000212f267223 */ /* 0x000fe20000010026 */
[-C--:B------:R-:W-:Y:S01]  /*11170*/  FMUL.FTZ R45, R44, R8.reuse ;  /* 0x000000082c2d7220 */ /* 0x080fe20000410000 */
[----:B------:R-:W-:Y:S01]  /*11180*/  FMUL.FTZ R33, R24, R8 ;  /* 0x0000000818217220 */ /* 0x000fe20000410000 */
[----:B------:R-:W-:-:S02]  /*11190*/  IMAD.U32 R41, R11, 0x10000, RZ ;  /* 0x000100000b297824 */ /* 0x000fc400078e00ff */
[----:B------:R-:W-:Y:S01]  /*111a0*/  FMUL.FTZ R51, R26, R10 ;  /* 0x0000000a1a337220 */ /* 0x000fe20000410000 */
[-C--:B------:R-:W-:Y:S01]  /*111b0*/  FFMA.FTZ R45, R24, R4.reuse, -R45 ;  /* 0x00000004182d7223 */ /* 0x080fe2000001082d */
[----:B------:R-:W-:Y:S01]  /*111c0*/  FFMA.FTZ R33, R44, R4, R33 ;  /* 0x000000042c217223 */ /* 0x000fe20000010021 */
[-C--:B------:R-:W-:Y:S01]  /*111d0*/  FMUL.FTZ R4, R55, R40.reuse ;  /* 0x0000002837047220 */ /* 0x080fe20000410000 */
[----:B------:R-:W-:Y:S01]  /*111e0*/  FMUL.FTZ R40, R49, R40 ;  /* 0x0000002831287220 */ /* 0x000fe20000410000 */
[----:B------:R-:W-:Y:S02]  /*111f0*/  IMAD.U32 R34, R5, 0x10000, RZ ;  /* 0x0001000005227824 */ /* 0x000fe400078e00ff */
[----:B------:R-:W-:Y:S01]  /*11200*/  FMUL.FTZ R47, R46, R39 ;  /* 0x000000272e2f7220 */ /* 0x000fe20000410000 */
[----:B------:R-:W-:Y:S01]  /*11210*/  FFMA.FTZ R8, R49, R35, -R4 ;  /* 0x0000002331087223 */ /* 0x000fe20000010804 */
[----:B------:R-:W-:Y:S01]  /*11220*/  FMUL.FTZ R49, R30, R10 ;  /* 0x0000000a1e317220 */ /* 0x000fe20000410000 */
[----:B------:R-:W-:Y:S01]  /*11230*/  IMAD.U32 R37, R7, 0x10000, RZ ;  /* 0x0001000007257824 */ /* 0x000fe200078e00ff */
[----:B------:R-:W-:Y:S01]  /*11240*/  LOP3.LUT R11, R11, 0xffff0000, RZ, 0xc0, !PT ;  /* 0xffff00000b0b7812 */ /* 0x000fe200078ec0ff */
[----:B------:R-:W-:Y:S01]  /*11250*/  FMUL.FTZ R4, R57, R41 ;  /* 0x0000002939047220 */ /* 0x000fe20000410000 */
[-C--:B------:R-:W-:Y:S01]  /*11260*/  FFMA.FTZ R49, R26, R6.reuse, -R49 ;  /* 0x000000061a317223 */ /* 0x080fe20000010831 */
[----:B------:R-:W-:Y:S01]  /*11270*/  FFMA.FTZ R51, R30, R6, R51 ;  /* 0x000000061e337223 */ /* 0x000fe20000010033 */
[C---:B------:R-:W-:Y:S01]  /*11280*/  FMUL.FTZ R39, R28.reuse, R39 ;  /* 0x000000271c277220 */ /* 0x040fe20000410000 */
[----:B------:R-:W-:Y:S01]  /*11290*/  FMUL.FTZ R6, R53, R41 ;  /* 0x0000002935067220 */ /* 0x000fe20000410000 */
[-C--:B------:R-:W-:Y:S01]  /*112a0*/  FFMA.FTZ R47, R28, R34.reuse, -R47 ;  /* 0x000000221c2f7223 */ /* 0x080fe2000001082f */
[----:B------:R-:W-:Y:S01]  /*112b0*/  LOP3.LUT R5, R5, 0xffff0000, RZ, 0xc0, !PT ;  /* 0xffff000005057812 */ /* 0x000fe200078ec0ff */
[-C--:B------:R-:W-:Y:S01]  /*112c0*/  FFMA.FTZ R28, R53, R37.reuse, -R4 ;  /* 0x00000025351c7223 */ /* 0x080fe20000010804 */
[----:B------:R-:W-:Y:S01]  /*112d0*/  LOP3.LUT R7, R7, 0xffff0000, RZ, 0xc0, !PT ;  /* 0xffff000007077812 */ /* 0x000fe200078ec0ff */
[----:B------:R-:W-:Y:S01]  /*112e0*/  FFMA.FTZ R39, R46, R34, R39 ;  /* 0x000000222e277223 */ /* 0x000fe20000010027 */
        /* <DEDUP_REMOVED lines=20> */
.L_x_619:
[----:B------:R-:W-:Y:S05]  /*11430*/  BSYNC B1 ;  /* 0x0000000000017941 */ /* 0x000fea0003800000 */
.L_x_618:
[----:B------:R-:W-:Y:S05]  /*11440*/  @P2 BRA `(.L_x_594) ;  /* 0x00000004007c2947 */ /* 0x000fea0003800000 */
[----:B012---:R-:W-:Y:S01]  /*11450*/  SHF.R.S32.HI R5, RZ, 0x1f, R192 ;  /* 0x0000001fff057819 */ /* 0x007fe200000114c0 */
[----:B------:R-:W-:Y:S01]  /*11460*/  IMAD.U32 R35, R14, 0x10000, RZ ;  /* 0x000100000e237824 */ /* 0x000fe200078e00ff */
[----:B------:R-:W-:Y:S01]  /*11470*/  LEA.HI R43, R43, R198, RZ, 0x1d ;  /* 0x000000c62b2b7211 */ /* 0x000fe200078fe8ff */
[----:B------:R-:W-:Y:S01]  /*11480*/  IMAD.U32 R33, R3, 0x10000, RZ ;  /* 0x0001000003217824 */ /* 0x000fe200078e00ff */
[-C--:B------:R-:W-:Y:S01]  /*11490*/  LEA.HI R6, R5, R192.reuse, RZ, 0x6 ;  /* 0x000000c005067211 */ /* 0x080fe200078f30ff */
[----:B------:R-:W-:Y:S01]  /*114a0*/  IMAD.U32 R44, R15, 0x10000, RZ ;  /* 0x000100000f2c7824 */ /* 0x000fe200078e00ff */
[----:B------:R-:W-:Y:S01]  /*114b0*/  LEA.HI R5, R5, R192, RZ, 0x3 ;  /* 0x000000c005057211 */ /* 0x000fe200078f18ff */
[----:B------:R-:W-:Y:S01]  /*114c0*/  IMAD.U32 R37, R20, 0x10000, RZ ;  /* 0x0001000014257824 */ /* 0x000fe200078e00ff */
        /* <DEDUP_REMOVED lines=11> */
[----:B------:R-:W-:Y:S01]  /*11580*/  LOP3.LUT R6, R6, 0x7fffe000, RZ, 0xc0, !PT ;  /* 0x7fffe00006067812 */ /* 0x000fe200078ec0ff */
[----:B-----5:R-:W-:Y:S01]  /*11590*/  IMAD R41, R7, 0x2, R60 ;  /* 0x0000000207297824 */ /* 0x020fe200078e023c */
[----:B------:R-:W-:Y:S02]  /*115a0*/  LOP3.LUT R42, R14, 0xffff0000, RZ, 0xc0, !PT ;  /* 0xffff00000e2a7812 */ /* 0x000fe400078ec0ff */
[----:B------:R-:W-:Y:S02]  /*115b0*/  IADD3 R9, R5, R6, R220 ;  /* 0x0000000605097210 */ /* 0x000fe40007ffe0dc */
[----:B------:R-:W0:Y:S01]  /*115c0*/  LDS.128 R4, [R41] ;  /* 0x0000000029047984 */ /* 0x000e220000000c00 */
[----:B------:R-:W-:Y:S02]  /*115d0*/  LOP3.LUT R38, R3, 0xffff0000, RZ, 0xc0, !PT ;  /* 0xffff000003267812 */ /* 0x000fe400078ec0ff */
[----:B------:R-:W-:Y:S01]  /*115e0*/  IMAD R24, R9, 0x2, R2 ;  /* 0x0000000209187824 */ /* 0x000fe200078e0202 */
[----:B------:R-:W-:-:S02]  /*115f0*/  SHF.L.U32 R40, R0, 0x10, RZ ;  /* 0x0000001000287819 */ /* 0x000fc400000006ff */
[----:B------:R-:W-:Y:S02]  /*11600*/  LOP3.LUT R20, R20, 0xffff0000, RZ, 0xc0, !PT ;  /* 0xffff000014147812 */ /* 0x000fe400078ec0ff */
[----:B------:R-:W1:Y:S01]  /*11610*/  LDS.128 R8, [R24+0x12400] ;  /* 0x0124000018087984 */ /* 0x000e620000000c00 */
        /* <DEDUP_REMOVED lines=15> */
[C---:B------:R-:W-:Y:S01]  /*11710*/  FMUL.FTZ R14, R33.reuse, R29 ;  /* 0x0000001d210e7220 */ /* 0x040fe20000410000 */
[----:B------:R-:W-:Y:S01]  /*11720*/  FMUL.FTZ R3, R42, R8 ;  /* 0x000000082a037220 */ /* 0x000fe20000410000 */
[----:B------:R-:W-:Y:S01]  /*11730*/  FMUL.FTZ R29, R44, R30 ;  /* 0x0000001e2c1d7220 */ /* 0x000fe20000410000 */
[-C--:B------:R-:W-:Y:S01]  /*11740*/  FFMA.FTZ R34, R33, R25.reuse, -R34 ;  /* 0x0000001921227223 */ /* 0x080fe20000010822 */
[----:B------:R-:W-:Y:S01]  /*11750*/  FFMA.FTZ R14, R35, R25, R14 ;  /* 0x00000019230e7223 */ /* 0x000fe2000001000e */
[----:B------:R-:W-:Y:S01]  /*11760*/  FMUL.FTZ R25, R38, R8 ;  /* 0x0000000826197220 */ /* 0x000fe20000410000 */
[----:B------:R-:W-:Y:S01]  /*11770*/  FMUL.FTZ R33, R40, R30 ;  /* 0x0000001e28217220 */ /* 0x000fe20000410000 */
[----:B------:R-:W-:-:S02]  /*11780*/  IMAD.U32 R31, R10, 0x10000, RZ ;  /* 0x000100000a1f7824 */ /* 0x000fc400078e00ff */
[-C--:B------:R-:W-:Y:S01]  /*11790*/  FFMA.FTZ R3, R38, R4.reuse, -R3 ;  /* 0x0000000426037223 */ /* 0x080fe20000010803 */
[----:B------:R-:W-:Y:S02]  /*117a0*/  IMAD.U32 R35, R12, 0x10000, RZ ;  /* 0x000100000c237824 */ /* 0x000fe400078e00ff */
[----:B------:R-:W-:Y:S01]  /*117b0*/  FFMA.FTZ R25, R42, R4, R25 ;  /* 0x000000042a197223 */ /* 0x000fe20000010019 */
[-C--:B------:R-:W-:Y:S01]  /*117c0*/  FFMA.FTZ R29, R40, R26.reuse, -R29 ;  /* 0x0000001a281d7223 */ /* 0x080fe2000001081d */
[----:B------:R-:W-:Y:S01]  /*117d0*/  FFMA.FTZ R33, R44, R26, R33 ;  /* 0x0000001a2c217223 */ /* 0x000fe20000010021 */
[----:B------:R-:W-:Y:S01]  /*117e0*/  LOP3.LUT R10, R10, 0xffff0000, RZ, 0xc0, !PT ;  /* 0xffff00000a0a7812 */ /* 0x000fe200078ec0ff */
[-C--:B------:R-:W-:Y:S01]  /*117f0*/  FMUL.FTZ R4, R37, R31.reuse ;  /* 0x0000001f25047220 */ /* 0x080fe20000410000 */
[----:B------:R-:W-:Y:S01]  /*11800*/  LOP3.LUT R26, R12, 0xffff0000, RZ, 0xc0, !PT ;  /* 0xffff00000c1a7812 */ /* 0x000fe200078ec0ff */
[----:B------:R-:W-:Y:S01]  /*11810*/  FMUL.FTZ R12, R35, R31 ;  /* 0x0000001f230c7220 */ /* 0x000fe20000410000 */
[----:B------:R-:W-:-:S02]  /*11820*/  IMAD.U32 R32, R11, 0x10000, RZ ;  /* 0x000100000b207824 */ /* 0x000fc400078e00ff */
[-C--:B------:R-:W-:Y:S01]  /*11830*/  FFMA.FTZ R8, R35, R27.reuse, -R4 ;  /* 0x0000001b23087223 */ /* 0x080fe20000010804 */
[----:B------:R-:W-:Y:S02]  /*11840*/  IMAD.U32 R30, R21, 0x10000, RZ ;  /* 0x00010000151e7824 */ /* 0x000fe400078e00ff */
[-C--:B------:R-:W-:Y:S01]  /*11850*/  FMUL.FTZ R31, R20, R10.reuse ;  /* 0x0000000a141f7220 */ /* 0x080fe20000410000 */
[----:B------:R-:W-:Y:S01]  /*11860*/  FMUL.FTZ R35, R26, R10 ;  /* 0x0000000a1a237220 */ /* 0x000fe20000410000 */
[----:B------:R-:W-:Y:S01]  /*11870*/  LOP3.LUT R11, R11, 0xffff0000, RZ, 0xc0, !PT ;  /* 0xffff00000b0b7812 */ /* 0x000fe200078ec0ff */
[----:B------:R-:W-:Y:S02]  /*11880*/  IMAD.U32 R4, R13, 0x10000, RZ ;  /* 0x000100000d047824 */ /* 0x000fe400078e00ff */
[----:B------:R-:W-:Y:S01]  /*11890*/  FFMA.FTZ R10, R37, R27, R12 ;  /* 0x0000001b250a7223 */ /* 0x000fe2000001000c */
[----:B------:R-:W-:Y:S01]  /*118a0*/  LOP3.LUT R21, R21, 0xffff0000, RZ, 0xc0, !PT ;  /* 0xffff000015157812 */ /* 0x000fe200078ec0ff */
[----:B------:R-:W-:Y:S01]  /*118b0*/  FMUL.FTZ R27, R30, R32 ;  /* 0x000000201e1b7220 */ /* 0x000fe20000410000 */
[----:B------:R-:W-:Y:S01]  /*118c0*/  LOP3.LUT R13, R13, 0xffff0000, RZ, 0xc0, !PT ;  /* 0xffff00000d0d7812 */ /* 0x000fe200078ec0ff */
[-C--:B------:R-:W-:Y:S01]  /*118d0*/  FFMA.FTZ R31, R26, R6.reuse, -R31 ;  /* 0x000000061a1f7223 */ /* 0x080fe2000001081f */
[----:B------:R-:W-:Y:S01]  /*118e0*/  FFMA.FTZ R35, R20, R6, R35 ;  /* 0x0000000614237223 */ /* 0x000fe20000010023 */
[C---:B------:R-:W-:Y:S01]  /*118f0*/  FMUL.FTZ R37, R4.reuse, R32 ;  /* 0x0000002004257220 */ /* 0x040fe20000410000 */
[-C--:B------:R-:W-:Y:S01]  /*11900*/  FFMA.FTZ R27, R4, R28.reuse, -R27 ;  /* 0x0000001c041b7223 */ /* 0x080fe2000001081b */
        /* <DEDUP_REMOVED lines=19> */
.L_x_594:
[----:B------:R-:W-:Y:S05]  /*11a40*/  BSYNC B0 ;  /* 0x0000000000007941 */ /* 0x000fea0003800000 */
.L_x_575:
[----:B------:R-:W-:Y:S01]  /*11a50*/  @!PT LDS RZ, [RZ] ;  /* 0x00000000fffff984 */ /* 0x000fe20000000800 */
[----:B------:R-:W-:Y:S01]  /*11a60*/  @!PT LDS RZ, [RZ] ;  /* 0x00000000fffff984 */ /* 0x000fe20000000800 */
[----:B------:R-:W-:Y:S01]  /*11a70*/  @!PT LDS RZ, [RZ] ;  /* 0x00000000fffff984 */ /* 0x000fe20000000800 */
[----:B------:R-:W-:Y:S01]  /*11a80*/  @!PT LDS RZ, [RZ] ;  /* 0x00000000fffff984 */ /* 0x000fe20000000800 */
[----:B------:R1:W-:Y:S06]  /*11a90*/  MEMBAR.ALL.CTA ;  /* 0x0000000000007992 */ /* 0x0003ec0000008000 */
[----:B-1----:R-:W1:Y:S01]  /*11aa0*/  FENCE.VIEW.ASYNC.S ;  /* 0x00000000000073c6 */ /* 0x002e620000000000 */
[----:B------:R-:W-:Y:S05]  /*11ab0*/  WARPSYNC.ALL ;  /* 0x0000000000007948 */ /* 0x000fea0003800000 */
[----:B-1----:R-:W-:Y:S06]  /*11ac0*/  BAR.SYNC.DEFER_BLOCKING 0xd, 0x100 ;  /* 0x0344000000007b1d */ /* 0x002fec0000010000 */
.L_x_573:
[----:B------:R-:W-:-:S13]  /*11ad0*/  ISETP.NE.AND P0, PT, R214, 0x3, PT ;  /* 0x00000003d600780c */ /* 0x000fda0003f05270 */
[----:B------:R-:W-:Y:S05]  /*11ae0*/  @!P0 BRA `(.L_x_620) ;  /* 0x0000000000048947 */ /* 0x000fea0003800000 */
[----:B------:R-:W-:Y:S01]  /*11af0*/  BPT.TRAP 0x1 ;  /* 0x000000040000795c */ /* 0x000fe20000300000 */
.L_x_620:
[----:B012-4-:R-:W-:Y:S01]  /*11b00*/  IMAD R3, R210, 0x8, R2 ;  /* 0x00000008d2037824 */ /* 0x017fe200078e0202 */
[----:B---3--:R-:W-:-:S04]  /*11b10*/  SHF.L.U32 R0, R221, 0x1f, RZ ;  /* 0x0000001fdd007819 */ /* 0x008fc800000006ff */
[----:B------:R0:W1:Y:S01]  /*11b20*/  SYNCS.PHASECHK.TRANS64.TRYWAIT P1, [R3+URZ+0x30830], R0 ;  /* 0x03083000030075a7 */ /* 0x000062000802017f */
[----:B------:R-:W-:Y:S05]  /*11b30*/  @!P0 BRA `(.L_x_621) ;  /* 0x0000000000048947 */ /* 0x000fea0003800000 */
[----:B------:R-:W-:Y:S01]  /*11b40*/  BPT.TRAP 0x1 ;  /* 0x000000040000795c */ /* 0x000fe20000300000 */
.L_x_621:
[----:B------:R-:W-:Y:S01]  /*11b50*/  IMAD.MOV.U32 R119, RZ, RZ, RZ ;  /* 0x000000ffff777224 */ /* 0x000fe200078e00ff */
[----:B-1----:R-:W-:Y:S06]  /*11b60*/  @P1 BRA `(.L_x_622) ;  /* 0x0000000000081947 */ /* 0x002fec0003800000 */
[----:B------:R-:W1:Y:S02]  /*11b70*/  SYNCS.PHASECHK.TRANS64.TRYWAIT P1, [R3+URZ+0x30830], R0 ;  /* 0x03083000030075a7 */ /* 0x000e64000802017f */
[----:B-1----:R-:W-:Y:S05]  /*11b80*/  @!P1 BRA `(.L_x_623) ;  /* 0x0000012000f09947 */ /* 0x002fea0003800000 */
.L_x_622:
[----:B------:R-:W-:Y:S05]  /*11b90*/  WARPSYNC.ALL ;  /* 0x0000000000007948 */ /* 0x000fea0003800000 */
[----:B01----:R-:W-:Y:S01]  /*11ba0*/  VIADD R0, R2, 0x1e400 ;  /* 0x0001e40002007836 */ /* 0x003fe20000000000 */
[----:B------:R-:W-:Y:S01]  /*11bb0*/  R2UR UR4, R36 ;  /* 0x00000000240472ca */ /* 0x000fe200000e0000 */
[----:B------:R-:W-:Y:S01]  /*11bc0*/  IMAD.MOV.U32 R5, RZ, RZ, 0x40000040 ;  /* 0x40000040ff057424 */ /* 0x000fe200078e00ff */
[----:B-----5:R-:W-:Y:S01]  /*11bd0*/  WARPGROUP.ARRIVE ;  /* 0x00000000000079c5 */ /* 0x020fe20000000000 */
[----:B------:R-:W-:Y:S01]  /*11be0*/  UMOV UR9, 0x40000040 ;  /* 0x4000004000097882 */ /* 0x000fe20000000000 */
[----:B------:R-:W-:Y:S01]  /*11bf0*/  SHF.R.U32.HI R0, RZ, 0x4, R0 ;  /* 0x00000004ff007819 */ /* 0x000fe20000011600 */
[----:B------:R-:W-:Y:S01]  /*11c00*/  IMAD.MOV.U32 R7, RZ, RZ, 0x40000040 ;  /* 0x40000040ff077424 */ /* 0x000fe200078e00ff */
[----:B------:R-:W-:Y:S01]  /*11c10*/  R2UR UR11, R5 ;  /* 0x00000000050b72ca */ /* 0x000fe200000e0000 */
[----:B------:R-:W-:Y:S01]  /*11c20*/  IMAD.U32 R9, RZ, RZ, UR9 ;  /* 0x00000009ff097e24 */ /* 0x000fe2000f8e00ff */
[----:B------:R-:W-:Y:S01]  /*11c30*/  LOP3.LUT R0, R0, 0x3fff, RZ, 0xc0, !PT ;  /* 0x00003fff00007812 */ /* 0x000fe200078ec0ff */
[----:B------:R-:W-:Y:S01]  /*11c40*/  UMOV UR57, 0x40000040 ;  /* 0x4000004000397882 */ /* 0x000fe20000000000 */
[----:B------:R-:W-:Y:S01]  /*11c50*/  UMOV UR53, 0x40000040 ;  /* 0x4000004000357882 */ /* 0x000fe20000000000 */
[----:B------:R-:W-:Y:S01]  /*11c60*/  UMOV UR45, 0x40000040 ;  /* 0x40000040002d7882 */ /* 0x000fe20000000000 */
[----:B------:R-:W-:Y:S01]  /*11c70*/  LOP3.LUT R223, R0, 0x10000, RZ, 0xfc, !PT ;  /* 0x0001000000df7812 */ /* 0x000fe200078efcff */
[----:B------:R-:W-:Y:S01]  /*11c80*/  ULOP3.LUT UR4, UR4, 0x10000, URZ, 0xfc, !UPT ;  /* 0x0001000004047892 */ /* 0x000fe2000f8efc3f */
[----:B------:R-:W-:Y:S01]  /*11c90*/  IMAD.MOV.U32 R5, RZ, RZ, 0x40000040 ;  /* 0x40000040ff057424 */ /* 0x000fe200078e00ff */
[----:B------:R-:W-:Y:S01]  /*11ca0*/  UMOV UR41, 0x40000040 ;  /* 0x4000004000297882 */ /* 0x000fe20000000000 */
[----:B------:R-:W-:Y:S01]  /*11cb0*/  UMOV UR37, 0x40000040 ;  /* 0x4000004000257882 */ /* 0x000fe20000000000 */
[----:B------:R-:W-:Y:S01]  /*11cc0*/  IMAD R4, R210, 0x900, R223 ;  /* 0x00000900d2047824 */ /* 0x000fe200078e02df */
[----:B------:R-:W-:Y:S01]  /*11cd0*/  UIADD3 UR5, UR4, 0x2, URZ ;  /* 0x0000000204057890 */ /* 0x000fe2000fffe03f */
[----:B------:R-:W-:Y:S01]  /*11ce0*/  R2UR UR39, R5 ;  /* 0x00000000052772ca */ /* 0x000fe200000e0000 */
[----:B------:R-:W-:Y:S01]  /*11cf0*/  UMOV UR8, UR4 ;  /* 0x0000000400087c82 */ /* 0x000fe20008000000 */
[C---:B------:R-:W-:Y:S01]  /*11d00*/  VIADD R6, R4.reuse, 0x2 ;  /* 0x0000000204067836 */ /* 0x040fe20000000000 */
[----:B------:R-:W-:Y:S01]  /*11d10*/  R2UR UR10, R4 ;  /* 0x00000000040a72ca */ /* 0x000fe200000e0000 */
[----:B------:R-:W-:Y:S01]  /*11d20*/  IMAD.U32 R8, RZ, RZ, UR8 ;  /* 0x00000008ff087e24 */ /* 0x000fe2000f8e00ff */
[----:B------:R-:W-:-:S02]  /*11d30*/  UIADD3 UR56, UR4, 0x406, URZ ;  /* 0x0000040604387890 */ /* 0x000fc4000fffe03f */
[----:B------:R-:W-:Y:S02]  /*11d40*/  UIADD3 UR52, UR4, 0x800, URZ ;  /* 0x0000080004347890 */ /* 0x000fe4000fffe03f */
[----:B------:R0:W-:Y:S01]  /*11d50*/  STL.64 [R1+0x38], R8 ;  /* 0x0000380801007387 */ /* 0x0001e20000100a00 */
[----:B------:R-:W-:Y:S02]  /*11d60*/  UIADD3 UR44, UR4, 0x802, URZ ;  /* 0x00000802042c7890 */ /* 0x000fe4000fffe03f */
[----:B------:R-:W-:Y:S02]  /*11d70*/  UIADD3 UR40, UR4, 0x804, URZ ;  /* 0x0000080404287890 */ /* 0x000fe4000fffe03f */
[----:B------:R-:W-:Y:S02]  /*11d80*/  UIADD3 UR36, UR4, 0x806, URZ ;  /* 0x0000080604247890 */ /* 0x000fe4000fffe03f */
[----:B------:R-:W-:Y:S01]  /*11d90*/  HGMMA.64x96x16.F32.BF16 R24, gdesc[UR8], RZ, !UPT, gsb0 ;  /* 0x01600000081879f0 */ /* 0x000fe2000c0018ff */
[----:B------:R-:W-:Y:S01]  /*11da0*/  R2UR UR10, R6 ;  /* 0x00000000060a72ca */ /* 0x000fe200000e0000 */
[----:B------:R-:W-:Y:S01]  /*11db0*/  UMOV UR8, UR5 ;  /* 0x0000000500087c82 */ /* 0x000fe20008000000 */
[----:B------:R-:W-:Y:S01]  /*11dc0*/  R2UR UR11, R7 ;  /* 0x00000000070b72ca */ /* 0x000fe200000e0000 */
[----:B------:R-:W-:Y:S01]  /*11dd0*/  UMOV UR9, 0x40000040 ;  /* 0x4000004000097882 */ /* 0x000fe20000000000 */
[----:B------:R-:W-:Y:S01]  /*11de0*/  VIADD R6, R4, 0x4 ;  /* 0x0000000404067836 */ /* 0x000fe20000000000 */
[----:B------:R-:W-:Y:S01]  /*11df0*/  UIADD3 UR5, UR4, 0x4, URZ ;  /* 0x0000000404057890 */ /* 0x000fe2000fffe03f */
[----:B------:R-:W-:-:S02]  /*11e00*/  IMAD.MOV.U32 R7, RZ, RZ, 0x40000040 ;  /* 0x40000040ff077424 */ /* 0x000fc400078e00ff */
[----:B0-----:R-:W-:Y:S02]  /*11e10*/  IMAD.U32 R8, RZ, RZ, UR8 ;  /* 0x00000008ff087e24 */ /* 0x001fe4000f8e00ff */
[----:B------:R-:W-:-:S05]  /*11e20*/  IMAD.U32 R9, RZ, RZ, UR9 ;  /* 0x00000009ff097e24 */ /* 0x000fca000f8e00ff */
[----:B------:R0:W-:Y:S01]  /*11e30*/  STL.64 [R1+0x30], R8 ;  /* 0x0000300801007387 */ /* 0x0001e20000100a00 */
[----:B------:R-:W-:Y:S02]  /*11e40*/  WARPGROUP.DEPBAR.LE gsb0, 0x0 ;  /* 0x00008000000079c5 */ /* 0x000fe40000010000 */
[----:B------:R-:W-:-:S06]  /*11e50*/  WARPGROUP.ARRIVE ;  /* 0x00000000000079c5 */ /* 0x000fcc0000000000 */
[----:B------:R-:W-:Y:S01]  /*11e60*/  HGMMA.64x96x16.F32.BF16 R24, gdesc[UR8], R24, gsb0 ;  /* 0x01600000081879f0 */ /* 0x000fe20008001818 */
[----:B------:R-:W-:Y:S01]  /*11e70*/  R2UR UR10, R6 ;  /* 0x00000000060a72ca */ /* 0x000fe200000e0000 */
[----:B------:R-:W-:Y:S01]  /*11e80*/  UMOV UR8, UR5 ;  /* 0x0000000500087c82 */ /* 0x000fe20008000000 */
[----:B------:R-:W-:Y:S01]  /*11e90*/  R2UR UR11, R7 ;  /* 0x00000000070b72ca */ /* 0x000fe200000e0000 */
[----:B------:R-:W-:Y:S01]  /*11ea0*/  UMOV UR9, 0x40000040 ;  /* 0x4000004000097882 */ /* 0x000fe20000000000 */
[----:B------:R-:W-:Y:S01]  /*11eb0*/  VIADD R6, R4, 0x6 ;  /* 0x0000000604067836 */ /* 0x000fe20000000000 */
[----:B------:R-:W-:Y:S01]  /*11ec0*/  UIADD3 UR5, UR4, 0x6, URZ ;  /* 0x0000000604057890 */ /* 0x000fe2000fffe03f */
[----:B------:R-:W-:Y:S01]  /*11ed0*/  IMAD.MOV.U32 R7, RZ, RZ, 0x40000040 ;  /* 0x40000040ff077424 */ /* 0x000fe200078e00ff */
[----:B0-----:R-:W-:Y:S01]  /*11ee0*/  MOV R8, UR8 ;  /* 0x0000000800087c02 */ /* 0x001fe20008000f00 */
        /* <DEDUP_REMOVED lines=11> */
[----:B------:R-:W-:Y:S02]  /*11fa0*/  IMAD.MOV.U32 R7, RZ, RZ, 0x40000040 ;  /* 0x40000040ff077424 */ /* 0x000fe400078e00ff */
        /* <DEDUP_REMOVED lines=37> */
[----:B0-----:R-:W-:Y:S01]  /*12200*/  MOV R9, UR9 ;  /* 0x0000000900097c02 */ /* 0x001fe20008000f00 */
[----:B------:R-:W-:Y:S02]  /*12210*/  IMAD.MOV.U32 R7, RZ, RZ, 0x40000040 ;  /* 0x40000040ff077424 */ /* 0x000fe400078e00ff */
[----:B------:R-:W-:Y:S01]  /*12220*/  IMAD.U32 R8, RZ, RZ, UR8 ;  /* 0x00000008ff087e24 */ /* 0x000fe2000f8e00ff */
[----:B------:R-:W-:Y:S01]  /*12230*/  R2UR UR58, R6 ;  /* 0x00000000063a72ca */ /* 0x000fe200000e0000 */
[----:B------:R-:W-:Y:S01]  /*12240*/  VIADD R6, R4, 0x600 ;  /* 0x0000060004067836 */ /* 0x000fe20000000000 */
[----:B------:R-:W-:Y:S01]  /*12250*/  R2UR UR59, R7 ;  /* 0x00000000073b72ca */ /* 0x000fe200000e0000 */
[----:B------:R-:W-:Y:S01]  /*12260*/  IMAD.MOV.U32 R7, RZ, RZ, 0x40000040 ;  /* 0x40000040ff077424 */ /* 0x000fe200078e00ff */
[----:B------:R0:W-:Y:S02]  /*12270*/  STL.64 [R1+0x8], R8 ;  /* 0x0000080801007387 */ /* 0x0001e40000100a00 */
[----:B------:R-:W-:Y:S01]  /*12280*/  R2UR UR54, R6 ;  /* 0x00000000063672ca */ /* 0x000fe200000e0000 */
[----:B------:R-:W-:Y:S01]  /*12290*/  VIADD R6, R4, 0x602 ;  /* 0x0000060204067836 */ /* 0x000fe20000000000 */
[----:B------:R-:W-:Y:S01]  /*122a0*/  R2UR UR55, R7 ;  /* 0x00000000073772ca */ /* 0x000fe200000e0000 */
[----:B------:R-:W-:-:S03]  /*122b0*/  IMAD.MOV.U32 R7, RZ, RZ, 0x40000040 ;  /* 0x40000040ff077424 */ /* 0x000fc600078e00ff */
[----:B------:R-:W-:Y:S01]  /*122c0*/  R2UR UR46, R6 ;  /* 0x00000000062e72ca */ /* 0x000fe200000e0000 */
[C---:B------:R-:W-:Y:S01]  /*122d0*/  VIADD R6, R4.reuse, 0x604 ;  /* 0x0000060404067836 */ /* 0x040fe20000000000 */
[----:B------:R-:W-:Y:S01]  /*122e0*/  R2UR UR47, R7 ;  /* 0x00000000072f72ca */ /* 0x000fe200000e0000 */
[----:B------:R-:W-:Y:S02]  /*122f0*/  IMAD.MOV.U32 R7, RZ, RZ, 0x40000040 ;  /* 0x40000040ff077424 */ /* 0x000fe400078e00ff */
[----:B------:R-:W-:Y:S01]  /*12300*/  VIADD R4, R4, 0x606 ;  /* 0x0000060604047836 */ /* 0x000fe20000000000 */
[----:B------:R-:W-:Y:S02]  /*12310*/  R2UR UR42, R6 ;  /* 0x00000000062a72ca */ /* 0x000fe400000e0000 */
[----:B------:R-:W-:Y:S02]  /*12320*/  R2UR UR43, R7 ;  /* 0x00000000072b72ca */ /* 0x000fe400000e0000 */
[----:B------:R-:W-:Y:S01]  /*12330*/  R2UR UR38, R4 ;  /* 0x00000000042672ca */ /* 0x000fe200000e0000 */
[----:B------:R-:W-:-:S02]  /*12340*/  WARPGROUP.DEPBAR.LE gsb0, 0x0 ;  /* 0x00008000000079c5 */ /* 0x000fc40000010000 */
        /* <DEDUP_REMOVED lines=18> */
[----:B0-----:R-:W-:Y:S05]  /*12470*/  @!P0 BRA `(.L_x_624) ;  /* 0x0000000000048947 */ /* 0x001fea0003800000 */
[----:B------:R-:W-:Y:S01]  /*12480*/  BPT.TRAP 0x1 ;  /* 0x000000040000795c */ /* 0x000fe20000300000 */
.L_x_624:
[----:B------:R-:W2:Y:S01]  /*12490*/  LDL R73, [R1+0x48] ;  /* 0x0000480001497983 */ /* 0x000ea20000100800 */
[----:B------:R-:W-:Y:S01]  /*124a0*/  ULDC UR4, c[0x0][0x9d8] ;  /* 0x0002760000047ab9 */ /* 0x000fe20000000800 */
[----:B------:R-:W-:Y:S01]  /*124b0*/  ULDC UR5, c[0x0][0x988] ;  /* 0x0002620000057ab9 */ /* 0x000fe20000000800 */
        /* <DEDUP_REMOVED lines=30> */
[----:B------:R-:W4:Y:S01]  /*126a0*/  MUFU.TANH R12, R12 ;  /* 0x0000000c000c7308 */ /* 0x000f220000002400 */
[----:B------:R-:W-:Y:S01]  /*126b0*/  FMUL.FTZ R14, R39, UR4 ;  /* 0x00000004270e7c20 */ /* 0x000fe20008410000 */
[----:B------:R-:W-:Y:S01]  /*126c0*/  FMUL.FTZ R36, R48, UR4 ;  /* 0x0000000430247c20 */ /* 0x000fe20008410000 */
[----:B------:R-:W-:Y:S01]  /*126d0*/  FMUL.FTZ R61, R61, UR4 ;  /* 0x000000043d3d7c20 */ /* 0x000fe20008410000 */
[----:B------:R-:W-:Y:S01]  /*126e0*/  FMUL.FTZ R24, R43, UR4 ;  /* 0x000000042b187c20 */ /* 0x000fe20008410000 */
[----:B------:R-:W-:Y:S01]  /*126f0*/  FMUL.FTZ R40, R52, UR4 ;  /* 0x0000000434287c20 */ /* 0x000fe20008410000 */
[----:B------:R-:W-:Y:S01]  /*12700*/  FMUL.FTZ R43, R59, UR4 ;  /* 0x000000043b2b7c20 */ /* 0x000fe20008410000 */
[----:B------:R-:W-:Y:S01]  /*12710*/  FMUL.FTZ R69, R69, UR4 ;  /* 0x0000000445457c20 */ /* 0x000fe20008410000 */
[----:B------:R-:W5:Y:S01]  /*12720*/  MUFU.TANH R20, R20 ;  /* 0x0000001400147308 */ /* 0x000f620000002400 */
        /* <DEDUP_REMOVED lines=12> */
[----:B------:R-:W-:Y:S01]  /*127f0*/  P2R R72, PR, RZ, 0x1 ;  /* 0x00000001ff487803 */ /* 0x000fe20000000000 */
[----:B------:R-:W-:Y:S01]  /*12800*/  FMUL.FTZ R67, R67, UR4 ;  /* 0x0000000443437c20 */ /* 0x000fe20008410000 */
[----:B------:R-:W-:Y:S01]  /*12810*/  FMUL.FTZ R70, R70, UR4 ;  /* 0x0000000446467c20 */ /* 0x000fe20008410000 */
[----:B------:R-:W5:Y:S01]  /*12820*/  MUFU.TANH R13, R13 ;  /* 0x0000000d000d7308 */ /* 0x000f620000002400 */
[----:B------:R-:W-:Y:S01]  /*12830*/  FMUL.FTZ R71, R71, UR4 ;  /* 0x0000000447477c20 */ /* 0x000fe20008410000 */
[----:B------:R-:W-:Y:S01]  /*12840*/  VIADD R3, R3, 0x30840 ;  /* 0x0003084003037836 */ /* 0x000fe20000000000 */
[----:B------:R-:W-:Y:S01]  /*12850*/  ULDC UR38, c[0x0][0x9d8] ;  /* 0x0002760000267ab9 */ /* 0x000fe20000000800 */
[----:B------:R-:W-:Y:S01]  /*12860*/  ULDC UR39, c[0x0][0x988] ;  /* 0x0002620000277ab9 */ /* 0x000fe20000000800 */
[----:B------:R-:W-:Y:S01]  /*12870*/  BSSY B0, `(.L_x_625) ;  /* 0x0000480000007945 */ /* 0x000fe20003800000 */
[----:B------:R-:W-:Y:S01]  /*12880*/  IMAD.MOV.U32 R118, RZ, RZ, R119 ;  /* 0x000000ffff767224 */ /* 0x000fe200078e0077 */
[----:B------:R-:W-:Y:S01]  /*12890*/  PRMT R3, R224, 0x654, R3 ;  /* 0x00000654e0037816 */ /* 0x000fe20000000003 */
[----:B------:R-:W5:Y:S01]  /*128a0*/  MUFU.TANH R4, R4 ;  /* 0x0000000400047308 */ /* 0x000f620000002400 */
[-C--:B------:R-:W-:Y:S01]  /*128b0*/  MOV R117, R119.reuse ;  /* 0x0000007700757202 */ /* 0x080fe20000000f00 */
[--C-:B------:R-:W-:Y:S01]  /*128c0*/  IMAD.MOV.U32 R115, RZ, RZ, R119.reuse ;  /* 0x000000ffff737224 */ /* 0x100fe200078e0077 */
[----:B------:R5:W-:Y:S01]  /*128d0*/  SYNCS.ARRIVE.TRANS64.RED.A1T0 RZ, [R3+URZ], RZ ;  /* 0x000000ff03ff79a7 */ /* 0x000be2000810043f */
[--C-:B------:R-:W-:Y:S01]  /*128e0*/  IMAD.MOV.U32 R114, RZ, RZ, R119.reuse ;  /* 0x000000ffff727224 */ /* 0x100fe200078e0077 */
[----:B------:R-:W-:Y:S01]  /*128f0*/  MOV R100, R119 ;  /* 0x0000007700647202 */ /* 0x000fe20000000f00 */
[----:B------:R-:W-:-:S02]  /*12900*/  IMAD.MOV.U32 R113, RZ, RZ, R119 ;  /* 0x000000ffff717224 */ /* 0x000fc400078e0077 */
[----:B------:R-:W5:Y:S01]  /*12910*/  MUFU.TANH R25, R25 ;  /* 0x0000001900197308 */ /* 0x000f620000002400 */
[--C-:B------:R-:W-:Y:S02]  /*12920*/  IMAD.MOV.U32 R112, RZ, RZ, R119.reuse ;  /* 0x000000ffff707224 */ /* 0x100fe400078e0077 */
[--C-:B------:R-:W-:Y:S02]  /*12930*/  IMAD.MOV.U32 R111, RZ, RZ, R119.reuse ;  /* 0x000000ffff6f7224 */ /* 0x100fe400078e0077 */
[--C-:B------:R-:W-:Y:S02]  /*12940*/  IMAD.MOV.U32 R110, RZ, RZ, R119.reuse ;  /* 0x000000ffff6e7224 */ /* 0x100fe400078e0077 */
[--C-:B------:R-:W-:Y:S01]  /*12950*/  IMAD.MOV.U32 R109, RZ, RZ, R119.reuse ;  /* 0x000000ffff6d7224 */ /* 0x100fe200078e0077 */
[----:B------:R-:W5:Y:S01]  /*12960*/  MUFU.TANH R8, R8 ;  /* 0x0000000800087308 */ /* 0x000f620000002400 */
[--C-:B------:R-:W-:Y:S02]  /*12970*/  IMAD.MOV.U32 R108, RZ, RZ, R119.reuse ;  /* 0x000000ffff6c7224 */ /* 0x100fe400078e0077 */
[----:B------:R-:W-:-:S02]  /*12980*/  IMAD.MOV.U32 R107, RZ, RZ, R119 ;  /* 0x000000ffff6b7224 */ /* 0x000fc400078e0077 */
[--C-:B------:R-:W-:Y:S02]  /*12990*/  IMAD.MOV.U32 R106, RZ, RZ, R119.reuse ;  /* 0x000000ffff6a7224 */ /* 0x100fe400078e0077 */
[--C-:B------:R-:W-:Y:S01]  /*129a0*/  IMAD.MOV.U32 R105, RZ, RZ, R119.reuse ;  /* 0x000000ffff697224 */ /* 0x100fe200078e0077 */
[----:B------:R-:W5:Y:S01]  /*129b0*/  MUFU.TANH R21, R21 ;  /* 0x0000001500157308 */ /* 0x000f620000002400 */
[--C-:B------:R-:W-:Y:S02]  /*129c0*/  IMAD.MOV.U32 R104, RZ, RZ, R119.reuse ;  /* 0x000000ffff687224 */ /* 0x100fe400078e0077 */
[--C-:B------:R-:W-:Y:S02]  /*129d0*/  IMAD.MOV.U32 R103, RZ, RZ, R119.reuse ;  /* 0x000000ffff677224 */ /* 0x100fe400078e0077 */
[--C-:B------:R-:W-:Y:S02]  /*129e0*/  IMAD.MOV.U32 R102, RZ, RZ, R119.reuse ;  /* 0x000000ffff667224 */ /* 0x100fe400078e0077 */
[--C-:B------:R-:W-:Y:S01]  /*129f0*/  IMAD.MOV.U32 R101, RZ, RZ, R119.reuse ;  /* 0x000000ffff657224 */ /* 0x100fe200078e0077 */
[----:B------:R-:W5:Y:S01]  /*12a00*/  MUFU.TANH R7, R7 ;  /* 0x0000000700077308 */ /* 0x000f620000002400 */
[----:B------:R-:W-:-:S02]  /*12a10*/  IMAD.MOV.U32 R98, RZ, RZ, R119 ;  /* 0x000000ffff627224 */ /* 0x000fc400078e0077 */
[--C-:B------:R-:W-:Y:S02]  /*12a20*/  IMAD.MOV.U32 R96, RZ, RZ, R119.reuse ;  /* 0x000000ffff607224 */ /* 0x100fe400078e0077 */
[--C-:B------:R-:W-:Y:S02]  /*12a30*/  IMAD.MOV.U32 R94, RZ, RZ, R119.reuse ;  /* 0x000000ffff5e7224 */ /* 0x100fe400078e0077 */
[--C-:B------:R-:W-:Y:S01]  /*12a40*/  IMAD.MOV.U32 R92, RZ, RZ, R119.reuse ;  /* 0x000000ffff5c7224 */ /* 0x100fe200078e0077 */
[----:B------:R-:W5:Y:S01]  /*12a50*/  MUFU.TANH R28, R28 ;  /* 0x0000001c001c7308 */ /* 0x000f620000002400 */
[--C-:B------:R-:W-:Y:S02]  /*12a60*/  IMAD.MOV.U32 R90, RZ, RZ, R119.reuse ;  /* 0x000000ffff5a7224 */ /* 0x100fe400078e0077 */
[--C-:B------:R-:W-:Y:S02]  /*12a70*/  IMAD.MOV.U32 R88, RZ, RZ, R119.reuse ;  /* 0x000000ffff587224 */ /* 0x100fe400078e0077 */
[----:B------:R-:W-:-:S02]  /*12a80*/  IMAD.MOV.U32 R86, RZ, RZ, R119 ;  /* 0x000000ffff567224 */ /* 0x000fc400078e0077 */
        /* <DEDUP_REMOVED lines=15> */
[----:B------:R-:W-:Y:S01]  /*12b80*/  IMAD.MOV.U32 R44, RZ, RZ, R119 ;  /* 0x000000ffff2c7224 */ /* 0x000fe200078e0077 */
[----:B------:R-:W5:Y:S08]  /*12b90*/  MUFU.TANH R32, R32 ;  /* 0x0000002000207308 */ /* 0x000f700000002400 */
[----:B------:R5:W-:Y:S08]  /*12ba0*/  MUFU.TANH R85, R57 ;  /* 0x0000003900557308 */ /* 0x000bf00000002400 */
[----:B------:R-:W5:Y:S08]  /*12bb0*/  MUFU.TANH R15, R15 ;  /* 0x0000000f000f7308 */ /* 0x000f700000002400 */
[----:B------:R-:W5:Y:S08]  /*12bc0*/  MUFU.TANH R29, R29 ;  /* 0x0000001d001d7308 */ /* 0x000f700000002400 */
[----:B------:R5:W-:Y:S08]  /*12bd0*/  MUFU.TANH R93, R65 ;  /* 0x00000041005d7308 */ /* 0x000bf00000002400 */
[----:B------:R-:W5:Y:S08]  /*12be0*/  MUFU.TANH R14, R14 ;  /* 0x0000000e000e7308 */ /* 0x000f700000002400 */
[----:B------:R-:W5:Y:S08]  /*12bf0*/  MUFU.TANH R36, R36 ;  /* 0x0000002400247308 */ /* 0x000f700000002400 */
[----:B------:R5:W-:Y:S08]  /*12c00*/  MUFU.TANH R89, R61 ;  /* 0x0000003d00597308 */ /* 0x000bf00000002400 */
[----:B------:R-:W5:Y:S08]  /*12c10*/  MUFU.TANH R27, R27 ;  /* 0x0000001b001b7308 */ /* 0x000f700000002400 */
[----:B------:R-:W5:Y:S08]  /*12c20*/  MUFU.TANH R34, R34 ;  /* 0x0000002200227308 */ /* 0x000f700000002400 */
[----:B------:R-:W5:Y:S08]  /*12c30*/  MUFU.TANH R24, R24 ;  /* 0x0000001800187308 */ /* 0x000f700000002400 */
[----:B------:R-:W5:Y:S08]  /*12c40*/  MUFU.TANH R40, R40 ;  /* 0x0000002800287308 */ /* 0x000f700000002400 */
[----:B------:R5:W-:Y:S08]  /*12c50*/  MUFU.TANH R97, R69 ;  /* 0x0000004500617308 */ /* 0x000bf00000002400 */
[----:B------:R-:W5:Y:S08]  /*12c60*/  MUFU.TANH R31, R31 ;  /* 0x0000001f001f7308 */ /* 0x000f700000002400 */
[----:B------:R-:W5:Y:S08]  /*12c70*/  MUFU.TANH R38, R38 ;  /* 0x0000002600267308 */ /* 0x000f700000002400 */
[----:B------:R-:W5:Y:S08]  /*12c80*/  MUFU.TANH R33, R33 ;  /* 0x0000002100217308 */ /* 0x000f700000002400 */
[----:B------:R-:W5:Y:S08]  /*12c90*/  MUFU.TANH R56, R56 ;  /* 0x0000003800387308 */ /* 0x000f700000002400 */
[----:B------:R-:W5:Y:S08]  /*12ca0*/  MUFU.TANH R35, R35 ;  /* 0x0000002300237308 */ /* 0x000f700000002400 */
[----:B------:R-:W5:Y:S08]  /*12cb0*/  MUFU.TANH R37, R37 ;  /* 0x0000002500257308 */ /* 0x000f700000002400 */
[----:B------:R-:W5:Y:S08]  /*12cc0*/  MUFU.TANH R60, R60 ;  /* 0x0000003c003c7308 */ /* 0x000f700000002400 */
[----:B------:R-:W5:Y:S01]  /*12cd0*/  MUFU.TANH R39, R39 ;  /* 0x0000002700277308 */ /* 0x000f620000002400 */
[----:B--2---:R-:W-:-:S05]  /*12ce0*/  IADD3 R47, R138, 0x60, -R73 ;  /* 0x000000608a2f7810 */ /* 0x004fca0007ffe849 */
[----:B------:R-:W-:Y:S02]  /*12cf0*/  IMAD R42, R116, -0x60, R47 ;  /* 0xffffffa0742a7824 */ /* 0x000fe400078e022f */
[----:B------:R-:W2:Y:S03]  /*12d00*/  MUFU.TANH R41, R41 ;  /* 0x0000002900297308 */ /* 0x000ea60000002400 */
[C---:B------:R-:W-:Y:S02]  /*12d10*/  ISETP.GT.AND P6, PT, R42.reuse, RZ, PT ;  /* 0x000000ff2a00720c */ /* 0x040fe40003fc4270 */
[C---:B------:R-:W-:Y:S02]  /*12d20*/  ISETP.GT.AND P5, PT, R42.reuse, 0x1, PT ;  /* 0x000000012a00780c */ /* 0x040fe40003fa4270 */
[----:B------:R-:W-:Y:S01]  /*12d30*/  ISETP.GT.AND P4, PT, R42, 0x8, PT ;  /* 0x000000082a00780c */ /* 0x000fe20003f84270 */
[----:B------:R-:W2:Y:S01]  /*12d40*/  MUFU.TANH R64, R64 ;  /* 0x0000004000407308 */ /* 0x000ea20000002400 */
[----:B0-----:R-:W-:-:S02]  /*12d50*/  FSEL R47, R5, -INF , P6 ;  /* 0xff800000052f7808 */ /* 0x001fc40003000000 */
[----:B-1----:R-:W-:Y:S02]  /*12d60*/  FSEL R30, R6, -INF , P5 ;  /* 0xff800000061e7808 */ /* 0x002fe40002800000 */
[C---:B------:R-:W-:Y:S02]  /*12d70*/  ISETP.GT.AND P3, PT, R42.reuse, 0x9, PT ;  /* 0x000000092a00780c */ /* 0x040fe40003f64270 */
[----:B---3--:R-:W-:Y:S01]  /*12d80*/  FSEL R49, R9, -INF , P4 ;  /* 0xff80000009317808 */ /* 0x008fe20002000000 */
[----:B------:R-:W0:Y:S01]  /*12d90*/  MUFU.TANH R45, R45 ;  /* 0x0000002d002d7308 */ /* 0x000e220000002400 */
[----:B------:R-:W-:Y:S02]  /*12da0*/  FMNMX.FTZ R6, R47, R30, !PT ;  /* 0x0000001e2f067209 */ /* 0x000fe40007810000 */
[----:B------:R-:W-:Y:S02]  /*12db0*/  ISETP.GT.AND P2, PT, R42, 0x10, PT ;  /* 0x000000102a00780c */ /* 0x000fe40003f44270 */
[----:B----4-:R-:W-:-:S02]  /*12dc0*/  FSEL R51, R12, -INF , P3 ;  /* 0xff8000000c337808 */ /* 0x010fc40001800000 */
[----:B------:R-:W-:Y:S01]  /*12dd0*/  FMNMX.FTZ R6, R49, R6, !PT ;  /* 0x0000000631067209 */ /* 0x000fe20007810000 */
[----:B------:R-:W1:Y:S01]  /*12de0*/  MUFU.TANH R43, R43 ;  /* 0x0000002b002b7308 */ /* 0x000e620000002400 */
[----:B------:R-:W-:Y:S02]  /*12df0*/  ISETP.GT.AND P1, PT, R42, 0x11, PT ;  /* 0x000000112a00780c */ /* 0x000fe40003f24270 */
[----:B-----5:R-:W-:Y:S02]  /*12e00*/  FSEL R53, R20, -INF , P2 ;  /* 0xff80000014357808 */ /* 0x020fe40001000000 */
[----:B------:R-:W-:Y:S02]  /*12e10*/  FMNMX.FTZ R6, R51, R6, !PT ;  /* 0x0000000633067209 */ /* 0x000fe40007810000 */
[----:B------:R-:W-:Y:S01]  /*12e20*/  FSEL R9, R0, -INF , P6 ;  /* 0xff80000000097808 */ /* 0x000fe20003000000 */
[----:B------:R-:W3:Y:S01]  /*12e30*/  MUFU.TANH R68, R68 ;  /* 0x0000004400447308 */ /* 0x000ee20000002400 */
[----:B------:R-:W-:-:S02]  /*12e40*/  ISETP.GT.AND P6, PT, R42, 0x18, PT ;  /* 0x000000182a00780c */ /* 0x000fc40003fc4270 */
[----:B------:R-:W-:Y:S02]  /*12e50*/  FSEL R55, R13, -INF , P1 ;  /* 0xff8000000d377808 */ /* 0x000fe40000800000 */
[----:B------:R-:W-:Y:S02]  /*12e60*/  FMNMX.FTZ R0, R53, R6, !PT ;  /* 0x0000000635007209 */ /* 0x000fe40007810000 */
[----:B------:R-:W-:Y:S01]  /*12e70*/  FSEL R6, R4, -INF , P5 ;  /* 0xff80000004067808 */ /* 0x000fe20002800000 */
[----:B------:R-:W4:Y:S01]  /*12e80*/  MUFU.TANH R62, R62 ;  /* 0x0000003e003e7308 */ /* 0x000f220000002400 */
[----:B------:R-:W-:Y:S02]  /*12e90*/  ISETP.GT.AND P5, PT, R42, 0x19, PT ;  /* 0x000000192a00780c */ /* 0x000fe40003fa4270 */
[----:B------:R-:W-:Y:S02]  /*12ea0*/  FSEL R57, R25, -INF , P6 ;  /* 0xff80000019397808 */ /* 0x000fe40003000000 */
[----:B------:R-:W-:-:S02]  /*12eb0*/  FMNMX.FTZ R0, R55, R0, !PT ;  /* 0x0000000037007209 */ /* 0x000fc40007810000 */
[----:B------:R-:W-:Y:S01]  /*12ec0*/  FSEL R13, R8, -INF , P4 ;  /* 0xff800000080d7808 */ /* 0x000fe20002000000 */
[----:B------:R-:W5:Y:S01]  /*12ed0*/  MUFU.TANH R63, R63 ;  /* 0x0000003f003f7308 */ /* 0x000f620000002400 */
[C---:B------:R-:W-:Y:S02]  /*12ee0*/  ISETP.GT.AND P4, PT, R42.reuse, 0x20, PT ;  /* 0x000000202a00780c */ /* 0x040fe40003f84270 */
[----:B------:R-:W-:Y:S02]  /*12ef0*/  FSEL R65, R21, -INF , P5 ;  /* 0xff80000015417808 */ /* 0x000fe40002800000 */
[----:B------:R-:W-:Y:S02]  /*12f00*/  FMNMX.FTZ R0, R57, R0, !PT ;  /* 0x0000000039007209 */ /* 0x000fe40007810000 */
[----:B------:R-:W-:Y:S01]  /*12f10*/  FSEL R7, R7, -INF , P3 ;  /* 0xff80000007077808 */ /* 0x000fe20001800000 */
[----:B------:R-:W5:Y:S01]  /*12f20*/  MUFU.TANH R66, R66 ;  /* 0x0000004200427308 */ /* 0x000f620000002400 */
[----:B------:R-:W-:-:S02]  /*12f30*/  ISETP.GT.AND P3, PT, R42, 0x21, PT ;  /* 0x000000212a00780c */ /* 0x000fc40003f64270 */
[----:B------:R-:W-:Y:S02]  /*12f40*/  FSEL R61, R28, -INF , P4 ;  /* 0xff8000001c3d7808 */ /* 0x000fe40002000000 */
[----:B------:R-:W-:Y:S02]  /*12f50*/  FMNMX.FTZ R0, R65, R0, !PT ;  /* 0x0000000041007209 */ /* 0x000fe40007810000 */
[----:B------:R-:W-:Y:S01]  /*12f60*/  FSEL R21, R10, -INF , P2 ;  /* 0xff8000000a157808 */ /* 0x000fe20001000000 */
[----:B------:R-:W5:Y:S01]  /*12f70*/  MUFU.TANH R67, R67 ;  /* 0x0000004300437308 */ /* 0x000f620000002400 */
[----:B------:R-:W-:Y:S02]  /*12f80*/  ISETP.GT.AND P2, PT, R42, 0x28, PT ;  /* 0x000000282a00780c */ /* 0x000fe40003f44270 */
[----:B------:R-:W-:Y:S02]  /*12f90*/  FSEL R59, R26, -INF , P3 ;  /* 0xff8000001a3b7808 */ /* 0x000fe40001800000 */
[----:B------:R-:W-:-:S02]  /*12fa0*/  FMNMX.FTZ R0, R61, R0, !PT ;  /* 0x000000003d007209 */ /* 0x000fc40007810000 */
[----:B------:R-:W-:Y:S01]  /*12fb0*/  FSEL R11, R11, -INF , P1 ;  /* 0xff8000000b0b7808 */ /* 0x000fe20000800000 */
[----:B------:R-:W5:Y:S01]  /*12fc0*/  MUFU.TANH R70, R70 ;  /* 0x0000004600467308 */ /* 0x000f620000002400 */
[----:B------:R-:W-:Y:S02]  /*12fd0*/  ISETP.GT.AND P1, PT, R42, 0x29, PT ;  /* 0x000000292a00780c */ /* 0x000fe40003f24270 */
[----:B------:R-:W-:Y:S02]  /*12fe0*/  FSEL R69, R32, -INF , P2 ;  /* 0xff80000020457808 */ /* 0x000fe40001000000 */
[----:B------:R-:W-:Y:S02]  /*12ff0*/  FMNMX.FTZ R0, R59, R0, !PT ;  /* 0x000000003b007209 */ /* 0x000fe40007810000 */
[----:B------:R-:W-:Y:S01]  /*13000*/  FSEL R15, R15, -INF , P6 ;  /* 0xff8000000f0f7808 */ /* 0x000fe20003000000 */
[----:B------:R-:W5:Y:S01]  /*13010*/  MUFU.TANH R71, R71 ;  /* 0x0000004700477308 */ /* 0x000f620000002400 */
[----:B------:R-:W-:-:S02]  /*13020*/  ISETP.GT.AND P6, PT, R42, 0x30, PT ;  /* 0x000000302a00780c */ /* 0x000fc40003fc4270 */
[----:B------:R-:W-:Y:S02]  /*13030*/  FSEL R73, R29, -INF , P1 ;  /* 0xff8000001d497808 */ /* 0x000fe40000800000 */
[----:B------:R-:W-:Y:S02]  /*13040*/  FMNMX.FTZ R0, R69, R0, !PT ;  /* 0x0000000045007209 */ /* 0x000fe40007810000 */
[----:B------:R-:W-:Y:S02]  /*13050*/  FSEL R25, R14, -INF , P5 ;  /* 0xff8000000e197808 */ /* 0x000fe40002800000 */
[----:B------:R-:W-:Y:S02]  /*13060*/  ISETP.GT.AND P5, PT, R42, 0x31, PT ;  /* 0x000000312a00780c */ /* 0x000fe40003fa4270 */
[----:B------:R-:W-:Y:S02]  /*13070*/  FSEL R75, R36, -INF , P6 ;  /* 0xff800000244b7808 */ /* 0x000fe40003000000 */
[----:B------:R-:W-:-:S02]  /*13080*/  FMNMX.FTZ R0, R73, R0, !PT ;  /* 0x0000000049007209 */ /* 0x000fc40007810000 */
[----:B------:R-:W-:Y:S02]  /*13090*/  FSEL R27, R27, -INF , P4 ;  /* 0xff8000001b1b7808 */ /* 0x000fe40002000000 */
[----:B------:R-:W-:Y:S02]  /*130a0*/  ISETP.GT.AND P4, PT, R42, 0x38, PT ;  /* 0x000000382a00780c */ /* 0x000fe40003f84270 */
[----:B------:R-:W-:Y:S02]  /*130b0*/  FSEL R77, R34, -INF , P5 ;  /* 0xff800000224d7808 */ /* 0x000fe40002800000 */
[----:B------:R-:W-:Y:S02]  /*130c0*/  FMNMX.FTZ R0, R75, R0, !PT ;  /* 0x000000004b007209 */ /* 0x000fe40007810000 */
[----:B------:R-:W-:Y:S02]  /*130d0*/  FSEL R29, R24, -INF , P3 ;  /* 0xff800000181d7808 */ /* 0x000fe40001800000 */
[----:B------:R-:W-:-:S02]  /*130e0*/  ISETP.GT.AND P3, PT, R42, 0x39, PT ;  /* 0x000000392a00780c */ /* 0x000fc40003f64270 */
[----:B------:R-:W-:Y:S01]  /*130f0*/  FSEL R79, R40, -INF , P4 ;  /* 0xff800000284f7808 */ /* 0x000fe20002000000 */
[--C-:B------:R-:W-:Y:S01]  /*13100*/  IMAD.MOV.U32 R40, RZ, RZ, R119.reuse ;  /* 0x000000ffff287224 */ /* 0x100fe200078e0077 */
[----:B------:R-:W-:Y:S02]  /*13110*/  FMNMX.FTZ R0, R77, R0, !PT ;  /* 0x000000004d007209 */ /* 0x000fe40007810000 */
[----:B------:R-:W-:Y:S02]  /*13120*/  FSEL R31, R31, -INF , P2 ;  /* 0xff8000001f1f7808 */ /* 0x000fe40001000000 */
[----:B------:R-:W-:Y:S02]  /*13130*/  ISETP.GT.AND P2, PT, R42, 0x40, PT ;  /* 0x000000402a00780c */ /* 0x000fe40003f44270 */
[----:B------:R-:W-:Y:S01]  /*13140*/  FSEL R81, R38, -INF , P3 ;  /* 0xff80000026517808 */ /* 0x000fe20001800000 */
[----:B------:R-:W-:Y:S01]  /*13150*/  IMAD.MOV.U32 R38, RZ, RZ, R119 ;  /* 0x000000ffff267224 */ /* 0x000fe200078e0077 */
[----:B------:R-:W-:-:S02]  /*13160*/  FMNMX.FTZ R0, R79, R0, !PT ;  /* 0x000000004f007209 */ /* 0x000fc40007810000 */
[----:B------:R-:W-:Y:S02]  /*13170*/  FSEL R33, R33, -INF , P1 ;  /* 0xff80000021217808 */ /* 0x000fe40000800000 */
[----:B------:R-:W-:Y:S02]  /*13180*/  ISETP.GT.AND P1, PT, R42, 0x41, PT ;  /* 0x000000412a00780c */ /* 0x000fe40003f24270 */
[----:B------:R-:W-:Y:S01]  /*13190*/  FSEL R83, R56, -INF , P2 ;  /* 0xff80000038537808 */ /* 0x000fe20001000000 */
[----:B------:R-:W-:Y:S01]  /*131a0*/  IMAD.MOV.U32 R56, RZ, RZ, R119 ;  /* 0x000000ffff387224 */ /* 0x000fe200078e0077 */
[----:B------:R-:W-:Y:S02]  /*131b0*/  FMNMX.FTZ R0, R81, R0, !PT ;  /* 0x0000000051007209 */ /* 0x000fe40007810000 */
[----:B------:R-:W-:Y:S02]  /*131c0*/  FSEL R35, R35, -INF , P6 ;  /* 0xff80000023237808 */ /* 0x000fe40003000000 */
[----:B------:R-:W-:-:S02]  /*131d0*/  ISETP.GT.AND P6, PT, R42, 0x48, PT ;  /* 0x000000482a00780c */ /* 0x000fc40003fc4270 */
[----:B------:R-:W-:Y:S02]  /*131e0*/  FSEL R85, R85, -INF , P1 ;  /* 0xff80000055557808 */ /* 0x000fe40000800000 */
[----:B------:R-:W-:Y:S02]  /*131f0*/  FMNMX.FTZ R0, R83, R0, !PT ;  /* 0x0000000053007209 */ /* 0x000fe40007810000 */
[----:B------:R-:W-:Y:S02]  /*13200*/  FSEL R37, R37, -INF , P5 ;  /* 0xff80000025257808 */ /* 0x000fe40002800000 */
[----:B------:R-:W-:Y:S02]  /*13210*/  ISETP.GT.AND P5, PT, R42, 0x49, PT ;  /* 0x000000492a00780c */ /* 0x000fe40003fa4270 */
[----:B------:R-:W-:Y:S01]  /*13220*/  FSEL R87, R60, -INF , P6 ;  /* 0xff8000003c577808 */ /* 0x000fe20003000000 */
[----:B------:R-:W-:Y:S01]  /*13230*/  IMAD.MOV.U32 R60, RZ, RZ, R119 ;  /* 0x000000ffff3c7224 */ /* 0x000fe200078e0077 */
[----:B------:R-:W-:-:S02]  /*13240*/  FMNMX.FTZ R0, R85, R0, !PT ;  /* 0x0000000055007209 */ /* 0x000fc40007810000 */
[----:B------:R-:W-:Y:S02]  /*13250*/  FSEL R39, R39, -INF , P4 ;  /* 0xff80000027277808 */ /* 0x000fe40002000000 */
[C---:B------:R-:W-:Y:S02]  /*13260*/  ISETP.GT.AND P4, PT, R42.reuse, 0x50, PT ;  /* 0x000000502a00780c */ /* 0x040fe40003f84270 */
[----:B------:R-:W-:Y:S02]  /*13270*/  FSEL R89, R89, -INF , P5 ;  /* 0xff80000059597808 */ /* 0x000fe40002800000 */
[----:B------:R-:W-:Y:S02]  /*13280*/  FMNMX.FTZ R0, R87, R0, !PT ;  /* 0x0000000057007209 */ /* 0x000fe40007810000 */
[----:B--2---:R-:W-:Y:S02]  /*13290*/  FSEL R41, R41, -INF , P3 ;  /* 0xff80000029297808 */ /* 0x004fe40001800000 */
[----:B------:R-:W-:-:S02]  /*132a0*/  ISETP.GT.AND P3, PT, R42, 0x51, PT ;  /* 0x000000512a00780c */ /* 0x000fc40003f64270 */
[----:B------:R-:W-:Y:S01]  /*132b0*/  FSEL R91, R64, -INF , P4 ;  /* 0xff800000405b7808 */ /* 0x000fe20002000000 */
[----:B------:R-:W-:Y:S01]  /*132c0*/  IMAD.MOV.U32 R64, RZ, RZ, R119 ;  /* 0x000000ffff407224 */ /* 0x000fe200078e0077 */
[----:B------:R-:W-:Y:S02]  /*132d0*/  FMNMX.FTZ R0, R89, R0, !PT ;  /* 0x0000000059007209 */ /* 0x000fe40007810000 */
[----:B0-----:R-:W-:Y:S02]  /*132e0*/  FSEL R45, R45, -INF , P2 ;  /* 0xff8000002d2d7808 */ /* 0x001fe40001000000 */
[----:B------:R-:W-:Y:S02]  /*132f0*/  ISETP.GT.AND P2, PT, R42, 0x58, PT ;  /* 0x000000582a00780c */ /* 0x000fe40003f44270 */
[----:B------:R-:W-:Y:S02]  /*13300*/  FSEL R93, R93, -INF , P3 ;  /* 0xff8000005d5d7808 */ /* 0x000fe40001800000 */
[----:B------:R-:W-:-:S02]  /*13310*/  FMNMX.FTZ R0, R91, R0, !PT ;  /* 0x000000005b007209 */ /* 0x000fc40007810000 */
[----:B-1----:R-:W-:Y:S02]  /*13320*/  FSEL R43, R43, -INF , P1 ;  /* 0xff8000002b2b7808 */ /* 0x002fe40000800000 */
[----:B------:R-:W-:Y:S01]  /*13330*/  ISETP.GT.AND P1, PT, R42, 0x59, PT ;  /* 0x000000592a00780c */ /* 0x000fe20003f24270 */
[--C-:B------:R-:W-:Y:S01]  /*13340*/  IMAD.MOV.U32 R42, RZ, RZ, R119.reuse ;  /* 0x000000ffff2a7224 */ /* 0x100fe200078e0077 */
[----:B---3--:R-:W-:Y:S01]  /*13350*/  FSEL R95, R68, -INF , P2 ;  /* 0xff800000445f7808 */ /* 0x008fe20001000000 */
[----:B------:R-:W-:Y:S01]  /*13360*/  IMAD.MOV.U32 R68, RZ, RZ, R119 ;  /* 0x000000ffff447224 */ /* 0x000fe200078e0077 */
[----:B------:R-:W-:Y:S02]  /*13370*/  FMNMX.FTZ R0, R93, R0, !PT ;  /* 0x000000005d007209 */ /* 0x000fe40007810000 */
[----:B------:R-:W-:Y:S02]  /*13380*/  FSEL R97, R97, -INF , P1 ;  /* 0xff80000061617808 */ /* 0x000fe40000800000 */
[----:B------:R-:W-:-:S04]  /*13390*/  FMNMX.FTZ R0, R95, R0, !PT ;  /* 0x000000005f007209 */ /* 0x000fc80007810000 */
[----:B------:R-:W-:Y:S01]  /*133a0*/  FMNMX.FTZ R4, R97, R0, !PT ;  /* 0x0000000061047209 */ /* 0x000fe20007810000 */
[----:B------:R-:W-:-:S04]  /*133b0*/  IMAD.U32 R0, RZ, RZ, UR5 ;  /* 0x00000005ff007e24 */ /* 0x000fc8000f8e00ff */
[----:B------:R-:W0:Y:S02]  /*133c0*/  SHFL.BFLY PT, R5, R4, 0x2, 0x1f ;  /* 0x0c401f0004057f89 */ /* 0x000e2400000e0000 */
[----:B0-----:R-:W-:Y:S02]  /*133d0*/  FMNMX.FTZ R10, R4, R5, !PT ;  /* 0x00000005040a7209 */ /* 0x001fe40007810000 */
[----:B------:R-:W-:-:S03]  /*133e0*/  FMNMX.FTZ R4, R9, R6, !PT ;  /* 0x0000000609047209 */ /* 0x000fc60007810000 */
[----:B------:R-:W0:Y:S01]  /*133f0*/  SHFL.BFLY PT, R5, R10, 0x1, 0x1f ;  /* 0x0c201f000a057f89 */ /* 0x000e2200000e0000 */
[----:B------:R-:W-:-:S04]  /*13400*/  FMNMX.FTZ R4, R13, R4, !PT ;  /* 0x000000040d047209 */ /* 0x000fc80007810000 */
[----:B------:R-:W-:-:S04]  /*13410*/  FMNMX.FTZ R4, R7, R4, !PT ;  /* 0x0000000407047209 */ /* 0x000fc80007810000 */
[----:B------:R-:W-:-:S04]  /*13420*/  FMNMX.FTZ R4, R21, R4, !PT ;  /* 0x0000000415047209 */ /* 0x000fc80007810000 */
        /* <DEDUP_REMOVED lines=15> */
[----:B----4-:R-:W-:Y:S01]  /*13520*/  FSEL R53, R62, -INF , P6 ;  /* 0xff8000003e357808 */ /* 0x010fe20003000000 */
[--C-:B------:R-:W-:Y:S01]  /*13530*/  FFMA.FTZ R180, R61, R0, -R8.reuse ;  /* 0x000000003db47223 */ /* 0x100fe20000010808 */
[----:B------:R-:W-:Y:S01]  /*13540*/  FMNMX.FTZ R4, R37, R4, !PT ;  /* 0x0000000425047209 */ /* 0x000fe20007810000 */
[-CC-:B------:R-:W-:Y:S01]  /*13550*/  FFMA.FTZ R190, R49, R0.reuse, -R8.reuse ;  /* 0x0000000031be7223 */ /* 0x180fe20000010808 */
[----:B-----5:R-:W-:Y:S01]  /*13560*/  FSEL R57, R63, -INF , P5 ;  /* 0xff8000003f397808 */ /* 0x020fe20002800000 */
[--C-:B------:R-:W-:Y:S01]  /*13570*/  FFMA.FTZ R49, R51, R0, -R8.reuse ;  /* 0x0000000033317223 */ /* 0x100fe20000010808 */
[----:B------:R-:W-:Y:S01]  /*13580*/  FMNMX.FTZ R4, R39, R4, !PT ;  /* 0x0000000427047209 */ /* 0x000fe20007810000 */
[-CC-:B------:R-:W-:Y:S01]  /*13590*/  FFMA.FTZ R51, R55, R0.reuse, -R8.reuse ;  /* 0x0000000037337223 */ /* 0x180fe20000010808 */
[----:B------:R-:W-:Y:S01]  /*135a0*/  FSEL R63, R66, -INF , P4 ;  /* 0xff800000423f7808 */ /* 0x000fe20002000000 */
[--C-:B------:R-:W-:Y:S01]  /*135b0*/  FFMA.FTZ R55, R65, R0, -R8.reuse ;  /* 0x0000000041377223 */ /* 0x100fe20000010808 */
[----:B------:R-:W-:Y:S01]  /*135c0*/  FMNMX.FTZ R4, R41, R4, !PT ;  /* 0x0000000429047209 */ /* 0x000fe20007810000 */
[-CC-:B------:R-:W-:Y:S01]  /*135d0*/  FFMA.FTZ R188, R47, R0.reuse, -R8.reuse ;  /* 0x000000002fbc7223 */ /* 0x180fe20000010808 */
[----:B------:R-:W-:Y:S01]  /*135e0*/  FSEL R61, R67, -INF , P3 ;  /* 0xff800000433d7808 */ /* 0x000fe20001800000 */
[--C-:B------:R-:W-:Y:S01]  /*135f0*/  FFMA.FTZ R47, R30, R0, -R8.reuse ;  /* 0x000000001e2f7223 */ /* 0x100fe20000010808 */
[----:B------:R-:W-:Y:S01]  /*13600*/  FMNMX.FTZ R4, R45, R4, !PT ;  /* 0x000000042d047209 */ /* 0x000fe20007810000 */
[----:B------:R-:W-:Y:S01]  /*13610*/  MUFU.EX2 R190, R190 ;  /* 0x000000be00be7308 */ /* 0x000fe20000000800 */
        /* <DEDUP_REMOVED lines=8> */
[-CC-:B------:R-:W-:Y:S01]  /*136a0*/  FFMA.FTZ R71, R77, R0.reuse, -R8.reuse ;  /* 0x000000004d477223 */ /* 0x180fe20000010808 */
[--C-:B------:R-:W-:Y:S01]  /*136b0*/  FFMA.FTZ R178, R79, R0, -R8.reuse ;  /* 0x000000004fb27223 */ /* 0x100fe20000010808 */
[----:B------:R-:W-:Y:S01]  /*136c0*/  FMNMX.FTZ R4, R57, R4, !PT ;  /* 0x0000000439047209 */ /* 0x000fe20007810000 */
[-CC-:B------:R-:W-:Y:S01]  /*136d0*/  FFMA.FTZ R73, R81, R0.reuse, -R8.reuse ;  /* 0x0000000051497223 */ /* 0x180fe20000010808 */
[-CC-:B------:R-:W-:Y:S01]  /*136e0*/  FFMA.FTZ R59, R59, R0.reuse, -R8.reuse ;  /* 0x000000003b3b7223 */ /* 0x180fe20000010808 */
[--C-:B------:R-:W-:Y:S01]  /*136f0*/  FFMA.FTZ R172, R83, R0, -R8.reuse ;  /* 0x0000000053ac7223 */ /* 0x100fe20000010808 */
[----:B------:R-:W-:Y:S01]  /*13700*/  FMNMX.FTZ R4, R63, R4, !PT ;  /* 0x000000043f047209 */ /* 0x000fe20007810000 */
[----:B------:R-:W0:Y:S01]  /*13710*/  MUFU.EX2 R47, R47 ;  /* 0x0000002f002f7308 */ /* 0x000e220000000800 */
[-CC-:B------:R-:W-:Y:S01]  /*13720*/  FFMA.FTZ R75, R85, R0.reuse, -R8.reuse ;  /* 0x00000000554b7223 */ /* 0x180fe20000010808 */
[--C-:B------:R-:W-:Y:S01]  /*13730*/  FFMA.FTZ R174, R87, R0, -R8.reuse ;  /* 0x0000000057ae7223 */ /* 0x100fe20000010808 */
[----:B------:R-:W-:Y:S01]  /*13740*/  FMNMX.FTZ R4, R61, R4, !PT ;  /* 0x000000043d047209 */ /* 0x000fe20007810000 */
[-CC-:B------:R-:W-:Y:S01]  /*13750*/  FFMA.FTZ R77, R89, R0.reuse, -R8.reuse ;  /* 0x00000000594d7223 */ /* 0x180fe20000010808 */
[-CC-:B------:R-:W-:Y:S01]  /*13760*/  FFMA.FTZ R168, R91, R0.reuse, -R8.reuse ;  /* 0x000000005ba87223 */ /* 0x180fe20000010808 */
[--C-:B------:R-:W-:Y:S01]  /*13770*/  FFMA.FTZ R79, R93, R0, -R8.reuse ;  /* 0x000000005d4f7223 */ /* 0x100fe20000010808 */
[----:B------:R-:W-:Y:S01]  /*13780*/  FMNMX.FTZ R4, R65, R4, !PT ;  /* 0x0000000441047209 */ /* 0x000fe20007810000 */
[----:B------:R-:W1:Y:S01]  /*13790*/  MUFU.EX2 R49, R49 ;  /* 0x0000003100317308 */ /* 0x000e620000000800 */
[-CC-:B------:R-:W-:Y:S01]  /*137a0*/  FFMA.FTZ R170, R95, R0.reuse, -R8.reuse ;  /* 0x000000005faa7223 */ /* 0x180fe20000010808 */
[----:B------:R-:W-:Y:S01]  /*137b0*/  FFMA.FTZ R81, R97, R0, -R8 ;  /* 0x0000000061517223 */ /* 0x000fe20000010808 */
[----:B------:R-:W-:Y:S01]  /*137c0*/  FMNMX.FTZ R4, R67, R4, !PT ;  /* 0x0000000443047209 */ /* 0x000fe20007810000 */
[--C-:B------:R-:W-:Y:S01]  /*137d0*/  IMAD.MOV.U32 R97, RZ, RZ, R119.reuse ;  /* 0x000000ffff617224 */ /* 0x100fe200078e0077 */
[-C--:B------:R-:W-:Y:S01]  /*137e0*/  MOV R83, R119.reuse ;  /* 0x0000007700537202 */ /* 0x080fe20000000f00 */
[--C-:B------:R-:W-:Y:S01]  /*137f0*/  IMAD.MOV.U32 R95, RZ, RZ, R119.reuse ;  /* 0x000000ffff5f7224 */ /* 0x100fe200078e0077 */
[----:B------:R-:W-:Y:S01]  /*13800*/  MOV R66, R119 ;  /* 0x0000007700427202 */ /* 0x000fe20000000f00 */
[----:B------:R-:W2:Y:S01]  /*13810*/  SHFL.BFLY PT, R99, R4, 0x2, 0x1f ;  /* 0x0c401f0004637f89 */ /* 0x000ea200000e0000 */
[----:B------:R-:W3:Y:S01]  /*13820*/  MUFU.EX2 R184, R184 ;  /* 0x000000b800b87308 */ /* 0x000ee20000000800 */
[----:B------:R-:W-:-:S02]  /*13830*/  IMAD.MOV.U32 R93, RZ, RZ, R119 ;  /* 0x000000ffff5d7224 */ /* 0x000fc400078e0077 */
[--C-:B------:R-:W-:Y:S02]  /*13840*/  IMAD.MOV.U32 R91, RZ, RZ, R119.reuse ;  /* 0x000000ffff5b7224 */ /* 0x100fe400078e0077 */
[--C-:B------:R-:W-:Y:S02]  /*13850*/  IMAD.MOV.U32 R89, RZ, RZ, R119.reuse ;  /* 0x000000ffff597224 */ /* 0x100fe400078e0077 */
[--C-:B------:R-:W-:Y:S01]  /*13860*/  IMAD.MOV.U32 R87, RZ, RZ, R119.reuse ;  /* 0x000000ffff577224 */ /* 0x100fe200078e0077 */
[----:B------:R-:W4:Y:S01]  /*13870*/  MUFU.EX2 R51, R51 ;  /* 0x0000003300337308 */ /* 0x000f220000000800 */
[--C-:B------:R-:W-:Y:S02]  /*13880*/  IMAD.MOV.U32 R85, RZ, RZ, R119.reuse ;  /* 0x000000ffff557224 */ /* 0x100fe400078e0077 */
[--C-:B------:R-:W-:Y:S02]  /*13890*/  IMAD.MOV.U32 R72, RZ, RZ, R119.reuse ;  /* 0x000000ffff487224 */ /* 0x100fe400078e0077 */
[----:B------:R-:W-:-:S02]  /*138a0*/  IMAD.MOV.U32 R70, RZ, RZ, R119 ;  /* 0x000000ffff467224 */ /* 0x000fc400078e0077 */
[----:B------:R-:W-:Y:S01]  /*138b0*/  IMAD.MOV.U32 R62, RZ, RZ, R119 ;  /* 0x000000ffff3e7224 */ /* 0x000fe200078e0077 */
[----:B------:R-:W5:Y:S01]  /*138c0*/  MUFU.EX2 R186, R186 ;  /* 0x000000ba00ba7308 */ /* 0x000f620000000800 */
[----:B--2---:R-:W-:-:S07]  /*138d0*/  FMNMX.FTZ R99, R4, R99, !PT ;  /* 0x0000006304637209 */ /* 0x004fce0007810000 */
[----:B------:R-:W2:Y:S01]  /*138e0*/  MUFU.EX2 R55, R55 ;  /* 0x0000003700377308 */ /* 0x000ea20000000800 */
[----:B------:R-:W0:Y:S07]  /*138f0*/  SHFL.BFLY PT, R4, R99, 0x1, 0x1f ;  /* 0x0c201f0063047f89 */ /* 0x000e2e00000e0000 */
[----:B------:R-:W-:Y:S08]  /*13900*/  MUFU.EX2 R180, R180 ;  /* 0x000000b400b47308 */ /* 0x000ff00000000800 */
[----:B------:R-:W-:Y:S08]  /*13910*/  MUFU.EX2 R59, R59 ;  /* 0x0000003b003b7308 */ /* 0x000ff00000000800 */
[----:B------:R-:W-:Y:S01]  /*13920*/  MUFU.EX2 R182, R182 ;  /* 0x000000b600b67308 */ /* 0x000fe20000000800 */
[----:B0-----:R-:W-:Y:S01]  /*13930*/  FMNMX.FTZ R4, R99, R4, !PT ;  /* 0x0000000463047209 */ /* 0x001fe20007810000 */
[----:B------:R-:W-:-:S03]  /*13940*/  IMAD.MOV.U32 R99, RZ, RZ, R119 ;  /* 0x000000ffff637224 */ /* 0x000fc600078e0077 */
[C---:B------:R-:W-:Y:S01]  /*13950*/  FSETP.NEU.FTZ.AND P1, PT, R4.reuse, -INF , PT ;  /* 0xff8000000400780b */ /* 0x040fe20003f3d000 */
[----:B------:R-:W-:Y:S02]  /*13960*/  FMUL.FTZ R20, R4, R0 ;  /* 0x0000000004147220 */ /* 0x000fe40000410000 */
[----:B------:R-:W-:Y:S03]  /*13970*/  MUFU.EX2 R69, R69 ;  /* 0x0000004500457308 */ /* 0x000fe60000000800 */
[----:B------:R-:W-:-:S05]  /*13980*/  FSEL R20, R20, RZ, P1 ;  /* 0x000000ff14147208 */ /* 0x000fca0000800000 */
[----:B------:R-:W-:Y:S01]  /*13990*/  MUFU.EX2 R176, R176 ;  /* 0x000000b000b07308 */ /* 0x000fe20000000800 */
[-CC-:B------:R-:W-:Y:S01]  /*139a0*/  FFMA.FTZ R189, R9, R0.reuse, -R20.reuse ;  /* 0x0000000009bd7223 */ /* 0x180fe20000010814 */
[-CC-:B------:R-:W-:Y:S01]  /*139b0*/  FFMA.FTZ R6, R6, R0.reuse, -R20.reuse ;  /* 0x0000000006067223 */ /* 0x180fe20000010814 */
[-CC-:B------:R-:W-:Y:S01]  /*139c0*/  FFMA.FTZ R191, R13, R0.reuse, -R20.reuse ;  /* 0x000000000dbf7223 */ /* 0x180fe20000010814 */
[-CC-:B------:R-:W-:Y:S01]  /*139d0*/  FFMA.FTZ R8, R7, R0.reuse, -R20.reuse ;  /* 0x0000000007087223 */ /* 0x180fe20000010814 */
[-CC-:B------:R-:W-:Y:S01]  /*139e0*/  FFMA.FTZ R185, R21, R0.reuse, -R20.reuse ;  /* 0x0000000015b97223 */ /* 0x180fe20000010814 */
[----:B------:R-:W-:Y:S01]  /*139f0*/  FADD.FTZ R7, R188, R47 ;  /* 0x0000002fbc077221 */ /* 0x000fe20000010000 */
[-CC-:B------:R-:W-:Y:S01]  /*13a00*/  FFMA.FTZ R10, R11, R0.reuse, -R20.reuse ;  /* 0x000000000b0a7223 */ /* 0x180fe20000010814 */
[----:B------:R-:W-:Y:S01]  /*13a10*/  MUFU.EX2 R189, R189 ;  /* 0x000000bd00bd7308 */ /* 0x000fe20000000800 */
[-CC-:B------:R-:W-:Y:S01]  /*13a20*/  FFMA.FTZ R187, R15, R0.reuse, -R20.reuse ;  /* 0x000000000fbb7223 */ /* 0x180fe20000010814 */
[----:B------:R-:W-:Y:S01]  /*13a30*/  FADD.FTZ R28, R190, R7 ;  /* 0x00000007be1c7221 */ /* 0x000fe20000010000 */
[-CC-:B------:R-:W-:Y:S01]  /*13a40*/  FFMA.FTZ R12, R25, R0.reuse, -R20.reuse ;  /* 0x00000000190c7223 */ /* 0x180fe20000010814 */
[-CC-:B------:R-:W-:Y:S01]  /*13a50*/  FFMA.FTZ R181, R27, R0.reuse, -R20.reuse ;  /* 0x000000001bb57223 */ /* 0x180fe20000010814 */
[-C--:B------:R-:W-:Y:S01]  /*13a60*/  FFMA.FTZ R14, R29, R0.reuse, -R20 ;  /* 0x000000001d0e7223 */ /* 0x080fe20000010814 */
[----:B-1----:R-:W-:Y:S01]  /*13a70*/  FADD.FTZ R7, R49, R28 ;  /* 0x0000001c31077221 */ /* 0x002fe20000010000 */
[-CC-:B------:R-:W-:Y:S01]  /*13a80*/  FFMA.FTZ R183, R31, R0.reuse, -R20.reuse ;  /* 0x000000001fb77223 */ /* 0x180fe20000010814 */
[----:B------:R-:W0:Y:S01]  /*13a90*/  MUFU.EX2 R6, R6 ;  /* 0x0000000600067308 */ /* 0x000e220000000800 */
[-CC-:B------:R-:W-:Y:S01]  /*13aa0*/  FFMA.FTZ R24, R33, R0.reuse, -R20.reuse ;  /* 0x0000000021187223 */ /* 0x180fe20000010814 */
[----:B---3--:R-:W-:Y:S01]  /*13ab0*/  FADD.FTZ R28, R184, R7 ;  /* 0x00000007b81c7221 */ /* 0x008fe20000010000 */
[-CC-:B------:R-:W-:Y:S01]  /*13ac0*/  FFMA.FTZ R177, R35, R0.reuse, -R20.reuse ;  /* 0x0000000023b17223 */ /* 0x180fe20000010814 */
[-CC-:B------:R-:W-:Y:S01]  /*13ad0*/  FFMA.FTZ R26, R37, R0.reuse, -R20.reuse ;  /* 0x00000000251a7223 */ /* 0x180fe20000010814 */
[-C--:B------:R-:W-:Y:S01]  /*13ae0*/  FFMA.FTZ R179, R39, R0.reuse, -R20 ;  /* 0x0000000027b37223 */ /* 0x080fe20000010814 */
[----:B----4-:R-:W-:Y:S01]  /*13af0*/  FADD.FTZ R9, R51, R28 ;  /* 0x0000001c33097221 */ /* 0x010fe20000010000 */
[-CC-:B------:R-:W-:Y:S01]  /*13b00*/  FFMA.FTZ R28, R41, R0.reuse, -R20.reuse ;  /* 0x00000000291c7223 */ /* 0x180fe20000010814 */
[----:B------:R-:W1:Y:S01]  /*13b10*/  MUFU.EX2 R191, R191 ;  /* 0x000000bf00bf7308 */ /* 0x000e620000000800 */
[-CC-:B------:R-:W-:Y:S01]  /*13b20*/  FFMA.FTZ R173, R45, R0.reuse, -R20.reuse ;  /* 0x000000002dad7223 */ /* 0x180fe20000010814 */
[----:B-----5:R-:W-:Y:S01]  /*13b30*/  FADD.FTZ R32, R186, R9 ;  /* 0x00000009ba207221 */ /* 0x020fe20000010000 */
[-CC-:B------:R-:W-:Y:S01]  /*13b40*/  FFMA.FTZ R53, R53, R0.reuse, -R20.reuse ;  /* 0x0000000035357223 */ /* 0x180fe20000010814 */
[-CC-:B------:R-:W-:Y:S01]  /*13b50*/  FFMA.FTZ R57, R57, R0.reuse, -R20.reuse ;  /* 0x0000000039397223 */ /* 0x180fe20000010814 */
[-C--:B------:R-:W-:Y:S01]  /*13b60*/  FFMA.FTZ R63, R63, R0.reuse, -R20 ;  /* 0x000000003f3f7223 */ /* 0x080fe20000010814 */
[----:B--2---:R-:W-:Y:S01]  /*13b70*/  FADD.FTZ R9, R55, R32 ;  /* 0x0000002037097221 */ /* 0x004fe20000010000 */
[-C--:B------:R-:W-:Y:S01]  /*13b80*/  FFMA.FTZ R61, R61, R0.reuse, -R20 ;  /* 0x000000003d3d7223 */ /* 0x080fe20000010814 */
[----:B------:R-:W2:Y:S01]  /*13b90*/  MUFU.EX2 R8, R8 ;  /* 0x0000000800087308 */ /* 0x000ea20000000800 */
[----:B0-----:R-:W-:Y:S01]  /*13ba0*/  FADD.FTZ R30, R189, R6 ;  /* 0x00000006bd1e7221 */ /* 0x001fe20000010000 */
[-CC-:B------:R-:W-:Y:S01]  /*13bb0*/  FFMA.FTZ R65, R65, R0.reuse, -R20.reuse ;  /* 0x0000000041417223 */ /* 0x180fe20000010814 */
[----:B------:R-:W-:Y:S01]  /*13bc0*/  FFMA.FTZ R67, R67, R0, -R20 ;  /* 0x0000000043437223 */ /* 0x000fe20000010814 */
[----:B------:R-:W-:Y:S01]  /*13bd0*/  F2FP.BF16.F32.PACK_AB R189, R6, R189 ;  /* 0x000000bd06bd723e */ /* 0x000fe200000010ff */
[--C-:B------:R-:W-:Y:S01]  /*13be0*/  IMAD.MOV.U32 R45, RZ, RZ, R119.reuse ;  /* 0x000000ffff2d7224 */ /* 0x100fe200078e0077 */
[----:B------:R-:W-:Y:S01]  /*13bf0*/  F2FP.BF16.F32.PACK_AB R188, R47, R188 ;  /* 0x000000bc2fbc723e */ /* 0x000fe200000010ff */
[--C-:B------:R-:W-:Y:S01]  /*13c00*/  IMAD.MOV.U32 R47, RZ, RZ, R119.reuse ;  /* 0x000000ffff2f7224 */ /* 0x100fe200078e0077 */
[----:B------:R-:W0:Y:S01]  /*13c10*/  MUFU.EX2 R185, R185 ;  /* 0x000000b900b97308 */ /* 0x000e220000000800 */
[----:B-1----:R-:W-:Y:S01]  /*13c20*/  FADD.FTZ R7, R191, R30 ;  /* 0x0000001ebf077221 */ /* 0x002fe20000010000 */
[----:B------:R-:W-:Y:S01]  /*13c30*/  F2FP.BF16.F32.PACK_AB R190, R49, R190 ;  /* 0x000000be31be723e */ /* 0x000fe200000010ff */
[--C-:B------:R-:W-:Y:S01]  /*13c40*/  IMAD.MOV.U32 R41, RZ, RZ, R119.reuse ;  /* 0x000000ffff297224 */ /* 0x100fe200078e0077 */
[----:B------:R-:W-:Y:S01]  /*13c50*/  F2FP.BF16.F32.PACK_AB R184, R51, R184 ;  /* 0x000000b833b8723e */ /* 0x000fe200000010ff */
[--C-:B------:R-:W-:Y:S01]  /*13c60*/  IMAD.MOV.U32 R51, RZ, RZ, R119.reuse ;  /* 0x000000ffff337224 */ /* 0x100fe200078e0077 */
[----:B------:R-:W-:Y:S01]  /*13c70*/  F2FP.BF16.F32.PACK_AB R186, R55, R186 ;  /* 0x000000ba37ba723e */ /* 0x000fe200000010ff */
[----:B------:R-:W-:Y:S01]  /*13c80*/  IMAD.MOV.U32 R55, RZ, RZ, R119 ;  /* 0x000000ffff377224 */ /* 0x000fe200078e0077 */
[----:B------:R-:W1:Y:S01]  /*13c90*/  MUFU.EX2 R10, R10 ;  /* 0x0000000a000a7308 */ /* 0x000e620000000800 */
[C---:B--2---:R-:W-:Y:S01]  /*13ca0*/  FADD.FTZ R30, R8.reuse, R7 ;  /* 0x00000007081e7221 */ /* 0x044fe20000010000 */
[----:B------:R-:W-:Y:S01]  /*13cb0*/  F2FP.BF16.F32.PACK_AB R191, R8, R191 ;  /* 0x000000bf08bf723e */ /* 0x000fe200000010ff */
[----:B------:R-:W-:Y:S01]  /*13cc0*/  VIADD R8, R116, 0xfffffffe ;  /* 0xfffffffe74087836 */ /* 0x000fe20000000000 */
[----:B------:R-:W-:Y:S01]  /*13cd0*/  MOV R49, R119 ;  /* 0x0000007700317202 */ /* 0x000fe20000000f00 */
[----:B------:R-:W-:-:S02]  /*13ce0*/  IMAD.MOV.U32 R116, RZ, RZ, R119 ;  /* 0x000000ffff747224 */ /* 0x000fc400078e0077 */
[----:B------:R-:W-:Y:S01]  /*13cf0*/  IMAD.MOV.U32 R39, RZ, RZ, R119 ;  /* 0x000000ffff277224 */ /* 0x000fe200078e0077 */
[----:B------:R-:W2:Y:S01]  /*13d00*/  MUFU.EX2 R187, R187 ;  /* 0x000000bb00bb7308 */ /* 0x000ea20000000800 */
[----:B0-----:R-:W-:Y:S01]  /*13d10*/  FADD.FTZ R7, R185, R30 ;  /* 0x0000001eb9077221 */ /* 0x001fe20000010000 */
[----:B------:R-:W-:Y:S01]  /*13d20*/  FADD.FTZ R30, R180, R9 ;  /* 0x00000009b41e7221 */ /* 0x000fe20000010000 */
[----:B------:R-:W-:Y:S01]  /*13d30*/  ISETP.GE.AND P1, PT, R8, R222, PT ;  /* 0x000000de0800720c */ /* 0x000fe20003f26270 */
[----:B------:R-:W-:Y:S01]  /*13d40*/  IMAD.MOV.U32 R37, RZ, RZ, R119 ;  /* 0x000000ffff257224 */ /* 0x000fe200078e0077 */
[C---:B------:R-:W-:Y:S01]  /*13d50*/  F2FP.BF16.F32.PACK_AB R180, R59.reuse, R180 ;  /* 0x000000b43bb4723e */ /* 0x040fe200000010ff */
[----:B------:R-:W-:Y:S01]  /*13d60*/  FADD.FTZ R9, R59, R30 ;  /* 0x0000001e3b097221 */ /* 0x000fe20000010000 */
[----:B------:R-:W-:Y:S01]  /*13d70*/  FFMA.FTZ R30, R43, R0, -R20 ;  /* 0x000000002b1e7223 */ /* 0x000fe20000010814 */
[----:B------:R-:W0:Y:S01]  /*13d80*/  MUFU.EX2 R12, R12 ;  /* 0x0000000c000c7308 */ /* 0x000e220000000800 */
[----:B-1----:R-:W-:Y:S01]  /*13d90*/  FADD.FTZ R32, R10, R7 ;  /* 0x000000070a207221 */ /* 0x002fe20000010000 */
[----:B------:R-:W-:Y:S01]  /*13da0*/  FADD.FTZ R34, R182, R9 ;  /* 0x00000009b6227221 */ /* 0x000fe20000010000 */
[----:B------:R-:W-:Y:S01]  /*13db0*/  F2FP.BF16.F32.PACK_AB R182, R69, R182 ;  /* 0x000000b645b6723e */ /* 0x000fe200000010ff */
[--C-:B------:R-:W-:Y:S01]  /*13dc0*/  IMAD.MOV.U32 R59, RZ, RZ, R119.reuse ;  /* 0x000000ffff3b7224 */ /* 0x100fe200078e0077 */
[----:B------:R-:W-:Y:S01]  /*13dd0*/  F2FP.BF16.F32.PACK_AB R185, R10, R185 ;  /* 0x000000b90ab9723e */ /* 0x000fe200000010ff */
[----:B------:R-:W-:-:S02]  /*13de0*/  IMAD.MOV.U32 R43, RZ, RZ, R119 ;  /* 0x000000ffff2b7224 */ /* 0x000fc400078e0077 */
[----:B------:R-:W1:Y:S01]  /*13df0*/  MUFU.EX2 R181, R181 ;  /* 0x000000b500b57308 */ /* 0x000e620000000800 */
[----:B--2---:R-:W-:Y:S01]  /*13e00*/  FADD.FTZ R7, R187, R32 ;  /* 0x00000020bb077221 */ /* 0x004fe20000010000 */
[--C-:B------:R-:W-:Y:S02]  /*13e10*/  IMAD.MOV.U32 R35, RZ, RZ, R119.reuse ;  /* 0x000000ffff237224 */ /* 0x100fe400078e0077 */
[--C-:B------:R-:W-:Y:S02]  /*13e20*/  IMAD.MOV.U32 R33, RZ, RZ, R119.reuse ;  /* 0x000000ffff217224 */ /* 0x100fe400078e0077 */
[----:B------:R-:W-:Y:S02]  /*13e30*/  IMAD.MOV.U32 R31, RZ, RZ, R119 ;  /* 0x000000ffff1f7224 */ /* 0x000fe400078e0077 */
[----:B------:R-:W2:Y:S01]  /*13e40*/  MUFU.EX2 R14, R14 ;  /* 0x0000000e000e7308 */ /* 0x000ea20000000800 */
[C---:B0-----:R-:W-:Y:S01]  /*13e50*/  FADD.FTZ R32, R12.reuse, R7 ;  /* 0x000000070c207221 */ /* 0x041fe20000010000 */
[----:B------:R-:W-:Y:S01]  /*13e60*/  FADD.FTZ R7, R69, R34 ;  /* 0x0000002245077221 */ /* 0x000fe20000010000 */
[----:B------:R-:W-:Y:S01]  /*13e70*/  F2FP.BF16.F32.PACK_AB R187, R12, R187 ;  /* 0x000000bb0cbb723e */ /* 0x000fe200000010ff */
[----:B------:R-:W-:-:S02]  /*13e80*/  IMAD.MOV.U32 R69, RZ, RZ, R119 ;  /* 0x000000ffff457224 */ /* 0x000fc400078e0077 */
[----:B------:R-:W-:Y:S01]  /*13e90*/  FADD.FTZ R34, R176, R7 ;  /* 0x00000007b0227221 */ /* 0x000fe20000010000 */
[--C-:B------:R-:W-:Y:S01]  /*13ea0*/  IMAD.MOV.U32 R29, RZ, RZ, R119.reuse ;  /* 0x000000ffff1d7224 */ /* 0x100fe200078e0077 */
[----:B------:R-:W0:Y:S01]  /*13eb0*/  MUFU.EX2 R183, R183 ;  /* 0x000000b700b77308 */ /* 0x000e220000000800 */
[----:B-1----:R-:W-:Y:S01]  /*13ec0*/  FADD.FTZ R3, R181, R32 ;  /* 0x00000020b5037221 */ /* 0x002fe20000010000 */
[--C-:B------:R-:W-:Y:S02]  /*13ed0*/  IMAD.MOV.U32 R27, RZ, RZ, R119.reuse ;  /* 0x000000ffff1b7224 */ /* 0x100fe400078e0077 */
[----:B------:R-:W-:-:S04]  /*13ee0*/  IMAD.MOV.U32 R25, RZ, RZ, R119 ;  /* 0x000000ffff197224 */ /* 0x000fc800078e0077 */
[----:B------:R-:W1:Y:S01]  /*13ef0*/  MUFU.EX2 R71, R71 ;  /* 0x0000004700477308 */ /* 0x000e620000000800 */
[C---:B--2---:R-:W-:Y:S01]  /*13f00*/  FADD.FTZ R32, R14.reuse, R3 ;  /* 0x000000030e207221 */ /* 0x044fe20000010000 */
[----:B------:R-:W-:-:S06]  /*13f10*/  F2FP.BF16.F32.PACK_AB R181, R14, R181 ;  /* 0x000000b50eb5723e */ /* 0x000fcc00000010ff */
[----:B------:R-:W2:Y:S01]  /*13f20*/  MUFU.EX2 R24, R24 ;  /* 0x0000001800187308 */ /* 0x000ea20000000800 */
[----:B0-----:R-:W-:-:S07]  /*13f30*/  FADD.FTZ R3, R183, R32 ;  /* 0x00000020b7037221 */ /* 0x001fce0000010000 */
[----:B------:R-:W0:Y:S01]  /*13f40*/  MUFU.EX2 R178, R178 ;  /* 0x000000b200b27308 */ /* 0x000e220000000800 */
[C---:B-1----:R-:W-:Y:S01]  /*13f50*/  FADD.FTZ R7, R71.reuse, R34 ;  /* 0x0000002247077221 */ /* 0x042fe20000010000 */
[----:B------:R-:W-:Y:S01]  /*13f60*/  F2FP.BF16.F32.PACK_AB R176, R71, R176 ;  /* 0x000000b047b0723e */ /* 0x000fe200000010ff */
[----:B------:R-:W-:-:S05]  /*13f70*/  IMAD.MOV.U32 R71, RZ, RZ, R119 ;  /* 0x000000ffff477224 */ /* 0x000fca00078e0077 */
[----:B------:R-:W1:Y:S01]  /*13f80*/  MUFU.EX2 R177, R177 ;  /* 0x000000b100b17308 */ /* 0x000e620000000800 */
[C---:B--2---:R-:W-:Y:S01]  /*13f90*/  FADD.FTZ R34, R24.reuse, R3 ;  /* 0x0000000318227221 */ /* 0x044fe20000010000 */
[----:B------:R-:W-:Y:S01]  /*13fa0*/  F2FP.BF16.F32.PACK_AB R183, R24, R183 ;  /* 0x000000b718b7723e */ /* 0x000fe200000010ff */
[----:B------:R-:W-:-:S05]  /*13fb0*/  IMAD.MOV.U32 R24, RZ, RZ, R119 ;  /* 0x000000ffff187224 */ /* 0x000fca00078e0077 */
[----:B------:R-:W2:Y:S01]  /*13fc0*/  MUFU.EX2 R73, R73 ;  /* 0x0000004900497308 */ /* 0x000ea20000000800 */
[----:B0-----:R-:W-:-:S07]  /*13fd0*/  FADD.FTZ R36, R178, R7 ;  /* 0x00000007b2247221 */ /* 0x001fce0000010000 */
[----:B------:R-:W0:Y:S01]  /*13fe0*/  MUFU.EX2 R26, R26 ;  /* 0x0000001a001a7308 */ /* 0x000e220000000800 */
[----:B-1----:R-:W-:-:S07]  /*13ff0*/  FADD.FTZ R3, R177, R34 ;  /* 0x00000022b1037221 */ /* 0x002fce0000010000 */
[----:B------:R-:W1:Y:S01]  /*14000*/  MUFU.EX2 R172, R172 ;  /* 0x000000ac00ac7308 */ /* 0x000e620000000800 */
[C---:B--2---:R-:W-:Y:S01]  /*14010*/  FADD.FTZ R7, R73.reuse, R36 ;  /* 0x0000002449077221 */ /* 0x044fe20000010000 */
[----:B------:R-:W-:Y:S01]  /*14020*/  F2FP.BF16.F32.PACK_AB R178, R73, R178 ;  /* 0x000000b249b2723e */ /* 0x000fe200000010ff */
[----:B------:R-:W-:-:S05]  /*14030*/  IMAD.MOV.U32 R73, RZ, RZ, R119 ;  /* 0x000000ffff497224 */ /* 0x000fca00078e0077 */
[----:B------:R-:W2:Y:S01]  /*14040*/  MUFU.EX2 R179, R179 ;  /* 0x000000b300b37308 */ /* 0x000ea20000000800 */
[C---:B0-----:R-:W-:Y:S01]  /*14050*/  FADD.FTZ R20, R26.reuse, R3 ;  /* 0x000000031a147221 */ /* 0x041fe20000010000 */
[----:B------:R-:W-:Y:S01]  /*14060*/  F2FP.BF16.F32.PACK_AB R177, R26, R177 ;  /* 0x000000b11ab1723e */ /* 0x000fe200000010ff */
[----:B------:R-:W-:-:S05]  /*14070*/  IMAD.MOV.U32 R26, RZ, RZ, R119 ;  /* 0x000000ffff1a7224 */ /* 0x000fca00078e0077 */
[----:B------:R-:W0:Y:S01]  /*14080*/  MUFU.EX2 R75, R75 ;  /* 0x0000004b004b7308 */ /* 0x000e220000000800 */
[----:B-1----:R-:W-:-:S07]  /*14090*/  FADD.FTZ R34, R172, R7 ;  /* 0x00000007ac227221 */ /* 0x002fce0000010000 */
[----:B------:R-:W1:Y:S01]  /*140a0*/  MUFU.EX2 R28, R28 ;  /* 0x0000001c001c7308 */ /* 0x000e620000000800 */
[----:B--2---:R-:W-:-:S07]  /*140b0*/  FADD.FTZ R3, R179, R20 ;  /* 0x00000014b3037221 */ /* 0x004fce0000010000 */
[----:B------:R-:W2:Y:S01]  /*140c0*/  MUFU.EX2 R174, R174 ;  /* 0x000000ae00ae7308 */ /* 0x000ea20000000800 */
[C---:B0-----:R-:W-:Y:S01]  /*140d0*/  FADD.FTZ R7, R75.reuse, R34 ;  /* 0x000000224b077221 */ /* 0x041fe20000010000 */
[----:B------:R-:W-:Y:S01]  /*140e0*/  F2FP.BF16.F32.PACK_AB R172, R75, R172 ;  /* 0x000000ac4bac723e */ /* 0x000fe200000010ff */
[----:B------:R-:W-:-:S05]  /*140f0*/  IMAD.MOV.U32 R75, RZ, RZ, R119 ;  /* 0x000000ffff4b7224 */ /* 0x000fca00078e0077 */
[----:B------:R-:W0:Y:S01]  /*14100*/  MUFU.EX2 R173, R173 ;  /* 0x000000ad00ad7308 */ /* 0x000e220000000800 */
[C---:B-1----:R-:W-:Y:S01]  /*14110*/  FADD.FTZ R34, R28.reuse, R3 ;  /* 0x000000031c227221 */ /* 0x042fe20000010000 */
[----:B------:R-:W-:Y:S01]  /*14120*/  F2FP.BF16.F32.PACK_AB R179, R28, R179 ;  /* 0x000000b31cb3723e */ /* 0x000fe200000010ff */
[----:B------:R-:W-:-:S05]  /*14130*/  IMAD.MOV.U32 R28, RZ, RZ, R119 ;  /* 0x000000ffff1c7224 */ /* 0x000fca00078e0077 */
[----:B------:R-:W1:Y:S01]  /*14140*/  MUFU.EX2 R77, R77 ;  /* 0x0000004d004d7308 */ /* 0x000e620000000800 */
[----:B--2---:R-:W-:-:S07]  /*14150*/  FADD.FTZ R36, R174, R7 ;  /* 0x00000007ae247221 */ /* 0x004fce0000010000 */
        /* <DEDUP_REMOVED lines=12> */
[----:B------:R0:W3:Y:S01]  /*14220*/  MUFU.EX2 R32, R57 ;  /* 0x0000003900207308 */ /* 0x0000e20000000800 */
[----:B-1----:R-:W-:-:S07]  /*14230*/  FADD.FTZ R3, R53, R34 ;  /* 0x0000002235037221 */ /* 0x002fce0000010000 */
[----:B------:R-:W1:Y:S01]  /*14240*/  MUFU.EX2 R63, R63 ;  /* 0x0000003f003f7308 */ /* 0x000e620000000800 */
[C---:B--2---:R-:W-:Y:S01]  /*14250*/  FADD.FTZ R7, R79.reuse, R36 ;  /* 0x000000244f077221 */ /* 0x044fe20000010000 */
[----:B------:R-:W-:Y:S01]  /*14260*/  F2FP.BF16.F32.PACK_AB R168, R79, R168 ;  /* 0x000000a84fa8723e */ /* 0x000fe200000010ff */
[--C-:B------:R-:W-:Y:S02]  /*14270*/  IMAD.MOV.U32 R79, RZ, RZ, R119.reuse ;  /* 0x000000ffff4f7224 */ /* 0x100fe400078e0077 */
[----:B0-----:R-:W-:-:S03]  /*14280*/  IMAD.MOV.U32 R57, RZ, RZ, R119 ;  /* 0x000000ffff397224 */ /* 0x001fc600078e0077 */
[----:B------:R0:W2:Y:S01]  /*14290*/  MUFU.EX2 R20, R61 ;  /* 0x0000003d00147308 */ /* 0x0000a20000000800 */
[C---:B---3--:R-:W-:Y:S01]  /*142a0*/  FADD.FTZ R36, R32.reuse, R3 ;  /* 0x0000000320247221 */ /* 0x048fe20000010000 */
[----:B------:R-:W-:Y:S01]  /*142b0*/  F2FP.BF16.F32.PACK_AB R175, R32, R53 ;  /* 0x0000003520af723e */ /* 0x000fe200000010ff */
[----:B------:R-:W-:Y:S01]  /*142c0*/  IMAD.MOV.U32 R53, RZ, RZ, R119 ;  /* 0x000000ffff357224 */ /* 0x000fe200078e0077 */
[----:B------:R-:W-:-:S04]  /*142d0*/  MOV R32, R119 ;  /* 0x0000007700207202 */ /* 0x000fc80000000f00 */
[----:B------:R-:W3:Y:S01]  /*142e0*/  MUFU.EX2 R170, R170 ;  /* 0x000000aa00aa7308 */ /* 0x000ee20000000800 */
[----:B-1----:R-:W-:Y:S01]  /*142f0*/  FADD.FTZ R3, R63, R36 ;  /* 0x000000243f037221 */ /* 0x002fe20000010000 */
[--C-:B0-----:R-:W-:Y:S02]  /*14300*/  IMAD.MOV.U32 R61, RZ, RZ, R119.reuse ;  /* 0x000000ffff3d7224 */ /* 0x101fe400078e0077 */
[----:B------:R-:W-:-:S04]  /*14310*/  IMAD.MOV.U32 R36, RZ, RZ, R119 ;  /* 0x000000ffff247224 */ /* 0x000fc800078e0077 */
[----:B------:R-:W0:Y:S01]  /*14320*/  MUFU.EX2 R65, R65 ;  /* 0x0000004100417308 */ /* 0x000e220000000800 */
[C---:B--2---:R-:W-:Y:S01]  /*14330*/  FADD.FTZ R6, R20.reuse, R3 ;  /* 0x0000000314067221 */ /* 0x044fe20000010000 */
[----:B------:R-:W-:Y:S01]  /*14340*/  F2FP.BF16.F32.PACK_AB R169, R20, R63 ;  /* 0x0000003f14a9723e */ /* 0x000fe200000010ff */
[----:B------:R-:W-:Y:S02]  /*14350*/  IMAD.MOV.U32 R3, RZ, RZ, 0x3f800000 ;  /* 0x3f800000ff037424 */ /* 0x000fe400078e00ff */
[----:B------:R-:W-:-:S03]  /*14360*/  IMAD.MOV.U32 R63, RZ, RZ, R119 ;  /* 0x000000ffff3f7224 */ /* 0x000fc600078e0077 */
[----:B------:R-:W1:Y:S01]  /*14370*/  MUFU.EX2 R81, R81 ;  /* 0x0000005100517308 */ /* 0x000e620000000800 */
[----:B---3--:R-:W-:Y:S01]  /*14380*/  FADD.FTZ R216, R170, R7 ;  /* 0x00000007aad87221 */ /* 0x008fe20000010000 */
[----:B------:R-:W-:-:S06]  /*14390*/  IMAD.MOV.U32 R7, RZ, RZ, 0x3f800000 ;  /* 0x3f800000ff077424 */ /* 0x000fcc00078e00ff */
[----:B------:R2:W3:Y:S01]  /*143a0*/  MUFU.EX2 R34, R67 ;  /* 0x0000004300227308 */ /* 0x0004e20000000800 */
[----:B0-----:R-:W-:Y:S01]  /*143b0*/  FADD.FTZ R215, R65, R6 ;  /* 0x0000000641d77221 */ /* 0x001fe20000010000 */
[C---:B-1----:R-:W-:Y:S01]  /*143c0*/  FADD.FTZ R216, R81.reuse, R216 ;  /* 0x000000d851d87221 */ /* 0x042fe20000010000 */
[----:B------:R-:W-:Y:S01]  /*143d0*/  F2FP.BF16.F32.PACK_AB R170, R81, R170 ;  /* 0x000000aa51aa723e */ /* 0x000fe200000010ff */
[--C-:B------:R-:W-:Y:S02]  /*143e0*/  IMAD.MOV.U32 R81, RZ, RZ, R119.reuse ;  /* 0x000000ffff517224 */ /* 0x100fe400078e0077 */
[----:B--2---:R-:W-:Y:S02]  /*143f0*/  IMAD.MOV.U32 R67, RZ, RZ, R119 ;  /* 0x000000ffff437224 */ /* 0x004fe400078e0077 */
[C---:B---3--:R-:W-:Y:S01]  /*14400*/  FADD.FTZ R215, R34.reuse, R215 ;  /* 0x000000d722d77221 */ /* 0x048fe20000010000 */
[----:B------:R-:W-:Y:S01]  /*14410*/  F2FP.BF16.F32.PACK_AB R171, R34, R65 ;  /* 0x0000004122ab723e */ /* 0x000fe200000010ff */
[----:B------:R-:W-:-:S02]  /*14420*/  IMAD.MOV.U32 R65, RZ, RZ, R119 ;  /* 0x000000ffff417224 */ /* 0x000fc400078e0077 */
[----:B------:R-:W-:Y:S01]  /*14430*/  IMAD.MOV.U32 R34, RZ, RZ, R119 ;  /* 0x000000ffff227224 */ /* 0x000fe200078e0077 */
[----:B------:R-:W-:Y:S06]  /*14440*/  @!P1 BRA `(.L_x_626) ;  /* 0x0000002c00089947 */ /* 0x000fec0003800000 */
[----:B------:R-:W-:Y:S01]  /*14450*/  IMAD.MOV.U32 R9, RZ, RZ, R4 ;  /* 0x000000ffff097224 */ /* 0x000fe200078e0004 */
[----:B------:R-:W-:Y:S01]  /*14460*/  CS2R R118, SRZ ;  /* 0x0000000000767805 */ /* 0x000fe2000001ff00 */
[----:B------:R-:W-:Y:S01]  /*14470*/  IMAD.MOV.U32 R10, RZ, RZ, R5 ;  /* 0x000000ffff0a7224 */ /* 0x000fe200078e0005 */
[----:B------:R-:W-:Y:S01]  /*14480*/  CS2R R114, SRZ ;  /* 0x0000000000727805 */ /* 0x000fe2000001ff00 */
[----:B------:R-:W-:Y:S01]  /*14490*/  IMAD.MOV.U32 R11, RZ, RZ, R221 ;  /* 0x000000ffff0b7224 */ /* 0x000fe200078e00dd */
[----:B------:R-:W-:Y:S01]  /*144a0*/  CS2R R110, SRZ ;  /* 0x00000000006e7805 */ /* 0x000fe2000001ff00 */
[----:B------:R-:W-:Y:S01]  /*144b0*/  IMAD.MOV.U32 R6, RZ, RZ, R210 ;  /* 0x000000ffff067224 */ /* 0x000fe200078e00d2 */
[----:B------:R-:W-:Y:S01]  /*144c0*/  CS2R R106, SRZ ;  /* 0x00000000006a7805 */ /* 0x000fe2000001ff00 */
[----:B------:R-:W-:Y:S01]  /*144d0*/  IMAD.MOV.U32 R3, RZ, RZ, 0x3f800000 ;  /* 0x3f800000ff037424 */ /* 0x000fe200078e00ff */
        /* <DEDUP_REMOVED lines=43> */
[----:B------:R-:W-:-:S07]  /*14790*/  CS2R R24, SRZ ;  /* 0x0000000000187805 */ /* 0x000fce000001ff00 */
.L_x_639:
[----:B------:R-:W-:-:S04]  /*147a0*/  ISETP.NE.AND P1, PT, R6, 0x1, PT ;  /* 0x000000010600780c */ /* 0x000fc80003f25270 */
[----:B------:R-:W-:-:S04]  /*147b0*/  SEL R221, RZ, 0x1, P1 ;  /* 0x00000001ffdd7807 */ /* 0x000fc80000800000 */
[----:B------:R-:W-:Y:S01]  /*147c0*/  LOP3.LUT R221, R11, R221, RZ, 0x3c, !PT ;  /* 0x000000dd0bdd7212 */ /* 0x000fe200078e3cff */
[----:B------:R-:W-:Y:S06]  /*147d0*/  @!P0 BRA `(.L_x_627) ;  /* 0x0000000000048947 */ /* 0x000fec0003800000 */
[----:B------:R-:W-:Y:S01]  /*147e0*/  BPT.TRAP 0x1 ;  /* 0x000000040000795c */ /* 0x000fe20000300000 */
.L_x_627:
[----:B------:R-:W-:Y:S01]  /*147f0*/  VIADD R210, R6, 0x1 ;  /* 0x0000000106d27836 */ /* 0x000fe20000000000 */
[----:B------:R-:W-:-:S04]  /*14800*/  SHF.L.U32 R4, R221, 0x1f, RZ ;  /* 0x0000001fdd047819 */ /* 0x000fc800000006ff */
[----:B------:R-:W-:-:S04]  /*14810*/  ISETP.NE.AND P1, PT, R210, 0x2, PT ;  /* 0x00000002d200780c */ /* 0x000fc80003f25270 */
[----:B------:R-:W-:-:S05]  /*14820*/  SEL R210, R210, RZ, P1 ;  /* 0x000000ffd2d27207 */ /* 0x000fca0000800000 */
[----:B------:R-:W-:-:S04]  /*14830*/  IMAD R0, R210, 0x8, R2 ;  /* 0x00000008d2007824 */ /* 0x000fc800078e0202 */
[----:B------:R0:W1:Y:S01]  /*14840*/  SYNCS.PHASECHK.TRANS64.TRYWAIT P1, [R0+URZ+0x30830], R4 ;  /* 0x03083004000075a7 */ /* 0x000062000802017f */
[----:B------:R-:W-:Y:S05]  /*14850*/  @!P0 BRA `(.L_x_628) ;  /* 0x0000000000048947 */ /* 0x000fea0003800000 */
[----:B------:R-:W-:Y:S01]  /*14860*/  BPT.TRAP 0x1 ;  /* 0x000000040000795c */ /* 0x000fe20000300000 */
.L_x_628:
[----:B------:R-:W-:Y:S01]  /*14870*/  IMAD R126, R210, 0x900, R223 ;  /* 0x00000900d27e7824 */ /* 0x000fe200078e02df */
[----:B------:R-:W-:Y:S03]  /*14880*/  BSSY B1, `(.L_x_629) ;  /* 0x0000006000017945 */ /* 0x000fe60003800000 */
[C---:B------:R-:W-:Y:S01]  /*14890*/  VIADD R124, R126.reuse, 0x2 ;  /* 0x000000027e7c7836 */ /* 0x040fe20000000000 */
[----:B------:R-:W-:Y:S01]  /*148a0*/  IADD3 R123, R126, 0x4, RZ ;  /* 0x000000047e7b7810 */ /* 0x000fe20007ffe0ff */
[----:B-1----:R-:W-:Y:S06]  /*148b0*/  @P1 BRA `(.L_x_630) ;  /* 0x0000000000081947 */ /* 0x002fec0003800000 */
[----:B------:R-:W1:Y:S02]  /*148c0*/  SYNCS.PHASECHK.TRANS64.TRYWAIT P1, [R0+URZ+0x30830], R4 ;  /* 0x03083004000075a7 */ /* 0x000e64000802017f */
[----:B-1----:R-:W-:Y:S05]  /*148d0*/  @!P1 BRA `(.L_x_631) ;  /* 0x000000f400b09947 */ /* 0x002fea0003800000 */
.L_x_630:
[----:B------:R-:W-:Y:S05]  /*148e0*/  BSYNC B1 ;  /* 0x0000000000017941 */ /* 0x000fea0003800000 */
.L_x_629:
[----:B------:R-:W2:Y:S04]  /*148f0*/  LDL.64 R128, [R1+0x38] ;  /* 0x0000380001807983 */ /* 0x000ea80000100a00 */
[----:B------:R3:W-:Y:S04]  /*14900*/  STL.64 [R1+0x128], R10 ;  /* 0x0001280a01007387 */ /* 0x0007e80000100a00 */
[----:B---3--:R-:W3:Y:S01]  /*14910*/  LDL.64 R10, [R1+0x30] ;  /* 0x00003000010a7983 */ /* 0x008ee20000100a00 */
[----:B------:R-:W-:Y:S01]  /*14920*/  IMAD.MOV.U32 R120, RZ, RZ, R126 ;  /* 0x000000ffff787224 */ /* 0x000fe200078e007e */
[----:B------:R-:W-:Y:S01]  /*14930*/  MOV R15, UR38 ;  /* 0x00000026000f7c02 */ /* 0x000fe20008000f00 */
[----:B------:R-:W-:Y:S01]  /*14940*/  VIADD R122, R126, 0x6 ;  /* 0x000000067e7a7836 */ /* 0x000fe20000000000 */
[----:B------:R-:W-:Y:S01]  /*14950*/  MOV R5, UR50 ;  /* 0x0000003200057c02 */ /* 0x000fe20008000f00 */
[----:B------:R-:W-:Y:S01]  /*14960*/  IMAD.MOV.U32 R121, RZ, RZ, 0x40000040 ;  /* 0x40000040ff797424 */ /* 0x000fe200078e00ff */
[----:B------:R-:W-:Y:S01]  /*14970*/  R2UR UR46, R120 ;  /* 0x00000000782e72ca */ /* 0x000fe200000e0000 */
[----:B------:R-:W-:Y:S01]  /*14980*/  IMAD.MOV.U32 R120, RZ, RZ, R124 ;  /* 0x000000ffff787224 */ /* 0x000fe200078e007c */
[----:B------:R-:W-:Y:S01]  /*14990*/  R2UR UR50, R122 ;  /* 0x000000007a3272ca */ /* 0x000fe200000e0000 */
[C---:B------:R-:W-:Y:S01]  /*149a0*/  VIADD R122, R126.reuse, 0x302 ;  /* 0x000003027e7a7836 */ /* 0x040fe20000000000 */
[----:B------:R-:W-:Y:S01]  /*149b0*/  MOV R213, UR45 ;  /* 0x0000002d00d57c02 */ /* 0x000fe20008000f00 */
[----:B------:R-:W-:Y:S01]  /*149c0*/  VIADD R124, R126, 0x304 ;  /* 0x000003047e7c7836 */ /* 0x000fe20000000000 */
[----:B------:R-:W-:Y:S01]  /*149d0*/  R2UR UR42, R120 ;  /* 0x00000000782a72ca */ /* 0x000fe200000e0000 */
[----:B------:R-:W-:Y:S01]  /*149e0*/  IMAD.MOV.U32 R120, RZ, RZ, R123 ;  /* 0x000000ffff787224 */ /* 0x000fe200078e007b */
[----:B------:R-:W-:Y:S01]  /*149f0*/  R2UR UR30, R122 ;  /* 0x000000007a1e72ca */ /* 0x000fe200000e0000 */
[----:B------:R-:W-:Y:S01]  /*14a00*/  VIADD R122, R126, 0x600 ;  /* 0x000006007e7a7836 */ /* 0x000fe20000000000 */
[----:B01----:R-:W-:Y:S01]  /*14a10*/  MOV R4, UR44 ;  /* 0x0000002c00047c02 */ /* 0x003fe20008000f00 */
[----:B------:R-:W-:Y:S01]  /*14a20*/  IMAD.MOV.U32 R123, RZ, RZ, 0x40000040 ;  /* 0x40000040ff7b7424 */ /* 0x000fe200078e00ff */
[----:B------:R-:W-:Y:S01]  /*14a30*/  R2UR UR38, R120 ;  /* 0x00000000782672ca */ /* 0x000fe200000e0000 */
[----:B------:R-:W-:Y:S01]  /*14a40*/  VIADD R120, R126, 0x300 ;  /* 0x000003007e787836 */ /* 0x000fe20000000000 */
[C---:B------:R-:W-:Y:S01]  /*14a50*/  R2UR UR47, R121.reuse ;  /* 0x00000000792f72ca */ /* 0x040fe200000e0000 */
[----:B------:R-:W-:Y:S01]  /*14a60*/  IMAD.MOV.U32 R125, RZ, RZ, 0x40000040 ;  /* 0x40000040ff7d7424 */ /* 0x000fe200078e00ff */
[----:B------:R-:W-:Y:S01]  /*14a70*/  R2UR UR26, R124 ;  /* 0x000000007c1a72ca */ /* 0x000fe200000e0000 */
[----:B------:R-:W-:Y:S01]  /*14a80*/  VIADD R124, R126, 0x602 ;  /* 0x000006027e7c7836 */ /* 0x000fe20000000000 */
[----:B------:R-:W-:Y:S01]  /*14a90*/  R2UR UR34, R120 ;  /* 0x00000000782272ca */ /* 0x000fe200000e0000 */
[----:B------:R-:W-:Y:S01]  /*14aa0*/  VIADD R120, R126, 0x306 ;  /* 0x000003067e787836 */ /* 0x000fe20000000000 */
[----:B------:R-:W-:Y:S01]  /*14ab0*/  R2UR UR18, R122 ;  /* 0x000000007a1272ca */ /* 0x000fe200000e0000 */
[----:B------:R-:W-:Y:S01]  /*14ac0*/  VIADD R122, R126, 0x606 ;  /* 0x000006067e7a7836 */ /* 0x000fe20000000000 */
[----:B------:R-:W-:Y:S01]  /*14ad0*/  MOV R14, UR39 ;  /* 0x00000027000e7c02 */ /* 0x000fe20008000f00 */
[----:B------:R0:W-:Y:S01]  /*14ae0*/  STL.64 [R1+0x120], R8 ;  /* 0x0001200801007387 */ /* 0x0001e20000100a00 */
[----:B------:R-:W-:Y:S01]  /*14af0*/  R2UR UR22, R120 ;  /* 0x00000000781672ca */ /* 0x000fe200000e0000 */
[----:B------:R-:W-:Y:S01]  /*14b00*/  VIADD R120, R126, 0x604 ;  /* 0x000006047e787836 */ /* 0x000fe20000000000 */
[C---:B------:R-:W-:Y:S01]  /*14b10*/  R2UR UR43, R121.reuse ;  /* 0x00000000792b72ca */ /* 0x040fe200000e0000 */
[-C--:B------:R-:W-:Y:S01]  /*14b20*/  FMUL.FTZ R24, R24, R7.reuse ;  /* 0x0000000718187220 */ /* 0x080fe20000410000 */
[----:B------:R-:W-:Y:S01]  /*14b30*/  R2UR UR39, R121 ;  /* 0x00000000792772ca */ /* 0x000fe200000e0000 */
[-C--:B------:R-:W-:Y:S01]  /*14b40*/  FMUL.FTZ R25, R25, R7.reuse ;  /* 0x0000000719197220 */ /* 0x080fe20000410000 */
[----:B------:R-:W-:Y:S01]  /*14b50*/  R2UR UR51, R123 ;  /* 0x000000007b3372ca */ /* 0x000fe200000e0000 */
[-C--:B------:R-:W-:Y:S01]  /*14b60*/  FMUL.FTZ R28, R28, R7.reuse ;  /* 0x000000071c1c7220 */ /* 0x080fe20000410000 */
[----:B------:R-:W-:Y:S01]  /*14b70*/  R2UR UR35, R121 ;  /* 0x00000000792372ca */ /* 0x000fe200000e0000 */
[-C--:B------:R-:W-:Y:S01]  /*14b80*/  FMUL.FTZ R29, R29, R7.reuse ;  /* 0x000000071d1d7220 */ /* 0x080fe20000410000 */
[----:B------:R-:W-:Y:S01]  /*14b90*/  R2UR UR31, R123 ;  /* 0x000000007b1f72ca */ /* 0x000fe200000e0000 */
[----:B0-----:R-:W4:Y:S01]  /*14ba0*/  LDL.64 R8, [R1+0x20] ;  /* 0x0000200001087983 */ /* 0x001f220000100a00 */
[----:B------:R-:W-:Y:S01]  /*14bb0*/  R2UR UR27, R125 ;  /* 0x000000007d1b72ca */ /* 0x000fe200000e0000 */
        /* <DEDUP_REMOVED lines=17> */
[----:B------:R-:W-:Y:S01]  /*14cd0*/  MOV R211, UR41 ;  /* 0x0000002900d37c02 */ /* 0x000fe20008000f00 */
        /* <DEDUP_REMOVED lines=87> */
[----:B--2---:R-:W-:-:S02]  /*15250*/  R2UR UR44, R128 ;  /* 0x00000000802c72ca */ /* 0x004fc400000e0000 */
[----:B------:R-:W-:Y:S02]  /*15260*/  R2UR UR45, R129 ;  /* 0x00000000812d72ca */ /* 0x000fe400000e0000 */
[----:B------:R-:W-:-:S11]  /*15270*/  WARPGROUP.ARRIVE ;  /* 0x00000000000079c5 */ /* 0x000fd60000000000 */
[----:B------:R-:W-:Y:S01]  /*15280*/  HGMMA.64x96x16.F32.BF16 R120, gdesc[UR44], RZ, !UPT, gsb0 ;  /* 0x016000002c7879f0 */ /* 0x000fe2000c0018ff */
[----:B---3--:R-:W-:Y:S02]  /*15290*/  R2UR UR40, R10 ;  /* 0x000000000a2872ca */ /* 0x008fe400000e0000 */
[----:B------:R-:W-:Y:S02]  /*152a0*/  R2UR UR41, R11 ;  /* 0x000000000b2972ca */ /* 0x000fe400000e0000 */
[----:B------:R-:W-:Y:S01]  /*152b0*/  R2UR UR45, R213 ;  /* 0x00000000d52d72ca */ /* 0x000fe200000e0000 */
[----:B------:R0:W5:Y:S01]  /*152c0*/  LDL.LU.64 R10, [R1+0x128] ;  /* 0x00012800010a7983 */ /* 0x0001620000300a00 */
[----:B------:R-:W-:Y:S02]  /*152d0*/  WARPGROUP.DEPBAR.LE gsb0, 0x0 ;  /* 0x00008000000079c5 */ /* 0x000fe40000010000 */
[----:B------:R-:W-:-:S07]  /*152e0*/  WARPGROUP.ARRIVE ;  /* 0x00000000000079c5 */ /* 0x000fce0000000000 */
[----:B------:R-:W-:Y:S01]  /*152f0*/  HGMMA.64x96x16.F32.BF16 R120, gdesc[UR40], R120, gsb0 ;  /* 0x01600000287879f0 */ /* 0x000fe20008001878 */
[----:B------:R-:W-:Y:S02]  /*15300*/  R2UR UR40, R212 ;  /* 0x00000000d42872ca */ /* 0x000fe400000e0000 */
[----:B------:R-:W2:Y:S01]  /*15310*/  LDL.64 R212, [R1+0x28] ;  /* 0x0000280001d47983 */ /* 0x000ea20000100a00 */
[----:B------:R-:W-:Y:S02]  /*15320*/  WARPGROUP.DEPBAR.LE gsb0, 0x0 ;  /* 0x00008000000079c5 */ /* 0x000fe40000010000 */
[----:B------:R-:W-:Y:S01]  /*15330*/  WARPGROUP.ARRIVE ;  /* 0x00000000000079c5 */ /* 0x000fe20000000000 */
[----:B--2---:R-:W-:Y:S02]  /*15340*/  R2UR UR36, R212 ;  /* 0x00000000d42472ca */ /* 0x004fe400000e0000 */
[----:B------:R-:W-:Y:S02]  /*15350*/  R2UR UR37, R213 ;  /* 0x00000000d52572ca */ /* 0x000fe400000e0000 */
[----:B------:R-:W2:Y:S11]  /*15360*/  LDL.64 R212, [R1+0x8] ;  /* 0x0000080001d47983 */ /* 0x000eb60000100a00 */
[----:B------:R-:W-:Y:S01]  /*15370*/  HGMMA.64x96x16.F32.BF16 R120, gdesc[UR36], R120, gsb0 ;  /* 0x01600000247879f0 */ /* 0x000fe20008001878 */
[----:B------:R-:W-:-:S02]  /*15380*/  R2UR UR37, R20 ;  /* 0x00000000142572ca */ /* 0x000fc400000e0000 */
[----:B------:R-:W-:Y:S02]  /*15390*/  R2UR UR36, R21 ;  /* 0x00000000152472ca */ /* 0x000fe400000e0000 */
[----:B------:R-:W3:Y:S01]  /*153a0*/  LDL.64 R20, [R1+0x18] ;  /* 0x0000180001147983 */ /* 0x000ee20000100a00 */
[----:B------:R-:W-:Y:S02]  /*153b0*/  R2UR UR39, R14 ;  /* 0x000000000e2772ca */ /* 0x000fe400000e0000 */
[----:B------:R-:W-:Y:S02]  /*153c0*/  R2UR UR38, R15 ;  /* 0x000000000f2672ca */ /* 0x000fe400000e0000 */
[----:B------:R-:W2:Y:S01]  /*153d0*/  LDL.64 R14, [R1+0x10] ;  /* 0x00001000010e7983 */ /* 0x000ea20000100a00 */
[----:B----4-:R-:W-:Y:S02]  /*153e0*/  R2UR UR48, R8 ;  /* 0x00000000083072ca */ /* 0x010fe400000e0000 */
[----:B------:R-:W-:Y:S01]  /*153f0*/  R2UR UR49, R9 ;  /* 0x00000000093172ca */ /* 0x000fe200000e0000 */
[----:B------:R-:W-:Y:S01]  /*15400*/  UMOV UR20, UR56 ;  /* 0x0000003800147c82 */ /* 0x000fe20008000000 */
[----:B------:R-:W-:Y:S01]  /*15410*/  UMOV UR21, UR57 ;  /* 0x0000003900157c82 */ /* 0x000fe20008000000 */
[----:B------:R-:W-:Y:S01]  /*15420*/  UMOV UR16, UR52 ;  /* 0x0000003400107c82 */ /* 0x000fe20008000000 */
[----:B------:R-:W-:Y:S01]  /*15430*/  UMOV UR17, UR53 ;  /* 0x0000003500117c82 */ /* 0x000fe20008000000 */
[----:B------:R-:W-:Y:S01]  /*15440*/  R2UR UR44, R4 ;  /* 0x00000000042c72ca */ /* 0x000fe200000e0000 */
[----:B------:R0:W5:Y:S01]  /*15450*/  LDL.LU.64 R8, [R1+0x120] ;  /* 0x0001200001087983 */ /* 0x0001620000300a00 */
[----:B------:R-:W-:-:S02]  /*15460*/  WARPGROUP.DEPBAR.LE gsb0, 0x0 ;  /* 0x00008000000079c5 */ /* 0x000fc40000010000 */
[----:B------:R-:W-:-:S06]  /*15470*/  WARPGROUP.ARRIVE ;  /* 0x00000000000079c5 */ /* 0x000fcc0000000000 */
[----:B------:R-:W-:Y:S03]  /*15480*/  HGMMA.64x96x16.F32.BF16 R120, gdesc[UR48], R120, gsb0 ;  /* 0x01600000307879f0 */ /* 0x000fe60008001878 */
[----:B------:R-:W-:Y:S02]  /*15490*/  WARPGROUP.DEPBAR.LE gsb0, 0x0 ;  /* 0x00008000000079c5 */ /* 0x000fe40000010000 */
[----:B------:R-:W-:Y:S01]  /*154a0*/  WARPGROUP.ARRIVE ;  /* 0x00000000000079c5 */ /* 0x000fe20000000000 */
[----:B---3--:R-:W-:Y:S02]  /*154b0*/  R2UR UR32, R20 ;  /* 0x00000000142072ca */ /* 0x008fe400000e0000 */
[----:B------:R-:W-:-:S13]  /*154c0*/  R2UR UR33, R21 ;  /* 0x00000000152172ca */ /* 0x000fda00000e0000 */
[----:B------:R-:W-:Y:S01]  /*154d0*/  HGMMA.64x96x16.F32.BF16 R120, gdesc[UR32], R120, gsb0 ;  /* 0x01600000207879f0 */ /* 0x000fe20008001878 */
[----:B--2---:R-:W-:Y:S02]  /*154e0*/  R2UR UR28, R14 ;  /* 0x000000000e1c72ca */ /* 0x004fe400000e0000 */
[----:B------:R-:W-:Y:S02]  /*154f0*/  R2UR UR29, R15 ;  /* 0x000000000f1d72ca */ /* 0x000fe400000e0000 */
[----:B------:R-:W-:Y:S02]  /*15500*/  R2UR UR24, R212 ;  /* 0x00000000d41872ca */ /* 0x000fe400000e0000 */
[----:B------:R-:W-:Y:S01]  /*15510*/  R2UR UR25, R213 ;  /* 0x00000000d51972ca */ /* 0x000fe200000e0000 */
        /* <DEDUP_REMOVED lines=12> */
[----:B------:R-:W-:Y:S01]  /*155e0*/  UMOV UR12, UR44 ;  /* 0x0000002c000c7c82 */ /* 0x000fe20008000000 */
[----:B------:R-:W-:Y:S01]  /*155f0*/  UMOV UR13, UR45 ;  /* 0x0000002d000d7c82 */ /* 0x000fe20008000000 */
[----:B------:R-:W-:Y:S01]  /*15600*/  R2UR UR41, R211 ;  /* 0x00000000d32972ca */ /* 0x000fe200000e0000 */
[----:B------:R-:W-:Y:S02]  /*15610*/  WARPGROUP.DEPBAR.LE gsb0, 0x0 ;  /* 0x00008000000079c5 */ /* 0x000fe40000010000 */
[----:B------:R-:W-:-:S06]  /*15620*/  WARPGROUP.ARRIVE ;  /* 0x00000000000079c5 */ /* 0x000fcc0000000000 */
[----:B------:R-:W-:Y:S01]  /*15630*/  HGMMA.64x96x16.F32.BF16 R120, gdesc[UR12], R120, gsb0 ;  /* 0x016000000c7879f0 */ /* 0x000fe20008001878 */
[----:B------:R-:W-:-:S03]  /*15640*/  UMOV UR4, UR40 ;  /* 0x0000002800047c82 */ /* 0x000fc60008000000 */
[----:B------:R-:W-:Y:S01]  /*15650*/  UMOV UR5, UR41 ;  /* 0x0000002900057c82 */ /* 0x000fe20008000000 */
        /* <DEDUP_REMOVED lines=9> */
[----:B------:R-:W-:Y:S02]  /*156f0*/  R2UR UR49, R12 ;  /* 0x000000000c3172ca */ /* 0x000fe400000e0000 */
[----:B------:R-:W-:Y:S01]  /*15700*/  R2UR UR48, R13 ;  /* 0x000000000d3072ca */ /* 0x000fe200000e0000 */
[----:B------:R-:W-:Y:S01]  /*15710*/  FMUL.FTZ R119, R119, R3 ;  /* 0x0000000377777220 */ /* 0x000fe20000410000 */
[----:B------:R-:W-:Y:S02]  /*15720*/  WARPGROUP.DEPBAR.LE gsb0, 0x0 ;  /* 0x00008000000079c5 */ /* 0x000fe40000010000 */
[----:B0-----:R-:W-:Y:S11]  /*15730*/  @!P0 BRA `(.L_x_632) ;  /* 0x0000000000048947 */ /* 0x001ff60003800000 */
[----:B------:R-:W-:Y:S01]  /*15740*/  BPT.TRAP 0x1 ;  /* 0x000000040000795c */ /* 0x000fe20000300000 */
.L_x_632:
[----:B-----5:R-:W-:Y:S01]  /*15750*/  SHF.L.U32 R3, R11, 0x1f, RZ ;  /* 0x0000001f0b037819 */ /* 0x020fe200000006ff */
[----:B------:R-:W-:-:S04]  /*15760*/  IMAD R11, R6, 0x8, R2 ;  /* 0x00000008060b7824 */ /* 0x000fc800078e0202 */
[----:B------:R0:W1:Y:S01]  /*15770*/  SYNCS.PHASECHK.TRANS64.TRYWAIT P1, [R11+URZ+0x30850], R3 ;  /* 0x030850030b0075a7 */ /* 0x000062000802017f */
[----:B------:R-:W-:Y:S05]  /*15780*/  @!P0 BRA `(.L_x_633) ;  /* 0x0000000000048947 */ /* 0x000fea0003800000 */
[----:B------:R-:W-:Y:S01]  /*15790*/  BPT.TRAP 0x1 ;  /* 0x000000040000795c */ /* 0x000fe20000300000 */
.L_x_633:
[----:B------:R-:W-:Y:S04]  /*157a0*/  BSSY B1, `(.L_x_634) ;  /* 0x0000004000017945 */ /* 0x000fe80003800000 */
[----:B-1----:R-:W-:Y:S05]  /*157b0*/  @P1 BRA `(.L_x_635) ;  /* 0x0000000000081947 */ /* 0x002fea0003800000 */
[----:B------:R-:W1:Y:S02]  /*157c0*/  SYNCS.PHASECHK.TRANS64.TRYWAIT P1, [R11+URZ+0x30850], R3 ;  /* 0x030850030b0075a7 */ /* 0x000e64000802017f */
[----:B-1----:R-:W-:Y:S05]  /*157d0*/  @!P1 BRA `(.L_x_636) ;  /* 0x000000e800049947 */ /* 0x002fea0003800000 */
.L_x_635:
[----:B------:R-:W-:Y:S05]  /*157e0*/  BSYNC B1 ;  /* 0x0000000000017941 */ /* 0x000fea0003800000 */
.L_x_634:
[----:B01----:R-:W-:Y:S01]  /*157f0*/  IADD3 R3, R2, 0x400, RZ ;  /* 0x0000040002037810 */ /* 0x003fe20007ffe0ff */
[----:B------:R-:W-:Y:S01]  /*15800*/  IMAD.MOV.U32 R5, RZ, RZ, 0x40000040 ;  /* 0x40000040ff057424 */ /* 0x000fe200078e00ff */
[----:B------:R-:W-:Y:S01]  /*15810*/  WARPGROUP.ARRIVE ;  /* 0x00000000000079c5 */ /* 0x000fe20000000000 */
[----:B------:R-:W-:Y:S01]  /*15820*/  IMAD.MOV.U32 R7, RZ, RZ, 0x40000040 ;  /* 0x40000040ff077424 */ /* 0x000fe200078e00ff */
[----:B------:R-:W-:Y:S02]  /*15830*/  SHF.R.U32.HI R3, RZ, 0x4, R3 ;  /* 0x00000004ff037819 */ /* 0x000fe40000011603 */
[----:B------:R-:W-:Y:S01]  /*15840*/  R2UR UR7, R5 ;  /* 0x00000000050772ca */ /* 0x000fe200000e0000 */
[----:B------:R-:W-:Y:S01]  /*15850*/  IMAD.MOV.U32 R5, RZ, RZ, 0x40000040 ;  /* 0x40000040ff057424 */ /* 0x000fe200078e00ff */
[----:B------:R-:W-:-:S04]  /*15860*/  LOP3.LUT R3, R3, 0x3fff, RZ, 0xc0, !PT ;  /* 0x00003fff03037812 */ /* 0x000fc800078ec0ff */
[----:B------:R-:W-:-:S05]  /*15870*/  LOP3.LUT R3, R3, 0x3000000, RZ, 0xfc, !PT ;  /* 0x0300000003037812 */ /* 0x000fca00078efcff */
[----:B------:R-:W-:-:S04]  /*15880*/  IMAD R4, R6, 0x900, R3 ;  /* 0x0000090006047824 */ /* 0x000fc800078e0203 */
[C---:B------:R-:W-:Y:S01]  /*15890*/  VIADD R6, R4.reuse, 0x80 ;  /* 0x0000008004067836 */ /* 0x040fe20000000000 */
[----:B------:R-:W-:-:S13]  /*158a0*/  R2UR UR6, R4 ;  /* 0x00000000040672ca */ /* 0x000fda00000e0000 */
[----:B------:R-:W-:Y:S01]  /*158b0*/  HGMMA.64x192x16.F32.BF16 R24, R188, gdesc[UR4].tnspB, R24, gsb0 ;  /* 0x42e00004bc187df0 */ /* 0x000fe20008001818 */
[----:B------:R-:W-:Y:S01]  /*158c0*/  R2UR UR6, R6 ;  /* 0x00000000060672ca */ /* 0x000fe200000e0000 */
[----:B------:R-:W-:Y:S01]  /*158d0*/  VIADD R6, R4, 0x100 ;  /* 0x0000010004067836 */ /* 0x000fe20000000000 */
[----:B------:R-:W-:Y:S01]  /*158e0*/  R2UR UR7, R7 ;  /* 0x00000000070772ca */ /* 0x000fe200000e0000 */
[----:B------:R-:W-:Y:S01]  /*158f0*/  IMAD.MOV.U32 R7, RZ, RZ, 0x40000040 ;  /* 0x40000040ff077424 */ /* 0x000fe200078e00ff */
[----:B------:R-:W-:Y:S02]  /*15900*/  WARPGROUP.DEPBAR.LE gsb0, 0x0 ;  /* 0x00008000000079c5 */ /* 0x000fe40000010000 */
[----:B------:R-:W-:-:S13]  /*15910*/  WARPGROUP.ARRIVE ;  /* 0x00000000000079c5 */ /* 0x000fda0000000000 */
        /* <DEDUP_REMOVED lines=17> */
[----:B------:R-:W-:Y:S01]  /*15a30*/  R2UR UR7, R7 ;  /* 0x00000000070772ca */ /* 0x000fe200000e0000 */
[----:B------:R-:W-:Y:S02]  /*15a40*/  WARPGROUP.DEPBAR.LE gsb0, 0x0 ;  /* 0x00008000000079c5 */ /* 0x000fe40000010000 */
[----:B------:R-:W-:-:S14]  /*15a50*/  WARPGROUP.ARRIVE ;  /* 0x00000000000079c5 */ /* 0x000fdc0000000000 */
[----:B------:R-:W-:Y:S01]  /*15a60*/  HGMMA.64x192x16.F32.BF16 R24, R172, gdesc[UR4].tnspB, R24, gsb0 ;  /* 0x42e00004ac187df0 */ /* 0x000fe20008001818 */
[----:B------:R-:W-:Y:S02]  /*15a70*/  R2UR UR6, R4 ;  /* 0x00000000040672ca */ /* 0x000fe400000e0000 */
[----:B------:R-:W-:Y:S01]  /*15a80*/  R2UR UR7, R5 ;  /* 0x00000000050772ca */ /* 0x000fe200000e0000 */
[----:B------:R-:W-:Y:S02]  /*15a90*/  WARPGROUP.DEPBAR.LE gsb0, 0x0 ;  /* 0x00008000000079c5 */ /* 0x000fe40000010000 */
[----:B------:R-:W-:-:S14]  /*15aa0*/  WARPGROUP.ARRIVE ;  /* 0x00000000000079c5 */ /* 0x000fdc0000000000 */
[----:B------:R-:W-:Y:S03]  /*15ab0*/  HGMMA.64x192x16.F32.BF16 R24, R168, gdesc[UR4].tnspB, R24, gsb0 ;  /* 0x42e00004a8187df0 */ /* 0x000fe60008001818 */
[----:B------:R-:W-:Y:S02]  /*15ac0*/  WARPGROUP.DEPBAR.LE gsb0, 0x0 ;  /* 0x00008000000079c5 */ /* 0x000fe40000010000 */
[----:B------:R-:W-:Y:S05]  /*15ad0*/  @!P0 BRA `(.L_x_637) ;  /* 0x0000000000048947 */ /* 0x000fea0003800000 */
[----:B------:R-:W-:Y:S01]  /*15ae0*/  BPT.TRAP 0x1 ;  /* 0x000000040000795c */ /* 0x000fe20000300000 */
.L_x_637:
[----:B------:R-:W-:Y:S01]  /*15af0*/  FMUL.FTZ R3, R120, UR38 ;  /* 0x0000002678037c20 */ /* 0x000fe20008410000 */
[----:B------:R-:W-:Y:S01]  /*15b00*/  FMUL.FTZ R7, R121, UR38 ;  /* 0x0000002679077c20 */ /* 0x000fe20008410000 */
[----:B------:R-:W-:Y:S01]  /*15b10*/  FMUL.FTZ R13, R124, UR38 ;  /* 0x000000267c0d7c20 */ /* 0x000fe20008410000 */
[----:B------:R-:W-:Y:S01]  /*15b20*/  FMUL.FTZ R14, R125, UR38 ;  /* 0x000000267d0e7c20 */ /* 0x000fe20008410000 */
[----:B------:R-:W-:Y:S02]  /*15b30*/  VIADD R0, R0, 0x30840 ;  /* 0x0003084000007836 */ /* 0x000fe40000000000 */
[----:B------:R-:W-:Y:S01]  /*15b40*/  FMUL.FTZ R15, R128, UR38 ;  /* 0x00000026800f7c20 */ /* 0x000fe20008410000 */
[----:B------:R-:W0:Y:S01]  /*15b50*/  MUFU.TANH R3, R3 ;  /* 0x0000000300037308 */ /* 0x000e220000002400 */
[----:B------:R-:W-:Y:S01]  /*15b60*/  FMUL.FTZ R20, R129, UR38 ;  /* 0x0000002681147c20 */ /* 0x000fe20008410000 */
[----:B------:R-:W-:Y:S01]  /*15b70*/  FMUL.FTZ R21, R132, UR38 ;  /* 0x0000002684157c20 */ /* 0x000fe20008410000 */
[----:B------:R-:W-:Y:S01]  /*15b80*/  PRMT R0, R224, 0x654, R0 ;  /* 0x00000654e0007816 */ /* 0x000fe20000000000 */
[----:B------:R-:W-:Y:S01]  /*15b90*/  FMUL.FTZ R120, R133, UR38 ;  /* 0x0000002685787c20 */ /* 0x000fe20008410000 */
[----:B------:R-:W-:Y:S01]  /*15ba0*/  FMUL.FTZ R121, R136, UR38 ;  /* 0x0000002688797c20 */ /* 0x000fe20008410000 */
[----:B------:R-:W-:Y:S01]  /*15bb0*/  FMUL.FTZ R12, R123, UR38 ;  /* 0x000000267b0c7c20 */ /* 0x000fe20008410000 */
[----:B------:R0:W-:Y:S01]  /*15bc0*/  SYNCS.ARRIVE.TRANS64.RED.A1T0 RZ, [R0+URZ], RZ ;  /* 0x000000ff00ff79a7 */ /* 0x0001e2000810043f */
        /* <DEDUP_REMOVED lines=86> */
[----:B--2---:R-:W-:-:S05]  /*16130*/  FMNMX.FTZ R5, R148, R0, !PT ;  /* 0x0000000094057209 */ /* 0x004fca0007810000 */
[----:B------:R-:W2:Y:S02]  /*16140*/  SHFL.BFLY PT, R0, R5, 0x2, 0x1f ;  /* 0x0c401f0005007f89 */ /* 0x000ea400000e0000 */
[----:B------:R-:W3:Y:S08]  /*16150*/  MUFU.TANH R126, R126 ;  /* 0x0000007e007e7308 */ /* 0x000ef00000002400 */
[----:B------:R-:W4:Y:S08]  /*16160*/  MUFU.TANH R127, R127 ;  /* 0x0000007f007f7308 */ /* 0x000f300000002400 */
[----:B------:R-:W5:Y:S01]  /*16170*/  MUFU.TANH R130, R130 ;  /* 0x0000008200827308 */ /* 0x000f620000002400 */
[----:B--2---:R-:W-:-:S07]  /*16180*/  FMNMX.FTZ R5, R5, R0, !PT ;  /* 0x0000000005057209 */ /* 0x004fce0007810000 */
[----:B------:R-:W2:Y:S01]  /*16190*/  MUFU.TANH R131, R131 ;  /* 0x0000008300837308 */ /* 0x000ea20000002400 */
[----:B------:R-:W0:Y:S07]  /*161a0*/  SHFL.BFLY PT, R0, R5, 0x1, 0x1f ;  /* 0x0c201f0005007f89 */ /* 0x000e2e00000e0000 */
[----:B------:R-:W2:Y:S08]  /*161b0*/  MUFU.TANH R134, R134 ;  /* 0x0000008600867308 */ /* 0x000eb00000002400 */
[----:B------:R-:W2:Y:S08]  /*161c0*/  MUFU.TANH R135, R135 ;  /* 0x0000008700877308 */ /* 0x000eb00000002400 */
[----:B------:R-:W2:Y:S01]  /*161d0*/  MUFU.TANH R138, R138 ;  /* 0x0000008a008a7308 */ /* 0x000ea20000002400 */
[----:B0-----:R-:W-:-:S02]  /*161e0*/  FMNMX.FTZ R5, R5, R0, !PT ;  /* 0x0000000005057209 */ /* 0x001fc40007810000 */
[----:B------:R-:W-:-:S05]  /*161f0*/  FMNMX.FTZ R0, R6, R9, !PT ;  /* 0x0000000906007209 */ /* 0x000fca0007810000 */
[----:B------:R-:W0:Y:S01]  /*16200*/  MUFU.TANH R139, R139 ;  /* 0x0000008b008b7308 */ /* 0x000e220000002400 */
[----:B-1----:R-:W-:Y:S01]  /*16210*/  FMNMX.FTZ R0, R12, R0, !PT ;  /* 0x000000000c007209 */ /* 0x002fe20007810000 */
[----:B------:R-:W-:-:S03]  /*16220*/  FADD.FTZ R161, -R5, R10 ;  /* 0x0000000a05a17221 */ /* 0x000fc60000010100 */
[----:B---3--:R-:W-:-:S03]  /*16230*/  FMNMX.FTZ R0, R126, R0, !PT ;  /* 0x000000007e007209 */ /* 0x008fc60007810000 */
[----:B------:R-:W1:Y:S01]  /*16240*/  MUFU.TANH R142, R142 ;  /* 0x0000008e008e7308 */ /* 0x000e620000002400 */
[----:B----4-:R-:W-:-:S04]  /*16250*/  FMNMX.FTZ R0, R127, R0, !PT ;  /* 0x000000007f007209 */ /* 0x010fc80007810000 */
[----:B-----5:R-:W-:-:S03]  /*16260*/  FMNMX.FTZ R0, R130, R0, !PT ;  /* 0x0000000082007209 */ /* 0x020fc60007810000 */
[----:B------:R-:W3:Y:S01]  /*16270*/  MUFU.TANH R143, R143 ;  /* 0x0000008f008f7308 */ /* 0x000ee20000002400 */
[----:B--2---:R-:W-:-:S04]  /*16280*/  FMNMX.FTZ R0, R131, R0, !PT ;  /* 0x0000000083007209 */ /* 0x004fc80007810000 */
[----:B------:R-:W-:-:S03]  /*16290*/  FMNMX.FTZ R0, R134, R0, !PT ;  /* 0x0000000086007209 */ /* 0x000fc60007810000 */
[----:B------:R-:W2:Y:S01]  /*162a0*/  MUFU.TANH R146, R146 ;  /* 0x0000009200927308 */ /* 0x000ea20000002400 */
[----:B------:R-:W-:-:S04]  /*162b0*/  FMNMX.FTZ R0, R135, R0, !PT ;  /* 0x0000000087007209 */ /* 0x000fc80007810000 */
[----:B------:R-:W-:-:S03]  /*162c0*/  FMNMX.FTZ R0, R138, R0, !PT ;  /* 0x000000008a007209 */ /* 0x000fc60007810000 */
[----:B------:R-:W4:Y:S01]  /*162d0*/  MUFU.TANH R147, R147 ;  /* 0x0000009300937308 */ /* 0x000f220000002400 */
[----:B0-----:R-:W-:-:S04]  /*162e0*/  FMNMX.FTZ R0, R139, R0, !PT ;  /* 0x000000008b007209 */ /* 0x001fc80007810000 */
[----:B-1----:R-:W-:-:S03]  /*162f0*/  FMNMX.FTZ R0, R142, R0, !PT ;  /* 0x000000008e007209 */ /* 0x002fc60007810000 */
[----:B------:R-:W0:Y:S01]  /*16300*/  MUFU.TANH R149, R149 ;  /* 0x0000009500957308 */ /* 0x000e220000002400 */
[----:B---3--:R-:W-:-:S04]  /*16310*/  FMNMX.FTZ R0, R143, R0, !PT ;  /* 0x000000008f007209 */ /* 0x008fc80007810000 */
[----:B--2---:R-:W-:-:S03]  /*16320*/  FMNMX.FTZ R0, R146, R0, !PT ;  /* 0x0000000092007209 */ /* 0x004fc60007810000 */
[----:B------:R-:W1:Y:S01]  /*16330*/  MUFU.TANH R150, R150 ;  /* 0x0000009600967308 */ /* 0x000e620000002400 */
[----:B----4-:R-:W-:-:S07]  /*16340*/  FMNMX.FTZ R0, R147, R0, !PT ;  /* 0x0000000093007209 */ /* 0x010fce0007810000 */
        /* <DEDUP_REMOVED lines=15> */
[----:B-1----:R-:W-:-:S04]  /*16440*/  FMNMX.FTZ R0, R156, R0, !PT ;  /* 0x000000009c007209 */ /* 0x002fc80007810000 */
[----:B--2---:R-:W-:-:S04]  /*16450*/  FMNMX.FTZ R0, R157, R0, !PT ;  /* 0x000000009d007209 */ /* 0x004fc80007810000 */
[----:B0-----:R-:W-:-:S05]  /*16460*/  FMNMX.FTZ R0, R158, R0, !PT ;  /* 0x000000009e007209 */ /* 0x001fca0007810000 */
[----:B------:R-:W0:Y:S02]  /*16470*/  SHFL.BFLY PT, R4, R0, 0x2, 0x1f ;  /* 0x0c401f0000047f89 */ /* 0x000e2400000e0000 */
[----:B0-----:R-:W-:-:S05]  /*16480*/  FMNMX.FTZ R4, R0, R4, !PT ;  /* 0x0000000400047209 */ /* 0x001fca0007810000 */
[----:B------:R-:W0:Y:S02]  /*16490*/  SHFL.BFLY PT, R0, R4, 0x1, 0x1f ;  /* 0x0c201f0004007f89 */ /* 0x000e2400000e0000 */
[----:B0-----:R-:W-:Y:S01]  /*164a0*/  FMNMX.FTZ R4, R4, R0, !PT ;  /* 0x0000000004047209 */ /* 0x001fe20007810000 */
[----:B------:R-:W-:-:S04]  /*164b0*/  IMAD.U32 R0, RZ, RZ, UR39 ;  /* 0x00000027ff007e24 */ /* 0x000fc8000f8e00ff */
[----:B------:R-:W-:Y:S01]  /*164c0*/  FADD.FTZ R160, -R4, R9 ;  /* 0x0000000904a07221 */ /* 0x000fe20000010100 */
[-C--:B------:R-:W-:Y:S01]  /*164d0*/  FMUL.FTZ R9, R5, R0.reuse ;  /* 0x0000000005097220 */ /* 0x080fe20000410000 */
[-C--:B------:R-:W-:Y:S02]  /*164e0*/  FMUL.FTZ R161, R161, R0.reuse ;  /* 0x00000000a1a17220 */ /* 0x080fe40000410000 */
[-C--:B------:R-:W-:Y:S01]  /*164f0*/  FMUL.FTZ R160, R160, R0.reuse ;  /* 0x00000000a0a07220 */ /* 0x080fe20000410000 */
[-CC-:B------:R-:W-:Y:S01]  /*16500*/  FFMA.FTZ R159, R7, R0.reuse, -R9.reuse ;  /* 0x00000000079f7223 */ /* 0x180fe20000010809 */
[-CC-:B------:R-:W-:Y:S01]  /*16510*/  FFMA.FTZ R10, R3, R0.reuse, -R9.reuse ;  /* 0x00000000030a7223 */ /* 0x180fe20000010809 */
[----:B------:R0:W-:Y:S01]  /*16520*/  MUFU.EX2 R7, R161 ;  /* 0x000000a100077308 */ /* 0x0001e20000000800 */
        /* <DEDUP_REMOVED lines=8> */
[-C--:B0-----:R-:W-:Y:S01]  /*165b0*/  FMUL.FTZ R161, R4, R0.reuse ;  /* 0x0000000004a17220 */ /* 0x081fe20000410000 */
[-CC-:B------:R-:W-:Y:S01]  /*165c0*/  FFMA.FTZ R123, R123, R0.reuse, -R9.reuse ;  /* 0x000000007b7b7223 */ /* 0x180fe20000010809 */
[-CC-:B------:R-:W-:Y:S01]  /*165d0*/  FFMA.FTZ R122, R122, R0.reuse, -R9.reuse ;  /* 0x000000007a7a7223 */ /* 0x180fe20000010809 */
[-C--:B------:R-:W-:Y:S01]  /*165e0*/  FFMA.FTZ R124, R124, R0.reuse, -R9 ;  /* 0x000000007c7c7223 */ /* 0x080fe20000010809 */
[-CC-:B------:R-:W-:Y:S01]  /*165f0*/  FFMA.FTZ R6, R6, R0.reuse, -R161.reuse ;  /* 0x0000000006067223 */ /* 0x180fe200000108a1 */
[-CC-:B------:R-:W-:Y:S01]  /*16600*/  FFMA.FTZ R12, R12, R0.reuse, -R161.reuse ;  /* 0x000000000c0c7223 */ /* 0x180fe200000108a1 */
[-CC-:B------:R-:W-:Y:S01]  /*16610*/  FFMA.FTZ R126, R126, R0.reuse, -R161.reuse ;  /* 0x000000007e7e7223 */ /* 0x180fe200000108a1 */
[----:B------:R-:W0:Y:S01]  /*16620*/  MUFU.EX2 R10, R10 ;  /* 0x0000000a000a7308 */ /* 0x000e220000000800 */
[-CC-:B------:R-:W-:Y:S01]  /*16630*/  FFMA.FTZ R127, R127, R0.reuse, -R161.reuse ;  /* 0x000000007f7f7223 */ /* 0x180fe200000108a1 */
[-CC-:B------:R-:W-:Y:S01]  /*16640*/  FFMA.FTZ R130, R130, R0.reuse, -R161.reuse ;  /* 0x0000000082827223 */ /* 0x180fe200000108a1 */
[-CC-:B------:R-:W-:Y:S01]  /*16650*/  FFMA.FTZ R131, R131, R0.reuse, -R161.reuse ;  /* 0x0000000083837223 */ /* 0x180fe200000108a1 */
[-C--:B------:R-:W-:Y:S01]  /*16660*/  FFMA.FTZ R134, R134, R0.reuse, -R161 ;  /* 0x0000000086867223 */ /* 0x080fe200000108a1 */
[-CC-:B------:R-:W-:Y:S01]  /*16670*/  FFMA.FTZ R125, R125, R0.reuse, -R9.reuse ;  /* 0x000000007d7d7223 */ /* 0x180fe20000010809 */
[-CC-:B------:R-:W-:Y:S01]  /*16680*/  FFMA.FTZ R128, R128, R0.reuse, -R9.reuse ;  /* 0x0000000080807223 */ /* 0x180fe20000010809 */
[-CC-:B------:R-:W-:Y:S01]  /*16690*/  FFMA.FTZ R129, R129, R0.reuse, -R9.reuse ;  /* 0x0000000081817223 */ /* 0x180fe20000010809 */
[----:B------:R-:W1:Y:S01]  /*166a0*/  MUFU.EX2 R6, R6 ;  /* 0x0000000600067308 */ /* 0x000e620000000800 */
[-CC-:B------:R-:W-:Y:S01]  /*166b0*/  FFMA.FTZ R132, R132, R0.reuse, -R9.reuse ;  /* 0x0000000084847223 */ /* 0x180fe20000010809 */
[-CC-:B------:R-:W-:Y:S01]  /*166c0*/  FFMA.FTZ R136, R136, R0.reuse, -R9.reuse ;  /* 0x0000000088887223 */ /* 0x180fe20000010809 */
[-CC-:B------:R-:W-:Y:S01]  /*166d0*/  FFMA.FTZ R133, R133, R0.reuse, -R9.reuse ;  /* 0x0000000085857223 */ /* 0x180fe20000010809 */
[-CC-:B------:R-:W-:Y:S01]  /*166e0*/  FFMA.FTZ R137, R137, R0.reuse, -R9.reuse ;  /* 0x0000000089897223 */ /* 0x180fe20000010809 */
[-CC-:B------:R-:W-:Y:S01]  /*166f0*/  FFMA.FTZ R140, R140, R0.reuse, -R9.reuse ;  /* 0x000000008c8c7223 */ /* 0x180fe20000010809 */
[-CC-:B------:R-:W-:Y:S01]  /*16700*/  FFMA.FTZ R141, R141, R0.reuse, -R9.reuse ;  /* 0x000000008d8d7223 */ /* 0x180fe20000010809 */
[--C-:B------:R-:W-:Y:S01]  /*16710*/  FFMA.FTZ R144, R144, R0, -R9.reuse ;  /* 0x0000000090907223 */ /* 0x100fe20000010809 */
[----:B------:R-:W2:Y:S01]  /*16720*/  MUFU.EX2 R159, R159 ;  /* 0x0000009f009f7308 */ /* 0x000ea20000000800 */
[----:B0-----:R-:W-:Y:S01]  /*16730*/  FFMA.FTZ R216, R7, R216, R10 ;  /* 0x000000d807d87223 */ /* 0x001fe2000001000a */
[-CC-:B------:R-:W-:Y:S01]  /*16740*/  FFMA.FTZ R145, R145, R0.reuse, -R9.reuse ;  /* 0x0000000091917223 */ /* 0x180fe20000010809 */
[-C--:B------:R-:W-:Y:S01]  /*16750*/  FFMA.FTZ R9, R148, R0.reuse, -R9 ;  /* 0x0000000094097223 */ /* 0x080fe20000010809 */
[-CC-:B------:R-:W-:Y:S01]  /*16760*/  FFMA.FTZ R171, R158, R0.reuse, -R161.reuse ;  /* 0x000000009eab7223 */ /* 0x180fe200000108a1 */
[-CC-:B------:R-:W-:Y:S01]  /*16770*/  FFMA.FTZ R135, R135, R0.reuse, -R161.reuse ;  /* 0x0000000087877223 */ /* 0x180fe200000108a1 */
[-CC-:B------:R-:W-:Y:S01]  /*16780*/  FFMA.FTZ R138, R138, R0.reuse, -R161.reuse ;  /* 0x000000008a8a7223 */ /* 0x180fe200000108a1 */
[-CC-:B------:R-:W-:Y:S01]  /*16790*/  FFMA.FTZ R139, R139, R0.reuse, -R161.reuse ;  /* 0x000000008b8b7223 */ /* 0x180fe200000108a1 */
[----:B------:R-:W0:Y:S01]  /*167a0*/  MUFU.EX2 R12, R12 ;  /* 0x0000000c000c7308 */ /* 0x000e220000000800 */
[----:B-1----:R-:W-:Y:S01]  /*167b0*/  FFMA.FTZ R215, R3, R215, R6 ;  /* 0x000000d703d77223 */ /* 0x002fe20000010006 */
[-CC-:B------:R-:W-:Y:S01]  /*167c0*/  FFMA.FTZ R142, R142, R0.reuse, -R161.reuse ;  /* 0x000000008e8e7223 */ /* 0x180fe200000108a1 */
[-CC-:B------:R-:W-:Y:S01]  /*167d0*/  FFMA.FTZ R143, R143, R0.reuse, -R161.reuse ;  /* 0x000000008f8f7223 */ /* 0x180fe200000108a1 */
[-CC-:B------:R-:W-:Y:S01]  /*167e0*/  FFMA.FTZ R146, R146, R0.reuse, -R161.reuse ;  /* 0x0000000092927223 */ /* 0x180fe200000108a1 */
[-CC-:B------:R-:W-:Y:S01]  /*167f0*/  FFMA.FTZ R147, R147, R0.reuse, -R161.reuse ;  /* 0x0000000093937223 */ /* 0x180fe200000108a1 */
[-CC-:B------:R-:W-:Y:S01]  /*16800*/  FFMA.FTZ R149, R149, R0.reuse, -R161.reuse ;  /* 0x0000000095957223 */ /* 0x180fe200000108a1 */
[-CC-:B------:R-:W-:Y:S01]  /*16810*/  FFMA.FTZ R150, R150, R0.reuse, -R161.reuse ;  /* 0x0000000096967223 */ /* 0x180fe200000108a1 */
[----:B------:R-:W1:Y:S01]  /*16820*/  MUFU.EX2 R13, R13 ;  /* 0x0000000d000d7308 */ /* 0x000e620000000800 */
[----:B--2---:R-:W-:Y:S01]  /*16830*/  FADD.FTZ R148, R159, R216 ;  /* 0x000000d89f947221 */ /* 0x004fe20000010000 */
[-CC-:B------:R-:W-:Y:S01]  /*16840*/  FFMA.FTZ R151, R151, R0.reuse, -R161.reuse ;  /* 0x0000000097977223 */ /* 0x180fe200000108a1 */
[-CC-:B------:R-:W-:Y:S01]  /*16850*/  FFMA.FTZ R152, R152, R0.reuse, -R161.reuse ;  /* 0x0000000098987223 */ /* 0x180fe200000108a1 */
[-CC-:B------:R-:W-:Y:S01]  /*16860*/  FFMA.FTZ R153, R153, R0.reuse, -R161.reuse ;  /* 0x0000000099997223 */ /* 0x180fe200000108a1 */
[-CC-:B------:R-:W-:Y:S01]  /*16870*/  FFMA.FTZ R154, R154, R0.reuse, -R161.reuse ;  /* 0x000000009a9a7223 */ /* 0x180fe200000108a1 */
[-CC-:B------:R-:W-:Y:S01]  /*16880*/  FFMA.FTZ R155, R155, R0.reuse, -R161.reuse ;  /* 0x000000009b9b7223 */ /* 0x180fe200000108a1 */
[-C--:B------:R-:W-:Y:S01]  /*16890*/  FFMA.FTZ R156, R156, R0.reuse, -R161 ;  /* 0x000000009c9c7223 */ /* 0x080fe200000108a1 */
[----:B------:R-:W2:Y:S01]  /*168a0*/  MUFU.EX2 R126, R126 ;  /* 0x0000007e007e7308 */ /* 0x000ea20000000800 */
[----:B0-----:R-:W-:Y:S01]  /*168b0*/  FADD.FTZ R158, R12, R215 ;  /* 0x000000d70c9e7221 */ /* 0x001fe20000010000 */
[----:B------:R-:W-:-:S06]  /*168c0*/  FFMA.FTZ R157, R157, R0, -R161 ;  /* 0x000000009d9d7223 */ /* 0x000fcc00000108a1 */
[----:B------:R-:W0:Y:S01]  /*168d0*/  MUFU.EX2 R14, R14 ;  /* 0x0000000e000e7308 */ /* 0x000e220000000800 */
[----:B-1----:R-:W-:-:S07]  /*168e0*/  FADD.FTZ R148, R13, R148 ;  /* 0x000000940d947221 */ /* 0x002fce0000010000 */
[----:B------:R-:W1:Y:S01]  /*168f0*/  MUFU.EX2 R127, R127 ;  /* 0x0000007f007f7308 */ /* 0x000e620000000800 */
[----:B--2---:R-:W-:-:S07]  /*16900*/  FADD.FTZ R158, R126, R158 ;  /* 0x0000009e7e9e7221 */ /* 0x004fce0000010000 */
[----:B------:R-:W2:Y:S01]  /*16910*/  MUFU.EX2 R15, R15 ;  /* 0x0000000f000f7308 */ /* 0x000ea20000000800 */
[----:B0-----:R-:W-:-:S07]  /*16920*/  FADD.FTZ R148, R14, R148 ;  /* 0x000000940e947221 */ /* 0x001fce0000010000 */
        /* <DEDUP_REMOVED lines=77> */
[----:B0-----:R-:W-:Y:S01]  /*16e00*/  FADD.FTZ R158, R157, R158 ;  /* 0x0000009e9d9e7221 */ /* 0x001fe20000010000 */
[----:B-1----:R-:W-:-:S03]  /*16e10*/  FADD.FTZ R216, R9, R148 ;  /* 0x0000009409d87221 */ /* 0x002fc60000010000 */
[----:B--2---:R-:W-:Y:S01]  /*16e20*/  FADD.FTZ R215, R171, R158 ;  /* 0x0000009eabd77221 */ /* 0x004fe20000010000 */
[----:B------:R-:W-:Y:S06]  /*16e30*/  @!P0 BRA `(.L_x_638) ;  /* 0x0000000000048947 */ /* 0x000fec0003800000 */
[----:B------:R-:W-:Y:S01]  /*16e40*/  BPT.TRAP 0x1 ;  /* 0x000000040000795c */ /* 0x000fe20000300000 */
.L_x_638:
[C---:B------:R-:W-:Y:S01]  /*16e50*/  ISETP.GT.AND P1, PT, R8.reuse, R222, PT ;  /* 0x000000de0800720c */ /* 0x040fe20003f24270 */
[----:B------:R-:W-:Y:S01]  /*16e60*/  VIADD R11, R11, 0x30860 ;  /* 0x000308600b0b7836 */ /* 0x000fe20000000000 */
[----:B------:R-:W-:Y:S01]  /*16e70*/  F2FP.BF16.F32.PACK_AB R188, R159, R10 ;  /* 0x0000000a9fbc723e */ /* 0x000fe200000010ff */
[----:B------:R-:W-:Y:S01]  /*16e80*/  VIADD R8, R8, 0xffffffff ;  /* 0xffffffff08087836 */ /* 0x000fe20000000000 */
[----:B------:R-:W-:Y:S01]  /*16e90*/  F2FP.BF16.F32.PACK_AB R189, R12, R6 ;  /* 0x000000060cbd723e */ /* 0x000fe200000010ff */
[----:B------:R-:W-:Y:S01]  /*16ea0*/  IMAD.MOV.U32 R6, RZ, RZ, R210 ;  /* 0x000000ffff067224 */ /* 0x000fe200078e00d2 */
[----:B------:R-:W-:Y:S02]  /*16eb0*/  PRMT R11, R224, 0x654, R11 ;  /* 0x00000654e00b7816 */ /* 0x000fe4000000000b */
[----:B------:R-:W-:Y:S01]  /*16ec0*/  F2FP.BF16.F32.PACK_AB R170, R9, R145 ;  /* 0x0000009109aa723e */ /* 0x000fe200000010ff */
[----:B------:R-:W-:Y:S01]  /*16ed0*/  IMAD.MOV.U32 R9, RZ, RZ, R4 ;  /* 0x000000ffff097224 */ /* 0x000fe200078e0004 */
[----:B------:R0:W-:Y:S01]  /*16ee0*/  SYNCS.ARRIVE.TRANS64.RED.A1T0 RZ, [R11+URZ], RZ ;  /* 0x000000ff0bff79a7 */ /* 0x0001e2000810043f */
[----:B------:R-:W-:-:S02]  /*16ef0*/  F2FP.BF16.F32.PACK_AB R190, R14, R13 ;  /* 0x0000000d0ebe723e */ /* 0x000fc400000010ff */
[----:B------:R-:W-:Y:S02]  /*16f00*/  F2FP.BF16.F32.PACK_AB R191, R127, R126 ;  /* 0x0000007e7fbf723e */ /* 0x000fe400000010ff */
[----:B------:R-:W-:Y:S02]  /*16f10*/  F2FP.BF16.F32.PACK_AB R184, R20, R15 ;  /* 0x0000000f14b8723e */ /* 0x000fe400000010ff */
[----:B------:R-:W-:Y:S01]  /*16f20*/  F2FP.BF16.F32.PACK_AB R185, R131, R130 ;  /* 0x0000008283b9723e */ /* 0x000fe200000010ff */
[----:B0-----:R-:W-:Y:S01]  /*16f30*/  IMAD.MOV.U32 R11, RZ, RZ, R221 ;  /* 0x000000ffff0b7224 */ /* 0x001fe200078e00dd */
        /* <DEDUP_REMOVED lines=19> */
.L_x_626:
[----:B------:R-:W-:Y:S05]  /*17070*/  BSYNC B0 ;  /* 0x0000000000007941 */ /* 0x000fea0003800000 */
.L_x_625:
        /* <DEDUP_REMOVED lines=99> */
.L_x_640:
[----:B------:R-:W-:Y:S01]  /*176b0*/  IMAD R6, R210, 0x8, R2 ;  /* 0x00000008d2067824 */ /* 0x000fe200078e0202 */
[----:B------:R-:W-:-:S04]  /*176c0*/  SHF.L.U32 R3, R221, 0x1f, RZ ;  /* 0x0000001fdd037819 */ /* 0x000fc800000006ff */
[----:B------:R0:W1:Y:S01]  /*176d0*/  SYNCS.PHASECHK.TRANS64.TRYWAIT P1, [R6+URZ+0x30850], R3 ;  /* 0x03085003060075a7 */ /* 0x000062000802017f */
[----:B------:R-:W-:Y:S05]  /*176e0*/  @!P0 BRA `(.L_x_641) ;  /* 0x0000000000048947 */ /* 0x000fea0003800000 */
[----:B------:R-:W-:Y:S01]  /*176f0*/  BPT.TRAP 0x1 ;  /* 0x000000040000795c */ /* 0x000fe20000300000 */
.L_x_641:
[----:B------:R-:W-:Y:S01]  /*17700*/  VIADD R2, R2, 0x400 ;  /* 0x0000040002027836 */ /* 0x000fe20000000000 */
[----:B------:R-:W-:Y:S04]  /*17710*/  BSSY B0, `(.L_x_642) ;  /* 0x0000008000007945 */ /* 0x000fe80003800000 */
[----:B------:R-:W-:-:S04]  /*17720*/  SHF.R.U32.HI R2, RZ, 0x4, R2 ;  /* 0x00000004ff027819 */ /* 0x000fc80000011602 */
[----:B------:R-:W-:-:S04]  /*17730*/  LOP3.LUT R2, R2, 0x3fff, RZ, 0xc0, !PT ;  /* 0x00003fff02027812 */ /* 0x000fc800078ec0ff */
[----:B------:R-:W-:-:S05]  /*17740*/  LOP3.LUT R2, R2, 0x3000000, RZ, 0xfc, !PT ;  /* 0x0300000002027812 */ /* 0x000fca00078efcff */
[----:B------:R-:W-:Y:S01]  /*17750*/  IMAD R7, R210, 0x900, R2 ;  /* 0x00000900d2077824 */ /* 0x000fe200078e0202 */
[----:B-1----:R-:W-:Y:S06]  /*17760*/  @P1 BRA `(.L_x_643) ;  /* 0x0000000000081947 */ /* 0x002fec0003800000 */
[----:B------:R-:W1:Y:S02]  /*17770*/  SYNCS.PHASECHK.TRANS64.TRYWAIT P1, [R6+URZ+0x30850], R3 ;  /* 0x03085003060075a7 */ /* 0x000e64000802017f */
[----:B-1----:R-:W-:Y:S05]  /*17780*/  @!P1 BRA `(.L_x_644) ;  /* 0x000000c8002c9947 */ /* 0x002fea0003800000 */
.L_x_643:
[----:B------:R-:W-:Y:S05]  /*17790*/  BSYNC B0 ;  /* 0x0000000000007941 */ /* 0x000fea0003800000 */
.L_x_642:
[----:B------:R-:W-:Y:S01]  /*177a0*/  IMAD.MOV.U32 R2, RZ, RZ, R7 ;  /* 0x000000ffff027224 */ /* 0x000fe200078e0007 */
[----:B------:R-:W-:Y:S01]  /*177b0*/  WARPGROUP.ARRIVE ;  /* 0x00000000000079c5 */ /* 0x000fe20000000000 */
[----:B01----:R-:W-:Y:S01]  /*177c0*/  IMAD.MOV.U32 R3, RZ, RZ, 0x40000040 ;  /* 0x40000040ff037424 */ /* 0x003fe200078e00ff */
[----:B------:R-:W-:Y:S01]  /*177d0*/  MOV R121, RZ ;  /* 0x000000ff00797202 */ /* 0x000fe20000000f00 */
[----:B------:R-:W-:Y:S01]  /*177e0*/  IMAD.MOV.U32 R120, RZ, RZ, -0x800000 ;  /* 0xff800000ff787424 */ /* 0x000fe200078e00ff */
[----:B------:R-:W-:Y:S01]  /*177f0*/  R2UR UR6, R2 ;  /* 0x00000000020672ca */ /* 0x000fe200000e0000 */
[----:B------:R-:W-:Y:S01]  /*17800*/  VIADD R2, R7, 0x80 ;  /* 0x0000008007027836 */ /* 0x000fe20000000000 */
[----:B------:R-:W-:Y:S01]  /*17810*/  R2UR UR7, R3 ;  /* 0x00000000030772ca */ /* 0x000fe200000e0000 */
[----:B------:R-:W-:-:S12]  /*17820*/  IMAD.MOV.U32 R3, RZ, RZ, 0x40000040 ;  /* 0x40000040ff037424 */ /* 0x000fd800078e00ff */
        /* <DEDUP_REMOVED lines=29> */
[----:B------:R-:W-:Y:S02]  /*17a00*/  R2UR UR6, R2 ;  /* 0x00000000020672ca */ /* 0x000fe400000e0000 */
[----:B------:R-:W-:Y:S01]  /*17a10*/  R2UR UR7, R3 ;  /* 0x00000000030772ca */ /* 0x000fe200000e0000 */
[----:B------:R-:W0:Y:S04]  /*17a20*/  SHFL.BFLY PT, R2, R215, 0x2, 0x1f ;  /* 0x0c401f00d7027f89 */ /* 0x000e2800000e0000 */
[----:B------:R-:W1:Y:S01]  /*17a30*/  SHFL.BFLY PT, R3, R216, 0x2, 0x1f ;  /* 0x0c401f00d8037f89 */ /* 0x000e6200000e0000 */
[----:B0-----:R-:W-:Y:S01]  /*17a40*/  FADD.FTZ R7, R2, R215 ;  /* 0x000000d702077221 */ /* 0x001fe20000010000 */
[----:B-1----:R-:W-:-:S04]  /*17a50*/  FADD.FTZ R3, R3, R216 ;  /* 0x000000d803037221 */ /* 0x002fc80000010000 */
[----:B------:R-:W0:Y:S04]  /*17a60*/  SHFL.BFLY PT, R8, R7, 0x1, 0x1f ;  /* 0x0c201f0007087f89 */ /* 0x000e2800000e0000 */
[----:B------:R-:W1:Y:S01]  /*17a70*/  SHFL.BFLY PT, R2, R3, 0x1, 0x1f ;  /* 0x0c201f0003027f89 */ /* 0x000e6200000e0000 */
[----:B0-----:R-:W-:Y:S01]  /*17a80*/  FADD.FTZ R12, R7, R8 ;  /* 0x00000008070c7221 */ /* 0x001fe20000010000 */
[----:B-1----:R-:W-:-:S04]  /*17a90*/  FADD.FTZ R11, R3, R2 ;  /* 0x00000002030b7221 */ /* 0x002fc80000010000 */
[----:B------:R-:W-:Y:S01]  /*17aa0*/  FSETP.NE.FTZ.AND P2, PT, R12, RZ, PT ;  /* 0x000000ff0c00720b */ /* 0x000fe20003f55000 */
[----:B------:R-:W-:Y:S02]  /*17ab0*/  IMAD.MOV.U32 R2, RZ, RZ, RZ ;  /* 0x000000ffff027224 */ /* 0x000fe400078e00ff */
[----:B------:R-:W-:Y:S01]  /*17ac0*/  IMAD.MOV.U32 R3, RZ, RZ, -0x800000 ;  /* 0xff800000ff037424 */ /* 0x000fe200078e00ff */
[----:B------:R-:W-:-:S09]  /*17ad0*/  FSETP.NE.FTZ.AND P1, PT, R11, RZ, PT ;  /* 0x000000ff0b00720b */ /* 0x000fd20003f35000 */
[----:B------:R-:W0:Y:S04]  /*17ae0*/  @P2 MUFU.LG2 R10, R12 ;  /* 0x0000000c000a2308 */ /* 0x000e280000000c00 */
[C---:B------:R-:W-:Y:S01]  /*17af0*/  @P1 FMUL.FTZ R8, R0.reuse, 0.69314718246459960938 ;  /* 0x3f31721800081820 */ /* 0x040fe20000410000 */
[----:B------:R-:W-:-:S03]  /*17b00*/  @P2 FMUL.FTZ R0, R0, 0.69314718246459960938 ;  /* 0x3f31721800002820 */ /* 0x000fc60000410000 */
        /* <DEDUP_REMOVED lines=9> */
[----:B------:R-:W-:Y:S03]  /*17ba0*/  HGMMA.64x192x16.F32.BF16 R24, R168, gdesc[UR4].tnspB, R24, gsb0 ;  /* 0x42e00004a8187df0 */ /* 0x000fe60008001818 */
[----:B------:R-:W-:Y:S02]  /*17bb0*/  WARPGROUP.DEPBAR.LE gsb0, 0x0 ;  /* 0x00008000000079c5 */ /* 0x000fe40000010000 */
[----:B--23--:R-:W-:Y:S05]  /*17bc0*/  @!P0 BRA `(.L_x_645) ;  /* 0x0000000000048947 */ /* 0x00cfea0003800000 */
[----:B------:R-:W-:Y:S01]  /*17bd0*/  BPT.TRAP 0x1 ;  /* 0x000000040000795c */ /* 0x000fe20000300000 */
.L_x_645:
[----:B------:R-:W-:Y:S02]  /*17be0*/  VIADD R5, R6, 0x30860 ;  /* 0x0003086006057836 */ /* 0x000fe40000000000 */
[-C--:B------:R-:W-:Y:S01]  /*17bf0*/  FMUL.FTZ R4, R24, R121.reuse ;  /* 0x0000007918047220 */ /* 0x080fe20000410000 */
[----:B------:R-:W-:Y:S02]  /*17c00*/  VIADD R210, R210, 0x1 ;  /* 0x00000001d2d27836 */ /* 0x000fe40000000000 */
[-C--:B------:R-:W-:Y:S01]  /*17c10*/  FMUL.FTZ R12, R40, R121.reuse ;  /* 0x00000079280c7220 */ /* 0x080fe20000410000 */
[-C--:B------:R-:W-:Y:S01]  /*17c20*/  FMUL.FTZ R13, R41, R121.reuse ;  /* 0x00000079290d7220 */ /* 0x080fe20000410000 */
[----:B------:R-:W-:Y:S01]  /*17c30*/  PRMT R224, R224, 0x654, R5 ;  /* 0x00000654e0e07816 */ /* 0x000fe20000000005 */
[-C--:B------:R-:W-:Y:S01]  /*17c40*/  FMUL.FTZ R5, R25, R121.reuse ;  /* 0x0000007919057220 */ /* 0x080fe20000410000 */
[----:B------:R-:W-:Y:S01]  /*17c50*/  ISETP.NE.AND P1, PT, R210, 0x2, PT ;  /* 0x00000002d200780c */ /* 0x000fe20003f25270 */
[-C--:B------:R-:W-:Y:S01]  /*17c60*/  FMUL.FTZ R14, R44, R121.reuse ;  /* 0x000000792c0e7220 */ /* 0x080fe20000410000 */
[----:B------:R1:W-:Y:S01]  /*17c70*/  SYNCS.ARRIVE.TRANS64.RED.A1T0 RZ, [R224+URZ], RZ ;  /* 0x000000ffe0ff79a7 */ /* 0x0003e2000810043f */
[-C--:B------:R-:W-:Y:S01]  /*17c80*/  FMUL.FTZ R15, R45, R121.reuse ;  /* 0x000000792d0f7220 */ /* 0x080fe20000410000 */
[-C--:B------:R-:W-:Y:S01]  /*17c90*/  FMUL.FTZ R20, R48, R121.reuse ;  /* 0x0000007930147220 */ /* 0x080fe20000410000 */
[-C--:B------:R-:W-:Y:S01]  /*17ca0*/  FMUL.FTZ R21, R49, R121.reuse ;  /* 0x0000007931157220 */ /* 0x080fe20000410000 */
[-C--:B------:R-:W-:Y:S01]  /*17cb0*/  FMUL.FTZ R24, R52, R121.reuse ;  /* 0x0000007934187220 */ /* 0x080fe20000410000 */
[-C--:B------:R-:W-:Y:S01]  /*17cc0*/  FMUL.FTZ R25, R53, R121.reuse ;  /* 0x0000007935197220 */ /* 0x080fe20000410000 */
[----:B------:R-:W-:Y:S01]  /*17cd0*/  SEL R0, RZ, 0x1, P1 ;  /* 0x00000001ff007807 */ /* 0x000fe20000800000 */
        /* <DEDUP_REMOVED lines=39> */
[-C--:B0-----:R-:W-:Y:S01]  /*17f50*/  FMUL.FTZ R26, R26, R2.reuse ;  /* 0x000000021a1a7220 */ /* 0x081fe20000410000 */
        /* <DEDUP_REMOVED lines=47> */
[----:B------:R-:W-:Y:S01]  /*18250*/  LOP3.LUT R221, R221, R0, RZ, 0x3c, !PT ;  /* 0x00000000dddd7212 */ /* 0x000fe200078e3cff */
[----:B------:R-:W-:Y:S01]  /*18260*/  VIADD R229, R229, 0x1 ;  /* 0x00000001e5e57836 */ /* 0x000fe20000000000 */
[----:B-1----:R-:W-:-:S07]  /*18270*/  SEL R210, R210, RZ, P1 ;  /* 0x000000ffd2d27207 */ /* 0x002fce0000800000 */
.L_x_567:
[----:B------:R-:W0:Y:S08]  /*18280*/  S2UR UR4, SR_CgaCtaId ;  /* 0x00000000000479c3 */ /* 0x000e300000008800 */
[----:B------:R-:W-:Y:S01]  /*18290*/  BAR.SYNC.DEFER_BLOCKING 0x5, 0x180 ;  /* 0x0146000000007b1d */ /* 0x000fe20000010000 */
[----:B------:R-:W-:-:S05]  /*182a0*/  MOV R57, 0x400 ;  /* 0x0000040000397802 */ /* 0x000fca0000000f00 */
[----:B------:R-:W-:Y:S01]  /*182b0*/  BSSY B0, `(.L_x_646) ;  /* 0x00003c0000007945 */ /* 0x000fe20003800000 */
[----:B0-----:R-:W-:-:S05]  /*182c0*/  IMAD.U32 R224, RZ, RZ, UR4 ;  /* 0x00000004ffe07e24 */ /* 0x001fca000f8e00ff */
[----:B------:R-:W-:-:S05]  /*182d0*/  LEA R2, R224, R57, 0x18 ;  /* 0x00000039e0027211 */ /* 0x000fca00078ec0ff */
[----:B------:R0:W1:Y:S01]  /*182e0*/  LDS.128 R136, [R2+0x308d0] ;  /* 0x0308d00002887984 */ /* 0x0000620000000c00 */
[----:B------:R-:W-:Y:S06]  /*182f0*/  BAR.ARV 0x4, 0x180 ;  /* 0x0106000000007b1d */ /* 0x000fec0000002000 */
[----:B------:R-:W-:Y:S05]  /*18300*/  @P0 BRA `(.L_x_647) ;  /* 0x0000002c00840947 */ /* 0x000fea0003800000 */
[----:B------:R-:W2:Y:S01]  /*18310*/  LDL R0, [R1+0x114] ;  /* 0x0001140001007983 */ /* 0x000ea20000100800 */
[----:B------:R-:W3:Y:S01]  /*18320*/  S2R R57, SR_SWINHI ;  /* 0x0000000000397919 */ /* 0x000ee20000002f00 */
[----:B------:R-:W-:Y:S01]  /*18330*/  F2FP.BF16.F32.PACK_AB R58, R7, R6 ;  /* 0x00000006073a723e */ /* 0x000fe200000010ff */
[----:B------:R-:W-:Y:S01]  /*18340*/  ULDC.64 UR6, c[0x0][0xc00] ;  /* 0x0003000000067ab9 */ /* 0x000fe20000000a00 */
[----:B------:R-:W-:Y:S01]  /*18350*/  F2FP.BF16.F32.PACK_AB R59, R31, R30 ;  /* 0x0000001e1f3b723e */ /* 0x000fe200000010ff */
[----:B------:R-:W4:Y:S01]  /*18360*/  LDL.LU R133, [R1+0xa8] ;  /* 0x0000a80001857983 */ /* 0x000f220000300800 */
[----:B------:R-:W-:Y:S01]  /*18370*/  F2FP.BF16.F32.PACK_AB R62, R11, R10 ;  /* 0x0000000a0b3e723e */ /* 0x000fe200000010ff */
[----:B------:R-:W-:Y:S01]  /*18380*/  ULDC.64 UR4, c[0x0][0xc08] ;  /* 0x0003020000047ab9 */ /* 0x000fe20000000a00 */
[----:B------:R-:W-:Y:S01]  /*18390*/  F2FP.BF16.F32.PACK_AB R63, R39, R38 ;  /* 0x00000026273f723e */ /* 0x000fe200000010ff */
[----:B------:R-:W4:Y:S04]  /*183a0*/  LDL R132, [R1+0x110] ;  /* 0x0001100001847983 */ /* 0x000f280000100800 */
[----:B------:R-:W4:Y:S04]  /*183b0*/  LDL R131, [R1+0x40] ;  /* 0x0000400001837983 */ /* 0x000f280000100800 */
[----:B------:R-:W4:Y:S01]  /*183c0*/  LDL R130, [R1+0x44] ;  /* 0x0000440001827983 */ /* 0x000f220000100800 */
[----:B------:R-:W-:-:S02]  /*183d0*/  MOV R116, R2 ;  /* 0x0000000200747202 */ /* 0x000fc40000000f00 */
[----:B---3--:R-:W-:Y:S01]  /*183e0*/  MOV R117, R57 ;  /* 0x0000003900757202 */ /* 0x008fe20000000f00 */
[----:B------:R-:W-:Y:S02]  /*183f0*/  BAR.SYNC.DEFER_BLOCKING 0x1, 0x100 ;  /* 0x0044000000007b1d */ /* 0x000fe40000010000 */
[----:B--2---:R-:W-:-:S03]  /*18400*/  IMAD.WIDE R64, R0, 0x2, R116 ;  /* 0x0000000200407825 */ /* 0x004fc600078e0274 */
[C---:B------:R-:W-:Y:S02]  /*18410*/  IADD3 R61, P0, R64.reuse, 0x20, RZ ;  /* 0x00000020403d7810 */ /* 0x040fe40007f1e0ff */
[----:B------:R-:W-:Y:S02]  /*18420*/  IADD3 R122, P1, R64, 0x40, RZ ;  /* 0x00000040407a7810 */ /* 0x000fe40007f3e0ff */
[----:B------:R-:W-:Y:S02]  /*18430*/  LOP3.LUT R60, R61, 0x380, RZ, 0xc0, !PT ;  /* 0x000003803d3c7812 */ /* 0x000fe400078ec0ff */
[----:B------:R-:W-:Y:S02]  /*18440*/  LOP3.LUT R123, R122, 0x380, RZ, 0xc0, !PT ;  /* 0x000003807a7b7812 */ /* 0x000fe400078ec0ff */
[----:B------:R-:W-:Y:S02]  /*18450*/  SHF.R.U64 R60, R60, 0x3, RZ ;  /* 0x000000033c3c7819 */ /* 0x000fe400000012ff */
[----:B------:R-:W-:-:S02]  /*18460*/  SHF.R.U64 R123, R123, 0x3, RZ ;  /* 0x000000037b7b7819 */ /* 0x000fc400000012ff */
[----:B------:R-:W-:Y:S02]  /*18470*/  LOP3.LUT R57, R64, 0x380, RZ, 0xc0, !PT ;  /* 0x0000038040397812 */ /* 0x000fe400078ec0ff */
[----:B------:R-:W-:Y:S01]  /*18480*/  LOP3.LUT R60, R60, R61, RZ, 0x3c, !PT ;  /* 0x0000003d3c3c7212 */ /* 0x000fe200078e3cff */
[--C-:B------:R-:W-:Y:S01]  /*18490*/  IMAD.X R61, RZ, RZ, R65.reuse, P0 ;  /* 0x000000ffff3d7224 */ /* 0x100fe200000e0641 */
[----:B------:R-:W-:Y:S01]  /*184a0*/  LOP3.LUT R122, R123, R122, RZ, 0x3c, !PT ;  /* 0x0000007a7b7a7212 */ /* 0x000fe200078e3cff */
[----:B------:R-:W-:Y:S01]  /*184b0*/  IMAD.X R123, RZ, RZ, R65, P1 ;  /* 0x000000ffff7b7224 */ /* 0x000fe200008e0641 */
[----:B------:R-:W-:Y:S02]  /*184c0*/  SHF.R.U64 R57, R57, 0x3, RZ ;  /* 0x0000000339397819 */ /* 0x000fe400000012ff */
[C---:B------:R-:W-:Y:S02]  /*184d0*/  IADD3 R66, P0, R64.reuse, 0x60, RZ ;  /* 0x0000006040427810 */ /* 0x040fe40007f1e0ff */
[----:B------:R-:W-:-:S02]  /*184e0*/  IADD3 R0, P1, R64, 0x4000, RZ ;  /* 0x0000400040007810 */ /* 0x000fc40007f3e0ff */
[----:B------:R-:W-:Y:S01]  /*184f0*/  LOP3.LUT R56, R57, R64, RZ, 0x3c, !PT ;  /* 0x0000004039387212 */ /* 0x000fe200078e3cff */
[----:B------:R-:W-:Y:S01]  /*18500*/  IMAD.MOV.U32 R57, RZ, RZ, R65 ;  /* 0x000000ffff397224 */ /* 0x000fe200078e0041 */
[----:B------:R-:W-:Y:S02]  /*18510*/  LOP3.LUT R67, R66, 0x380, RZ, 0xc0, !PT ;  /* 0x0000038042437812 */ /* 0x000fe400078ec0ff */
[----:B------:R-:W-:Y:S02]  /*18520*/  LOP3.LUT R125, R0, 0x380, RZ, 0xc0, !PT ;  /* 0x00000380007d7812 */ /* 0x000fe400078ec0ff */
[----:B------:R-:W-:Y:S02]  /*18530*/  SHF.R.U64 R67, R67, 0x3, RZ ;  /* 0x0000000343437819 */ /* 0x000fe400000012ff */
[----:B------:R-:W-:Y:S02]  /*18540*/  SHF.R.U64 R125, R125, 0x3, RZ ;  /* 0x000000037d7d7819 */ /* 0x000fe400000012ff */
[----:B------:R-:W-:-:S02]  /*18550*/  MOV R124, R56 ;  /* 0x00000038007c7202 */ /* 0x000fc40000000f00 */
[----:B------:R-:W-:Y:S02]  /*18560*/  F2FP.BF16.F32.PACK_AB R56, R5, R4 ;  /* 0x000000040538723e */ /* 0x000fe400000010ff */
[----:B------:R-:W-:Y:S02]  /*18570*/  F2FP.BF16.F32.PACK_AB R57, R27, R26 ;  /* 0x0000001a1b39723e */ /* 0x000fe400000010ff */
[----:B------:R-:W-:Y:S02]  /*18580*/  MOV R121, R60 ;  /* 0x0000003c00797202 */ /* 0x000fe40000000f00 */
[----:B------:R-:W-:Y:S02]  /*18590*/  F2FP.BF16.F32.PACK_AB R60, R9, R8 ;  /* 0x00000008093c723e */ /* 0x000fe400000010ff */
[----:B------:R-:W-:Y:S02]  /*185a0*/  F2FP.BF16.F32.PACK_AB R61, R35, R34 ;  /* 0x00000022233d723e */ /* 0x000fe400000010ff */
[----:B------:R-:W-:Y:S01]  /*185b0*/  LOP3.LUT R66, R67, R66, RZ, 0x3c, !PT ;  /* 0x0000004243427212 */ /* 0x000fe200078e3cff */
[----:B------:R-:W-:Y:S01]  /*185c0*/  IMAD.X R67, RZ, RZ, R65, P0 ;  /* 0x000000ffff437224 */ /* 0x000fe200000e0641 */
[----:B------:R-:W-:-:S02]  /*185d0*/  MOV R123, R122 ;  /* 0x0000007a007b7202 */ /* 0x000fc40000000f00 */
[----:B------:R-:W-:Y:S02]  /*185e0*/  LOP3.LUT R122, R125, R0, RZ, 0x3c, !PT ;  /* 0x000000007d7a7212 */ /* 0x000fe400078e3cff */
[----:B------:R-:W-:Y:S01]  /*185f0*/  IADD3 R0, P0, R64, 0x4020, RZ ;  /* 0x0000402040007810 */ /* 0x000fe20007f1e0ff */
[----:B------:R2:W-:Y:S04]  /*18600*/  STSM.16.M88.4 [R124], R56 ;  /* 0x000000387c007844 */ /* 0x0005e80000000200 */
[----:B------:R3:W-:Y:S01]  /*18610*/  STSM.16.M88.4 [R121], R60 ;  /* 0x0000003c79007844 */ /* 0x0007e20000000200 */
[----:B------:R-:W-:Y:S02]  /*18620*/  MOV R67, R66 ;  /* 0x0000004200437202 */ /* 0x000fe40000000f00 */
[----:B--2---:R-:W-:-:S02]  /*18630*/  F2FP.BF16.F32.PACK_AB R56, R13, R12 ;  /* 0x0000000c0d38723e */ /* 0x004fc400000010ff */
[----:B------:R-:W-:Y:S02]  /*18640*/  F2FP.BF16.F32.PACK_AB R57, R43, R42 ;  /* 0x0000002a2b39723e */ /* 0x000fe400000010ff */
[----:B---3--:R-:W-:Y:S02]  /*18650*/  LOP3.LUT R121, R0, 0x380, RZ, 0xc0, !PT ;  /* 0x0000038000797812 */ /* 0x008fe400078ec0ff */
[----:B------:R-:W-:Y:S02]  /*18660*/  F2FP.BF16.F32.PACK_AB R58, R15, R14 ;  /* 0x0000000e0f3a723e */ /* 0x000fe400000010ff */
[----:B------:R-:W-:Y:S02]  /*18670*/  F2FP.BF16.F32.PACK_AB R59, R47, R46 ;  /* 0x0000002e2f3b723e */ /* 0x000fe400000010ff */
[----:B------:R-:W-:-:S03]  /*18680*/  SHF.R.U64 R121, R121, 0x3, RZ ;  /* 0x0000000379797819 */ /* 0x000fc600000012ff */
[----:B------:R2:W-:Y:S01]  /*18690*/  STSM.16.M88.4 [R123], R56 ;  /* 0x000000387b007844 */ /* 0x0005e20000000200 */
[----:B------:R-:W-:Y:S02]  /*186a0*/  LOP3.LUT R66, R121, R0, RZ, 0x3c, !PT ;  /* 0x0000000079427212 */ /* 0x000fe400078e3cff */
[C---:B------:R-:W-:Y:S02]  /*186b0*/  IADD3 R0, P6, R64.reuse, 0x4040, RZ ;  /* 0x0000404040007810 */ /* 0x040fe40007fde0ff */
[----:B------:R-:W-:Y:S02]  /*186c0*/  IADD3 R121, P5, R64, 0x4060, RZ ;  /* 0x0000406040797810 */ /* 0x000fe40007fbe0ff */
[----:B------:R-:W-:Y:S02]  /*186d0*/  F2FP.BF16.F32.PACK_AB R60, R21, R20 ;  /* 0x00000014153c723e */ /* 0x000fe400000010ff */
[----:B------:R-:W-:Y:S01]  /*186e0*/  F2FP.BF16.F32.PACK_AB R61, R51, R50 ;  /* 0x00000032333d723e */ /* 0x000fe200000010ff */
[----:B--2---:R-:W-:Y:S01]  /*186f0*/  IMAD.X R123, RZ, RZ, R65, P1 ;  /* 0x000000ffff7b7224 */ /* 0x004fe200008e0641 */
[----:B------:R-:W-:-:S02]  /*18700*/  F2FP.BF16.F32.PACK_AB R62, R25, R24 ;  /* 0x00000018193e723e */ /* 0x000fc400000010ff */
[----:B------:R-:W-:Y:S02]  /*18710*/  F2FP.BF16.F32.PACK_AB R63, R55, R54 ;  /* 0x00000036373f723e */ /* 0x000fe400000010ff */
[----:B------:R-:W-:Y:S02]  /*18720*/  MOV R122, R122 ;  /* 0x0000007a007a7202 */ /* 0x000fe40000000f00 */
[----:B------:R-:W-:Y:S02]  /*18730*/  LOP3.LUT R123, R0, 0x380, RZ, 0xc0, !PT ;  /* 0x00000380007b7812 */ /* 0x000fe400078ec0ff */
[----:B------:R-:W-:Y:S02]  /*18740*/  F2FP.BF16.F32.PACK_AB R56, R29, R28 ;  /* 0x0000001c1d38723e */ /* 0x000fe400000010ff */
[----:B------:R-:W-:Y:S02]  /*18750*/  F2FP.BF16.F32.PACK_AB R57, R105, R104 ;  /* 0x000000686939723e */ /* 0x000fe400000010ff */
[----:B------:R-:W-:-:S02]  /*18760*/  F2FP.BF16.F32.PACK_AB R58, R33, R32 ;  /* 0x00000020213a723e */ /* 0x000fc400000010ff */
[----:B------:R-:W-:Y:S02]  /*18770*/  F2FP.BF16.F32.PACK_AB R59, R109, R108 ;  /* 0x0000006c6d3b723e */ /* 0x000fe400000010ff */
[----:B------:R-:W-:Y:S02]  /*18780*/  LOP3.LUT R124, R121, 0x380, RZ, 0xc0, !PT ;  /* 0x00000380797c7812 */ /* 0x000fe400078ec0ff */
[----:B------:R-:W-:Y:S01]  /*18790*/  SHF.R.U64 R123, R123, 0x3, RZ ;  /* 0x000000037b7b7819 */ /* 0x000fe200000012ff */
[----:B------:R2:W-:Y:S01]  /*187a0*/  STSM.16.M88.4 [R67], R60 ;  /* 0x0000003c43007844 */ /* 0x0005e20000000200 */
[C---:B------:R-:W-:Y:S02]  /*187b0*/  IADD3 R128, P4, R64.reuse, 0x8000, RZ ;  /* 0x0000800040807810 */ /* 0x040fe40007f9e0ff */
[----:B------:R-:W-:Y:S01]  /*187c0*/  IADD3 R126, P2, R64, 0x8040, RZ ;  /* 0x00008040407e7810 */ /* 0x000fe20007f5e0ff */
[----:B------:R3:W-:Y:S03]  /*187d0*/  STSM.16.M88.4 [R122], R56 ;  /* 0x000000387a007844 */ /* 0x0007e60000000200 */
[----:B------:R-:W-:-:S02]  /*187e0*/  LOP3.LUT R127, R126, 0x380, RZ, 0xc0, !PT ;  /* 0x000003807e7f7812 */ /* 0x000fc400078ec0ff */
[----:B--2---:R-:W-:Y:S02]  /*187f0*/  SHF.R.U64 R60, R124, 0x3, RZ ;  /* 0x000000037c3c7819 */ /* 0x004fe400000012ff */
[----:B------:R-:W-:Y:S02]  /*18800*/  LOP3.LUT R62, R123, R0, RZ, 0x3c, !PT ;  /* 0x000000007b3e7212 */ /* 0x000fe400078e3cff */
[C---:B------:R-:W-:Y:S02]  /*18810*/  IADD3 R124, P3, R64.reuse, 0x8020, RZ ;  /* 0x00008020407c7810 */ /* 0x040fe40007f7e0ff */
[----:B---3--:R-:W-:Y:S01]  /*18820*/  IADD3 R122, P1, R64, 0x8060, RZ ;  /* 0x00008060407a7810 */ /* 0x008fe20007f3e0ff */
[--C-:B------:R-:W-:Y:S01]  /*18830*/  IMAD.X R67, RZ, RZ, R65.reuse, P0 ;  /* 0x000000ffff437224 */ /* 0x100fe200000e0641 */
[----:B------:R-:W-:Y:S01]  /*18840*/  LOP3.LUT R0, R128, 0x380, RZ, 0xc0, !PT ;  /* 0x0000038080007812 */ /* 0x000fe200078ec0ff */
[--C-:B------:R-:W-:Y:S01]  /*18850*/  IMAD.X R63, RZ, RZ, R65.reuse, P6 ;  /* 0x000000ffff3f7224 */ /* 0x100fe200030e0641 */
[----:B------:R-:W-:Y:S01]  /*18860*/  LOP3.LUT R60, R60, R121, RZ, 0x3c, !PT ;  /* 0x000000793c3c7212 */ /* 0x000fe200078e3cff */
[----:B------:R-:W-:Y:S01]  /*18870*/  IMAD.X R61, RZ, RZ, R65, P5 ;  /* 0x000000ffff3d7224 */ /* 0x000fe200028e0641 */
[----:B------:R-:W-:-:S02]  /*18880*/  LOP3.LUT R125, R124, 0x380, RZ, 0xc0, !PT ;  /* 0x000003807c7d7812 */ /* 0x000fc400078ec0ff */
[----:B------:R-:W-:Y:S02]  /*18890*/  LOP3.LUT R123, R122, 0x380, RZ, 0xc0, !PT ;  /* 0x000003807a7b7812 */ /* 0x000fe400078ec0ff */
[----:B------:R-:W-:Y:S02]  /*188a0*/  SHF.R.U64 R129, R0, 0x3, RZ ;  /* 0x0000000300817819 */ /* 0x000fe400000012ff */
[----:B------:R-:W-:Y:S02]  /*188b0*/  MOV R66, R66 ;  /* 0x0000004200427202 */ /* 0x000fe40000000f00 */
[----:B------:R-:W-:Y:S02]  /*188c0*/  MOV R64, R62 ;  /* 0x0000003e00407202 */ /* 0x000fe40000000f00 */
[----:B------:R-:W-:Y:S02]  /*188d0*/  F2FP.BF16.F32.PACK_AB R56, R37, R36 ;  /* 0x000000242538723e */ /* 0x000fe400000010ff */
[----:B------:R-:W-:-:S02]  /*188e0*/  F2FP.BF16.F32.PACK_AB R57, R113, R112 ;  /* 0x000000707139723e */ /* 0x000fc400000010ff */
[----:B------:R-:W-:Y:S02]  /*188f0*/  F2FP.BF16.F32.PACK_AB R58, R41, R40 ;  /* 0x00000028293a723e */ /* 0x000fe400000010ff */
[----:B------:R-:W-:Y:S02]  /*18900*/  F2FP.BF16.F32.PACK_AB R59, R71, R70 ;  /* 0x00000046473b723e */ /* 0x000fe400000010ff */
[----:B------:R-:W-:Y:S02]  /*18910*/  MOV R0, R60 ;  /* 0x0000003c00007202 */ /* 0x000fe40000000f00 */
[----:B------:R-:W-:Y:S02]  /*18920*/  SHF.R.U64 R125, R125, 0x3, RZ ;  /* 0x000000037d7d7819 */ /* 0x000fe400000012ff */
[----:B------:R-:W-:Y:S02]  /*18930*/  SHF.R.U64 R127, R127, 0x3, RZ ;  /* 0x000000037f7f7819 */ /* 0x000fe400000012ff */
[----:B------:R-:W-:-:S02]  /*18940*/  SHF.R.U64 R123, R123, 0x3, RZ ;  /* 0x000000037b7b7819 */ /* 0x000fc400000012ff */
[----:B------:R-:W-:Y:S02]  /*18950*/  F2FP.BF16.F32.PACK_AB R60, R45, R44 ;  /* 0x0000002c2d3c723e */ /* 0x000fe400000010ff */
[----:B------:R-:W-:Y:S02]  /*18960*/  F2FP.BF16.F32.PACK_AB R61, R75, R74 ;  /* 0x0000004a4b3d723e */ /* 0x000fe400000010ff */
[----:B------:R-:W-:Y:S02]  /*18970*/  F2FP.BF16.F32.PACK_AB R62, R49, R48 ;  /* 0x00000030313e723e */ /* 0x000fe400000010ff */
[----:B------:R-:W-:Y:S02]  /*18980*/  F2FP.BF16.F32.PACK_AB R63, R79, R78 ;  /* 0x0000004e4f3f723e */ /* 0x000fe400000010ff */
[----:B------:R-:W-:Y:S01]  /*18990*/  LOP3.LUT R128, R129, R128, RZ, 0x3c, !PT ;  /* 0x0000008081807212 */ /* 0x000fe200078e3cff */
[--C-:B------:R-:W-:Y:S01]  /*189a0*/  IMAD.X R129, RZ, RZ, R65.reuse, P4 ;  /* 0x000000ffff817224 */ /* 0x100fe200020e0641 */
[----:B------:R-:W-:Y:S01]  /*189b0*/  LOP3.LUT R124, R125, R124, RZ, 0x3c, !PT ;  /* 0x0000007c7d7c7212 */ /* 0x000fe200078e3cff */
[----:B------:R2:W-:Y:S01]  /*189c0*/  STSM.16.M88.4 [R66], R56 ;  /* 0x0000003842007844 */ /* 0x0005e20000000200 */
[----:B------:R-:W-:Y:S01]  /*189d0*/  LOP3.LUT R126, R127, R126, RZ, 0x3c, !PT ;  /* 0x0000007e7f7e7212 */ /* 0x000fe200078e3cff */
[--C-:B------:R-:W-:Y:S01]  /*189e0*/  IMAD.X R127, RZ, RZ, R65.reuse, P2 ;  /* 0x000000ffff7f7224 */ /* 0x100fe200010e0641 */
[----:B------:R-:W-:Y:S01]  /*189f0*/  LOP3.LUT R122, R123, R122, RZ, 0x3c, !PT ;  /* 0x0000007a7b7a7212 */ /* 0x000fe200078e3cff */
[----:B------:R-:W-:Y:S01]  /*18a00*/  IMAD.X R123, RZ, RZ, R65, P1 ;  /* 0x000000ffff7b7224 */ /* 0x000fe200008e0641 */
[----:B------:R-:W-:Y:S01]  /*18a10*/  IADD3.X R125, RZ, R65, RZ, P3, !PT ;  /* 0x00000041ff7d7210 */ /* 0x000fe20001ffe4ff */
[----:B------:R3:W-:Y:S01]  /*18a20*/  STSM.16.M88.4 [R64], R60 ;  /* 0x0000003c40007844 */ /* 0x0007e20000000200 */
[----:B------:R-:W-:-:S02]  /*18a30*/  F2FP.BF16.F32.PACK_AB R65, R83, R82 ;  /* 0x000000525341723e */ /* 0x000fc400000010ff */
[----:B------:R-:W-:Y:S02]  /*18a40*/  F2FP.BF16.F32.PACK_AB R67, R87, R86 ;  /* 0x000000565743723e */ /* 0x000fe400000010ff */
[----:B------:R-:W-:Y:S02]  /*18a50*/  MOV R128, R128 ;  /* 0x0000008000807202 */ /* 0x000fe40000000f00 */
[----:B--2---:R-:W-:Y:S02]  /*18a60*/  F2FP.BF16.F32.PACK_AB R66, R69, R68 ;  /* 0x000000444542723e */ /* 0x004fe400000010ff */
[----:B------:R-:W-:Y:S02]  /*18a70*/  F2FP.BF16.F32.PACK_AB R56, R73, R72 ;  /* 0x000000484938723e */ /* 0x000fe400000010ff */
[----:B------:R-:W-:Y:S02]  /*18a80*/  F2FP.BF16.F32.PACK_AB R57, R91, R90 ;  /* 0x0000005a5b39723e */ /* 0x000fe400000010ff */
[----:B---3--:R-:W-:-:S02]  /*18a90*/  F2FP.BF16.F32.PACK_AB R64, R53, R52 ;  /* 0x000000343540723e */ /* 0x008fc400000010ff */
[----:B------:R-:W-:Y:S02]  /*18aa0*/  F2FP.BF16.F32.PACK_AB R58, R77, R76 ;  /* 0x0000004c4d3a723e */ /* 0x000fe400000010ff */
[----:B------:R-:W-:Y:S01]  /*18ab0*/  F2FP.BF16.F32.PACK_AB R59, R95, R94 ;  /* 0x0000005e5f3b723e */ /* 0x000fe200000010ff */
[----:B------:R2:W-:Y:S01]  /*18ac0*/  STSM.16.M88.4 [R0], R64 ;  /* 0x0000004000007844 */ /* 0x0005e20000000200 */
[----:B------:R-:W-:Y:S02]  /*18ad0*/  MOV R124, R124 ;  /* 0x0000007c007c7202 */ /* 0x000fe40000000f00 */
[----:B------:R-:W-:Y:S01]  /*18ae0*/  F2FP.BF16.F32.PACK_AB R60, R81, R80 ;  /* 0x00000050513c723e */ /* 0x000fe200000010ff */
[----:B------:R3:W-:Y:S01]  /*18af0*/  STSM.16.M88.4 [R128], R56 ;  /* 0x0000003880007844 */ /* 0x0007e20000000200 */
[----:B------:R-:W-:Y:S02]  /*18b00*/  F2FP.BF16.F32.PACK_AB R61, R99, R98 ;  /* 0x00000062633d723e */ /* 0x000fe400000010ff */
[----:B------:R-:W-:-:S02]  /*18b10*/  F2FP.BF16.F32.PACK_AB R62, R85, R84 ;  /* 0x00000054553e723e */ /* 0x000fc400000010ff */
[----:B------:R-:W-:Y:S02]  /*18b20*/  F2FP.BF16.F32.PACK_AB R63, R103, R102 ;  /* 0x00000066673f723e */ /* 0x000fe400000010ff */
[----:B------:R-:W-:Y:S02]  /*18b30*/  MOV R126, R126 ;  /* 0x0000007e007e7202 */ /* 0x000fe40000000f00 */
[----:B------:R-:W-:Y:S02]  /*18b40*/  MOV R122, R122 ;  /* 0x0000007a007a7202 */ /* 0x000fe40000000f00 */
[----:B--2---:R-:W-:Y:S02]  /*18b50*/  F2FP.BF16.F32.PACK_AB R64, R89, R88 ;  /* 0x000000585940723e */ /* 0x004fe400000010ff */
[----:B------:R-:W-:Y:S02]  /*18b60*/  F2FP.BF16.F32.PACK_AB R65, R107, R106 ;  /* 0x0000006a6b41723e */ /* 0x000fe400000010ff */
[----:B------:R-:W-:-:S02]  /*18b70*/  F2FP.BF16.F32.PACK_AB R66, R93, R92 ;  /* 0x0000005c5d42723e */ /* 0x000fc400000010ff */
[----:B------:R-:W-:Y:S02]  /*18b80*/  F2FP.BF16.F32.PACK_AB R67, R111, R110 ;  /* 0x0000006e6f43723e */ /* 0x000fe400000010ff */
[----:B---3--:R-:W-:Y:S02]  /*18b90*/  F2FP.BF16.F32.PACK_AB R56, R97, R96 ;  /* 0x000000606138723e */ /* 0x008fe400000010ff */
[----:B------:R-:W-:Y:S02]  /*18ba0*/  F2FP.BF16.F32.PACK_AB R57, R115, R114 ;  /* 0x000000727339723e */ /* 0x000fe400000010ff */
[----:B------:R-:W-:Y:S02]  /*18bb0*/  F2FP.BF16.F32.PACK_AB R58, R101, R100 ;  /* 0x00000064653a723e */ /* 0x000fe400000010ff */
[----:B------:R-:W-:Y:S01]  /*18bc0*/  F2FP.BF16.F32.PACK_AB R59, R119, R118 ;  /* 0x00000076773b723e */ /* 0x000fe200000010ff */
[----:B------:R2:W-:Y:S04]  /*18bd0*/  STSM.16.M88.4 [R124], R60 ;  /* 0x0000003c7c007844 */ /* 0x0005e80000000200 */
[----:B------:R3:W-:Y:S04]  /*18be0*/  STSM.16.M88.4 [R126], R64 ;  /* 0x000000407e007844 */ /* 0x0007e80000000200 */
[----:B------:R0:W-:Y:S01]  /*18bf0*/  STSM.16.M88.4 [R122], R56 ;  /* 0x000000387a007844 */ /* 0x0001e20000000200 */
[----:B------:R-:W-:Y:S01]  /*18c00*/  BAR.SYNC.DEFER_BLOCKING 0x1, 0x100 ;  /* 0x0044000000007b1d */ /* 0x000fe20000010000 */
[----:B------:R-:W-:-:S04]  /*18c10*/  ISETP.NE.U32.AND P0, PT, RZ, UR6, PT ;  /* 0x00000006ff007c0c */ /* 0x000fc8000bf05070 */
[----:B------:R-:W-:Y:S02]  /*18c20*/  ISETP.NE.AND.EX P0, PT, RZ, UR7, PT, P0 ;  /* 0x00000007ff007c0c */ /* 0x000fe4000bf05300 */
[----:B--2---:R-:W-:Y:S01]  /*18c30*/  IADD3 R60, P1, R227, UR6, RZ ;  /* 0x00000006e33c7c10 */ /* 0x004fe2000ff3e0ff */
[----:B------:R-:W-:Y:S01]  /*18c40*/  IMAD.MOV.U32 R0, RZ, RZ, RZ ;  /* 0x000000ffff007224 */ /* 0x000fe200078e00ff */
[----:B---3--:R-:W2:Y:S02]  /*18c50*/  LDC.64 R66, c[0x0][0xba8] ;  /* 0x0002ea00ff427b82 */ /* 0x008ea40000000a00 */
[----:B------:R-:W-:Y:S01]  /*18c60*/  IADD3.X R61, R228, UR7, RZ, P1, !PT ;  /* 0x00000007e43d7c10 */ /* 0x000fe20008ffe4ff */
[----:B------:R-:W-:-:S05]  /*18c70*/  IMAD.MOV.U32 R128, RZ, RZ, 0x9b8 ;  /* 0x000009b8ff807424 */ /* 0x000fca00078e00ff */
[----:B0-----:R-:W0:Y:S01]  /*18c80*/  LDC R122, c[0x0][0xbe8] ;  /* 0x0002fa00ff7a7b82 */ /* 0x001e220000000800 */
[----:B------:R-:W3:Y:S01]  /*18c90*/  @P0 LDG.E R0, desc[UR48][R60.64] ;  /* 0x000000303c000981 */ /* 0x000ee2000c1e1900 */
[----:B------:R-:W-:-:S04]  /*18ca0*/  ISETP.NE.U32.AND P1, PT, RZ, UR4, PT ;  /* 0x00000004ff007c0c */ /* 0x000fc8000bf25070 */
[----:B------:R-:W-:-:S13]  /*18cb0*/  ISETP.NE.AND.EX P1, PT, RZ, UR5, PT, P1 ;  /* 0x00000005ff007c0c */ /* 0x000fda000bf25310 */
[----:B------:R-:W-:Y:S01]  /*18cc0*/  @P1 IADD3 R56, P2, R227, UR4, RZ ;  /* 0x00000004e3381c10 */ /* 0x000fe2000ff5e0ff */
[----:B------:R-:W-:-:S03]  /*18cd0*/  ULDC UR4, c[0x0][0xa88] ;  /* 0x0002a20000047ab9 */ /* 0x000fc60000000800 */
[----:B------:R-:W-:Y:S01]  /*18ce0*/  @P1 IADD3.X R57, R228, UR5, RZ, P2, !PT ;  /* 0x00000005e4391c10 */ /* 0x000fe200097fe4ff */
[----:B------:R-:W-:Y:S01]  /*18cf0*/  IMAD.U32 R121, RZ, RZ, UR4 ;  /* 0x00000004ff797e24 */ /* 0x000fe2000f8e00ff */
[----:B------:R-:W-:Y:S01]  /*18d00*/  ISETP.NE.AND P2, PT, R225, RZ, PT ;  /* 0x000000ffe100720c */ /* 0x000fe20003f45270 */
[----:B------:R-:W-:-:S03]  /*18d10*/  ULDC UR4, c[0x0][0xad4] ;  /* 0x0002b50000047ab9 */ /* 0x000fc60000000800 */
[----:B------:R-:W-:Y:S01]  /*18d20*/  SEL R225, R225, UR4, P2 ;  /* 0x00000004e1e17c07 */ /* 0x000fe20009000000 */
[----:B------:R1:W5:Y:S03]  /*18d30*/  @P1 LDG.E R121, desc[UR48][R56.64] ;  /* 0x0000003038791981 */ /* 0x000366000c1e1900 */
[----:B------:R-:W-:-:S04]  /*18d40*/  ISETP.GT.AND P3, PT, R225, 0x1, PT ;  /* 0x00000001e100780c */ /* 0x000fc80003f64270 */
[----:B------:R-:W-:-:S04]  /*18d50*/  SEL R128, R128, 0x978, P3 ;  /* 0x0000097880807807 */ /* 0x000fc80001800000 */
[----:B------:R-:W2:Y:S08]  /*18d60*/  LDC.64 R62, c[0x0][R128+0x220] ;  /* 0x00008800803e7b82 */ /* 0x000eb00000000a00 */
[----:B-1----:R-:W1:Y:S01]  /*18d70*/  LDC.64 R56, c[0x0][R128+0x218] ;  /* 0x0000860080387b82 */ /* 0x002e620000000a00 */
[----:B0-----:R-:W-:-:S07]  /*18d80*/  ISETP.NE.AND P4, PT, R122, 0x1, PT ;  /* 0x000000017a00780c */ /* 0x001fce0003f85270 */
[----:B------:R-:W0:Y:S01]  /*18d90*/  LDC.64 R58, c[0x0][R128+0x228] ;  /* 0x00008a00803a7b82 */ /* 0x000e220000000a00 */
[----:B------:R-:W-:-:S07]  /*18da0*/  ISETP.NE.U32.AND P2, PT, RZ, UR6, PT ;  /* 0x00000006ff007c0c */ /* 0x000fce000bf45070 */
[----:B------:R-:W3:Y:S01]  /*18db0*/  LDC.64 R64, c[0x0][R128+0x210] ;  /* 0x0000840080407b82 */ /* 0x000ee20000000a00 */
[----:B------:R-:W-:-:S07]  /*18dc0*/  ISETP.NE.AND.EX P2, PT, RZ, UR7, PT, P2 ;  /* 0x00000007ff007c0c */ /* 0x000fce000bf45320 */
[----:B------:R-:W0:Y:S01]  /*18dd0*/  @P4 LDC R123, c[0x0][0xbec] ;  /* 0x0002fb00ff7b4b82 */ /* 0x000e220000000800 */
[----:B------:R-:W-:Y:S02]  /*18de0*/  SEL R226, R226, RZ, !P2 ;  /* 0x000000ffe2e27207 */ /* 0x000fe40005000000 */
[----:B----4-:R-:W-:-:S05]  /*18df0*/  SEL R125, R133, RZ, !P2 ;  /* 0x000000ff857d7207 */ /* 0x010fca0005000000 */
[----:B------:R-:W4:Y:S01]  /*18e00*/  @P4 LDC R124, c[0x0][0xbf0] ;  /* 0x0002fc00ff7c4b82 */ /* 0x000f220000000800 */
[----:B--2---:R-:W-:-:S07]  /*18e10*/  IMAD R63, R63, R226, RZ ;  /* 0x000000e23f3f7224 */ /* 0x004fce00078e02ff */
[----:B------:R-:W2:Y:S01]  /*18e20*/  @!P3 LDC R66, c[0x0][0xb50] ;  /* 0x0002d400ff42bb82 */ /* 0x000ea20000000800 */
[C---:B------:R-:W-:Y:S02]  /*18e30*/  IMAD R125, R62.reuse, R125, R63 ;  /* 0x0000007d3e7d7224 */ /* 0x040fe400078e023f */
[----:B------:R-:W-:-:S05]  /*18e40*/  IMAD.WIDE.U32 R62, R62, R226, RZ ;  /* 0x000000e23e3e7225 */ /* 0x000fca00078e00ff */
[----:B------:R-:W2:Y:S01]  /*18e50*/  @!P3 LDC R67, c[0x0][0xb54] ;  /* 0x0002d500ff43bb82 */ /* 0x000ea20000000800 */
[----:B------:R-:W-:Y:S02]  /*18e60*/  IMAD.IADD R125, R63, 0x1, R125 ;  /* 0x000000013f7d7824 */ /* 0x000fe400078e027d */
[----:B------:R-:W-:Y:S02]  /*18e70*/  IMAD R63, R131, 0x80, R132 ;  /* 0x00000080833f7824 */ /* 0x000fe400078e0284 */
[-C--:B-1----:R-:W-:Y:S02]  /*18e80*/  IMAD R126, R57, R196.reuse, RZ ;  /* 0x000000c4397e7224 */ /* 0x082fe400078e02ff */
[----:B------:R-:W-:Y:S01]  /*18e90*/  IMAD.WIDE.U32 R56, R56, R196, RZ ;  /* 0x000000c438387225 */ /* 0x000fe200078e00ff */
[----:B------:R-:W-:-:S03]  /*18ea0*/  SEL R127, R130, RZ, P3 ;  /* 0x000000ff827f7207 */ /* 0x000fc60001800000 */
[----:B0-----:R-:W-:-:S04]  /*18eb0*/  @P4 IMAD.HI.U32 R123, R63, R123, RZ ;  /* 0x0000007b3f7b4227 */ /* 0x001fc800078e00ff */
[----:B------:R-:W-:Y:S02]  /*18ec0*/  IMAD.IADD R126, R57, 0x1, R126 ;  /* 0x00000001397e7824 */ /* 0x000fe400078e027e */
[----:B------:R-:W-:Y:S01]  /*18ed0*/  IMAD.MOV.U32 R57, RZ, RZ, R63 ;  /* 0x000000ffff397224 */ /* 0x000fe200078e003f */
[----:B----4-:R-:W-:Y:S01]  /*18ee0*/  @P4 SHF.R.U32.HI R57, RZ, R124, R123 ;  /* 0x0000007cff394219 */ /* 0x010fe2000001167b */
[-C--:B------:R-:W-:Y:S02]  /*18ef0*/  IMAD R123, R59, R127.reuse, RZ ;  /* 0x0000007f3b7b7224 */ /* 0x080fe400078e02ff */
[----:B------:R-:W-:-:S04]  /*18f00*/  IMAD.WIDE.U32 R58, R58, R127, RZ ;  /* 0x0000007f3a3a7225 */ /* 0x000fc800078e00ff */
[----:B------:R-:W-:Y:S02]  /*18f10*/  IMAD.MOV R124, RZ, RZ, -R57 ;  /* 0x000000ffff7c7224 */ /* 0x000fe400078e0a39 */
[----:B------:R-:W-:Y:S01]  /*18f20*/  IMAD.IADD R123, R59, 0x1, R123 ;  /* 0x000000013b7b7824 */ /* 0x000fe200078e027b */
[--C-:B---3--:R-:W-:Y:S02]  /*18f30*/  IADD3 R56, P2, P5, R62, R56, R0.reuse ;  /* 0x000000383e387210 */ /* 0x108fe40007d5e000 */
[----:B------:R-:W-:-:S04]  /*18f40*/  SHF.R.S32.HI R62, RZ, 0x1f, R0 ;  /* 0x0000001fff3e7819 */ /* 0x000fc80000011400 */
[----:B------:R-:W-:Y:S02]  /*18f50*/  IADD3.X R125, R125, R126, R62, P2, P5 ;  /* 0x0000007e7d7d7210 */ /* 0x000fe400017ea43e */
[----:B------:R-:W-:Y:S02]  /*18f60*/  IADD3 R58, P2, P5, R57, R56, R58 ;  /* 0x00000038393a7210 */ /* 0x000fe40007d5e03a */
[----:B------:R-:W-:Y:S01]  /*18f70*/  SHF.R.S32.HI R56, RZ, 0x1f, R57 ;  /* 0x0000001fff387819 */ /* 0x000fe20000011439 */
[----:B------:R-:W-:-:S03]  /*18f80*/  IMAD R57, R122, R124, R63 ;  /* 0x0000007c7a397224 */ /* 0x000fc600078e023f */
[----:B------:R-:W-:Y:S01]  /*18f90*/  IADD3.X R59, R56, R125, R123, P2, P5 ;  /* 0x0000007d383b7210 */ /* 0x000fe200017ea47b */
[-C--:B------:R-:W-:Y:S01]  /*18fa0*/  IMAD R56, R65, R57.reuse, RZ ;  /* 0x0000003941387224 */ /* 0x080fe200078e02ff */
[----:B------:R-:W-:Y:S01]  /*18fb0*/  SHF.R.S32.HI R123, RZ, 0x1f, R57 ;  /* 0x0000001fff7b7819 */ /* 0x000fe20000011439 */
[----:B------:R-:W-:-:S04]  /*18fc0*/  IMAD.WIDE.U32 R58, R64, R57, R58 ;  /* 0x00000039403a7225 */ /* 0x000fc800078e003a */
[----:B------:R-:W-:Y:S01]  /*18fd0*/  IMAD R123, R64, R123, R56 ;  /* 0x0000007b407b7224 */ /* 0x000fe200078e0238 */
[----:B--2---:R-:W-:-:S03]  /*18fe0*/  LEA R66, P2, R58, R66, 0x2 ;  /* 0x000000423a427211 */ /* 0x004fc600078410ff */
[----:B------:R-:W-:-:S05]  /*18ff0*/  IMAD.IADD R56, R59, 0x1, R123 ;  /* 0x000000013b387824 */ /* 0x000fca00078e027b */
[----:B------:R-:W-:Y:S01]  /*19000*/  LEA.HI.X R67, R58, R67, R56, 0x2, P2 ;  /* 0x000000433a437211 */ /* 0x000fe200010f1438 */
[----:B------:R-:W-:Y:S06]  /*19010*/  @P1 BRA `(.L_x_648) ;  /* 0x0000000000101947 */ /* 0x000fec0003800000 */
[----:B------:R-:W-:Y:S05]  /*19020*/  @!P0 BRA `(.L_x_648) ;  /* 0x00000000000c8947 */ /* 0x000fea0003800000 */
[----:B------:R-:W2:Y:S04]  /*19030*/  LDG.E R56, desc[UR48][R60.64] ;  /* 0x000000303c387981 */ /* 0x000ea8000c1e1900 */
[----:B-----5:R-:W2:Y:S02]  /*19040*/  LDG.E R121, desc[UR48][R60.64+0x4] ;  /* 0x000004303c797981 */ /* 0x020ea4000c1e1900 */
[----:B--2---:R-:W-:-:S07]  /*19050*/  IMAD.IADD R121, R121, 0x1, -R56 ;  /* 0x0000000179797824 */ /* 0x004fce00078e0a38 */
.L_x_648:
[----:B------:R-:W2:Y:S04]  /*19060*/  LDL R60, [R1+0x10c] ;  /* 0x00010c00013c7983 */ /* 0x000ea80000100800 */
[----:B------:R-:W3:Y:S04]  /*19070*/  LDL R61, [R1+0xac] ;  /* 0x0000ac00013d7983 */ /* 0x000ee80000100800 */
[----:B------:R-:W-:Y:S04]  /*19080*/  SHFL.IDX PT, R56, R66, RZ, 0x1c1f ;  /* 0x001c1fff42387589 */ /* 0x000fe800000e0000 */
[----:B------:R-:W0:Y:S04]  /*19090*/  SHFL.IDX PT, R57, R67, RZ, 0x1c1f ;  /* 0x001c1fff43397589 */ /* 0x000e2800000e0000 */
[----:B------:R-:W-:Y:S04]  /*190a0*/  SHFL.IDX PT, R58, R66, 0x1, 0x1c1f ;  /* 0x003c1f00423a7f89 */ /* 0x000fe800000e0000 */
[----:B------:R-:W1:Y:S01]  /*190b0*/  SHFL.IDX PT, R59, R67, 0x1, 0x1c1f ;  /* 0x003c1f00433b7f89 */ /* 0x000e6200000e0000 */
[----:B--2---:R-:W-:-:S02]  /*190c0*/  IMAD R64, R131, 0x80, R60 ;  /* 0x0000008083407824 */ /* 0x004fc400078e023c */
[----:B-----5:R-:W-:Y:S01]  /*190d0*/  IMAD R60, R121, R122, RZ ;  /* 0x0000007a793c7224 */ /* 0x020fe200078e02ff */
[----:B---3--:R-:W-:Y:S01]  /*190e0*/  LOP3.LUT P0, RZ, R61, 0x3, RZ, 0xc0, !PT ;  /* 0x000000033dff7812 */ /* 0x008fe2000780c0ff */
[----:B------:R-:W-:-:S03]  /*190f0*/  VIADD R61, R64, 0x8 ;  /* 0x00000008403d7836 */ /* 0x000fc60000000000 */
[-C--:B------:R-:W-:Y:S02]  /*19100*/  ISETP.GE.OR P1, PT, R64, R60.reuse, P0 ;  /* 0x0000003c4000720c */ /* 0x080fe40000726670 */
[----:B------:R-:W-:-:S11]  /*19110*/  ISETP.GE.OR P0, PT, R61, R60, P0 ;  /* 0x0000003c3d00720c */ /* 0x000fd60000706670 */
[----:B0-----:R0:W-:Y:S04]  /*19120*/  @!P1 ST.E desc[UR48][R56.64], R3 ;  /* 0x0000000338009985 */ /* 0x0011e8000c101930 */
[----:B-1----:R0:W-:Y:S01]  /*19130*/  @!P0 ST.E desc[UR48][R58.64], R120 ;  /* 0x000000783a008985 */ /* 0x0021e2000c101930 */
[----:B------:R-:W-:Y:S05]  /*19140*/  @P3 BRA `(.L_x_649) ;  /* 0x0000000c00603947 */ /* 0x000fea0003800000 */
[----:B0-----:R-:W0:Y:S01]  /*19150*/  S2R R3, SR_TID.X ;  /* 0x0000000000037919 */ /* 0x001e220000002100 */
[----:B------:R-:W1:Y:S01]  /*19160*/  @P4 LDC R65, c[0x0][0xbec] ;  /* 0x0002fb00ff414b82 */ /* 0x000e620000000800 */
[----:B------:R-:W-:-:S07]  /*19170*/  ULDC.64 UR4, c[0x0][0xaa0] ;  /* 0x0002a80000047ab9 */ /* 0x000fce0000000a00 */
[----:B------:R-:W2:Y:S01]  /*19180*/  @P4 LDC R67, c[0x0][0xbf0] ;  /* 0x0002fc00ff434b82 */ /* 0x000ea20000000800 */
[----:B0-----:R-:W-:-:S05]  /*19190*/  VIADD R3, R3, 0xffffff80 ;  /* 0xffffff8003037836 */ /* 0x001fca0000000000 */
[----:B------:R-:W-:-:S04]  /*191a0*/  SHF.R.S32.HI R4, RZ, 0x1f, R3 ;  /* 0x0000001fff047819 */ /* 0x000fc80000011403 */
[----:B------:R-:W-:-:S04]  /*191b0*/  LEA.HI R4, R4, R3, RZ, 0x3 ;  /* 0x0000000304047211 */ /* 0x000fc800078f18ff */
[----:B------:R-:W-:Y:S02]  /*191c0*/  LOP3.LUT R6, R4, 0xfffffff8, RZ, 0xc0, !PT ;  /* 0xfffffff804067812 */ /* 0x000fe400078ec0ff */
[----:B------:R-:W-:Y:S02]  /*191d0*/  SHF.R.S32.HI R64, RZ, 0x3, R4 ;  /* 0x00000003ff407819 */ /* 0x000fe40000011404 */
[----:B------:R-:W-:-:S05]  /*191e0*/  IADD3 R61, R3, -R6, RZ ;  /* 0x80000006033d7210 */ /* 0x000fca0007ffe0ff */
[----:B------:R-:W-:-:S04]  /*191f0*/  IMAD.SHL.U32 R3, R61, 0x8, RZ ;  /* 0x000000083d037824 */ /* 0x000fc800078e00ff */
[----:B------:R-:W-:-:S04]  /*19200*/  IMAD R5, R64, 0x40, R3 ;  /* 0x0000004040057824 */ /* 0x000fc800078e0203 */
[----:B------:R-:W-:-:S03]  /*19210*/  IMAD.WIDE R116, R5, 0x2, R116 ;  /* 0x0000000205747825 */ /* 0x000fc600078e0274 */
[C---:B------:R-:W-:Y:S02]  /*19220*/  IADD3 R9, P3, R116.reuse, 0x1000, RZ ;  /* 0x0000100074097810 */ /* 0x040fe40007f7e0ff */
[C---:B------:R-:W-:Y:S02]  /*19230*/  IADD3 R13, P2, R116.reuse, 0x2000, RZ ;  /* 0x00002000740d7810 */ /* 0x040fe40007f5e0ff */
[C---:B------:R-:W-:Y:S02]  /*19240*/  IADD3 R25, P6, R116.reuse, 0x3000, RZ ;  /* 0x0000300074197810 */ /* 0x040fe40007fde0ff */
[----:B------:R-:W-:Y:S01]  /*19250*/  IADD3 R29, P5, R116, 0x4000, RZ ;  /* 0x00004000741d7810 */ /* 0x000fe20007fbe0ff */
[----:B------:R-:W-:Y:S01]  /*19260*/  IMAD R21, R62, UR4, RZ ;  /* 0x000000043e157c24 */ /* 0x000fe2000f8e02ff */
[----:B------:R-:W-:Y:S02]  /*19270*/  IADD3 R33, P1, R116, 0x5000, RZ ;  /* 0x0000500074217810 */ /* 0x000fe40007f3e0ff */
[----:B------:R-:W-:-:S02]  /*19280*/  LOP3.LUT R8, R9, 0x380, RZ, 0xc0, !PT ;  /* 0x0000038009087812 */ /* 0x000fc400078ec0ff */
[----:B------:R-:W-:Y:S02]  /*19290*/  LOP3.LUT R12, R13, 0x380, RZ, 0xc0, !PT ;  /* 0x000003800d0c7812 */ /* 0x000fe400078ec0ff */
[----:B------:R-:W-:Y:S02]  /*192a0*/  LOP3.LUT R24, R25, 0x380, RZ, 0xc0, !PT ;  /* 0x0000038019187812 */ /* 0x000fe400078ec0ff */
[----:B------:R-:W-:Y:S01]  /*192b0*/  LOP3.LUT R28, R29, 0x380, RZ, 0xc0, !PT ;  /* 0x000003801d1c7812 */ /* 0x000fe200078ec0ff */
[C---:B------:R-:W-:Y:S01]  /*192c0*/  IMAD R63, R0.reuse, UR5, R21 ;  /* 0x00000005003f7c24 */ /* 0x040fe2000f8e0215 */
[----:B------:R-:W-:Y:S01]  /*192d0*/  LOP3.LUT R32, R33, 0x380, RZ, 0xc0, !PT ;  /* 0x0000038021207812 */ /* 0x000fe200078ec0ff */
[----:B------:R-:W-:Y:S01]  /*192e0*/  IMAD.WIDE.U32 R20, R0, UR4, RZ ;  /* 0x0000000400147c25 */ /* 0x000fe2000f8e00ff */
[----:B------:R-:W-:Y:S01]  /*192f0*/  SHF.R.U64 R8, R8, 0x3, RZ ;  /* 0x0000000308087819 */ /* 0x000fe200000012ff */
[----:B------:R-:W-:Y:S01]  /*19300*/  ULDC.64 UR4, c[0x0][0xae8] ;  /* 0x0002ba0000047ab9 */ /* 0x000fe20000000a00 */
[----:B------:R-:W-:Y:S01]  /*19310*/  SHF.R.U64 R12, R12, 0x3, RZ ;  /* 0x000000030c0c7819 */ /* 0x000fe200000012ff */
[----:B------:R-:W-:Y:S01]  /*19320*/  IMAD R61, R61, 0x20, R64 ;  /* 0x000000203d3d7824 */ /* 0x000fe200078e0240 */
[----:B------:R-:W-:-:S02]  /*19330*/  SHF.R.U64 R24, R24, 0x3, RZ ;  /* 0x0000000318187819 */ /* 0x000fc400000012ff */
[----:B------:R-:W-:Y:S02]  /*19340*/  SHF.R.U64 R28, R28, 0x3, RZ ;  /* 0x000000031c1c7819 */ /* 0x000fe400000012ff */
[----:B------:R-:W-:Y:S01]  /*19350*/  SHF.R.U64 R32, R32, 0x3, RZ ;  /* 0x0000000320207819 */ /* 0x000fe200000012ff */
[----:B------:R-:W-:Y:S01]  /*19360*/  IMAD.IADD R21, R21, 0x1, R63 ;  /* 0x0000000115157824 */ /* 0x000fe200078e023f */
        /* <DEDUP_REMOVED lines=8> */
[----:B------:R-:W-:-:S02]  /*193f0*/  LEA R62, R131, R61, 0x7 ;  /* 0x0000003d833e7211 */ /* 0x000fc400078e38ff */
[----:B------:R-:W-:Y:S01]  /*19400*/  LOP3.LUT R32, R32, R33, RZ, 0x3c, !PT ;  /* 0x0000002120207212 */ /* 0x000fe200078e3cff */
[----:B------:R-:W-:Y:S01]  /*19410*/  IMAD.X R33, RZ, RZ, R117, P1 ;  /* 0x000000ffff217224 */ /* 0x000fe200008e0675 */
[----:B------:R-:W-:Y:S01]  /*19420*/  IADD3 R37, P0, R116, 0x6000, RZ ;  /* 0x0000600074257810 */ /* 0x000fe20007f1e0ff */
[----:B------:R-:W-:Y:S01]  /*19430*/  IMAD.WIDE.U32 R20, R196, UR4, R20 ;  /* 0x00000004c4147c25 */ /* 0x000fe2000f8e0014 */
[C---:B------:R-:W-:Y:S01]  /*19440*/  IADD3 R41, P3, R116.reuse, 0x7000, RZ ;  /* 0x0000700074297810 */ /* 0x040fe20007f7e0ff */
[----:B------:R-:W5:Y:S01]  /*19450*/  LD.E.128 R8, desc[UR48][R8.64] ;  /* 0x0000003008087980 */ /* 0x000f62000c101d00 */
[C---:B------:R-:W-:Y:S02]  /*19460*/  IADD3 R45, P2, R116.reuse, 0x8000, RZ ;  /* 0x00008000742d7810 */ /* 0x040fe40007f5e0ff */
[C---:B------:R-:W-:Y:S01]  /*19470*/  IADD3 R49, P6, R116.reuse, 0x9000, RZ ;  /* 0x0000900074317810 */ /* 0x040fe20007fde0ff */
[----:B------:R-:W5:Y:S01]  /*19480*/  LD.E.128 R12, desc[UR48][R12.64] ;  /* 0x000000300c0c7980 */ /* 0x000f62000c101d00 */
[----:B------:R-:W-:-:S02]  /*19490*/  IADD3 R53, P5, R116, 0xa000, RZ ;  /* 0x0000a00074357810 */ /* 0x000fc40007fbe0ff */
[----:B------:R-:W-:Y:S01]  /*194a0*/  IADD3 R7, P1, R116, 0xb000, RZ ;  /* 0x0000b00074077810 */ /* 0x000fe20007f3e0ff */
[----:B-1----:R-:W-:Y:S01]  /*194b0*/  @P4 IMAD.HI.U32 R0, R62, R65, RZ ;  /* 0x000000413e004227 */ /* 0x002fe200078e00ff */
[----:B------:R-:W-:Y:S01]  /*194c0*/  SHF.R.S32.HI R63, RZ, 0x1f, R226 ;  /* 0x0000001fff3f7819 */ /* 0x000fe200000114e2 */
[----:B------:R-:W5:Y:S01]  /*194d0*/  LD.E.128 R24, desc[UR48][R24.64] ;  /* 0x0000003018187980 */ /* 0x000f62000c101d00 */
[----:B------:R-:W-:Y:S01]  /*194e0*/  LOP3.LUT R36, R37, 0x380, RZ, 0xc0, !PT ;  /* 0x0000038025247812 */ /* 0x000fe200078ec0ff */
[----:B------:R-:W-:Y:S01]  /*194f0*/  IMAD R21, R196, UR5, R21 ;  /* 0x00000005c4157c24 */ /* 0x000fe2000f8e0215 */
[----:B------:R-:W-:Y:S01]  /*19500*/  LOP3.LUT R40, R41, 0x380, RZ, 0xc0, !PT ;  /* 0x0000038029287812 */ /* 0x000fe200078ec0ff */
[----:B------:R-:W-:Y:S01]  /*19510*/  ULDC.64 UR4, c[0x0][0xaf0] ;  /* 0x0002bc0000047ab9 */ /* 0x000fe20000000a00 */
[----:B------:R-:W-:Y:S02]  /*19520*/  LOP3.LUT R44, R45, 0x380, RZ, 0xc0, !PT ;  /* 0x000003802d2c7812 */ /* 0x000fe400078ec0ff */
[----:B------:R-:W-:Y:S01]  /*19530*/  LOP3.LUT R5, R116, 0x380, RZ, 0xc0, !PT ;  /* 0x0000038074057812 */ /* 0x000fe200078ec0ff */
[----:B------:R-:W-:Y:S01]  /*19540*/  IMAD.MOV.U32 R61, RZ, RZ, R62 ;  /* 0x000000ffff3d7224 */ /* 0x000fe200078e003e */
[----:B------:R-:W-:Y:S01]  /*19550*/  LOP3.LUT R48, R49, 0x380, RZ, 0xc0, !PT ;  /* 0x0000038031307812 */ /* 0x000fe200078ec0ff */
[----:B------:R-:W-:Y:S01]  /*19560*/  IMAD.X R57, RZ, RZ, R117, P1 ;  /* 0x000000ffff397224 */ /* 0x000fe200008e0675 */
[----:B------:R-:W-:Y:S01]  /*19570*/  LOP3.LUT R52, R53, 0x380, RZ, 0xc0, !PT ;  /* 0x0000038035347812 */ /* 0x000fe200078ec0ff */
[----:B------:R-:W5:Y:S01]  /*19580*/  LD.E.128 R28, desc[UR48][R28.64] ;  /* 0x000000301c1c7980 */ /* 0x000f62000c101d00 */
[----:B------:R-:W-:Y:S01]  /*19590*/  LOP3.LUT R6, R7, 0x380, RZ, 0xc0, !PT ;  /* 0x0000038007067812 */ /* 0x000fe200078ec0ff */
[----:B------:R-:W-:Y:S01]  /*195a0*/  IMAD R63, R63, UR4, RZ ;  /* 0x000000043f3f7c24 */ /* 0x000fe2000f8e02ff */
[----:B------:R-:W-:Y:S01]  /*195b0*/  SHF.R.U64 R36, R36, 0x3, RZ ;  /* 0x0000000324247819 */ /* 0x000fe200000012ff */
[----:B------:R-:W5:Y:S01]  /*195c0*/  LD.E.128 R32, desc[UR48][R32.64] ;  /* 0x0000003020207980 */ /* 0x000f62000c101d00 */
[----:B------:R-:W-:-:S02]  /*195d0*/  SHF.R.U64 R40, R40, 0x3, RZ ;  /* 0x0000000328287819 */ /* 0x000fc400000012ff */
[----:B------:R-:W-:Y:S02]  /*195e0*/  SHF.R.U64 R44, R44, 0x3, RZ ;  /* 0x000000032c2c7819 */ /* 0x000fe400000012ff */
[----:B------:R-:W-:Y:S02]  /*195f0*/  SHF.R.U64 R48, R48, 0x3, RZ ;  /* 0x0000000330307819 */ /* 0x000fe400000012ff */
[----:B------:R-:W-:Y:S02]  /*19600*/  SHF.R.U64 R52, R52, 0x3, RZ ;  /* 0x0000000334347819 */ /* 0x000fe400000012ff */
[----:B------:R-:W-:Y:S02]  /*19610*/  SHF.R.U64 R5, R5, 0x3, RZ ;  /* 0x0000000305057819 */ /* 0x000fe400000012ff */
[----:B--2---:R-:W-:Y:S02]  /*19620*/  @P4 SHF.R.U32.HI R61, RZ, R67, R0 ;  /* 0x00000043ff3d4219 */ /* 0x004fe40000011600 */
[----:B------:R-:W-:Y:S01]  /*19630*/  SHF.R.U64 R6, R6, 0x3, RZ ;  /* 0x0000000306067819 */ /* 0x000fe200000012ff */
[----:B------:R-:W-:Y:S01]  /*19640*/  IMAD R63, R226, UR5, R63 ;  /* 0x00000005e23f7c24 */ /* 0x000fe2000f8e023f */
[----:B------:R-:W-:Y:S01]  /*19650*/  LOP3.LUT R36, R36, R37, RZ, 0x3c, !PT ;  /* 0x0000002524247212 */ /* 0x000fe200078e3cff */
[----:B------:R-:W-:Y:S01]  /*19660*/  IMAD.WIDE.U32 R20, R226, UR4, R20 ;  /* 0x00000004e2147c25 */ /* 0x000fe2000f8e0014 */
[----:B------:R-:W-:Y:S01]  /*19670*/  LOP3.LUT R40, R40, R41, RZ, 0x3c, !PT ;  /* 0x0000002928287212 */ /* 0x000fe200078e3cff */
[----:B------:R-:W-:Y:S01]  /*19680*/  ULDC.64 UR4, c[0x0][0xae0] ;  /* 0x0002b80000047ab9 */ /* 0x000fe20000000a00 */
        /* <DEDUP_REMOVED lines=8> */
[----:B------:R-:W-:Y:S01]  /*19710*/  SHF.R.S32.HI R0, RZ, 0x1f, R61 ;  /* 0x0000001fff007819 */ /* 0x000fe2000001143d */
[--C-:B------:R-:W-:Y:S01]  /*19720*/  IMAD.X R53, RZ, RZ, R117.reuse, P5 ;  /* 0x000000ffff357224 */ /* 0x100fe200028e0675 */
[----:B------:R-:W-:Y:S01]  /*19730*/  LOP3.LUT R56, R6, R7, RZ, 0x3c, !PT ;  /* 0x0000000706387212 */ /* 0x000fe200078e3cff */
[----:B------:R-:W-:Y:S01]  /*19740*/  IMAD.MOV.U32 R5, RZ, RZ, R117 ;  /* 0x000000ffff057224 */ /* 0x000fe200078e0075 */
[----:B------:R-:W5:Y:S01]  /*19750*/  LD.E.128 R36, desc[UR48][R36.64] ;  /* 0x0000003024247980 */ /* 0x000f62000c101d00 */
[----:B------:R-:W-:-:S02]  /*19760*/  IMAD.MOV R65, RZ, RZ, -R61 ;  /* 0x000000ffff417224 */ /* 0x000fc400078e0a3d */
[----:B------:R-:W-:Y:S01]  /*19770*/  IMAD.IADD R21, R21, 0x1, R63 ;  /* 0x0000000115157824 */ /* 0x000fe200078e023f */
[----:B------:R-:W5:Y:S01]  /*19780*/  LD.E.128 R40, desc[UR48][R40.64] ;  /* 0x0000003028287980 */ /* 0x000f62000c101d00 */
[----:B------:R-:W-:Y:S02]  /*19790*/  IMAD R0, R0, UR4, RZ ;  /* 0x0000000400007c24 */ /* 0x000fe4000f8e02ff */
[----:B------:R-:W-:Y:S01]  /*197a0*/  IMAD R63, R122, R65, R62 ;  /* 0x000000417a3f7224 */ /* 0x000fe200078e023e */
[----:B------:R-:W5:Y:S01]  /*197b0*/  LD.E.128 R4, desc[UR48][R4.64] ;  /* 0x0000003004047980 */ /* 0x000f62000c101d00 */
[----:B------:R-:W-:-:S03]  /*197c0*/  IMAD.WIDE.U32 R20, R61, UR4, R20 ;  /* 0x000000043d147c25 */ /* 0x000fc6000f8e0014 */
[----:B------:R-:W5:Y:S01]  /*197d0*/  LD.E.128 R44, desc[UR48][R44.64] ;  /* 0x000000302c2c7980 */ /* 0x000f62000c101d00 */
[----:B------:R-:W-:-:S03]  /*197e0*/  IMAD R61, R61, UR5, R0 ;  /* 0x000000053d3d7c24 */ /* 0x000fc6000f8e0200 */
[----:B------:R-:W5:Y:S01]  /*197f0*/  LD.E.128 R48, desc[UR48][R48.64] ;  /* 0x0000003030307980 */ /* 0x000f62000c101d00 */
[----:B------:R-:W-:Y:S01]  /*19800*/  SHF.R.S32.HI R0, RZ, 0x1f, R63 ;  /* 0x0000001fff007819 */ /* 0x000fe2000001143f */
[----:B------:R-:W-:Y:S01]  /*19810*/  IMAD R67, R131, 0x80, R64 ;  /* 0x0000008083437824 */ /* 0x000fe200078e0240 */
[----:B------:R-:W-:Y:S01]  /*19820*/  ULDC.64 UR4, c[0x0][0xad8] ;  /* 0x0002b60000047ab9 */ /* 0x000fe20000000a00 */
        /* <DEDUP_REMOVED lines=8> */
[----:B------:R-:W-:-:S02]  /*198b0*/  IMAD.IADD R21, R21, 0x1, R61 ;  /* 0x0000000115157824 */ /* 0x000fc400078e023d */
[----:B------:R-:W-:Y:S02]  /*198c0*/  IMAD R0, R0, UR4, RZ ;  /* 0x0000000400007c24 */ /* 0x000fe4000f8e02ff */
[----:B------:R-:W-:Y:S02]  /*198d0*/  VIADD R61, R67, 0x20 ;  /* 0x00000020433d7836 */ /* 0x000fe40000000000 */
[C---:B------:R-:W-:Y:S02]  /*198e0*/  IMAD R65, R63.reuse, UR5, R0 ;  /* 0x000000053f417c24 */ /* 0x040fe4000f8e0200 */
[----:B------:R-:W-:Y:S01]  /*198f0*/  IMAD.WIDE.U32 R20, R63, UR4, R20 ;  /* 0x000000043f147c25 */ /* 0x000fe2000f8e0014 */
[-C--:B------:R-:W-:Y:S01]  /*19900*/  ISETP.GE.AND P1, PT, R61, R60.reuse, PT ;  /* 0x0000003c3d00720c */ /* 0x080fe20003f26270 */
[----:B------:R-:W-:Y:S01]  /*19910*/  ULDC.64 UR4, c[0x0][0xa80] ;  /* 0x0002a00000047ab9 */ /* 0x000fe20000000a00 */
[----:B------:R-:W-:Y:S01]  /*19920*/  ISETP.GE.AND P2, PT, R67, R60, PT ;  /* 0x0000003c4300720c */ /* 0x000fe20003f46270 */
[----:B------:R-:W-:-:S02]  /*19930*/  VIADD R0, R2, 0x30820 ;  /* 0x0003082002007836 */ /* 0x000fc40000000000 */
[----:B------:R-:W-:Y:S01]  /*19940*/  VIADD R61, R67, 0x40 ;  /* 0x00000040433d7836 */ /* 0x000fe20000000000 */
[C---:B------:R-:W-:Y:S01]  /*19950*/  LEA R66, P3, R20.reuse, UR4, 0x1 ;  /* 0x0000000414427c11 */ /* 0x040fe2000f8608ff */
[----:B------:R-:W-:Y:S01]  /*19960*/  IMAD.IADD R21, R21, 0x1, R65 ;  /* 0x0000000115157824 */ /* 0x000fe200078e0241 */
[----:B------:R-:W-:Y:S02]  /*19970*/  PRMT R0, RZ, 0x654, R0 ;  /* 0x00000654ff007816 */ /* 0x000fe40000000000 */
[----:B------:R-:W-:Y:S02]  /*19980*/  ISETP.GE.AND P0, PT, R61, R60, PT ;  /* 0x0000003c3d00720c */ /* 0x000fe40003f06270 */
[----:B------:R-:W-:Y:S01]  /*19990*/  LEA.HI.X R61, R20, UR5, R21, 0x1, P3 ;  /* 0x00000005143d7c11 */ /* 0x000fe200098f0c15 */
[----:B0-----:R0:W1:Y:S01]  /*199a0*/  SHFL.IDX PT, R64, R66, RZ, 0x181f ;  /* 0x00181fff42407589 */ /* 0x00106200000e0000 */
[----:B------:R2:W-:Y:S01]  /*199b0*/  SYNCS.ARRIVE.TRANS64.RED.A1T0 RZ, [R0+URZ], RZ ;  /* 0x000000ff00ff79a7 */ /* 0x0005e2000810043f */
[----:B------:R-:W-:Y:S01]  /*199c0*/  BSSY B1, `(.L_x_650) ;  /* 0x0000015000017945 */ /* 0x000fe20003800000 */
[----:B------:R-:W-:-:S02]  /*199d0*/  VIADD R69, R3, 0x80 ;  /* 0x0000008003457836 */ /* 0x000fc40000000000 */
[----:B------:R-:W-:Y:S01]  /*199e0*/  VIADD R71, R3, 0x40 ;  /* 0x0000004003477836 */ /* 0x000fe20000000000 */
[----:B--2---:R0:W2:Y:S01]  /*199f0*/  SHFL.IDX PT, R0, R61, RZ, 0x181f ;  /* 0x00181fff3d007589 */ /* 0x0040a200000e0000 */
[----:B------:R-:W-:Y:S05]  /*19a00*/  @P2 BRA `(.L_x_651) ;  /* 0x0000000000402947 */ /* 0x000fea0003800000 */
[----:B------:R-:W-:Y:S01]  /*19a10*/  ULDC UR4, c[0x0][0xac8] ;  /* 0x0002b20000047ab9 */ /* 0x000fe20000000800 */
[----:B------:R-:W-:Y:S02]  /*19a20*/  SHF.R.S32.HI R21, RZ, 0x1f, R3 ;  /* 0x0000001fff157819 */ /* 0x000fe40000011403 */
[----:B------:R-:W-:Y:S02]  /*19a30*/  ISETP.GE.AND P4, PT, R3, UR4, PT ;  /* 0x0000000403007c0c */ /* 0x000fe4000bf86270 */
[----:B------:R-:W-:Y:S02]  /*19a40*/  ISETP.GE.AND P3, PT, R71, UR4, PT ;  /* 0x0000000447007c0c */ /* 0x000fe4000bf66270 */
[----:B------:R-:W-:Y:S02]  /*19a50*/  ISETP.GE.AND P2, PT, R69, UR4, PT ;  /* 0x0000000445007c0c */ /* 0x000fe4000bf46270 */
[----:B------:R-:W-:Y:S02]  /*19a60*/  SHF.R.S32.HI R63, RZ, 0x1f, R71 ;  /* 0x0000001fff3f7819 */ /* 0x000fe40000011447 */
[----:B------:R-:W-:-:S05]  /*19a70*/  SHF.R.S32.HI R65, RZ, 0x1f, R69 ;  /* 0x0000001fff417819 */ /* 0x000fca0000011445 */
        /* <DEDUP_REMOVED lines=9> */
.L_x_651:
[----:B------:R-:W-:Y:S05]  /*19b10*/  BSYNC B1 ;  /* 0x0000000000017941 */ /* 0x000fea0003800000 */
.L_x_650:
[----:B--2---:R2:W4:Y:S01]  /*19b20*/  SHFL.IDX PT, R0, R61, 0x1, 0x181f ;  /* 0x00381f003d007f89 */ /* 0x00452200000e0000 */
[----:B------:R-:W-:Y:S01]  /*19b30*/  BSSY B1, `(.L_x_652) ;  /* 0x0000013000017945 */ /* 0x000fe20003800000 */
[----:B---3-5:R-:W-:Y:S02]  /*19b40*/  SHF.R.S32.HI R30, RZ, 0x1f, R3 ;  /* 0x0000001fff1e7819 */ /* 0x028fe40000011403 */
[----:B------:R2:W3:Y:S01]  /*19b50*/  SHFL.IDX PT, R20, R66, 0x1, 0x181f ;  /* 0x00381f0042147f89 */ /* 0x0004e200000e0000 */
[----:B------:R-:W-:Y:S02]  /*19b60*/  SHF.R.S32.HI R28, RZ, 0x1f, R71 ;  /* 0x0000001fff1c7819 */ /* 0x000fe40000011447 */
[----:B------:R-:W-:Y:S01]  /*19b70*/  SHF.R.S32.HI R29, RZ, 0x1f, R69 ;  /* 0x0000001fff1d7819 */ /* 0x000fe20000011445 */
[----:B------:R-:W-:Y:S06]  /*19b80*/  @P1 BRA `(.L_x_653) ;  /* 0x0000000000341947 */ /* 0x000fec0003800000 */
[----:B------:R-:W-:Y:S02]  /*19b90*/  ULDC UR4, c[0x0][0xac8] ;  /* 0x0002b20000047ab9 */ /* 0x000fe40000000800 */
[----:B------:R-:W-:Y:S02]  /*19ba0*/  ISETP.GE.AND P4, PT, R3, UR4, PT ;  /* 0x0000000403007c0c */ /* 0x000fe4000bf86270 */
[----:B------:R-:W-:Y:S02]  /*19bb0*/  ISETP.GE.AND P5, PT, R71, UR4, PT ;  /* 0x0000000447007c0c */ /* 0x000fe4000bfa6270 */
[----:B------:R-:W-:-:S09]  /*19bc0*/  ISETP.GE.AND P6, PT, R69, UR4, PT ;  /* 0x0000000445007c0c */ /* 0x000fd2000bfc6270 */
[-C--:B---3--:R-:W-:Y:S02]  /*19bd0*/  @!P4 LEA R4, P1, R3, R20.reuse, 0x1 ;  /* 0x000000140304c211 */ /* 0x088fe400078208ff */
        /* <DEDUP_REMOVED lines=8> */
.L_x_653:
[----:B------:R-:W-:Y:S05]  /*19c60*/  BSYNC B1 ;  /* 0x0000000000017941 */ /* 0x000fea0003800000 */
.L_x_652:
[----:B----4-:R4:W0:Y:S01]  /*19c70*/  SHFL.IDX PT, R0, R61, 0x2, 0x181f ;  /* 0x00581f003d007f89 */ /* 0x01082200000e0000 */
[----:B------:R-:W-:Y:S03]  /*19c80*/  BSSY B1, `(.L_x_654) ;  /* 0x0000010000017945 */ /* 0x000fe60003800000 */
[----:B---3--:R4:W3:Y:S01]  /*19c90*/  SHFL.IDX PT, R8, R66, 0x2, 0x181f ;  /* 0x00581f0042087f89 */ /* 0x0088e200000e0000 */
[----:B------:R-:W-:Y:S05]  /*19ca0*/  @P0 BRA `(.L_x_655) ;  /* 0x0000000000340947 */ /* 0x000fea0003800000 */
[----:B------:R-:W-:Y:S02]  /*19cb0*/  ULDC UR4, c[0x0][0xac8] ;  /* 0x0002b20000047ab9 */ /* 0x000fe40000000800 */
[----:B------:R-:W-:Y:S02]  /*19cc0*/  ISETP.GE.AND P3, PT, R3, UR4, PT ;  /* 0x0000000403007c0c */ /* 0x000fe4000bf66270 */
[----:B------:R-:W-:Y:S02]  /*19cd0*/  ISETP.GE.AND P4, PT, R71, UR4, PT ;  /* 0x0000000447007c0c */ /* 0x000fe4000bf86270 */
[----:B------:R-:W-:-:S09]  /*19ce0*/  ISETP.GE.AND P5, PT, R69, UR4, PT ;  /* 0x0000000445007c0c */ /* 0x000fd2000bfa6270 */
[-C--:B---3--:R-:W-:Y:S02]  /*19cf0*/  @!P3 LEA R4, P0, R3, R8.reuse, 0x1 ;  /* 0x000000080304b211 */ /* 0x088fe400078008ff */
[-C--:B------:R-:W-:Y:S02]  /*19d00*/  @!P4 LEA R6, P1, R71, R8.reuse, 0x1 ;  /* 0x000000084706c211 */ /* 0x080fe400078208ff */
[----:B------:R-:W-:Y:S02]  /*19d10*/  @!P5 LEA R8, P2, R69, R8, 0x1 ;  /* 0x000000084508d211 */ /* 0x000fe400078408ff */
[-C--:B0-----:R-:W-:Y:S02]  /*19d20*/  @!P3 LEA.HI.X R5, R3, R0.reuse, R30, 0x1, P0 ;  /* 0x000000000305b211 */ /* 0x081fe400000f0c1e */
[-C--:B------:R-:W-:Y:S02]  /*19d30*/  @!P4 LEA.HI.X R7, R71, R0.reuse, R28, 0x1, P1 ;  /* 0x000000004707c211 */ /* 0x080fe400008f0c1c */
[----:B------:R-:W-:Y:S01]  /*19d40*/  @!P5 LEA.HI.X R9, R69, R0, R29, 0x1, P2 ;  /* 0x000000004509d211 */ /* 0x000fe200010f0c1d */
[----:B------:R0:W-:Y:S04]  /*19d50*/  @!P3 ST.E.128 desc[UR48][R4.64], R12 ;  /* 0x0000000c0400b985 */ /* 0x0001e8000c101d30 */
[----:B------:R0:W-:Y:S04]  /*19d60*/  @!P4 ST.E.128 desc[UR48][R6.64], R36 ;  /* 0x000000240600c985 */ /* 0x0001e8000c101d30 */
[----:B------:R0:W-:Y:S02]  /*19d70*/  @!P5 ST.E.128 desc[UR48][R8.64], R52 ;  /* 0x000000340800d985 */ /* 0x0001e4000c101d30 */
.L_x_655:
[----:B------:R-:W-:Y:S05]  /*19d80*/  BSYNC B1 ;  /* 0x0000000000017941 */ /* 0x000fea0003800000 */
.L_x_654:
[----:B0-----:R-:W-:Y:S01]  /*19d90*/  VIADD R5, R67, 0x60 ;  /* 0x0000006043057836 */ /* 0x001fe20000000000 */
[----:B------:R0:W0:Y:S04]  /*19da0*/  SHFL.IDX PT, R0, R61, 0x3, 0x181f ;  /* 0x00781f003d007f89 */ /* 0x00002800000e0000 */
[----:B------:R-:W-:Y:S01]  /*19db0*/  ISETP.GE.AND P0, PT, R5, R60, PT ;  /* 0x0000003c0500720c */ /* 0x000fe20003f06270 */
[----:B--2-4-:R-:W2:-:S12]  /*19dc0*/  SHFL.IDX PT, R66, R66, 0x3, 0x181f ;  /* 0x00781f0042427f89 */ /* 0x014e9800000e0000 */
[----:B------:R-:W-:Y:S05]  /*19dd0*/  @P0 BRA `(.L_x_656) ;  /* 0x0000002000340947 */ /* 0x000fea0003800000 */
[----:B------:R-:W-:Y:S02]  /*19de0*/  ULDC UR4, c[0x0][0xac8] ;  /* 0x0002b20000047ab9 */ /* 0x000fe40000000800 */
[----:B------:R-:W-:Y:S02]  /*19df0*/  ISETP.GE.AND P2, PT, R3, UR4, PT ;  /* 0x0000000403007c0c */ /* 0x000fe4000bf46270 */
[----:B------:R-:W-:-:S11]  /*19e00*/  ISETP.GE.AND P3, PT, R71, UR4, PT ;  /* 0x0000000447007c0c */ /* 0x000fd6000bf66270 */
[-C--:B--2---:R-:W-:Y:S02]  /*19e10*/  @!P2 LEA R4, P0, R3, R66.reuse, 0x1 ;  /* 0x000000420304a211 */ /* 0x084fe400078008ff */
[----:B------:R-:W-:Y:S02]  /*19e20*/  @!P3 LEA R6, P1, R71, R66, 0x1 ;  /* 0x000000424706b211 */ /* 0x000fe400078208ff */
[-C--:B0-----:R-:W-:Y:S02]  /*19e30*/  @!P2 LEA.HI.X R5, R3, R0.reuse, R30, 0x1, P0 ;  /* 0x000000000305a211 */ /* 0x081fe400000f0c1e */
        /* <DEDUP_REMOVED lines=9> */
.L_x_649:
[----:B0-----:R-:W0:Y:S01]  /*19ed0*/  @P4 LDC R58, c[0x0][0xbec] ;  /* 0x0002fb00ff3a4b82 */ /* 0x001e220000000800 */
[----:B------:R-:W-:Y:S01]  /*19ee0*/  ULDC.64 UR4, c[0x0][0xb08] ;  /* 0x0002c20000047ab9 */ /* 0x000fe20000000a00 */
[----:B------:R1:W5:Y:S01]  /*19ef0*/  LDL R165, [R1+0x48] ;  /* 0x0000480001a57983 */ /* 0x0003620000100800 */
[----:B------:R-:W-:Y:S01]  /*19f00*/  IMAD R3, R62, UR4, RZ ;  /* 0x000000043e037c24 */ /* 0x000fe2000f8e02ff */
[----:B------:R-:W-:Y:S01]  /*19f10*/  ULDC.64 UR6, c[0x0][0xb30] ;  /* 0x0002cc0000067ab9 */ /* 0x000fe20000000a00 */
[C---:B------:R-:W-:Y:S01]  /*19f20*/  IMAD.WIDE.U32 R56, R0.reuse, UR4, RZ ;  /* 0x0000000400387c25 */ /* 0x040fe2000f8e00ff */
[----:B------:R1:W5:Y:S02]  /*19f30*/  LDL R164, [R1+0x108] ;  /* 0x0001080001a47983 */ /* 0x0003640000100800 */
[----:B------:R-:W2:Y:S01]  /*19f40*/  @P4 LDC R65, c[0x0][0xbf0] ;  /* 0x0002fc00ff414b82 */ /* 0x000ea20000000800 */
[----:B------:R-:W-:Y:S01]  /*19f50*/  IMAD R3, R0, UR5, R3 ;  /* 0x0000000500037c24 */ /* 0x000fe2000f8e0203 */
[----:B------:R-:W-:Y:S01]  /*19f60*/  ULDC.64 UR4, c[0x0][0xb38] ;  /* 0x0002ce0000047ab9 */ /* 0x000fe20000000a00 */
[----:B------:R1:W5:Y:S02]  /*19f70*/  LDL R163, [R1+0xa4] ;  /* 0x0000a40001a37983 */ /* 0x0003640000100800 */
[----:B------:R-:W-:Y:S01]  /*19f80*/  IMAD.IADD R57, R57, 0x1, R3 ;  /* 0x0000000139397824 */ /* 0x000fe200078e0203 */
[----:B------:R-:W-:Y:S01]  /*19f90*/  SHF.R.S32.HI R3, RZ, 0x1f, R226 ;  /* 0x0000001fff037819 */ /* 0x000fe200000114e2 */
[----:B------:R1:W5:Y:S01]  /*19fa0*/  LDL R162, [R1+0x104] ;  /* 0x0001040001a27983 */ /* 0x0003620000100800 */
[----:B------:R-:W-:-:S03]  /*19fb0*/  IMAD.WIDE.U32 R56, R196, UR4, R56 ;  /* 0x00000004c4387c25 */ /* 0x000fc6000f8e0038 */
[----:B------:R1:W5:Y:S01]  /*19fc0*/  LDL R161, [R1+0xa0] ;  /* 0x0000a00001a17983 */ /* 0x0003620000100800 */
[----:B------:R-:W-:Y:S01]  /*19fd0*/  IMAD R57, R196, UR5, R57 ;  /* 0x00000005c4397c24 */ /* 0x000fe2000f8e0239 */
[----:B------:R-:W-:Y:S02]  /*19fe0*/  ULDC.64 UR4, c[0x0][0xb40] ;  /* 0x0002d00000047ab9 */ /* 0x000fe40000000a00 */
[----:B------:R1:W5:Y:S01]  /*19ff0*/  LDL R160, [R1+0x100] ;  /* 0x0001000001a07983 */ /* 0x0003620000100800 */
[----:B------:R-:W-:Y:S02]  /*1a000*/  IMAD R3, R3, UR4, RZ ;  /* 0x0000000403037c24 */ /* 0x000fe4000f8e02ff */
[----:B0-----:R-:W-:Y:S01]  /*1a010*/  @P4 IMAD.HI.U32 R58, R63, R58, RZ ;  /* 0x0000003a3f3a4227 */ /* 0x001fe200078e00ff */
[----:B------:R1:W5:Y:S03]  /*1a020*/  LDL R159, [R1+0x9c] ;  /* 0x00009c00019f7983 */ /* 0x0003660000100800 */
[C---:B------:R-:W-:Y:S01]  /*1a030*/  IMAD R59, R226.reuse, UR5, R3 ;  /* 0x00000005e23b7c24 */ /* 0x040fe2000f8e0203 */
[----:B------:R1:W5:Y:S01]  /*1a040*/  LDL R158, [R1+0xfc] ;  /* 0x0000fc00019e7983 */ /* 0x0003620000100800 */
[----:B------:R-:W-:Y:S01]  /*1a050*/  IMAD.WIDE.U32 R56, R226, UR4, R56 ;  /* 0x00000004e2387c25 */ /* 0x000fe2000f8e0038 */
[----:B------:R-:W-:-:S02]  /*1a060*/  ULDC.64 UR4, c[0x0][0xb48] ;  /* 0x0002d20000047ab9 */ /* 0x000fc40000000a00 */
[----:B------:R1:W5:Y:S01]  /*1a070*/  LDL R157, [R1+0x98] ;  /* 0x00009800019d7983 */ /* 0x0003620000100800 */
[----:B------:R-:W-:Y:S01]  /*1a080*/  IMAD.MOV.U32 R3, RZ, RZ, R63 ;  /* 0x000000ffff037224 */ /* 0x000fe200078e003f */
[----:B--2---:R-:W-:Y:S01]  /*1a090*/  @P4 SHF.R.U32.HI R3, RZ, R65, R58 ;  /* 0x00000041ff034219 */ /* 0x004fe2000001163a */
[----:B------:R-:W-:Y:S01]  /*1a0a0*/  IMAD.IADD R57, R57, 0x1, R59 ;  /* 0x0000000139397824 */ /* 0x000fe200078e023b */
[----:B------:R1:W5:Y:S02]  /*1a0b0*/  LDL R156, [R1+0xf8] ;  /* 0x0000f800019c7983 */ /* 0x0003640000100800 */
[--C-:B------:R-:W-:Y:S01]  /*1a0c0*/  SHF.R.S32.HI R0, RZ, 0x1f, R3.reuse ;  /* 0x0000001fff007819 */ /* 0x100fe20000011403 */
[----:B------:R-:W-:Y:S01]  /*1a0d0*/  IMAD.MOV R59, RZ, RZ, -R3 ;  /* 0x000000ffff3b7224 */ /* 0x000fe200078e0a03 */
[----:B------:R1:W5:Y:S01]  /*1a0e0*/  LDL R155, [R1+0x94] ;  /* 0x00009400019b7983 */ /* 0x0003620000100800 */
[----:B------:R-:W-:-:S03]  /*1a0f0*/  IMAD.WIDE.U32 R56, R130, UR4, R56 ;  /* 0x0000000482387c25 */ /* 0x000fc6000f8e0038 */
[----:B------:R1:W5:Y:S01]  /*1a100*/  LDL R154, [R1+0xf4] ;  /* 0x0000f400019a7983 */ /* 0x0003620000100800 */
[----:B------:R-:W-:Y:S02]  /*1a110*/  IMAD R59, R122, R59, R63 ;  /* 0x0000003b7a3b7224 */ /* 0x000fe400078e023f */
[----:B------:R-:W-:Y:S01]  /*1a120*/  IMAD R57, R130, UR5, R57 ;  /* 0x0000000582397c24 */ /* 0x000fe2000f8e0239 */
[----:B------:R1:W5:Y:S01]  /*1a130*/  LDL R153, [R1+0x90] ;  /* 0x0000900001997983 */ /* 0x0003620000100800 */
[----:B------:R-:W-:Y:S01]  /*1a140*/  IMAD R0, R0, UR6, RZ ;  /* 0x0000000600007c24 */ /* 0x000fe2000f8e02ff */
[----:B------:R-:W-:Y:S02]  /*1a150*/  ULDC.64 UR4, c[0x0][0xb28] ;  /* 0x0002ca0000047ab9 */ /* 0x000fe40000000a00 */
[----:B------:R1:W5:Y:S04]  /*1a160*/  LDL R152, [R1+0xf0] ;  /* 0x0000f00001987983 */ /* 0x0003680000100800 */
        /* <DEDUP_REMOVED lines=32> */
[----:B------:R1:W5:Y:S01]  /*1a370*/  LDL R66, [R1+0x4c] ;  /* 0x00004c0001427983 */ /* 0x0003620000100800 */
[C---:B------:R-:W-:Y:S01]  /*1a380*/  IMAD R63, R3.reuse, UR7, R0 ;  /* 0x00000007033f7c24 */ /* 0x040fe2000f8e0200 */
[----:B------:R-:W-:Y:S01]  /*1a390*/  SHF.R.S32.HI R0, RZ, 0x1f, R59 ;  /* 0x0000001fff007819 */ /* 0x000fe2000001143b */
[----:B------:R-:W-:-:S04]  /*1a3a0*/  IMAD.WIDE.U32 R56, R3, UR6, R56 ;  /* 0x0000000603387c25 */ /* 0x000fc8000f8e0038 */
[----:B------:R-:W-:Y:S01]  /*1a3b0*/  IMAD R0, R0, UR4, RZ ;  /* 0x0000000400007c24 */ /* 0x000fe2000f8e02ff */
[----:B------:R-:W-:-:S03]  /*1a3c0*/  IADD3 R57, R57, R63, RZ ;  /* 0x0000003f39397210 */ /* 0x000fc60007ffe0ff */
[C---:B------:R-:W-:Y:S02]  /*1a3d0*/  IMAD R3, R59.reuse, UR5, R0 ;  /* 0x000000053b037c24 */ /* 0x040fe4000f8e0200 */
[----:B------:R-:W-:Y:S01]  /*1a3e0*/  IMAD.WIDE.U32 R56, R59, UR4, R56 ;  /* 0x000000043b387c25 */ /* 0x000fe2000f8e0038 */
[----:B------:R-:W-:Y:S01]  /*1a3f0*/  ISETP.GE.AND P0, PT, R64, R60, PT ;  /* 0x0000003c4000720c */ /* 0x000fe20003f06270 */
[----:B------:R-:W-:Y:S02]  /*1a400*/  ULDC.64 UR4, c[0x0][0xb00] ;  /* 0x0002c00000047ab9 */ /* 0x000fe40000000a00 */
[----:B------:R-:W-:Y:S01]  /*1a410*/  IMAD.IADD R3, R57, 0x1, R3 ;  /* 0x0000000139037824 */ /* 0x000fe200078e0203 */
[----:B------:R-:W-:Y:S01]  /*1a420*/  LEA R0, P1, R56, UR4, 0x2 ;  /* 0x0000000438007c11 */ /* 0x000fe2000f8210ff */
[----:B------:R-:W-:-:S03]  /*1a430*/  VIADD R58, R2, 0x30820 ;  /* 0x00030820023a7836 */ /* 0x000fc60000000000 */
[----:B------:R-:W-:Y:S02]  /*1a440*/  LEA.HI.X R3, R56, UR5, R3, 0x2, P1 ;  /* 0x0000000538037c11 */ /* 0x000fe400088f1403 */
[----:B------:R-:W-:Y:S01]  /*1a450*/  PRMT R58, RZ, 0x654, R58 ;  /* 0x00000654ff3a7816 */ /* 0x000fe2000000003a */
[----:B------:R1:W0:Y:S01]  /*1a460*/  SHFL.IDX PT, R56, R0, RZ, 0x1c1f ;  /* 0x001c1fff00387589 */ /* 0x00022200000e0000 */
[----:B------:R-:W-:Y:S02]  /*1a470*/  BSSY B1, `(.L_x_657) ;  /* 0x0000064000017945 */ /* 0x000fe40003800000 */
[----:B------:R1:W-:Y:S01]  /*1a480*/  SYNCS.ARRIVE.TRANS64.RED.A1T0 RZ, [R58+URZ], RZ ;  /* 0x000000ff3aff79a7 */ /* 0x0003e2000810043f */
[----:B------:R1:W2:Y:S01]  /*1a490*/  SHFL.IDX PT, R57, R3, RZ, 0x1c1f ;  /* 0x001c1fff03397589 */ /* 0x0002a200000e0000 */
[----:B------:R-:W-:Y:S05]  /*1a4a0*/  @P0 BRA `(.L_x_658) ;  /* 0x0000000400800947 */ /* 0x000fea0003800000 */
[----:B------:R-:W-:Y:S02]  /*1a4b0*/  ULDC UR4, c[0x0][0xac8] ;  /* 0x0002b20000047ab9 */ /* 0x000fe40000000800 */
[----:B-----5:R-:W-:Y:S02]  /*1a4c0*/  ISETP.GE.AND P1, PT, R163, UR4, PT ;  /* 0x00000004a3007c0c */ /* 0x020fe4000bf26270 */
[----:B------:R-:W-:Y:S02]  /*1a4d0*/  ISETP.GE.AND P0, PT, R161, UR4, PT ;  /* 0x00000004a1007c0c */ /* 0x000fe4000bf06270 */
[----:B------:R-:W-:Y:S02]  /*1a4e0*/  ISETP.GE.AND P2, PT, R165, UR4, PT ;  /* 0x00000004a5007c0c */ /* 0x000fe4000bf46270 */
[----:B------:R-:W-:Y:S02]  /*1a4f0*/  ISETP.GE.AND P3, PT, R159, UR4, PT ;  /* 0x000000049f007c0c */ /* 0x000fe4000bf66270 */
[----:B------:R-:W-:-:S05]  /*1a500*/  ISETP.GE.AND P4, PT, R157, UR4, PT ;  /* 0x000000049d007c0c */ /* 0x000fca000bf86270 */
[-C--:B01----:R-:W-:Y:S02]  /*1a510*/  @!P1 LEA R58, P5, R163, R56.reuse, 0x2 ;  /* 0x00000038a33a9211 */ /* 0x083fe400078a10ff */
[----:B------:R-:W-:Y:S02]  /*1a520*/  @!P0 LEA R62, P6, R161, R56, 0x2 ;  /* 0x00000038a13e8211 */ /* 0x000fe400078c10ff */
[----:B--2---:R-:W-:Y:S01]  /*1a530*/  @!P2 IMAD.WIDE R64, R165, 0x4, R56 ;  /* 0x00000004a540a825 */ /* 0x004fe200078e0238 */
[-C--:B------:R-:W-:Y:S02]  /*1a540*/  @!P1 LEA.HI.X R59, R163, R57.reuse, R164, 0x2, P5 ;  /* 0x00000039a33b9211 */ /* 0x080fe400028f14a4 */
[----:B------:R-:W-:Y:S02]  /*1a550*/  @!P0 LEA.HI.X R63, R161, R57, R162, 0x2, P6 ;  /* 0x00000039a13f8211 */ /* 0x000fe400030f14a2 */
[----:B------:R-:W-:Y:S01]  /*1a560*/  ISETP.GE.AND P5, PT, R155, UR4, PT ;  /* 0x000000049b007c0c */ /* 0x000fe2000bfa6270 */
[----:B------:R0:W-:Y:S04]  /*1a570*/  @!P2 ST.E.64 desc[UR48][R64.64], R4 ;  /* 0x000000044000a985 */ /* 0x0001e8000c101b30 */
[----:B------:R1:W-:Y:S01]  /*1a580*/  @!P1 ST.E.64 desc[UR48][R58.64], R6 ;  /* 0x000000063a009985 */ /* 0x0003e2000c101b30 */
[----:B------:R-:W-:-:S03]  /*1a590*/  ISETP.GE.AND P1, PT, R151, UR4, PT ;  /* 0x0000000497007c0c */ /* 0x000fc6000bf26270 */
[----:B------:R2:W-:Y:S01]  /*1a5a0*/  @!P0 ST.E.64 desc[UR48][R62.64], R8 ;  /* 0x000000083e008985 */ /* 0x0005e2000c101b30 */
[----:B------:R-:W-:Y:S02]  /*1a5b0*/  ISETP.GE.AND P0, PT, R153, UR4, PT ;  /* 0x0000000499007c0c */ /* 0x000fe4000bf06270 */
[-C--:B0-----:R-:W-:Y:S02]  /*1a5c0*/  @!P3 LEA R4, P6, R159, R56.reuse, 0x2 ;  /* 0x000000389f04b211 */ /* 0x081fe400078c10ff */
[-C--:B-1----:R-:W-:Y:S02]  /*1a5d0*/  @!P4 LEA R6, P2, R157, R56.reuse, 0x2 ;  /* 0x000000389d06c211 */ /* 0x082fe400078410ff */
[-C--:B------:R-:W-:Y:S02]  /*1a5e0*/  @!P3 LEA.HI.X R5, R159, R57.reuse, R160, 0x2, P6 ;  /* 0x000000399f05b211 */ /* 0x080fe400030f14a0 */
[----:B------:R-:W-:Y:S02]  /*1a5f0*/  @!P4 LEA.HI.X R7, R157, R57, R158, 0x2, P2 ;  /* 0x000000399d07c211 */ /* 0x000fe400010f149e */
[----:B------:R-:W-:Y:S01]  /*1a600*/  ISETP.GE.AND P2, PT, R149, UR4, PT ;  /* 0x0000000495007c0c */ /* 0x000fe2000bf46270 */
[----:B------:R0:W-:Y:S01]  /*1a610*/  @!P3 ST.E.64 desc[UR48][R4.64], R10 ;  /* 0x0000000a0400b985 */ /* 0x0001e2000c101b30 */
[----:B--2---:R-:W-:-:S02]  /*1a620*/  @!P5 LEA R8, P6, R155, R56, 0x2 ;  /* 0x000000389b08d211 */ /* 0x004fc400078c10ff */
[----:B------:R-:W-:Y:S01]  /*1a630*/  ISETP.GE.AND P3, PT, R147, UR4, PT ;  /* 0x0000000493007c0c */ /* 0x000fe2000bf66270 */
[----:B------:R1:W-:Y:S01]  /*1a640*/  @!P4 ST.E.64 desc[UR48][R6.64], R12 ;  /* 0x0000000c0600c985 */ /* 0x0003e2000c101b30 */
[----:B------:R-:W-:-:S05]  /*1a650*/  @!P5 LEA.HI.X R9, R155, R57, R156, 0x2, P6 ;  /* 0x000000399b09d211 */ /* 0x000fca00030f149c */
[----:B------:R2:W-:Y:S01]  /*1a660*/  @!P5 ST.E.64 desc[UR48][R8.64], R14 ;  /* 0x0000000e0800d985 */ /* 0x0005e2000c101b30 */
[----:B0-----:R-:W-:-:S04]  /*1a670*/  @!P0 LEA R4, P4, R153, R56, 0x2 ;  /* 0x0000003899048211 */ /* 0x001fc800078810ff */
[-C--:B------:R-:W-:Y:S02]  /*1a680*/  @!P0 LEA.HI.X R5, R153, R57.reuse, R154, 0x2, P4 ;  /* 0x0000003999058211 */ /* 0x080fe400020f149a */
[----:B------:R-:W-:Y:S02]  /*1a690*/  ISETP.GE.AND P4, PT, R145, UR4, PT ;  /* 0x0000000491007c0c */ /* 0x000fe4000bf86270 */
[-C--:B-1----:R-:W-:Y:S01]  /*1a6a0*/  @!P1 LEA R6, P5, R151, R56.reuse, 0x2 ;  /* 0x0000003897069211 */ /* 0x082fe200078a10ff */
[----:B------:R0:W-:Y:S01]  /*1a6b0*/  @!P0 ST.E.64 desc[UR48][R4.64], R20 ;  /* 0x0000001404008985 */ /* 0x0001e2000c101b30 */
[----:B--2---:R-:W-:Y:S02]  /*1a6c0*/  @!P2 LEA R8, P6, R149, R56, 0x2 ;  /* 0x000000389508a211 */ /* 0x004fe400078c10ff */
[----:B------:R-:W-:Y:S02]  /*1a6d0*/  @!P1 LEA.HI.X R7, R151, R57, R152, 0x2, P5 ;  /* 0x0000003997079211 */ /* 0x000fe400028f1498 */
[----:B------:R-:W-:-:S02]  /*1a6e0*/  ISETP.GE.AND P5, PT, R143, UR4, PT ;  /* 0x000000048f007c0c */ /* 0x000fc4000bfa6270 */
[----:B------:R-:W-:Y:S01]  /*1a6f0*/  @!P2 LEA.HI.X R9, R149, R57, R150, 0x2, P6 ;  /* 0x000000399509a211 */ /* 0x000fe200030f1496 */
[----:B------:R1:W-:Y:S01]  /*1a700*/  @!P1 ST.E.64 desc[UR48][R6.64], R24 ;  /* 0x0000001806009985 */ /* 0x0003e2000c101b30 */
[----:B------:R-:W-:-:S03]  /*1a710*/  ISETP.GE.AND P1, PT, R136, UR4, PT ;  /* 0x0000000488007c0c */ /* 0x000fc6000bf26270 */
[----:B------:R2:W-:Y:S01]  /*1a720*/  @!P2 ST.E.64 desc[UR48][R8.64], R28 ;  /* 0x0000001c0800a985 */ /* 0x0005e2000c101b30 */
[----:B------:R-:W-:Y:S02]  /*1a730*/  ISETP.GE.AND P2, PT, R141, UR4, PT ;  /* 0x000000048d007c0c */ /* 0x000fe4000bf46270 */
[----:B0-----:R-:W-:-:S04]  /*1a740*/  @!P3 LEA R4, P6, R147, R56, 0x2 ;  /* 0x000000389304b211 */ /* 0x001fc800078c10ff */
[----:B------:R-:W-:Y:S02]  /*1a750*/  @!P3 LEA.HI.X R5, R147, R57, R148, 0x2, P6 ;  /* 0x000000399305b211 */ /* 0x000fe400030f1494 */
[----:B-1----:R-:W-:-:S03]  /*1a760*/  @!P4 LEA R6, P0, R145, R56, 0x2 ;  /* 0x000000389106c211 */ /* 0x002fc600078010ff */
[----:B------:R0:W-:Y:S01]  /*1a770*/  @!P3 ST.E.64 desc[UR48][R4.64], R32 ;  /* 0x000000200400b985 */ /* 0x0001e2000c101b30 */
[-C--:B------:R-:W-:Y:S02]  /*1a780*/  @!P4 LEA.HI.X R7, R145, R57.reuse, R146, 0x2, P0 ;  /* 0x000000399107c211 */ /* 0x080fe400000f1492 */
[----:B------:R-:W-:Y:S02]  /*1a790*/  ISETP.GE.AND P0, PT, R134, UR4, PT ;  /* 0x0000000486007c0c */ /* 0x000fe4000bf06270 */
[CC--:B--2---:R-:W-:Y:S01]  /*1a7a0*/  @!P5 LEA R8, P6, R143.reuse, R56.reuse, 0x2 ;  /* 0x000000388f08d211 */ /* 0x0c4fe200078c10ff */
[----:B------:R1:W-:Y:S01]  /*1a7b0*/  @!P4 ST.E.64 desc[UR48][R6.64], R36 ;  /* 0x000000240600c985 */ /* 0x0003e2000c101b30 */
[----:B------:R-:W-:Y:S02]  /*1a7c0*/  ISETP.GE.AND P4, PT, R130, UR4, PT ;  /* 0x0000000482007c0c */ /* 0x000fe4000bf86270 */
[----:B------:R-:W-:Y:S02]  /*1a7d0*/  @!P5 LEA.HI.X R9, R143, R57, R144, 0x2, P6 ;  /* 0x000000398f09d211 */ /* 0x000fe400030f1490 */
[----:B0-----:R-:W-:-:S03]  /*1a7e0*/  @!P2 LEA R4, P6, R141, R56, 0x2 ;  /* 0x000000388d04a211 */ /* 0x001fc600078c10ff */
[----:B------:R0:W-:Y:S01]  /*1a7f0*/  @!P5 ST.E.64 desc[UR48][R8.64], R40 ;  /* 0x000000280800d985 */ /* 0x0001e2000c101b30 */
[----:B------:R-:W-:Y:S02]  /*1a800*/  ISETP.GE.AND P5, PT, R132, UR4, PT ;  /* 0x0000000484007c0c */ /* 0x000fe4000bfa6270 */
[----:B------:R-:W-:Y:S02]  /*1a810*/  @!P2 LEA.HI.X R5, R141, R57, R142, 0x2, P6 ;  /* 0x000000398d05a211 */ /* 0x000fe400030f148e */
[----:B-1----:R-:W-:-:S03]  /*1a820*/  @!P1 LEA R6, P3, R136, R56, 0x2 ;  /* 0x0000003888069211 */ /* 0x002fc600078610ff */
[----:B------:R1:W-:Y:S01]  /*1a830*/  @!P2 ST.E.64 desc[UR48][R4.64], R44 ;  /* 0x0000002c0400a985 */ /* 0x0003e2000c101b30 */
[-C--:B------:R-:W-:Y:S02]  /*1a840*/  @!P1 LEA.HI.X R7, R136, R57.reuse, R140, 0x2, P3 ;  /* 0x0000003988079211 */ /* 0x080fe400018f148c */
[----:B------:R-:W-:Y:S02]  /*1a850*/  ISETP.GE.AND P3, PT, R128, UR4, PT ;  /* 0x0000000480007c0c */ /* 0x000fe4000bf66270 */
[CC--:B0-----:R-:W-:Y:S01]  /*1a860*/  @!P0 LEA R8, P6, R134.reuse, R56.reuse, 0x2 ;  /* 0x0000003886088211 */ /* 0x0c1fe200078c10ff */
[----:B------:R0:W-:Y:S03]  /*1a870*/  @!P1 ST.E.64 desc[UR48][R6.64], R48 ;  /* 0x0000003006009985 */ /* 0x0001e6000c101b30 */
[----:B------:R-:W-:Y:S02]  /*1a880*/  @!P0 LEA.HI.X R9, R134, R57, R135, 0x2, P6 ;  /* 0x0000003986098211 */ /* 0x000fe400030f1487 */
[----:B-1----:R-:W-:-:S03]  /*1a890*/  @!P5 LEA R4, P1, R132, R56, 0x2 ;  /* 0x000000388404d211 */ /* 0x002fc600078210ff */
[----:B------:R1:W-:Y:S01]  /*1a8a0*/  @!P0 ST.E.64 desc[UR48][R8.64], R52 ;  /* 0x0000003408008985 */ /* 0x0003e2000c101b30 */
[----:B------:R-:W-:Y:S02]  /*1a8b0*/  ISETP.GE.AND P0, PT, R126, UR4, PT ;  /* 0x000000047e007c0c */ /* 0x000fe4000bf06270 */
[-C--:B------:R-:W-:Y:S02]  /*1a8c0*/  @!P5 LEA.HI.X R5, R132, R57.reuse, R133, 0x2, P1 ;  /* 0x000000398405d211 */ /* 0x080fe400008f1485 */
[----:B------:R-:W-:Y:S02]  /*1a8d0*/  ISETP.GE.AND P1, PT, R124, UR4, PT ;  /* 0x000000047c007c0c */ /* 0x000fe4000bf26270 */
[C---:B0-----:R-:W-:Y:S01]  /*1a8e0*/  @!P4 LEA R6, P2, R130.reuse, R56, 0x2 ;  /* 0x000000388206c211 */ /* 0x041fe200078410ff */
[----:B------:R0:W-:Y:S03]  /*1a8f0*/  @!P5 ST.E.64 desc[UR48][R4.64], R68 ;  /* 0x000000440400d985 */ /* 0x0001e6000c101b30 */
[----:B------:R-:W-:-:S02]  /*1a900*/  @!P4 LEA.HI.X R7, R130, R57, R131, 0x2, P2 ;  /* 0x000000398207c211 */ /* 0x000fc400010f1483 */
[----:B------:R-:W-:Y:S02]  /*1a910*/  ISETP.GE.AND P2, PT, R116, UR4, PT ;  /* 0x0000000474007c0c */ /* 0x000fe4000bf46270 */
[-C--:B-1----:R-:W-:Y:S01]  /*1a920*/  @!P3 LEA R8, P6, R128, R56.reuse, 0x2 ;  /* 0x000000388008b211 */ /* 0x082fe200078c10ff */
[----:B------:R1:W-:Y:S01]  /*1a930*/  @!P4 ST.E.64 desc[UR48][R6.64], R72 ;  /* 0x000000480600c985 */ /* 0x0003e2000c101b30 */
[----:B------:R-:W-:Y:S02]  /*1a940*/  ISETP.GE.AND P4, PT, R122, UR4, PT ;  /* 0x000000047a007c0c */ /* 0x000fe4000bf86270 */
[----:B------:R-:W-:Y:S02]  /*1a950*/  @!P3 LEA.HI.X R9, R128, R57, R129, 0x2, P6 ;  /* 0x000000398009b211 */ /* 0x000fe400030f1481 */
[----:B0-----:R-:W-:-:S03]  /*1a960*/  @!P0 LEA R4, P5, R126, R56, 0x2 ;  /* 0x000000387e048211 */ /* 0x001fc600078a10ff */
[----:B------:R0:W-:Y:S01]  /*1a970*/  @!P3 ST.E.64 desc[UR48][R8.64], R76 ;  /* 0x0000004c0800b985 */ /* 0x0001e2000c101b30 */
[----:B------:R-:W-:Y:S02]  /*1a980*/  ISETP.GE.AND P3, PT, R120, UR4, PT ;  /* 0x0000000478007c0c */ /* 0x000fe4000bf66270 */
[-C--:B------:R-:W-:Y:S02]  /*1a990*/  @!P0 LEA.HI.X R5, R126, R57.reuse, R127, 0x2, P5 ;  /* 0x000000397e058211 */ /* 0x080fe400028f147f */
[----:B------:R-:W-:Y:S02]  /*1a9a0*/  ISETP.GE.AND P5, PT, R66, UR4, PT ;  /* 0x0000000442007c0c */ /* 0x000fe4000bfa6270 */
[C---:B-1----:R-:W-:Y:S01]  /*1a9b0*/  @!P1 LEA R6, P6, R124.reuse, R56, 0x2 ;  /* 0x000000387c069211 */ /* 0x042fe200078c10ff */
[----:B------:R1:W-:Y:S03]  /*1a9c0*/  @!P0 ST.E.64 desc[UR48][R4.64], R80 ;  /* 0x0000005004008985 */ /* 0x0003e6000c101b30 */
[----:B------:R-:W-:-:S03]  /*1a9d0*/  @!P1 LEA.HI.X R7, R124, R57, R125, 0x2, P6 ;  /* 0x000000397c079211 */ /* 0x000fc600030f147d */
[CC--:B0-----:R-:W-:Y:S02]  /*1a9e0*/  @!P3 LEA R8, P6, R120.reuse, R56.reuse, 0x2 ;  /* 0x000000387808b211 */ /* 0x0c1fe400078c10ff */
[----:B------:R0:W-:Y:S02]  /*1a9f0*/  @!P1 ST.E.64 desc[UR48][R6.64], R84 ;  /* 0x0000005406009985 */ /* 0x0001e4000c101b30 */
[----:B------:R-:W-:Y:S02]  /*1aa00*/  @!P3 LEA.HI.X R9, R120, R57, R121, 0x2, P6 ;  /* 0x000000397809b211 */ /* 0x000fe400030f1479 */
[----:B-1----:R-:W-:-:S04]  /*1aa10*/  @!P4 LEA R4, P0, R122, R56, 0x2 ;  /* 0x000000387a04c211 */ /* 0x002fc800078010ff */
[-C--:B------:R-:W-:Y:S02]  /*1aa20*/  @!P4 LEA.HI.X R5, R122, R57.reuse, R123, 0x2, P0 ;  /* 0x000000397a05c211 */ /* 0x080fe400000f147b */
[-C--:B------:R-:W-:Y:S02]  /*1aa30*/  @!P5 LEA R10, P0, R66, R56.reuse, 0x2 ;  /* 0x00000038420ad211 */ /* 0x080fe400078010ff */
[----:B0-----:R-:W-:Y:S01]  /*1aa40*/  @!P2 LEA R6, P1, R116, R56, 0x2 ;  /* 0x000000387406a211 */ /* 0x001fe200078210ff */
[----:B------:R3:W-:Y:S01]  /*1aa50*/  @!P4 ST.E.64 desc[UR48][R4.64], R88 ;  /* 0x000000580400c985 */ /* 0x0007e2000c101b30 */
[-C--:B------:R-:W-:Y:S02]  /*1aa60*/  @!P5 LEA.HI.X R11, R66, R57.reuse, R67, 0x2, P0 ;  /* 0x00000039420bd211 */ /* 0x080fe400000f1443 */
[----:B------:R-:W-:Y:S01]  /*1aa70*/  @!P2 LEA.HI.X R7, R116, R57, R117, 0x2, P1 ;  /* 0x000000397407a211 */ /* 0x000fe200008f1475 */
[----:B------:R3:W-:Y:S04]  /*1aa80*/  @!P3 ST.E.64 desc[UR48][R8.64], R92 ;  /* 0x0000005c0800b985 */ /* 0x0007e8000c101b30 */
[----:B------:R3:W-:Y:S04]  /*1aa90*/  @!P2 ST.E.64 desc[UR48][R6.64], R96 ;  /* 0x000000600600a985 */ /* 0x0007e8000c101b30 */
[----:B------:R3:W-:Y:S02]  /*1aaa0*/  @!P5 ST.E.64 desc[UR48][R10.64], R100 ;  /* 0x000000640a00d985 */ /* 0x0007e4000c101b30 */
.L_x_658:
[----:B------:R-:W-:Y:S05]  /*1aab0*/  BSYNC B1 ;  /* 0x0000000000017941 */ /* 0x000fea0003800000 */
.L_x_657:
[----:B------:R-:W-:Y:S01]  /*1aac0*/  ISETP.GE.AND P0, PT, R61, R60, PT ;  /* 0x0000003c3d00720c */ /* 0x000fe20003f06270 */
[----:B---3--:R3:W4:Y:S04]  /*1aad0*/  SHFL.IDX PT, R5, R3, 0x1, 0x1c1f ;  /* 0x003c1f0003057f89 */ /* 0x00872800000e0000 */
[----:B------:R3:W0:Y:S08]  /*1aae0*/  SHFL.IDX PT, R4, R0, 0x1, 0x1c1f ;  /* 0x003c1f0000047f89 */ /* 0x00063000000e0000 */
[----:B---3--:R-:W-:Y:S05]  /*1aaf0*/  @P0 BRA `(.L_x_656) ;  /* 0x0000001000ec0947 */ /* 0x008fea0003800000 */
[----:B------:R-:W-:Y:S02]  /*1ab00*/  ULDC UR4, c[0x0][0xac8] ;  /* 0x0002b20000047ab9 */ /* 0x000fe40000000800 */
[----:B-----5:R-:W-:Y:S02]  /*1ab10*/  ISETP.GE.AND P2, PT, R163, UR4, PT ;  /* 0x00000004a3007c0c */ /* 0x020fe4000bf46270 */
[----:B------:R-:W-:Y:S02]  /*1ab20*/  ISETP.GE.AND P1, PT, R165, UR4, PT ;  /* 0x00000004a5007c0c */ /* 0x000fe4000bf26270 */
[----:B------:R-:W-:Y:S02]  /*1ab30*/  ISETP.GE.AND P5, PT, R161, UR4, PT ;  /* 0x00000004a1007c0c */ /* 0x000fe4000bfa6270 */
[----:B------:R-:W-:Y:S02]  /*1ab40*/  ISETP.GE.AND P4, PT, R159, UR4, PT ;  /* 0x000000049f007c0c */ /* 0x000fe4000bf86270 */
[----:B------:R-:W-:-:S05]  /*1ab50*/  ISETP.GE.AND P3, PT, R157, UR4, PT ;  /* 0x000000049d007c0c */ /* 0x000fca000bf66270 */
[----:B0-----:R-:W-:Y:S02]  /*1ab60*/  @!P2 LEA R6, P0, R163, R4, 0x2 ;  /* 0x00000004a306a211 */ /* 0x001fe400078010ff */
[----:B----4-:R-:W-:Y:S02]  /*1ab70*/  @!P1 IMAD.WIDE R8, R165, 0x4, R4 ;  /* 0x00000004a5089825 */ /* 0x010fe400078e0204 */
[----:B------:R-:W-:Y:S02]  /*1ab80*/  @!P2 LEA.HI.X R7, R163, R5, R164, 0x2, P0 ;  /* 0x00000005a307a211 */ /* 0x000fe400000f14a4 */
[----:B------:R-:W-:Y:S01]  /*1ab90*/  ISETP.GE.AND P0, PT, R155, UR4, PT ;  /* 0x000000049b007c0c */ /* 0x000fe2000bf06270 */
[----:B------:R0:W-:Y:S01]  /*1aba0*/  @!P1 ST.E.64 desc[UR48][R8.64], R26 ;  /* 0x0000001a08009985 */ /* 0x0001e2000c101b30 */
[----:B------:R-:W-:-:S03]  /*1abb0*/  ISETP.GE.AND P1, PT, R153, UR4, PT ;  /* 0x0000000499007c0c */ /* 0x000fc6000bf26270 */
[----:B------:R3:W-:Y:S01]  /*1abc0*/  @!P2 ST.E.64 desc[UR48][R6.64], R30 ;  /* 0x0000001e0600a985 */ /* 0x0007e2000c101b30 */
[-C--:B0-----:R-:W-:Y:S02]  /*1abd0*/  @!P4 LEA R8, P2, R159, R4.reuse, 0x2 ;  /* 0x000000049f08c211 */ /* 0x081fe400078410ff */
[-C--:B---3--:R-:W-:Y:S02]  /*1abe0*/  @!P5 LEA R6, P6, R161, R4.reuse, 0x2 ;  /* 0x00000004a106d211 */ /* 0x088fe400078c10ff */
[-C--:B------:R-:W-:Y:S02]  /*1abf0*/  @!P4 LEA.HI.X R9, R159, R5.reuse, R160, 0x2, P2 ;  /* 0x000000059f09c211 */ /* 0x080fe400010f14a0 */
[-C--:B------:R-:W-:Y:S02]  /*1ac00*/  @!P5 LEA.HI.X R7, R161, R5.reuse, R162, 0x2, P6 ;  /* 0x00000005a107d211 */ /* 0x080fe400030f14a2 */
[----:B------:R-:W-:Y:S02]  /*1ac10*/  ISETP.GE.AND P2, PT, R151, UR4, PT ;  /* 0x0000000497007c0c */ /* 0x000fe4000bf46270 */
[C---:B------:R-:W-:Y:S01]  /*1ac20*/  @!P3 LEA R10, P6, R157.reuse, R4, 0x2 ;  /* 0x000000049d0ab211 */ /* 0x040fe200078c10ff */
[----:B------:R0:W-:Y:S03]  /*1ac30*/  @!P5 ST.E.64 desc[UR48][R6.64], R34 ;  /* 0x000000220600d985 */ /* 0x0001e6000c101b30 */
[----:B------:R-:W-:Y:S01]  /*1ac40*/  @!P3 LEA.HI.X R11, R157, R5, R158, 0x2, P6 ;  /* 0x000000059d0bb211 */ /* 0x000fe200030f149e */
[----:B------:R3:W-:Y:S04]  /*1ac50*/  @!P4 ST.E.64 desc[UR48][R8.64], R38 ;  /* 0x000000260800c985 */ /* 0x0007e8000c101b30 */
[----:B------:R4:W-:Y:S01]  /*1ac60*/  @!P3 ST.E.64 desc[UR48][R10.64], R42 ;  /* 0x0000002a0a00b985 */ /* 0x0009e2000c101b30 */
[----:B------:R-:W-:-:S02]  /*1ac70*/  ISETP.GE.AND P3, PT, R149, UR4, PT ;  /* 0x0000000495007c0c */ /* 0x000fc4000bf66270 */
[----:B0-----:R-:W-:-:S04]  /*1ac80*/  @!P0 LEA R6, P4, R155, R4, 0x2 ;  /* 0x000000049b068211 */ /* 0x001fc800078810ff */
[-C--:B------:R-:W-:Y:S02]  /*1ac90*/  @!P0 LEA.HI.X R7, R155, R5.reuse, R156, 0x2, P4 ;  /* 0x000000059b078211 */ /* 0x080fe400020f149c */
[----:B------:R-:W-:Y:S02]  /*1aca0*/  ISETP.GE.AND P4, PT, R147, UR4, PT ;  /* 0x0000000493007c0c */ /* 0x000fe4000bf86270 */
[-C--:B---3--:R-:W-:Y:S01]  /*1acb0*/  @!P1 LEA R8, P5, R153, R4.reuse, 0x2 ;  /* 0x0000000499089211 */ /* 0x088fe200078a10ff */
[----:B------:R0:W-:Y:S01]  /*1acc0*/  @!P0 ST.E.64 desc[UR48][R6.64], R46 ;  /* 0x0000002e06008985 */ /* 0x0001e2000c101b30 */
[----:B----4-:R-:W-:Y:S02]  /*1acd0*/  @!P2 LEA R10, P6, R151, R4, 0x2 ;  /* 0x00000004970aa211 */ /* 0x010fe400078c10ff */
        /* <DEDUP_REMOVED lines=9> */
[----:B---3--:R-:W-:-:S03]  /*1ad70*/  @!P4 LEA R8, P0, R147, R4, 0x2 ;  /* 0x000000049308c211 */ /* 0x008fc600078010ff */
[----:B------:R-:W-:Y:S01]  /*1ad80*/  @!P3 ST.E.64 desc[UR48][R6.64], R104 ;  /* 0x000000680600b985 */ /* 0x000fe2000c101b30 */
[-C--:B------:R-:W-:Y:S02]  /*1ad90*/  @!P1 LEA R14, P3, R141, R4.reuse, 0x2 ;  /* 0x000000048d0e9211 */ /* 0x080fe400078610ff */
[-C--:B------:R-:W-:Y:S02]  /*1ada0*/  @!P4 LEA.HI.X R9, R147, R5.reuse, R148, 0x2, P0 ;  /* 0x000000059309c211 */ /* 0x080fe400000f1494 */
[----:B------:R-:W-:Y:S02]  /*1adb0*/  ISETP.GE.AND P0, PT, R136, UR4, PT ;  /* 0x0000000488007c0c */ /* 0x000fe4000bf06270 */
[C---:B----4-:R-:W-:Y:S01]  /*1adc0*/  @!P5 LEA R10, P6, R145.reuse, R4, 0x2 ;  /* 0x00000004910ad211 */ /* 0x050fe200078c10ff */
[----:B------:R0:W-:Y:S01]  /*1add0*/  @!P4 ST.E.64 desc[UR48][R8.64], R108 ;  /* 0x0000006c0800c985 */ /* 0x0001e2000c101b30 */
[----:B------:R-:W-:Y:S02]  /*1ade0*/  ISETP.GE.AND P4, PT, R132, UR4, PT ;  /* 0x0000000484007c0c */ /* 0x000fe4000bf86270 */
[----:B------:R-:W-:-:S02]  /*1adf0*/  @!P5 LEA.HI.X R11, R145, R5, R146, 0x2, P6 ;  /* 0x00000005910bd211 */ /* 0x000fc400030f1492 */
[-C--:B------:R-:W-:Y:S02]  /*1ae00*/  @!P2 LEA R12, P6, R143, R4.reuse, 0x2 ;  /* 0x000000048f0ca211 */ /* 0x080fe400078c10ff */
[-C--:B------:R-:W-:Y:S01]  /*1ae10*/  @!P1 LEA.HI.X R15, R141, R5.reuse, R142, 0x2, P3 ;  /* 0x000000058d0f9211 */ /* 0x080fe200018f148e */
[----:B------:R3:W-:Y:S01]  /*1ae20*/  @!P5 ST.E.64 desc[UR48][R10.64], R112 ;  /* 0x000000700a00d985 */ /* 0x0007e2000c101b30 */
[----:B------:R-:W-:Y:S02]  /*1ae30*/  ISETP.GE.AND P5, PT, R134, UR4, PT ;  /* 0x0000000486007c0c */ /* 0x000fe4000bfa6270 */
[-C--:B------:R-:W-:Y:S02]  /*1ae40*/  @!P2 LEA.HI.X R13, R143, R5.reuse, R144, 0x2, P6 ;  /* 0x000000058f0da211 */ /* 0x080fe400030f1490 */
[----:B------:R-:W-:Y:S02]  /*1ae50*/  @!P0 LEA R20, P6, R136, R4, 0x2 ;  /* 0x0000000488148211 */ /* 0x000fe400078c10ff */
[----:B------:R-:W-:Y:S01]  /*1ae60*/  ISETP.GE.AND P3, PT, R130, UR4, PT ;  /* 0x0000000482007c0c */ /* 0x000fe2000bf66270 */
[----:B------:R4:W-:Y:S01]  /*1ae70*/  @!P2 ST.E.64 desc[UR48][R12.64], R70 ;  /* 0x000000460c00a985 */ /* 0x0009e2000c101b30 */
[----:B------:R-:W-:-:S02]  /*1ae80*/  @!P0 LEA.HI.X R21, R136, R5, R140, 0x2, P6 ;  /* 0x0000000588158211 */ /* 0x000fc400030f148c */
[-C--:B0-----:R-:W-:Y:S01]  /*1ae90*/  @!P4 LEA R8, P2, R132, R4.reuse, 0x2 ;  /* 0x000000048408c211 */ /* 0x081fe200078410ff */
[----:B------:R0:W-:Y:S02]  /*1aea0*/  @!P1 ST.E.64 desc[UR48][R14.64], R74 ;  /* 0x0000004a0e009985 */ /* 0x0001e4000c101b30 */
[-C--:B------:R-:W-:Y:S02]  /*1aeb0*/  @!P5 LEA R6, P1, R134, R4.reuse, 0x2 ;  /* 0x000000048606d211 */ /* 0x080fe400078210ff */
[----:B------:R-:W-:Y:S01]  /*1aec0*/  @!P0 ST.E.64 desc[UR48][R20.64], R78 ;  /* 0x0000004e14008985 */ /* 0x000fe2000c101b30 */
[----:B------:R-:W-:Y:S02]  /*1aed0*/  ISETP.GE.AND P0, PT, R128, UR4, PT ;  /* 0x0000000480007c0c */ /* 0x000fe4000bf06270 */
[----:B------:R-:W-:Y:S02]  /*1aee0*/  @!P5 LEA.HI.X R7, R134, R5, R135, 0x2, P1 ;  /* 0x000000058607d211 */ /* 0x000fe400008f1487 */
[----:B---3--:R-:W-:-:S02]  /*1aef0*/  @!P3 LEA R10, P6, R130, R4, 0x2 ;  /* 0x00000004820ab211 */ /* 0x008fc400078c10ff */
[----:B------:R-:W-:Y:S01]  /*1af00*/  ISETP.GE.AND P1, PT, R126, UR4, PT ;  /* 0x000000047e007c0c */ /* 0x000fe2000bf26270 */
[----:B------:R3:W-:Y:S01]  /*1af10*/  @!P5 ST.E.64 desc[UR48][R6.64], R82 ;  /* 0x000000520600d985 */ /* 0x0007e2000c101b30 */
[-C--:B------:R-:W-:Y:S02]  /*1af20*/  @!P4 LEA.HI.X R9, R132, R5.reuse, R133, 0x2, P2 ;  /* 0x000000058409c211 */ /* 0x080fe400010f1485 */
[----:B------:R-:W-:Y:S02]  /*1af30*/  @!P3 LEA.HI.X R11, R130, R5, R131, 0x2, P6 ;  /* 0x00000005820bb211 */ /* 0x000fe400030f1483 */
[----:B------:R-:W-:Y:S01]  /*1af40*/  ISETP.GE.AND P2, PT, R120, UR4, PT ;  /* 0x0000000478007c0c */ /* 0x000fe2000bf46270 */
[----:B------:R1:W-:Y:S01]  /*1af50*/  @!P4 ST.E.64 desc[UR48][R8.64], R86 ;  /* 0x000000560800c985 */ /* 0x0003e2000c101b30 */
[----:B------:R-:W-:Y:S02]  /*1af60*/  ISETP.GE.AND P4, PT, R124, UR4, PT ;  /* 0x000000047c007c0c */ /* 0x000fe4000bf86270 */
[----:B----4-:R-:W-:Y:S01]  /*1af70*/  @!P0 LEA R12, P5, R128, R4, 0x2 ;  /* 0x00000004800c8211 */ /* 0x010fe200078a10ff */
[----:B------:R4:W-:Y:S01]  /*1af80*/  @!P3 ST.E.64 desc[UR48][R10.64], R90 ;  /* 0x0000005a0a00b985 */ /* 0x0009e2000c101b30 */
[----:B------:R-:W-:-:S02]  /*1af90*/  ISETP.GE.AND P3, PT, R122, UR4, PT ;  /* 0x000000047a007c0c */ /* 0x000fc4000bf66270 */
[-C--:B------:R-:W-:Y:S02]  /*1afa0*/  @!P0 LEA.HI.X R13, R128, R5.reuse, R129, 0x2, P5 ;  /* 0x00000005800d8211 */ /* 0x080fe400028f1481 */
[----:B------:R-:W-:Y:S02]  /*1afb0*/  ISETP.GE.AND P5, PT, R116, UR4, PT ;  /* 0x0000000474007c0c */ /* 0x000fe4000bfa6270 */
[-C--:B0-----:R-:W-:Y:S01]  /*1afc0*/  @!P1 LEA R14, P6, R126, R4.reuse, 0x2 ;  /* 0x000000047e0e9211 */ /* 0x081fe200078c10ff */
[----:B------:R0:W-:Y:S02]  /*1afd0*/  @!P0 ST.E.64 desc[UR48][R12.64], R94 ;  /* 0x0000005e0c008985 */ /* 0x0001e4000c101b30 */
[-C--:B---3--:R-:W-:Y:S02]  /*1afe0*/  @!P4 LEA R6, P0, R124, R4.reuse, 0x2 ;  /* 0x000000047c06c211 */ /* 0x088fe400078010ff */
[----:B------:R-:W-:Y:S02]  /*1aff0*/  @!P1 LEA.HI.X R15, R126, R5, R127, 0x2, P6 ;  /* 0x000000057e0f9211 */ /* 0x000fe400030f147f */
[----:B-1----:R-:W-:-:S02]  /*1b000*/  @!P3 LEA R8, P6, R122, R4, 0x2 ;  /* 0x000000047a08b211 */ /* 0x002fc400078c10ff */
[-C--:B------:R-:W-:Y:S01]  /*1b010*/  @!P4 LEA.HI.X R7, R124, R5.reuse, R125, 0x2, P0 ;  /* 0x000000057c07c211 */ /* 0x080fe200000f147d */
[----:B------:R0:W-:Y:S01]  /*1b020*/  @!P1 ST.E.64 desc[UR48][R14.64], R98 ;  /* 0x000000620e009985 */ /* 0x0001e2000c101b30 */
[-C--:B----4-:R-:W-:Y:S02]  /*1b030*/  @!P2 LEA R10, P1, R120, R4.reuse, 0x2 ;  /* 0x00000004780aa211 */ /* 0x090fe400078210ff */
[----:B------:R-:W-:Y:S01]  /*1b040*/  @!P5 LEA R20, P0, R116, R4, 0x2 ;  /* 0x000000047414d211 */ /* 0x000fe200078010ff */
[----:B------:R0:W-:Y:S01]  /*1b050*/  @!P4 ST.E.64 desc[UR48][R6.64], R102 ;  /* 0x000000660600c985 */ /* 0x0001e2000c101b30 */
[-C--:B------:R-:W-:Y:S02]  /*1b060*/  @!P3 LEA.HI.X R9, R122, R5.reuse, R123, 0x2, P6 ;  /* 0x000000057a09b211 */ /* 0x080fe400030f147b */
[-C--:B------:R-:W-:Y:S02]  /*1b070*/  @!P2 LEA.HI.X R11, R120, R5.reuse, R121, 0x2, P1 ;  /* 0x00000005780ba211 */ /* 0x080fe400008f1479 */
[----:B------:R-:W-:Y:S01]  /*1b080*/  @!P5 LEA.HI.X R21, R116, R5, R117, 0x2, P0 ;  /* 0x000000057415d211 */ /* 0x000fe200000f1475 */
[----:B------:R0:W-:Y:S01]  /*1b090*/  @!P3 ST.E.64 desc[UR48][R8.64], R106 ;  /* 0x0000006a0800b985 */ /* 0x0001e2000c101b30 */
[----:B------:R-:W-:-:S03]  /*1b0a0*/  ISETP.GE.AND P0, PT, R66, UR4, PT ;  /* 0x0000000442007c0c */ /* 0x000fc6000bf06270 */
[----:B------:R0:W-:Y:S04]  /*1b0b0*/  @!P2 ST.E.64 desc[UR48][R10.64], R110 ;  /* 0x0000006e0a00a985 */ /* 0x0001e8000c101b30 */
[----:B------:R0:W-:Y:S06]  /*1b0c0*/  @!P5 ST.E.64 desc[UR48][R20.64], R114 ;  /* 0x000000721400d985 */ /* 0x0001ec000c101b30 */
[----:B------:R-:W-:Y:S05]  /*1b0d0*/  @P0 BRA `(.L_x_656) ;  /* 0x0000000c00740947 */ /* 0x000fea0003800000 */
[----:B------:R-:W-:-:S04]  /*1b0e0*/  LEA R4, P0, R66, R4, 0x2 ;  /* 0x0000000442047211 */ /* 0x000fc800078010ff */
[----:B------:R-:W-:-:S05]  /*1b0f0*/  LEA.HI.X R5, R66, R5, R67, 0x2, P0 ;  /* 0x0000000542057211 */ /* 0x000fca00000f1443 */
[----:B------:R1:W-:Y:S01]  /*1b100*/  ST.E.64 desc[UR48][R4.64], R118 ;  /* 0x0000007604007985 */ /* 0x0003e2000c101b30 */
[----:B------:R-:W-:Y:S05]  /*1b110*/  BRA `(.L_x_656) ;  /* 0x0000000c00647947 */ /* 0x000fea0003800000 */
.L_x_647:
[----:B------:R-:W-:Y:S01]  /*1b120*/  ULDC.64 UR6, c[0x0][0xc08] ;  /* 0x0003020000067ab9 */ /* 0x000fe20000000a00 */
[----:B------:R-:W-:Y:S01]  /*1b130*/  ULDC.64 UR4, c[0x0][0xc00] ;  /* 0x0003000000047ab9 */ /* 0x000fe20000000a00 */
[----:B------:R-:W-:Y:S01]  /*1b140*/  ISETP.NE.U32.AND P1, PT, RZ, UR6, PT ;  /* 0x00000006ff007c0c */ /* 0x000fe2000bf25070 */
[----:B------:R-:W-:Y:S01]  /*1b150*/  IMAD.MOV.U32 R3, RZ, RZ, RZ ;  /* 0x000000ffff037224 */ /* 0x000fe200078e00ff */
[----:B------:R-:W-:Y:S02]  /*1b160*/  ISETP.NE.U32.AND P0, PT, RZ, UR4, PT ;  /* 0x00000004ff007c0c */ /* 0x000fe4000bf05070 */
[----:B------:R-:W-:Y:S02]  /*1b170*/  ISETP.NE.AND.EX P1, PT, RZ, UR7, PT, P1 ;  /* 0x00000007ff007c0c */ /* 0x000fe4000bf25310 */
[----:B------:R-:W-:Y:S02]  /*1b180*/  IADD3 R4, P2, R227, UR4, RZ ;  /* 0x00000004e3047c10 */ /* 0x000fe4000ff5e0ff */
[----:B------:R-:W-:-:S02]  /*1b190*/  ISETP.NE.AND.EX P0, PT, RZ, UR5, PT, P0 ;  /* 0x00000005ff007c0c */ /* 0x000fc4000bf05300 */
[----:B------:R-:W-:Y:S01]  /*1b1a0*/  IADD3.X R5, R228, UR5, RZ, P2, !PT ;  /* 0x00000005e4057c10 */ /* 0x000fe200097fe4ff */
[----:B------:R-:W-:Y:S02]  /*1b1b0*/  ULDC UR4, c[0x0][0xa88] ;  /* 0x0002a20000047ab9 */ /* 0x000fe40000000800 */
[----:B------:R-:W-:-:S04]  /*1b1c0*/  IMAD.U32 R0, RZ, RZ, UR4 ;  /* 0x00000004ff007e24 */ /* 0x000fc8000f8e00ff */
[----:B------:R-:W-:-:S04]  /*1b1d0*/  @P1 IADD3 R6, P2, R227, UR6, RZ ;  /* 0x00000006e3061c10 */ /* 0x000fc8000ff5e0ff */
[----:B------:R-:W-:Y:S01]  /*1b1e0*/  @P1 IADD3.X R7, R228, UR7, RZ, P2, !PT ;  /* 0x00000007e4071c10 */ /* 0x000fe200097fe4ff */
[----:B------:R2:W5:Y:S04]  /*1b1f0*/  @P0 LDG.E R3, desc[UR48][R4.64] ;  /* 0x0000003004030981 */ /* 0x000568000c1e1900 */
[----:B------:R2:W5:Y:S01]  /*1b200*/  @P1 LDG.E R0, desc[UR48][R6.64] ;  /* 0x0000003006001981 */ /* 0x000562000c1e1900 */
[----:B------:R-:W-:Y:S01]  /*1b210*/  ISETP.NE.AND P2, PT, R225, RZ, PT ;  /* 0x000000ffe100720c */ /* 0x000fe20003f45270 */
[----:B------:R-:W3:-:S12]  /*1b220*/  S2R R8, SR_TID.X ;  /* 0x0000000000087919 */ /* 0x000ed80000002100 */
[----:B------:R-:W4:Y:S01]  /*1b230*/  @!P2 LDC R225, c[0x0][0xad4] ;  /* 0x0002b500ffe1ab82 */ /* 0x000f220000000800 */
[----:B---3--:R-:W-:Y:S01]  /*1b240*/  VIADD R9, R8, 0xffffff80 ;  /* 0xffffff8008097836 */ /* 0x008fe20000000000 */
[----:B----4-:R-:W-:-:S04]  /*1b250*/  ISETP.GT.AND P2, PT, R225, 0x1, PT ;  /* 0x00000001e100780c */ /* 0x010fc80003f44270 */
[----:B------:R-:W-:Y:S01]  /*1b260*/  ISETP.GT.AND P3, PT, R9, 0x7f, PT ;  /* 0x0000007f0900780c */ /* 0x000fe20003f64270 */
[----:B--2---:R-:W-:-:S12]  /*1b270*/  @P1 BRA `(.L_x_659) ;  /* 0x0000000000101947 */ /* 0x004fd80003800000 */
[----:B------:R-:W-:Y:S05]  /*1b280*/  @!P0 BRA `(.L_x_659) ;  /* 0x00000000000c8947 */ /* 0x000fea0003800000 */
[----:B------:R-:W2:Y:S04]  /*1b290*/  LDG.E R7, desc[UR48][R4.64] ;  /* 0x0000003004077981 */ /* 0x000ea8000c1e1900 */
[----:B-----5:R-:W2:Y:S02]  /*1b2a0*/  LDG.E R0, desc[UR48][R4.64+0x4] ;  /* 0x0000043004007981 */ /* 0x020ea4000c1e1900 */
[----:B--2---:R-:W-:-:S07]  /*1b2b0*/  IMAD.IADD R0, R0, 0x1, -R7 ;  /* 0x0000000100007824 */ /* 0x004fce00078e0a07 */
.L_x_659:
[----:B------:R-:W2:Y:S01]  /*1b2c0*/  LDL.LU R4, [R1+0xa8] ;  /* 0x0000a80001047983 */ /* 0x000ea20000300800 */
[----:B------:R-:W-:Y:S01]  /*1b2d0*/  BSSY B1, `(.L_x_660) ;  /* 0x0000038000017945 */ /* 0x000fe20003800000 */
[----:B------:R-:W-:Y:S02]  /*1b2e0*/  SEL R29, R226, RZ, !P0 ;  /* 0x000000ffe21d7207 */ /* 0x000fe40004000000 */
[----:B-----5:R-:W-:Y:S02]  /*1b2f0*/  SHF.R.S32.HI R26, RZ, 0x1f, R3 ;  /* 0x0000001fff1a7819 */ /* 0x020fe40000011403 */
[----:B--2---:R-:W-:Y:S01]  /*1b300*/  SEL R28, R4, RZ, !P0 ;  /* 0x000000ff041c7207 */ /* 0x004fe20004000000 */
[----:B------:R-:W-:Y:S06]  /*1b310*/  @P3 BRA `(.L_x_661) ;  /* 0x0000000000cc3947 */ /* 0x000fec0003800000 */
[----:B------:R-:W2:Y:S01]  /*1b320*/  LDL R4, [R1+0x40] ;  /* 0x0000400001047983 */ /* 0x000ea20000100800 */
[----:B------:R-:W3:Y:S02]  /*1b330*/  LDC R31, c[0x0][0xbe8] ;  /* 0x0002fa00ff1f7b82 */ /* 0x000ee40000000800 */
[----:B---3--:R-:W-:Y:S02]  /*1b340*/  IMAD R5, R0, R31, RZ ;  /* 0x0000001f00057224 */ /* 0x008fe400078e02ff */
[----:B--2---:R-:W-:-:S04]  /*1b350*/  IMAD R4, R4, 0x80, R8 ;  /* 0x0000008004047824 */ /* 0x004fc800078e0208 */
[----:B------:R-:W-:-:S05]  /*1b360*/  VIADD R30, R4, 0xffffff80 ;  /* 0xffffff80041e7836 */ /* 0x000fca0000000000 */
[----:B------:R-:W-:-:S13]  /*1b370*/  ISETP.GE.AND P0, PT, R30, R5, PT ;  /* 0x000000051e00720c */ /* 0x000fda0003f06270 */
[----:B------:R-:W-:Y:S05]  /*1b380*/  @P0 BRA `(.L_x_661) ;  /* 0x0000000000b00947 */ /* 0x000fea0003800000 */
[----:B------:R-:W2:Y:S01]  /*1b390*/  LDL.LU R32, [R1+0x44] ;  /* 0x0000440001207983 */ /* 0x000ea20000300800 */
[----:B------:R-:W-:Y:S01]  /*1b3a0*/  IMAD.MOV.U32 R24, RZ, RZ, 0x9b8 ;  /* 0x000009b8ff187424 */ /* 0x000fe200078e00ff */
[----:B------:R-:W-:Y:S01]  /*1b3b0*/  ISETP.GT.AND P0, PT, R225, 0x1, PT ;  /* 0x00000001e100780c */ /* 0x000fe20003f04270 */
[----:B------:R-:W3:Y:S01]  /*1b3c0*/  LDC.64 R4, c[0x0][0xba8] ;  /* 0x0002ea00ff047b82 */ /* 0x000ee20000000a00 */
[----:B------:R-:W-:Y:S01]  /*1b3d0*/  ISETP.NE.AND P1, PT, R31, 0x1, PT ;  /* 0x000000011f00780c */ /* 0x000fe20003f25270 */
[----:B------:R-:W-:Y:S01]  /*1b3e0*/  IMAD.MOV.U32 R21, RZ, RZ, R30 ;  /* 0x000000ffff157224 */ /* 0x000fe200078e001e */
[----:B------:R-:W-:-:S05]  /*1b3f0*/  SEL R24, R24, 0x978, P0 ;  /* 0x0000097818187807 */ /* 0x000fca0000000000 */
[----:B------:R-:W4:Y:S08]  /*1b400*/  LDC.64 R12, c[0x0][R24+0x220] ;  /* 0x00008800180c7b82 */ /* 0x000f300000000a00 */
[----:B------:R-:W5:Y:S08]  /*1b410*/  LDC.64 R14, c[0x0][R24+0x218] ;  /* 0x00008600180e7b82 */ /* 0x000f700000000a00 */
[----:B------:R-:W0:Y:S08]  /*1b420*/  LDC.64 R8, c[0x0][R24+0x228] ;  /* 0x00008a0018087b82 */ /* 0x000e300000000a00 */
[----:B------:R-:W1:Y:S08]  /*1b430*/  LDC.64 R6, c[0x0][R24+0x210] ;  /* 0x0000840018067b82 */ /* 0x000e700000000a00 */
[----:B------:R-:W5:Y:S08]  /*1b440*/  @P1 LDC R11, c[0x0][0xbec] ;  /* 0x0002fb00ff0b1b82 */ /* 0x000f700000000800 */
[----:B------:R-:W0:Y:S01]  /*1b450*/  @P1 LDC R27, c[0x0][0xbf0] ;  /* 0x0002fc00ff1b1b82 */ /* 0x000e220000000800 */
[----:B----4-:R-:W-:-:S07]  /*1b460*/  IMAD R13, R13, R29, RZ ;  /* 0x0000001d0d0d7224 */ /* 0x010fce00078e02ff */
[----:B---3--:R-:W3:Y:S01]  /*1b470*/  @!P0 LDC R4, c[0x0][0xb50] ;  /* 0x0002d400ff048b82 */ /* 0x008ee20000000800 */
[----:B-----5:R-:W-:-:S07]  /*1b480*/  @P1 IMAD.HI.U32 R20, R30, R11, RZ ;  /* 0x0000000b1e141227 */ /* 0x020fce00078e00ff */
[----:B------:R-:W4:Y:S01]  /*1b490*/  @!P0 LDC R5, c[0x0][0xb54] ;  /* 0x0002d500ff058b82 */ /* 0x000f220000000800 */
[-C--:B------:R-:W-:Y:S02]  /*1b4a0*/  IMAD R25, R15, R196.reuse, RZ ;  /* 0x000000c40f197224 */ /* 0x080fe400078e02ff */
[----:B------:R-:W-:Y:S01]  /*1b4b0*/  IMAD.WIDE.U32 R14, R14, R196, RZ ;  /* 0x000000c40e0e7225 */ /* 0x000fe200078e00ff */
[----:B0-----:R-:W-:-:S03]  /*1b4c0*/  @P1 SHF.R.U32.HI R21, RZ, R27, R20 ;  /* 0x0000001bff151219 */ /* 0x001fc60000011614 */
[----:B------:R-:W-:-:S04]  /*1b4d0*/  IMAD.WIDE.U32 R10, R12, R29, RZ ;  /* 0x0000001d0c0a7225 */ /* 0x000fc800078e00ff */
[----:B------:R-:W-:Y:S01]  /*1b4e0*/  IMAD R27, R12, R28, R13 ;  /* 0x0000001c0c1b7224 */ /* 0x000fe200078e020d */
[----:B------:R-:W-:Y:S01]  /*1b4f0*/  IADD3 R14, P1, P3, R10, R14, R3 ;  /* 0x0000000e0a0e7210 */ /* 0x000fe20007b3e003 */
[----:B------:R-:W-:Y:S02]  /*1b500*/  IMAD.IADD R25, R15, 0x1, R25 ;  /* 0x000000010f197824 */ /* 0x000fe400078e0219 */
[----:B------:R-:W-:Y:S02]  /*1b510*/  IMAD.MOV R10, RZ, RZ, -R21 ;  /* 0x000000ffff0a7224 */ /* 0x000fe400078e0a15 */
[----:B------:R-:W-:Y:S02]  /*1b520*/  IMAD.IADD R27, R11, 0x1, R27 ;  /* 0x000000010b1b7824 */ /* 0x000fe400078e021b */
[----:B------:R-:W-:-:S03]  /*1b530*/  IMAD R11, R31, R10, R30 ;  /* 0x0000000a1f0b7224 */ /* 0x000fc600078e021e */
[----:B------:R-:W-:Y:S01]  /*1b540*/  IADD3.X R10, R27, R25, R26, P1, P3 ;  /* 0x000000191b0a7210 */ /* 0x000fe20000fe641a */
[----:B-1----:R-:W-:Y:S01]  /*1b550*/  IMAD R7, R7, R11, RZ ;  /* 0x0000000b07077224 */ /* 0x002fe200078e02ff */
[----:B--2---:R-:W-:-:S05]  /*1b560*/  SEL R13, R32, RZ, P0 ;  /* 0x000000ff200d7207 */ /* 0x004fca0000000000 */
[-C--:B------:R-:W-:Y:S02]  /*1b570*/  IMAD R15, R9, R13.reuse, RZ ;  /* 0x0000000d090f7224 */ /* 0x080fe400078e02ff */
[----:B------:R-:W-:Y:S01]  /*1b580*/  IMAD.WIDE.U32 R8, R8, R13, RZ ;  /* 0x0000000d08087225 */ /* 0x000fe200078e00ff */
[----:B------:R-:W-:-:S03]  /*1b590*/  SHF.R.S32.HI R13, RZ, 0x1f, R11 ;  /* 0x0000001fff0d7819 */ /* 0x000fc6000001140b */
[----:B------:R-:W-:Y:S01]  /*1b5a0*/  IMAD.IADD R15, R9, 0x1, R15 ;  /* 0x00000001090f7824 */ /* 0x000fe200078e020f */
[----:B------:R-:W-:Y:S01]  /*1b5b0*/  IADD3 R8, P0, P1, R21, R14, R8 ;  /* 0x0000000e15087210 */ /* 0x000fe2000791e008 */
[----:B------:R-:W-:Y:S01]  /*1b5c0*/  IMAD R13, R6, R13, R7 ;  /* 0x0000000d060d7224 */ /* 0x000fe200078e0207 */
[----:B------:R-:W-:-:S04]  /*1b5d0*/  SHF.R.S32.HI R21, RZ, 0x1f, R21 ;  /* 0x0000001fff157819 */ /* 0x000fc80000011415 */
[----:B------:R-:W-:-:S03]  /*1b5e0*/  IADD3.X R9, R21, R10, R15, P0, P1 ;  /* 0x0000000a15097210 */ /* 0x000fc600007e240f */
[----:B------:R-:W-:-:S04]  /*1b5f0*/  IMAD.WIDE.U32 R6, R6, R11, R8 ;  /* 0x0000000b06067225 */ /* 0x000fc800078e0008 */
[----:B------:R-:W-:Y:S01]  /*1b600*/  IMAD.IADD R7, R7, 0x1, R13 ;  /* 0x0000000107077824 */ /* 0x000fe200078e020d */
[----:B---3--:R-:W-:-:S04]  /*1b610*/  LEA R4, P0, R6, R4, 0x2 ;  /* 0x0000000406047211 */ /* 0x008fc800078010ff */
[----:B----4-:R-:W-:Y:S01]  /*1b620*/  LEA.HI.X R5, R6, R5, R7, 0x2, P0 ;  /* 0x0000000506057211 */ /* 0x010fe200000f1407 */
[----:B------:R-:W-:-:S05]  /*1b630*/  IMAD.MOV.U32 R7, RZ, RZ, -0x800000 ;  /* 0xff800000ff077424 */ /* 0x000fca00078e00ff */
[----:B------:R2:W-:Y:S03]  /*1b640*/  STG.E desc[UR48][R4.64], R7 ;  /* 0x0000000704007986 */ /* 0x0005e6000c101930 */
.L_x_661:
[----:B------:R-:W-:Y:S05]  /*1b650*/  BSYNC B1 ;  /* 0x0000000000017941 */ /* 0x000fea0003800000 */
.L_x_660:
[----:B------:R-:W-:Y:S05]  /*1b660*/  @P2 BRA `(.L_x_656) ;  /* 0x0000000800102947 */ /* 0x000fea0003800000 */
[----:B------:R-:W3:Y:S01]  /*1b670*/  LDL.LU R12, [R1+0x40] ;  /* 0x00004000010c7983 */ /* 0x000ee20000300800 */
[----:B------:R-:W4:Y:S01]  /*1b680*/  LDC R11, c[0x0][0xbe8] ;  /* 0x0002fa00ff0b7b82 */ /* 0x000f220000000800 */
[----:B------:R-:W-:Y:S01]  /*1b690*/  ULDC.64 UR4, c[0x0][0xaa0] ;  /* 0x0002a80000047ab9 */ /* 0x000fe20000000a00 */
[----:B------:R-:W-:Y:S01]  /*1b6a0*/  BSSY B1, `(.L_x_662) ;  /* 0x000004a000017945 */ /* 0x000fe20003800000 */
[----:B--2---:R-:W2:Y:S01]  /*1b6b0*/  S2R R4, SR_TID.X ;  /* 0x0000000000047919 */ /* 0x004ea20000002100 */
[----:B----4-:R-:W-:Y:S02]  /*1b6c0*/  ISETP.NE.AND P0, PT, R11, 0x1, PT ;  /* 0x000000010b00780c */ /* 0x010fe40003f05270 */
[----:B--2---:R-:W-:Y:S01]  /*1b6d0*/  IADD3 R6, R4, -0x80, RZ ;  /* 0xffffff8004067810 */ /* 0x004fe20007ffe0ff */
[----:B------:R-:W-:-:S10]  /*1b6e0*/  IMAD R4, R26, UR4, RZ ;  /* 0x000000041a047c24 */ /* 0x000fd4000f8e02ff */
[----:B------:R-:W2:Y:S01]  /*1b6f0*/  @P0 LDC R9, c[0x0][0xbec] ;  /* 0x0002fb00ff090b82 */ /* 0x000ea20000000800 */
[----:B------:R-:W-:Y:S01]  /*1b700*/  SHF.R.S32.HI R5, RZ, 0x1f, R6 ;  /* 0x0000001fff057819 */ /* 0x000fe20000011406 */
[----:B------:R-:W-:-:S03]  /*1b710*/  IMAD R7, R3, UR5, R4 ;  /* 0x0000000503077c24 */ /* 0x000fc6000f8e0204 */
[----:B------:R-:W-:Y:S01]  /*1b720*/  LEA.HI R8, R5, R6, RZ, 0x3 ;  /* 0x0000000605087211 */ /* 0x000fe200078f18ff */
[----:B------:R-:W-:Y:S02]  /*1b730*/  IMAD.WIDE.U32 R4, R3, UR4, RZ ;  /* 0x0000000403047c25 */ /* 0x000fe4000f8e00ff */
[----:B------:R-:W4:Y:S01]  /*1b740*/  @P0 LDC R13, c[0x0][0xbf0] ;  /* 0x0002fc00ff0d0b82 */ /* 0x000f220000000800 */
[----:B------:R-:W-:Y:S01]  /*1b750*/  ULDC.64 UR4, c[0x0][0xae8] ;  /* 0x0002ba0000047ab9 */ /* 0x000fe20000000a00 */
[----:B------:R-:W-:Y:S01]  /*1b760*/  LOP3.LUT R3, R8, 0xfffffff8, RZ, 0xc0, !PT ;  /* 0xfffffff808037812 */ /* 0x000fe200078ec0ff */
[----:B------:R-:W-:Y:S01]  /*1b770*/  IMAD.IADD R5, R5, 0x1, R7 ;  /* 0x0000000105057824 */ /* 0x000fe200078e0207 */
[----:B------:R-:W-:-:S03]  /*1b780*/  SHF.R.S32.HI R15, RZ, 0x3, R8 ;  /* 0x00000003ff0f7819 */ /* 0x000fc60000011408 */
[----:B------:R-:W-:Y:S02]  /*1b790*/  IMAD.IADD R10, R6, 0x1, -R3 ;  /* 0x00000001060a7824 */ /* 0x000fe400078e0a03 */
[----:B------:R-:W-:-:S04]  /*1b7a0*/  IMAD.WIDE.U32 R4, R196, UR4, R4 ;  /* 0x00000004c4047c25 */ /* 0x000fc8000f8e0004 */
[----:B------:R-:W-:Y:S02]  /*1b7b0*/  IMAD R3, R10, 0x20, R15 ;  /* 0x000000200a037824 */ /* 0x000fe400078e020f */
[----:B------:R-:W-:Y:S01]  /*1b7c0*/  IMAD R5, R196, UR5, R5 ;  /* 0x00000005c4057c24 */ /* 0x000fe2000f8e0205 */
[----:B------:R-:W-:Y:S02]  /*1b7d0*/  ULDC.64 UR4, c[0x0][0xaf0] ;  /* 0x0002bc0000047ab9 */ /* 0x000fe40000000a00 */
[----:B------:R-:W-:Y:S02]  /*1b7e0*/  IMAD R7, R28, UR4, RZ ;  /* 0x000000041c077c24 */ /* 0x000fe4000f8e02ff */
[----:B------:R-:W-:-:S04]  /*1b7f0*/  IMAD.WIDE.U32 R4, R29, UR4, R4 ;  /* 0x000000041d047c25 */ /* 0x000fc8000f8e0004 */
[----:B------:R-:W-:Y:S01]  /*1b800*/  IMAD R7, R29, UR5, R7 ;  /* 0x000000051d077c24 */ /* 0x000fe2000f8e0207 */
[----:B------:R-:W-:-:S03]  /*1b810*/  ULDC.64 UR4, c[0x0][0xae0] ;  /* 0x0002b80000047ab9 */ /* 0x000fc60000000a00 */
[----:B------:R-:W-:Y:S02]  /*1b820*/  IMAD.IADD R5, R5, 0x1, R7 ;  /* 0x0000000105057824 */ /* 0x000fe400078e0207 */
[----:B---3--:R-:W-:-:S04]  /*1b830*/  IMAD R8, R12, 0x80, R3 ;  /* 0x000000800c087824 */ /* 0x008fc800078e0203 */
[----:B--2---:R-:W-:-:S04]  /*1b840*/  @P0 IMAD.HI.U32 R6, R8, R9, RZ ;  /* 0x0000000908060227 */ /* 0x004fc800078e00ff */
[----:B------:R-:W-:Y:S01]  /*1b850*/  IMAD.MOV.U32 R3, RZ, RZ, R8 ;  /* 0x000000ffff037224 */ /* 0x000fe200078e0008 */
[----:B----4-:R-:W-:-:S04]  /*1b860*/  @P0 SHF.R.U32.HI R3, RZ, R13, R6 ;  /* 0x0000000dff030219 */ /* 0x010fc80000011606 */
[--C-:B------:R-:W-:Y:S01]  /*1b870*/  SHF.R.S32.HI R6, RZ, 0x1f, R3.reuse ;  /* 0x0000001fff067819 */ /* 0x100fe20000011403 */
[----:B------:R-:W-:Y:S02]  /*1b880*/  IMAD.MOV R7, RZ, RZ, -R3 ;  /* 0x000000ffff077224 */ /* 0x000fe400078e0a03 */
[----:B------:R-:W-:-:S04]  /*1b890*/  IMAD.WIDE.U32 R4, R3, UR4, R4 ;  /* 0x0000000403047c25 */ /* 0x000fc8000f8e0004 */
[----:B------:R-:W-:Y:S02]  /*1b8a0*/  IMAD R6, R6, UR4, RZ ;  /* 0x0000000406067c24 */ /* 0x000fe4000f8e02ff */
[----:B------:R-:W-:Y:S02]  /*1b8b0*/  IMAD R7, R11, R7, R8 ;  /* 0x000000070b077224 */ /* 0x000fe400078e0208 */
[----:B------:R-:W-:Y:S01]  /*1b8c0*/  IMAD R9, R3, UR5, R6 ;  /* 0x0000000503097c24 */ /* 0x000fe2000f8e0206 */
[----:B------:R-:W-:Y:S01]  /*1b8d0*/  ULDC.64 UR4, c[0x0][0xad8] ;  /* 0x0002b60000047ab9 */ /* 0x000fe20000000a00 */
[----:B------:R-:W-:Y:S01]  /*1b8e0*/  IMAD R8, R12, 0x80, R15 ;  /* 0x000000800c087824 */ /* 0x000fe200078e020f */
[----:B------:R-:W-:Y:S01]  /*1b8f0*/  SHF.R.S32.HI R3, RZ, 0x1f, R7 ;  /* 0x0000001fff037819 */ /* 0x000fe20000011407 */
[----:B------:R-:W-:Y:S02]  /*1b900*/  IMAD.IADD R5, R5, 0x1, R9 ;  /* 0x0000000105057824 */ /* 0x000fe400078e0209 */
[----:B------:R-:W-:-:S02]  /*1b910*/  IMAD R11, R0, R11, RZ ;  /* 0x0000000b000b7224 */ /* 0x000fc400078e02ff */
[----:B------:R-:W-:Y:S02]  /*1b920*/  IMAD R6, R3, UR4, RZ ;  /* 0x0000000403067c24 */ /* 0x000fe4000f8e02ff */
[C---:B------:R-:W-:Y:S01]  /*1b930*/  VIADD R3, R8.reuse, 0x40 ;  /* 0x0000004008037836 */ /* 0x040fe20000000000 */
[-C--:B------:R-:W-:Y:S01]  /*1b940*/  ISETP.GE.AND P2, PT, R8, R11.reuse, PT ;  /* 0x0000000b0800720c */ /* 0x080fe20003f46270 */
[C---:B------:R-:W-:Y:S02]  /*1b950*/  IMAD R9, R7.reuse, UR5, R6 ;  /* 0x0000000507097c24 */ /* 0x040fe4000f8e0206 */
[----:B------:R-:W-:Y:S01]  /*1b960*/  IMAD.WIDE.U32 R4, R7, UR4, R4 ;  /* 0x0000000407047c25 */ /* 0x000fe2000f8e0004 */
[----:B------:R-:W-:Y:S01]  /*1b970*/  ISETP.GE.AND P1, PT, R3, R11, PT ;  /* 0x0000000b0300720c */ /* 0x000fe20003f26270 */
[----:B------:R-:W-:Y:S02]  /*1b980*/  ULDC.64 UR4, c[0x0][0xa80] ;  /* 0x0002a00000047ab9 */ /* 0x000fe40000000a00 */
[----:B------:R-:W-:Y:S01]  /*1b990*/  IMAD.IADD R3, R5, 0x1, R9 ;  /* 0x0000000105037824 */ /* 0x000fe200078e0209 */
[----:B------:R-:W-:Y:S01]  /*1b9a0*/  LEA R6, P3, R4, UR4, 0x1 ;  /* 0x0000000404067c11 */ /* 0x000fe2000f8608ff */
[----:B------:R-:W-:-:S02]  /*1b9b0*/  VIADD R0, R8, 0x20 ;  /* 0x0000002008007836 */ /* 0x000fc40000000000 */
[----:B------:R-:W-:Y:S01]  /*1b9c0*/  IMAD.SHL.U32 R7, R10, 0x8, RZ ;  /* 0x000000080a077824 */ /* 0x000fe200078e00ff */
[----:B------:R-:W-:Y:S02]  /*1b9d0*/  LEA.HI.X R3, R4, UR5, R3, 0x1, P3 ;  /* 0x0000000504037c11 */ /* 0x000fe400098f0c03 */
[----:B------:R-:W-:Y:S01]  /*1b9e0*/  ISETP.GE.AND P0, PT, R0, R11, PT ;  /* 0x0000000b0000720c */ /* 0x000fe20003f06270 */
[C---:B------:R-:W-:Y:S01]  /*1b9f0*/  VIADD R9, R7.reuse, 0x40 ;  /* 0x0000004007097836 */ /* 0x040fe20000000000 */
[----:B------:R2:W3:Y:S01]  /*1ba00*/  SHFL.IDX PT, R4, R6, RZ, 0x181f ;  /* 0x00181fff06047589 */ /* 0x0004e200000e0000 */
[----:B------:R-:W-:Y:S01]  /*1ba10*/  VIADD R13, R7, 0x80 ;  /* 0x00000080070d7836 */ /* 0x000fe20000000000 */
[----:B------:R-:W-:Y:S02]  /*1ba20*/  SHF.R.S32.HI R14, RZ, 0x1f, R7 ;  /* 0x0000001fff0e7819 */ /* 0x000fe40000011407 */
[----:B------:R2:W4:Y:S01]  /*1ba30*/  SHFL.IDX PT, R0, R3, RZ, 0x181f ;  /* 0x00181fff03007589 */ /* 0x00052200000e0000 */
[----:B------:R-:W-:-:S02]  /*1ba40*/  SHF.R.S32.HI R10, RZ, 0x1f, R9 ;  /* 0x0000001fff0a7819 */ /* 0x000fc40000011409 */
[----:B------:R-:W-:Y:S01]  /*1ba50*/  SHF.R.S32.HI R12, RZ, 0x1f, R13 ;  /* 0x0000001fff0c7819 */ /* 0x000fe2000001140d */
[----:B------:R-:W-:Y:S06]  /*1ba60*/  @P2 BRA `(.L_x_663) ;  /* 0x0000000000342947 */ /* 0x000fec0003800000 */
[----:B------:R-:W-:Y:S02]  /*1ba70*/  ULDC UR4, c[0x0][0xac8] ;  /* 0x0002b20000047ab9 */ /* 0x000fe40000000800 */
[----:B------:R-:W-:Y:S02]  /*1ba80*/  ISETP.GE.AND P4, PT, R7, UR4, PT ;  /* 0x0000000407007c0c */ /* 0x000fe4000bf86270 */
[----:B------:R-:W-:Y:S02]  /*1ba90*/  ISETP.GE.AND P3, PT, R9, UR4, PT ;  /* 0x0000000409007c0c */ /* 0x000fe4000bf66270 */
[----:B------:R-:W-:-:S09]  /*1baa0*/  ISETP.GE.AND P2, PT, R13, UR4, PT ;  /* 0x000000040d007c0c */ /* 0x000fd2000bf46270 */
[-C--:B---3--:R-:W-:Y:S02]  /*1bab0*/  @!P4 LEA R20, P6, R7, R4.reuse, 0x1 ;  /* 0x000000040714c211 */ /* 0x088fe400078c08ff */
[----:B------:R-:W-:Y:S02]  /*1bac0*/  @!P3 LEA R24, P5, R9, R4, 0x1 ;  /* 0x000000040918b211 */ /* 0x000fe400078a08ff */
[----:B----4-:R-:W-:Y:S02]  /*1bad0*/  @!P4 LEA.HI.X R21, R7, R0, R14, 0x1, P6 ;  /* 0x000000000715c211 */ /* 0x010fe400030f0c0e */
[----:B------:R-:W-:Y:S02]  /*1bae0*/  @!P2 LEA R4, P6, R13, R4, 0x1 ;  /* 0x000000040d04a211 */ /* 0x000fe400078c08ff */
[-C--:B------:R-:W-:Y:S01]  /*1baf0*/  @!P3 LEA.HI.X R25, R9, R0.reuse, R10, 0x1, P5 ;  /* 0x000000000919b211 */ /* 0x080fe200028f0c0a */
[----:B------:R3:W-:Y:S01]  /*1bb00*/  @!P4 ST.E.128 desc[UR48][R20.64], RZ ;  /* 0x000000ff1400c985 */ /* 0x0007e2000c101d30 */
[----:B------:R-:W-:-:S03]  /*1bb10*/  @!P2 LEA.HI.X R5, R13, R0, R12, 0x1, P6 ;  /* 0x000000000d05a211 */ /* 0x000fc600030f0c0c */
[----:B------:R3:W-:Y:S04]  /*1bb20*/  @!P3 ST.E.128 desc[UR48][R24.64], RZ ;  /* 0x000000ff1800b985 */ /* 0x0007e8000c101d30 */
[----:B------:R3:W-:Y:S02]  /*1bb30*/  @!P2 ST.E.128 desc[UR48][R4.64], RZ ;  /* 0x000000ff0400a985 */ /* 0x0007e4000c101d30 */
.L_x_663:
[----:B------:R-:W-:Y:S05]  /*1bb40*/  BSYNC B1 ;  /* 0x0000000000017941 */ /* 0x000fea0003800000 */
.L_x_662:
        /* <DEDUP_REMOVED lines=17> */
.L_x_665:
[----:B------:R-:W-:Y:S05]  /*1bc60*/  BSYNC B1 ;  /* 0x0000000000017941 */ /* 0x000fea0003800000 */
.L_x_664:
[----:B0-----:R0:W0:Y:S01]  /*1bc70*/  SHFL.IDX PT, R0, R3, 0x2, 0x181f ;  /* 0x00581f0003007f89 */ /* 0x00102200000e0000 */
[----:B------:R-:W-:Y:S03]  /*1bc80*/  BSSY B1, `(.L_x_666) ;  /* 0x0000010000017945 */ /* 0x000fe60003800000 */
[----:B---3--:R3:W0:Y:S01]  /*1bc90*/  SHFL.IDX PT, R4, R6, 0x2, 0x181f ;  /* 0x00581f0006047f89 */ /* 0x00862200000e0000 */
        /* <DEDUP_REMOVED lines=8> */
[-C--:B------:R-:W-:Y:S02]  /*1bd20*/  @!P3 LEA.HI.X R21, R7, R0.reuse, R14, 0x1, P0 ;  /* 0x000000000715b211 */ /* 0x080fe400000f0c0e */
[-C--:B------:R-:W-:Y:S02]  /*1bd30*/  @!P4 LEA.HI.X R25, R9, R0.reuse, R10, 0x1, P1 ;  /* 0x000000000919c211 */ /* 0x080fe400008f0c0a */
[----:B------:R-:W-:Y:S01]  /*1bd40*/  @!P5 LEA.HI.X R5, R13, R0, R12, 0x1, P2 ;  /* 0x000000000d05d211 */ /* 0x000fe200010f0c0c */
[----:B------:R0:W-:Y:S04]  /*1bd50*/  @!P3 ST.E.128 desc[UR48][R20.64], RZ ;  /* 0x000000ff1400b985 */ /* 0x0001e8000c101d30 */
[----:B------:R0:W-:Y:S04]  /*1bd60*/  @!P4 ST.E.128 desc[UR48][R24.64], RZ ;  /* 0x000000ff1800c985 */ /* 0x0001e8000c101d30 */
[----:B------:R0:W-:Y:S02]  /*1bd70*/  @!P5 ST.E.128 desc[UR48][R4.64], RZ ;  /* 0x000000ff0400d985 */ /* 0x0001e4000c101d30 */
.L_x_667:
[----:B------:R-:W-:Y:S05]  /*1bd80*/  BSYNC B1 ;  /* 0x0000000000017941 */ /* 0x000fea0003800000 */
.L_x_666:
[----:B0-----:R-:W-:Y:S01]  /*1bd90*/  VIADD R0, R8, 0x60 ;  /* 0x0000006008007836 */ /* 0x001fe20000000000 */
[----:B--2-4-:R-:W4:Y:S04]  /*1bda0*/  SHFL.IDX PT, R3, R3, 0x3, 0x181f ;  /* 0x00781f0003037f89 */ /* 0x014f2800000e0000 */
[----:B------:R-:W-:Y:S01]  /*1bdb0*/  ISETP.GE.AND P0, PT, R0, R11, PT ;  /* 0x0000000b0000720c */ /* 0x000fe20003f06270 */
[----:B------:R0:W2:-:S12]  /*1bdc0*/  SHFL.IDX PT, R4, R6, 0x3, 0x181f ;  /* 0x00781f0006047f89 */ /* 0x00009800000e0000 */
[----:B0-----:R-:W-:Y:S05]  /*1bdd0*/  @P0 BRA `(.L_x_656) ;  /* 0x0000000000340947 */ /* 0x001fea0003800000 */
[----:B------:R-:W-:Y:S02]  /*1bde0*/  ULDC UR4, c[0x0][0xac8] ;  /* 0x0002b20000047ab9 */ /* 0x000fe40000000800 */
[----:B------:R-:W-:Y:S02]  /*1bdf0*/  ISETP.GE.AND P3, PT, R7, UR4, PT ;  /* 0x0000000407007c0c */ /* 0x000fe4000bf66270 */
[----:B------:R-:W-:Y:S02]  /*1be00*/  ISETP.GE.AND P4, PT, R9, UR4, PT ;  /* 0x0000000409007c0c */ /* 0x000fe4000bf86270 */
[----:B------:R-:W-:-:S09]  /*1be10*/  ISETP.GE.AND P5, PT, R13, UR4, PT ;  /* 0x000000040d007c0c */ /* 0x000fd2000bfa6270 */
[-C--:B--23--:R-:W-:Y:S02]  /*1be20*/  @!P3 LEA R6, P0, R7, R4.reuse, 0x1 ;  /* 0x000000040706b211 */ /* 0x08cfe400078008ff */
        /* <DEDUP_REMOVED lines=8> */
.L_x_656:
[----:B------:R-:W-:Y:S05]  /*1beb0*/  BSYNC B0 ;  /* 0x0000000000007941 */ /* 0x000fea0003800000 */
.L_x_646:
[----:B------:R-:W-:Y:S02]  /*1bec0*/  ULDC UR4, c[0x0][0xc3c] ;  /* 0x00030f0000047ab9 */ /* 0x000fe40000000800 */
[----:B-1----:R-:W-:-:S13]  /*1bed0*/  ISETP.GE.AND P0, PT, R139, UR4, PT ;  /* 0x000000048b007c0c */ /* 0x002fda000bf06270 */
[----:B------:R-:W-:Y:S05]  /*1bee0*/  @!P0 BRA `(.L_x_668) ;  /* 0xfffffe5400c88947 */ /* 0x000fea000383ffff */
[----:B------:R-:W-:Y:S05]  /*1bef0*/  BRA `(.L_x_446) ;  /* 0x0000007000e47947 */ /* 0x000fea0003800000 */
.L_x_444:
[----:B------:R-:W-:-:S08]  /*1bf00*/  NOP ;  /* 0x0000000000007918 */ /* 0x000fd00000000000 */
[----:B0-----:R-:W0:-:S00]  /*1bf10*/  USETMAXREG.DEALLOC.CTAPOOL 0x28 ;  /* 0x00000028000079c8 */ /* 0x001e0000080e0500 */
[----:B0-----:R-:W2:Y:S01]  /*1bf20*/  LDL.LU R3, [R1] ;  /* 0x0000000001037983 */ /* 0x001ea20000300800 */
[----:B------:R-:W-:Y:S02]  /*1bf30*/  LOP3.LUT R2, R2, 0x3, RZ, 0xc0, !PT ;  /* 0x0000000302027812 */ /* 0x000fe400078ec0ff */
[----:B------:R-:W-:-:S04]  /*1bf40*/  MOV R6, RZ ;  /* 0x000000ff00067202 */ /* 0x000fc80000000f00 */
[----:B------:R-:W0:Y:S02]  /*1bf50*/  SHFL.IDX PT, R2, R2, RZ, 0x1f ;  /* 0x00001fff02027589 */ /* 0x000e2400000e0000 */
[----:B0-----:R-:W-:Y:S02]  /*1bf60*/  ISETP.NE.AND P0, PT, R2, RZ, PT ;  /* 0x000000ff0200720c */ /* 0x001fe40003f05270 */
[----:B--2---:R-:W-:-:S11]  /*1bf70*/  LOP3.LUT R3, R3, 0xffffffdf, RZ, 0xc0, !PT ;  /* 0xffffffdf03037812 */ /* 0x004fd600078ec0ff */
[----:B------:R-:W-:-:S05]  /*1bf80*/  @P0 LOP3.LUT R3, R3, 0x20, RZ, 0xfc, !PT ;  /* 0x0000002003030812 */ /* 0x000fca00078efcff */
[----:B------:R0:W-:Y:S01]  /*1bf90*/  STL [R1], R3 ;  /* 0x0000000301007387 */ /* 0x0001e20000100800 */
[----:B------:R-:W-:Y:S05]  /*1bfa0*/  @!P0 BRA `(.L_x_669) ;  /* 0x00000000001c8947 */ /* 0x000fea0003800000 */
[----:B------:R-:W1:Y:S08]  /*1bfb0*/  S2UR UR5, SR_CgaCtaId ;  /* 0x00000000000579c3 */ /* 0x000e700000008800 */
[----:B------:R-:W-:Y:S06]  /*1bfc0*/  BAR.SYNC.DEFER_BLOCKING 0x5, 0x180 ;  /* 0x0146000000007b1d */ /* 0x000fec0000010000 */
[----:B------:R-:W-:-:S02]  /*1bfd0*/  UMOV UR4, 0x400 ;  /* 0x0000040000047882 */ /* 0x000fc40000000000 */
[----:B-1----:R-:W-:-:S09]  /*1bfe0*/  ULEA UR4, UR5, UR4, 0x18 ;  /* 0x0000000405047291 */ /* 0x002fd2000f8ec03f */
[----:B------:R-:W1:Y:S01]  /*1bff0*/  LDS.128 R16, [UR4+0x308d0] ;  /* 0x0308d004ff107984 */ /* 0x000e620008000c00 */
[----:B------:R-:W-:Y:S06]  /*1c000*/  BAR.ARV 0x4, 0x180 ;  /* 0x0106000000007b1d */ /* 0x000fec0000002000 */
[----:B------:R-:W-:Y:S05]  /*1c010*/  BRA `(.L_x_670) ;  /* 0x0000000800947947 */ /* 0x000fea0003800000 */
.L_x_669:
[----:B------:R-:W-:Y:S01]  /*1c020*/  LOP3.LUT R7, R0, 0x1f, RZ, 0xc0, !PT ;  /* 0x0000001f00077812 */ /* 0x000fe200078ec0ff */
[----:B------:R-:W-:Y:S01]  /*1c030*/  ULDC UR4, c[0x0][0xc3c] ;  /* 0x00030f0000047ab9 */ /* 0x000fe20000000800 */
[----:B------:R-:W-:Y:S01]  /*1c040*/  IMAD.MOV.U32 R9, RZ, RZ, RZ ;  /* 0x000000ffff097224 */ /* 0x000fe200078e00ff */
[----:B------:R-:W1:Y:S01]  /*1c050*/  S2UR UR6, SR_CTAID.X ;  /* 0x00000000000679c3 */ /* 0x000e620000002500 */
[----:B------:R-:W-:Y:S01]  /*1c060*/  ISETP.NE.AND P0, PT, R7, 0x1f, PT ;  /* 0x0000001f0700780c */ /* 0x000fe20003f05270 */
[----:B------:R-:W-:-:S03]  /*1c070*/  ULDC UR5, c[0x0][0xc38] ;  /* 0x00030e0000057ab9 */ /* 0x000fc60000000800 */
[----:B------:R-:W-:-:S13]  /*1c080*/  ISETP.GE.OR P1, PT, R7, UR4, !P0 ;  /* 0x0000000407007c0c */ /* 0x000fda000c726670 */
[----:B------:R-:W2:Y:S08]  /*1c090*/  @!P1 LDC.64 R4, c[0x0][0xc80] ;  /* 0x00032000ff049b82 */ /* 0x000eb00000000a00 */
[----:B0-----:R-:W0:Y:S01]  /*1c0a0*/  @!P1 LDC.64 R2, c[0x0][0xc78] ;  /* 0x00031e00ff029b82 */ /* 0x001e220000000a00 */
[----:B--2---:R-:W-:-:S05]  /*1c0b0*/  @!P1 IMAD.WIDE.U32 R4, R7, 0x4, R4 ;  /* 0x0000000407049825 */ /* 0x004fca00078e0004 */
[----:B------:R-:W2:Y:S01]  /*1c0c0*/  @!P1 LDG.E R6, desc[UR48][R4.64] ;  /* 0x0000003004069981 */ /* 0x000ea2000c1e1900 */
[----:B0-----:R-:W-:-:S05]  /*1c0d0*/  @!P1 IMAD.WIDE.U32 R2, R7, 0x4, R2 ;  /* 0x0000000407029825 */ /* 0x001fca00078e0002 */
[----:B------:R-:W2:Y:S01]  /*1c0e0*/  @!P1 LDG.E R9, desc[UR48][R2.64] ;  /* 0x0000003002099981 */ /* 0x000ea2000c1e1900 */
[C---:B------:R-:W-:Y:S02]  /*1c0f0*/  ISETP.NE.AND P1, PT, R7.reuse, RZ, PT ;  /* 0x000000ff0700720c */ /* 0x040fe40003f25270 */
[C---:B------:R-:W-:Y:S02]  /*1c100*/  ISETP.GE.U32.AND P2, PT, R7.reuse, 0x2, PT ;  /* 0x000000020700780c */ /* 0x040fe40003f46070 */
[C---:B------:R-:W-:Y:S02]  /*1c110*/  ISETP.GE.U32.AND P3, PT, R7.reuse, 0x4, PT ;  /* 0x000000040700780c */ /* 0x040fe40003f66070 */
[C---:B------:R-:W-:Y:S02]  /*1c120*/  ISETP.GE.U32.AND P4, PT, R7.reuse, 0x8, PT ;  /* 0x000000080700780c */ /* 0x040fe40003f86070 */
[----:B------:R-:W-:Y:S01]  /*1c130*/  ISETP.GE.U32.AND P5, PT, R7, 0x10, PT ;  /* 0x000000100700780c */ /* 0x000fe20003fa6070 */
[----:B------:R-:W-:Y:S01]  /*1c140*/  UMOV UR4, URZ ;  /* 0x0000003f00047c82 */ /* 0x000fe20008000000 */
        /* <DEDUP_REMOVED lines=16> */
[----:B------:R-:W0:Y:S02]  /*1c250*/  SHFL.IDX PT, R8, R5, 0x1f, 0x1f ;  /* 0x03e01f0005087f89 */ /* 0x000e2400000e0000 */
[----:B0-----:R-:W-:-:S05]  /*1c260*/  IMAD R8, R8, UR5, RZ ;  /* 0x0000000508087c24 */ /* 0x001fca000f8e02ff */
[----:B-1----:R-:W-:Y:S01]  /*1c270*/  ISETP.GT.AND P6, PT, R8, UR6, PT ;  /* 0x0000000608007c0c */ /* 0x002fe2000bfc4270 */
[----:B------:R-:W-:-:S12]  /*1c280*/  IMAD.MOV.U32 R3, RZ, RZ, R8 ;  /* 0x000000ffff037224 */ /* 0x000fd800078e0008 */
[----:B------:R-:W-:Y:S05]  /*1c290*/  @P6 BRA `(.L_x_671) ;  /* 0x0000000000a06947 */ /* 0x000fea0003800000 */
[----:B------:R-:W-:Y:S01]  /*1c2a0*/  IMAD.MOV.U32 R8, RZ, RZ, R3 ;  /* 0x000000ffff087224 */ /* 0x000fe200078e0003 */
[----:B------:R-:W-:Y:S01]  /*1c2b0*/  UMOV UR4, URZ ;  /* 0x0000003f00047c82 */ /* 0x000fe20008000000 */
[----:B------:R-:W-:-:S05]  /*1c2c0*/  ULDC UR5, c[0x0][0xc38] ;  /* 0x00030e0000057ab9 */ /* 0x000fca0000000800 */
.L_x_673:
[----:B------:R-:W0:Y:S01]  /*1c2d0*/  LDC R2, c[0x0][0xc3c] ;  /* 0x00030f00ff027b82 */ /* 0x000e220000000800 */
[----:B------:R-:W-:Y:S01]  /*1c2e0*/  UIADD3 UR4, UR4, 0x1f, URZ ;  /* 0x0000001f04047890 */ /* 0x000fe2000fffe03f */
[----:B------:R-:W-:Y:S02]  /*1c2f0*/  ULDC UR7, c[0x0][0xc3c] ;  /* 0x00030f0000077ab9 */ /* 0x000fe40000000800 */
[----:B------:R-:W-:-:S03]  /*1c300*/  IMAD.U32 R19, RZ, RZ, UR7 ;  /* 0x00000007ff137e24 */ /* 0x000fc6000f8e00ff */
        /* <DEDUP_REMOVED lines=28> */
[----:B------:R-:W0:Y:S02]  /*1c4d0*/  SHFL.IDX PT, R2, R5, 0x1f, 0x1f ;  /* 0x03e01f0005027f89 */ /* 0x000e2400000e0000 */
[----:B0-----:R-:W-:-:S04]  /*1c4e0*/  IMAD R3, R2, UR5, RZ ;  /* 0x0000000502037c24 */ /* 0x001fc8000f8e02ff */
[----:B------:R-:W-:-:S05]  /*1c4f0*/  IMAD.IADD R8, R3, 0x1, R8 ;  /* 0x0000000103087824 */ /* 0x000fca00078e0208 */
[----:B------:R-:W-:-:S13]  /*1c500*/  ISETP.GT.AND P6, PT, R8, UR6, PT ;  /* 0x0000000608007c0c */ /* 0x000fda000bfc4270 */
[----:B------:R-:W-:Y:S05]  /*1c510*/  @!P6 BRA `(.L_x_673) ;  /* 0xfffffffc006ce947 */ /* 0x000fea000383ffff */
.L_x_671:
        /* <DEDUP_REMOVED lines=18> */
.L_x_674:
[----:B-1----:R-:W-:Y:S01]  /*1c640*/  IMAD R16, R16, UR5, R11 ;  /* 0x0000000510107c24 */ /* 0x002fe2000f8e020b */
[----:B0-----:R-:W-:Y:S01]  /*1c650*/  IABS R5, R9 ;  /* 0x0000000900057213 */ /* 0x001fe20000000000 */
[----:B------:R-:W-:Y:S01]  /*1c660*/  IMAD.MOV.U32 R11, RZ, RZ, R12 ;  /* 0x000000ffff0b7224 */ /* 0x000fe200078e000c */
[----:B------:R-:W-:Y:S01]  /*1c670*/  IABS R12, R6 ;  /* 0x00000006000c7213 */ /* 0x000fe20000000000 */
[----:B------:R-:W-:Y:S01]  /*1c680*/  IMAD.MOV.U32 R2, RZ, RZ, RZ ;  /* 0x000000ffff027224 */ /* 0x000fe200078e00ff */
[----:B------:R-:W-:Y:S01]  /*1c690*/  IADD3 R17, -R16, UR6, RZ ;  /* 0x0000000610117c10 */ /* 0x000fe2000fffe1ff */
[----:B------:R-:W-:Y:S01]  /*1c6a0*/  IMAD R11, R11, R4, RZ ;  /* 0x000000040b0b7224 */ /* 0x000fe200078e02ff */
[----:B------:R-:W0:Y:S01]  /*1c6b0*/  I2F.RP R8, R5 ;  /* 0x0000000500087306 */ /* 0x000e220000209400 */
[----:B------:R-:W-:Y:S01]  /*1c6c0*/  IMAD.MOV R12, RZ, RZ, -R12 ;  /* 0x000000ffff0c7224 */ /* 0x000fe200078e0a0c */
[----:B------:R-:W-:Y:S01]  /*1c6d0*/  IABS R10, R17 ;  /* 0x00000011000a7213 */ /* 0x000fe20000000000 */
[----:B------:R-:W-:-:S04]  /*1c6e0*/  IMAD.HI.U32 R2, R3, R11, R2 ;  /* 0x0000000b03027227 */ /* 0x000fc800078e0002 */
[----:B------:R-:W-:Y:S02]  /*1c6f0*/  IMAD.MOV.U32 R3, RZ, RZ, R10 ;  /* 0x000000ffff037224 */ /* 0x000fe400078e000a */
[----:B------:R-:W-:Y:S02]  /*1c700*/  IMAD.MOV.U32 R10, RZ, RZ, R12 ;  /* 0x000000ffff0a7224 */ /* 0x000fe400078e000c */
[----:B------:R-:W-:-:S04]  /*1c710*/  IMAD.HI.U32 R2, R2, R3, RZ ;  /* 0x0000000302027227 */ /* 0x000fc800078e00ff */
[----:B------:R-:W-:Y:S01]  /*1c720*/  IMAD R3, R2, R10, R3 ;  /* 0x0000000a02037224 */ /* 0x000fe200078e0203 */
[----:B0-----:R-:W0:Y:S01]  /*1c730*/  MUFU.RCP R8, R8 ;  /* 0x0000000800087308 */ /* 0x001e220000001000 */
[----:B------:R-:W-:-:S03]  /*1c740*/  VIADD R19, R19, UR4 ;  /* 0x0000000413137c36 */ /* 0x000fc60008000000 */
[----:B------:R-:W-:-:S13]  /*1c750*/  ISETP.GT.U32.AND P1, PT, R4, R3, PT ;  /* 0x000000030400720c */ /* 0x000fda0003f24070 */
[----:B------:R-:W-:Y:S02]  /*1c760*/  @!P1 IMAD.IADD R3, R3, 0x1, -R4 ;  /* 0x0000000103039824 */ /* 0x000fe400078e0a04 */
[----:B0-----:R-:W-:Y:S02]  /*1c770*/  VIADD R10, R8, 0xffffffe ;  /* 0x0ffffffe080a7836 */ /* 0x001fe40000000000 */
[----:B------:R-:W-:Y:S01]  /*1c780*/  @!P1 VIADD R2, R2, 0x1 ;  /* 0x0000000102029836 */ /* 0x000fe20000000000 */
[----:B------:R-:W-:Y:S02]  /*1c790*/  ISETP.GE.U32.AND P0, PT, R3, R4, PT ;  /* 0x000000040300720c */ /* 0x000fe40003f06070 */
[----:B------:R0:W1:Y:S01]  /*1c7a0*/  F2I.FTZ.U32.TRUNC.NTZ R3, R10 ;  /* 0x0000000a00037305 */ /* 0x000062000021f000 */
[----:B------:R-:W-:Y:S02]  /*1c7b0*/  LOP3.LUT R4, R17, R6, RZ, 0x3c, !PT ;  /* 0x0000000611047212 */ /* 0x000fe400078e3cff */
[----:B------:R-:W-:-:S02]  /*1c7c0*/  ISETP.NE.AND P1, PT, R6, RZ, PT ;  /* 0x000000ff0600720c */ /* 0x000fc40003f25270 */
        /* <DEDUP_REMOVED lines=25> */
[----:B------:R-:W-:-:S04]  /*1c960*/  @P0 VIADD R2, R2, 0x1 ;  /* 0x0000000102020836 */ /* 0x000fc80000000000 */
[----:B------:R-:W-:Y:S01]  /*1c970*/  @!P2 IMAD.MOV R2, RZ, RZ, -R2 ;  /* 0x000000ffff02a224 */ /* 0x000fe200078e0a02 */
[----:B------:R-:W-:-:S05]  /*1c980*/  @!P1 LOP3.LUT R2, RZ, R9, RZ, 0x33, !PT ;  /* 0x00000009ff029212 */ /* 0x000fca00078e33ff */
[----:B------:R-:W-:-:S04]  /*1c990*/  IMAD.MOV R18, RZ, RZ, -R2 ;  /* 0x000000ffff127224 */ /* 0x000fc800078e0a02 */
[C---:B------:R-:W-:Y:S02]  /*1c9a0*/  IMAD R18, R9.reuse, R18, R8 ;  /* 0x0000001209127224 */ /* 0x040fe400078e0208 */
[----:B------:R-:W-:-:S04]  /*1c9b0*/  IMAD R9, R9, 0x1000000, R2 ;  /* 0x0100000009097824 */ /* 0x000fc800078e0202 */
[----:B------:R-:W-:Y:S01]  /*1c9c0*/  IMAD R18, R18, 0x10000, R9 ;  /* 0x0001000012127824 */ /* 0x000fe200078e0209 */
[----:B------:R-:W-:Y:S06]  /*1c9d0*/  BRA `(.L_x_675) ;  /* 0x00000000000c7947 */ /* 0x000fec0003800000 */
.L_x_672:
[----:B------:R-:W-:Y:S01]  /*1c9e0*/  IMAD.MOV.U32 R17, RZ, RZ, RZ ;  /* 0x000000ffff117224 */ /* 0x000fe200078e00ff */
[----:B------:R-:W-:Y:S01]  /*1c9f0*/  MOV R18, RZ ;  /* 0x000000ff00127202 */ /* 0x000fe20000000f00 */
[----:B------:R-:W-:-:S07]  /*1ca00*/  IMAD.U32 R16, RZ, RZ, UR6 ;  /* 0x00000006ff107e24 */ /* 0x000fce000f8e00ff */
.L_x_675:
[----:B------:R-:W-:-:S13]  /*1ca10*/  ISETP.NE.AND P0, PT, R7, RZ, PT ;  /* 0x000000ff0700720c */ /* 0x000fda0003f05270 */
[----:B------:R-:W0:Y:S01]  /*1ca20*/  @!P0 S2R R3, SR_CgaCtaId ;  /* 0x0000000000038919 */ /* 0x000e220000008800 */
[----:B------:R-:W-:-:S04]  /*1ca30*/  @!P0 MOV R2, 0x400 ;  /* 0x0000040000028802 */ /* 0x000fc80000000f00 */
[----:B0-----:R-:W-:-:S05]  /*1ca40*/  @!P0 LEA R2, R3, R2, 0x18 ;  /* 0x0000000203028211 */ /* 0x001fca00078ec0ff */
[----:B------:R0:W-:Y:S01]  /*1ca50*/  @!P0 STS.128 [R2+0x308d0], R16 ;  /* 0x0308d01002008388 */ /* 0x0001e20000000c00 */
[----:B------:R-:W-:Y:S06]  /*1ca60*/  BAR.ARV 0x5, 0x180 ;  /* 0x0146000000007b1d */ /* 0x000fec0000002000 */
.L_x_670:
[----:B------:R2:W-:Y:S01]  /*1ca70*/  STL [R1+0x2c], RZ ;  /* 0x00002cff01007387 */ /* 0x0005e20000100800 */
[----:B------:R-:W-:Y:S01]  /*1ca80*/  ULDC UR4, c[0x0][0xc3c] ;  /* 0x00030f0000047ab9 */ /* 0x000fe20000000800 */
[----:B------:R-:W-:Y:S01]  /*1ca90*/  IMAD.MOV.U32 R28, RZ, RZ, 0x1 ;  /* 0x00000001ff1c7424 */ /* 0x000fe200078e00ff */
[----:B-1----:R-:W-:Y:S01]  /*1caa0*/  ISETP.GE.AND P0, PT, R19, UR4, PT ;  /* 0x0000000413007c0c */ /* 0x002fe2000bf06270 */
[----:B------:R-:W-:-:S12]  /*1cab0*/  IMAD.MOV.U32 R26, RZ, RZ, RZ ;  /* 0x000000ffff1a7224 */ /* 0x000fd800078e00ff */
[----:B--2---:R-:W-:Y:S05]  /*1cac0*/  @P0 BRA `(.L_x_676) ;  /* 0x0000006400140947 */ /* 0x004fea0003800000 */
[----:B------:R-:W2:Y:S01]  /*1cad0*/  LDL R4, [R1+0x18] ;  /* 0x0000180001047983 */ /* 0x000ea20000100800 */
[C---:B------:R-:W-:Y:S01]  /*1cae0*/  IMAD.SHL.U32 R32, R0.reuse, 0x8, RZ ;  /* 0x0000000800207824 */ /* 0x040fe200078e00ff */
[----:B0-----:R-:W-:Y:S01]  /*1caf0*/  LOP3.LUT R2, R0, 0x7f, RZ, 0xc0, !PT ;  /* 0x0000007f00027812 */ /* 0x001fe200078ec0ff */
[----:B------:R-:W0:Y:S01]  /*1cb00*/  S2UR UR5, SR_CgaCtaId ;  /* 0x00000000000579c3 */ /* 0x000e220000008800 */
[----:B------:R-:W-:Y:S01]  /*1cb10*/  UMOV UR4, 0x400 ;  /* 0x0000040000047882 */ /* 0x000fe20000000000 */
[----:B------:R-:W-:Y:S01]  /*1cb20*/  BSSY B8, `(.L_x_676) ;  /* 0x000063f000087945 */ /* 0x000fe20003800000 */
[----:B------:R-:W-:Y:S01]  /*1cb30*/  LOP3.LUT R3, R32, 0x1f8, RZ, 0xc0, !PT ;  /* 0x000001f820037812 */ /* 0x000fe200078ec0ff */
[----:B------:R-:W-:Y:S01]  /*1cb40*/  IMAD.SHL.U32 R36, R2, 0x8, RZ ;  /* 0x0000000802247824 */ /* 0x000fe200078e00ff */
[----:B------:R-:W-:Y:S01]  /*1cb50*/  SHF.R.U32.HI R2, RZ, 0x3, R2 ;  /* 0x00000003ff027819 */ /* 0x000fe20000011602 */
[----:B------:R-:W-:Y:S01]  /*1cb60*/  IMAD.MOV.U32 R29, RZ, RZ, 0x1 ;  /* 0x00000001ff1d7424 */ /* 0x000fe200078e00ff */
[----:B------:R-:W-:Y:S01]  /*1cb70*/  LOP3.LUT R3, R3, 0x38, R0, 0x78, !PT ;  /* 0x0000003803037812 */ /* 0x000fe200078e7800 */
[----:B------:R-:W-:Y:S01]  /*1cb80*/  IMAD.SHL.U32 R0, R0, 0x10, RZ ;  /* 0x0000001000007824 */ /* 0x000fe200078e00ff */
[----:B------:R-:W-:-:S02]  /*1cb90*/  LOP3.LUT R32, R32, 0x38, RZ, 0xc0, !PT ;  /* 0x0000003820207812 */ /* 0x000fc400078ec0ff */
[----:B------:R-:W-:Y:S02]  /*1cba0*/  CS2R R26, SRZ ;  /* 0x00000000001a7805 */ /* 0x000fe4000001ff00 */
[----:B------:R-:W-:Y:S01]  /*1cbb0*/  LOP3.LUT R36, R3, 0x200, R36, 0xf8, !PT ;  /* 0x0000020003247812 */ /* 0x000fe200078ef824 */
[----:B------:R-:W-:Y:S01]  /*1cbc0*/  IMAD.MOV.U32 R28, RZ, RZ, 0x1 ;  /* 0x00000001ff1c7424 */ /* 0x000fe200078e00ff */
[----:B------:R-:W-:Y:S01]  /*1cbd0*/  LOP3.LUT R0, R2, 0x70, R0, 0xf8, !PT ;  /* 0x0000007002007812 */ /* 0x000fe200078ef800 */
[----:B------:R-:W-:Y:S01]  /*1cbe0*/  ULDC.64 UR36, c[0x0][0x198] ;  /* 0x0000660000247ab9 */ /* 0x000fe20000000a00 */
[C---:B------:R-:W-:Y:S01]  /*1cbf0*/  LOP3.LUT R35, R32.reuse, 0x40, RZ, 0xfc, !PT ;  /* 0x0000004020237812 */ /* 0x040fe200078efcff */
[----:B------:R-:W-:Y:S01]  /*1cc00*/  ULDC UR38, c[0x0][0xc] ;  /* 0x0000030000267ab9 */ /* 0x000fe20000000800 */
[----:B------:R-:W-:Y:S01]  /*1cc10*/  LOP3.LUT R33, R32, 0x80, RZ, 0xfc, !PT ;  /* 0x0000008020217812 */ /* 0x000fe200078efcff */
[----:B0-----:R-:W-:-:S06]  /*1cc20*/  ULEA UR4, UR5, UR4, 0x18 ;  /* 0x0000000405047291 */ /* 0x001fcc000f8ec03f */
[----:B------:R-:W-:-:S04]  /*1cc30*/  IMAD.U32 R22, RZ, RZ, UR4 ;  /* 0x00000004ff167e24 */ /* 0x000fc8000f8e00ff */
[----:B------:R-:W-:Y:S01]  /*1cc40*/  IMAD R37, R36, 0x2, R22 ;  /* 0x0000000224257824 */ /* 0x000fe200078e0216 */
[----:B--2---:R-:W-:-:S05]  /*1cc50*/  LOP3.LUT R3, R4, 0x2, RZ, 0xfc, !PT ;  /* 0x0000000204037812 */ /* 0x004fca00078efcff */
[----:B------:R0:W-:Y:S04]  /*1cc60*/  STL [R1+0x3c], R3 ;  /* 0x00003c0301007387 */ /* 0x0001e80000100800 */
[----:B------:R0:W-:Y:S02]  /*1cc70*/  STL [R1+0x2c], RZ ;  /* 0x00002cff01007387 */ /* 0x0001e40000100800 */
.L_x_781:
[----:B------:R-:W1:Y:S02]  /*1cc80*/  LDC.64 R30, c[0x0][0xc88] ;  /* 0x00032200ff1e7b82 */ /* 0x000e640000000a00 */
[----:B-1----:R-:W-:-:S06]  /*1cc90*/  IMAD.WIDE R30, R19, 0x4, R30 ;  /* 0x00000004131e7825 */ /* 0x002fcc00078e021e */
[----:B--2---:R-:W2:Y:S01]  /*1cca0*/  LDG.E R30, desc[UR48][R30.64] ;  /* 0x000000301e1e7981 */ /* 0x004ea2000c1e1900 */
[----:B------:R-:W-:Y:S05]  /*1ccb0*/  YIELD ;  /* 0x0000000000007946 */ /* 0x000fea0003800000 */
[----:B------:R-:W-:Y:S01]  /*1ccc0*/  ULDC.64 UR4, c[0x0][0xa28] ;  /* 0x00028a0000047ab9 */ /* 0x000fe20000000a00 */
[----:B------:R-:W-:Y:S01]  /*1ccd0*/  ULDC.64 UR8, c[0x0][0xa18] ;  /* 0x0002860000087ab9 */ /* 0x000fe20000000a00 */
[----:B------:R-:W-:Y:S01]  /*1cce0*/  ISETP.NE.U32.AND P0, PT, RZ, UR4, PT ;  /* 0x00000004ff007c0c */ /* 0x000fe2000bf05070 */
[----:B------:R-:W-:Y:S01]  /*1ccf0*/  IMAD.MOV.U32 R10, RZ, RZ, RZ ;  /* 0x000000ffff0a7224 */ /* 0x000fe200078e00ff */
[----:B------:R-:W-:-:S02]  /*1cd00*/  ULDC.64 UR6, c[0x0][0xa10] ;  /* 0x0002840000067ab9 */ /* 0x000fc40000000a00 */
[----:B------:R-:W-:Y:S02]  /*1cd10*/  ISETP.NE.AND.EX P0, PT, RZ, UR5, PT, P0 ;  /* 0x00000005ff007c0c */ /* 0x000fe4000bf05300 */
[----:B------:R-:W-:-:S04]  /*1cd20*/  ISETP.NE.U32.AND P2, PT, RZ, UR6, PT ;  /* 0x00000006ff007c0c */ /* 0x000fc8000bf45070 */
[----:B------:R-:W-:Y:S01]  /*1cd30*/  ISETP.NE.AND.EX P2, PT, RZ, UR7, PT, P2 ;  /* 0x00000007ff007c0c */ /* 0x000fe2000bf45320 */
[----:B------:R-:W-:Y:S01]  /*1cd40*/  IMAD.MOV.U32 R34, RZ, RZ, RZ ;  /* 0x000000ffff227224 */ /* 0x000fe200078e00ff */
[----:B--2---:R-:W-:-:S05]  /*1cd50*/  SHF.R.S32.HI R0, RZ, 0x1f, R30 ;  /* 0x0000001fff007819 */ /* 0x004fca000001141e */
[C---:B------:R-:W-:Y:S01]  /*1cd60*/  @P0 LEA R2, P1, R30.reuse, UR4, 0x2 ;  /* 0x000000041e020c11 */ /* 0x040fe2000f8210ff */
[C---:B------:R-:W-:Y:S01]  /*1cd70*/  IMAD.SHL.U32 R23, R30.reuse, 0x4, RZ ;  /* 0x000000041e177824 */ /* 0x040fe200078e00ff */
[C-C-:B------:R-:W-:Y:S01]  /*1cd80*/  SHF.L.U64.HI R24, R30.reuse, 0x2, R0.reuse ;  /* 0x000000021e187819 */ /* 0x140fe20000010200 */
[----:B------:R1:W-:Y:S01]  /*1cd90*/  STL [R1+0x20], R0 ;  /* 0x0000200001007387 */ /* 0x0003e20000100800 */
[----:B0-----:R-:W-:Y:S01]  /*1cda0*/  @P0 LEA.HI.X R3, R30, UR5, R0, 0x2, P1 ;  /* 0x000000051e030c11 */ /* 0x001fe200088f1400 */
[----:B------:R-:W-:Y:S01]  /*1cdb0*/  ULDC.64 UR4, c[0x0][0xa00] ;  /* 0x0002800000047ab9 */ /* 0x000fe20000000a00 */
[----:B------:R-:W-:-:S03]  /*1cdc0*/  ISETP.NE.U32.AND P1, PT, RZ, UR8, PT ;  /* 0x00000008ff007c0c */ /* 0x000fc6000bf25070 */
[----:B------:R0:W2:Y:S01]  /*1cdd0*/  @P0 LDG.E R10, desc[UR48][R2.64] ;  /* 0x00000030020a0981 */ /* 0x0000a2000c1e1900 */
[----:B------:R-:W-:Y:S02]  /*1cde0*/  ISETP.NE.AND.EX P1, PT, RZ, UR9, PT, P1 ;  /* 0x00000009ff007c0c */ /* 0x000fe4000bf25310 */
[----:B------:R-:W-:Y:S01]  /*1cdf0*/  ISETP.NE.U32.AND P0, PT, RZ, UR4, PT ;  /* 0x00000004ff007c0c */ /* 0x000fe2000bf05070 */
[----:B-1----:R-:W-:Y:S01]  /*1ce00*/  IMAD.MOV.U32 R0, RZ, RZ, RZ ;  /* 0x000000ffff007224 */ /* 0x002fe200078e00ff */
[C---:B------:R-:W-:Y:S02]  /*1ce10*/  IADD3 R4, P4, R23.reuse, UR6, RZ ;  /* 0x0000000617047c10 */ /* 0x040fe4000ff9e0ff */
[----:B------:R-:W-:Y:S02]  /*1ce20*/  ISETP.NE.AND.EX P0, PT, RZ, UR5, PT, P0 ;  /* 0x00000005ff007c0c */ /* 0x000fe4000bf05300 */
[----:B------:R-:W-:Y:S02]  /*1ce30*/  IADD3.X R5, R24, UR7, RZ, P4, !PT ;  /* 0x0000000718057c10 */ /* 0x000fe4000a7fe4ff */
[----:B0-----:R-:W-:Y:S01]  /*1ce40*/  IADD3 R2, P3, R23, UR4, RZ ;  /* 0x0000000417027c10 */ /* 0x001fe2000ff7e0ff */
[----:B------:R-:W-:-:S02]  /*1ce50*/  ULDC UR4, c[0x0][0x288] ;  /* 0x0000a20000047ab9 */ /* 0x000fc40000000800 */
[----:B------:R-:W5:Y:S01]  /*1ce60*/  @P2 LDG.E R0, desc[UR48][R4.64] ;  /* 0x0000003004002981 */ /* 0x000f62000c1e1900 */
[C---:B------:R-:W-:Y:S02]  /*1ce70*/  IADD3.X R3, R24.reuse, UR5, RZ, P3, !PT ;  /* 0x0000000518037c10 */ /* 0x040fe40009ffe4ff */
[----:B------:R-:W-:Y:S01]  /*1ce80*/  @P1 IADD3 R6, P3, R23, UR8, RZ ;  /* 0x0000000817061c10 */ /* 0x000fe2000ff7e0ff */
[----:B------:R-:W-:Y:S01]  /*1ce90*/  IMAD.U32 R8, RZ, RZ, UR4 ;  /* 0x00000004ff087e24 */ /* 0x000fe2000f8e00ff */
[----:B------:R-:W-:Y:S01]  /*1cea0*/  ULDC.64 UR4, c[0x0][0x418] ;  /* 0x0001060000047ab9 */ /* 0x000fe20000000a00 */
[----:B------:R-:W5:Y:S01]  /*1ceb0*/  @P0 LDG.E R34, desc[UR48][R2.64] ;  /* 0x0000003002220981 */ /* 0x000f62000c1e1900 */
[----:B------:R-:W-:-:S05]  /*1cec0*/  @P1 IADD3.X R7, R24, UR9, RZ, P3, !PT ;  /* 0x0000000918071c10 */ /* 0x000fca0009ffe4ff */
[----:B------:R0:W3:Y:S01]  /*1ced0*/  @P1 LDG.E R8, desc[UR48][R6.64] ;  /* 0x0000003006081981 */ /* 0x0000e2000c1e1900 */
[----:B------:R-:W-:-:S03]  /*1cee0*/  UISETP.NE.U32.AND UP0, UPT, UR4, URZ, UPT ;  /* 0x0000003f0400728c */ /* 0x000fc6000bf05070 */
[----:B------:R-:W-:Y:S01]  /*1cef0*/  ULDC UR4, c[0x0][0x424] ;  /* 0x0001090000047ab9 */ /* 0x000fe20000000800 */
[----:B------:R-:W-:-:S03]  /*1cf00*/  UISETP.NE.AND.EX UP0, UPT, UR5, URZ, UPT, UP0 ;  /* 0x0000003f0500728c */ /* 0x000fc6000bf05300 */
[----:B------:R-:W-:Y:S01]  /*1cf10*/  ULDC UR5, c[0x0][0x2f0] ;  /* 0x0000bc0000057ab9 */ /* 0x000fe20000000800 */
[----:B------:R-:W-:-:S04]  /*1cf20*/  USEL UR4, UR4, 0x1, UP0 ;  /* 0x0000000104047887 */ /* 0x000fc80008000000 */
[----:B------:R-:W-:-:S03]  /*1cf30*/  UIMAD UR4, UR4, UR5, URZ ;  /* 0x00000005040472a4 */ /* 0x000fc6000f8e023f */
[----:B------:R-:W-:Y:S02]  /*1cf40*/  ULDC UR5, c[0x0][0x348] ;  /* 0x0000d20000057ab9 */ /* 0x000fe40000000800 */
[----:B0-----:R-:W-:Y:S02]  /*1cf50*/  IMAD.U32 R6, RZ, RZ, UR5 ;  /* 0x00000005ff067e24 */ /* 0x001fe4000f8e00ff */
[----:B------:R-:W-:Y:S01]  /*1cf60*/  IMAD.U32 R9, RZ, RZ, UR4 ;  /* 0x00000004ff097e24 */ /* 0x000fe2000f8e00ff */
[----:B--2---:R0:W-:Y:S04]  /*1cf70*/  STL [R1+0xc], R10 ;  /* 0x00000c0a01007387 */ /* 0x0041e80000100800 */
[----:B---3--:R0:W-:Y:S01]  /*1cf80*/  STL [R1+0x28], R8 ;  /* 0x0000280801007387 */ /* 0x0081e20000100800 */
[----:B------:R-:W-:Y:S05]  /*1cf90*/  @P1 BRA `(.L_x_677) ;  /* 0x0000000000141947 */ /* 0x000fea0003800000 */
[----:B------:R-:W-:Y:S05]  /*1cfa0*/  @!P0 BRA `(.L_x_677) ;  /* 0x0000000000108947 */ /* 0x000fea0003800000 */
[----:B------:R-:W2:Y:S04]  /*1cfb0*/  LDG.E R7, desc[UR48][R2.64] ;  /* 0x0000003002077981 */ /* 0x000ea8000c1e1900 */
[----:B0-----:R-:W2:Y:S02]  /*1cfc0*/  LDG.E R8, desc[UR48][R2.64+0x4] ;  /* 0x0000043002087981 */ /* 0x001ea4000c1e1900 */
[----:B--2---:R-:W-:-:S05]  /*1cfd0*/  IADD3 R2, -R7, R8, RZ ;  /* 0x0000000807027210 */ /* 0x004fca0007ffe1ff */
[----:B------:R1:W-:Y:S02]  /*1cfe0*/  STL [R1+0x28], R2 ;  /* 0x0000280201007387 */ /* 0x0003e40000100800 */
.L_x_677:
[----:B------:R-:W-:Y:S01]  /*1cff0*/  ULDC.64 UR4, c[0x0][0xa20] ;  /* 0x0002880000047ab9 */ /* 0x000fe20000000a00 */
[C---:B-1----:R-:W-:Y:S01]  /*1d000*/  LOP3.LUT R2, R18.reuse, 0xff000000, RZ, 0xc0, !PT ;  /* 0xff00000012027812 */ /* 0x042fe200078ec0ff */
[----:B------:R-:W-:Y:S01]  /*1d010*/  IMAD.MOV.U32 R31, RZ, RZ, R30 ;  /* 0x000000ffff1f7224 */ /* 0x000fe200078e001e */
[----:B------:R-:W-:Y:S02]  /*1d020*/  ISETP.NE.U32.AND P0, PT, RZ, UR4, PT ;  /* 0x00000004ff007c0c */ /* 0x000fe4000bf05070 */
[----:B------:R-:W-:Y:S02]  /*1d030*/  SHF.R.U32.HI R3, RZ, 0x8, R2 ;  /* 0x00000008ff037819 */ /* 0x000fe40000011602 */
[----:B------:R-:W-:Y:S02]  /*1d040*/  ISETP.NE.AND.EX P0, PT, RZ, UR5, PT, P0 ;  /* 0x00000005ff007c0c */ /* 0x000fe4000bf05300 */
[C---:B0-----:R-:W-:Y:S02]  /*1d050*/  LOP3.LUT R8, R18.reuse, 0xff0000, RZ, 0xc0, !PT ;  /* 0x00ff000012087812 */ /* 0x041fe400078ec0ff */
[----:B------:R-:W-:-:S02]  /*1d060*/  LOP3.LUT R18, R18, 0xffff, RZ, 0xc0, !PT ;  /* 0x0000ffff12127812 */ /* 0x000fc400078ec0ff */
[----:B------:R-:W-:-:S07]  /*1d070*/  LEA.HI R8, R8, R3, RZ, 0x10 ;  /* 0x0000000308087211 */ /* 0x000fce00078f80ff */
[----:B------:R-:W-:Y:S05]  /*1d080*/  @!P0 BRA `(.L_x_678) ;  /* 0x0000000000108947 */ /* 0x000fea0003800000 */
[----:B------:R-:W-:-:S04]  /*1d090*/  IADD3 R2, P0, R23, UR4, RZ ;  /* 0x0000000417027c10 */ /* 0x000fc8000ff1e0ff */
[----:B------:R-:W-:-:S05]  /*1d0a0*/  IADD3.X R3, R24, UR5, RZ, P0, !PT ;  /* 0x0000000518037c10 */ /* 0x000fca00087fe4ff */
[----:B------:R0:W5:Y:S01]  /*1d0b0*/  LDG.E R9, desc[UR48][R2.64] ;  /* 0x0000003002097981 */ /* 0x000162000c1e1900 */
[----:B------:R-:W-:Y:S05]  /*1d0c0*/  BRA `(.L_x_679) ;  /* 0x0000000000247947 */ /* 0x000fea0003800000 */
.L_x_678:
[----:B------:R-:W-:Y:S02]  /*1d0d0*/  ULDC.64 UR4, c[0x0][0xa08] ;  /* 0x0002820000047ab9 */ /* 0x000fe40000000a00 */
[----:B------:R-:W-:-:S04]  /*1d0e0*/  ISETP.NE.U32.AND P0, PT, RZ, UR4, PT ;  /* 0x00000004ff007c0c */ /* 0x000fc8000bf05070 */
[----:B------:R-:W-:-:S13]  /*1d0f0*/  ISETP.NE.AND.EX P0, PT, RZ, UR5, PT, P0 ;  /* 0x00000005ff007c0c */ /* 0x000fda000bf05300 */
[----:B------:R-:W-:Y:S05]  /*1d100*/  @!P0 BRA `(.L_x_679) ;  /* 0x0000000000148947 */ /* 0x000fea0003800000 */
[----:B------:R-:W0:Y:S02]  /*1d110*/  LDC.64 R2, c[0x0][0xa08] ;  /* 0x00028200ff027b82 */ /* 0x000e240000000a00 */
[----:B0-----:R-:W-:-:S05]  /*1d120*/  IMAD.WIDE R2, R31, 0x4, R2 ;  /* 0x000000041f027825 */ /* 0x001fca00078e0202 */
[----:B------:R-:W2:Y:S04]  /*1d130*/  LDG.E R9, desc[UR48][R2.64] ;  /* 0x0000003002097981 */ /* 0x000ea8000c1e1900 */
[----:B------:R-:W2:Y:S02]  /*1d140*/  LDG.E R2, desc[UR48][R2.64+0x4] ;  /* 0x0000043002027981 */ /* 0x000ea4000c1e1900 */
[----:B--2---:R-:W-:-:S07]  /*1d150*/  IMAD.IADD R9, R2, 0x1, -R9 ;  /* 0x0000000102097824 */ /* 0x004fce00078e0a09 */
.L_x_679:
[----:B0-----:R-:W2:Y:S04]  /*1d160*/  @P2 LDG.E R2, desc[UR48][R4.64] ;  /* 0x0000003004022981 */ /* 0x001ea8000c1e1900 */
[----:B------:R0:W2:Y:S01]  /*1d170*/  @P2 LDG.E R3, desc[UR48][R4.64+0x4] ;  /* 0x0000043004032981 */ /* 0x0000a2000c1e1900 */
[----:B-----5:R-:W-:Y:S01]  /*1d180*/  IMAD.IADD R9, R9, 0x1, -R10 ;  /* 0x0000000109097824 */ /* 0x020fe200078e0a0a */
[----:B------:R-:W-:Y:S01]  /*1d190*/  BSSY B0, `(.L_x_680) ;  /* 0x000002a000007945 */ /* 0x000fe20003800000 */
[----:B------:R-:W-:Y:S02]  /*1d1a0*/  LOP3.LUT R7, R8, 0xff, RZ, 0xc0, !PT ;  /* 0x000000ff08077812 */ /* 0x000fe400078ec0ff */
[----:B0-----:R-:W-:Y:S01]  /*1d1b0*/  SHF.R.U32.HI R5, RZ, 0x10, R8 ;  /* 0x00000010ff057819 */ /* 0x001fe20000011608 */
[----:B--2---:R-:W-:-:S04]  /*1d1c0*/  @P2 IMAD.IADD R6, R3, 0x1, -R2 ;  /* 0x0000000103062824 */ /* 0x004fc800078e0a02 */
[----:B------:R-:W-:-:S04]  /*1d1d0*/  IMAD.IADD R3, R9, 0x1, R6 ;  /* 0x0000000109037824 */ /* 0x000fc800078e0206 */
[C---:B------:R-:W-:Y:S01]  /*1d1e0*/  VIADD R2, R3.reuse, 0x5f ;  /* 0x0000005f03027836 */ /* 0x040fe20000000000 */
[----:B------:R-:W-:Y:S01]  /*1d1f0*/  ISETP.GE.AND P1, PT, R3, 0x1, PT ;  /* 0x000000010300780c */ /* 0x000fe20003f26270 */
[----:B------:R0:W-:Y:S02]  /*1d200*/  STL [R1+0x4], R3 ;  /* 0x0000040301007387 */ /* 0x0001e40000100800 */
[----:B------:R-:W-:-:S05]  /*1d210*/  IMAD.HI R4, R2, 0x2aaaaaab, RZ ;  /* 0x2aaaaaab02047827 */ /* 0x000fca00078e02ff */
[----:B------:R-:W-:Y:S01]  /*1d220*/  SHF.R.U32.HI R2, RZ, 0x1f, R4 ;  /* 0x0000001fff027819 */ /* 0x000fe20000011604 */
[----:B0-----:R-:W-:-:S03]  /*1d230*/  IMAD.MOV.U32 R3, RZ, RZ, RZ ;  /* 0x000000ffff037224 */ /* 0x001fc600078e00ff */
[----:B------:R-:W-:Y:S01]  /*1d240*/  LEA.HI.SX32 R4, R4, R2, 0x1c ;  /* 0x0000000204047211 */ /* 0x000fe200078fe2ff */
[----:B------:R-:W-:Y:S06]  /*1d250*/  @!P1 BRA `(.L_x_681) ;  /* 0x0000000000749947 */ /* 0x000fec0003800000 */
[----:B------:R-:W-:Y:S01]  /*1d260*/  ISETP.NE.AND P0, PT, R5, RZ, PT ;  /* 0x000000ff0500720c */ /* 0x000fe20003f05270 */
[----:B------:R-:W-:-:S03]  /*1d270*/  ULDC UR4, c[0x0][0x9f0] ;  /* 0x00027c0000047ab9 */ /* 0x000fc60000000800 */
[----:B------:R-:W-:-:S04]  /*1d280*/  SEL R8, R5, UR4, P0 ;  /* 0x0000000405087c07 */ /* 0x000fc80008000000 */
[----:B------:R-:W-:Y:S02]  /*1d290*/  IABS R10, R8 ;  /* 0x00000008000a7213 */ /* 0x000fe40000000000 */
[----:B------:R-:W-:Y:S02]  /*1d2a0*/  IADD3 R11, R8, -0x1, R4 ;  /* 0xffffffff080b7810 */ /* 0x000fe40007ffe004 */
[----:B------:R-:W0:Y:S08]  /*1d2b0*/  I2F.RP R2, R10 ;  /* 0x0000000a00027306 */ /* 0x000e300000209400 */
[----:B0-----:R-:W0:Y:S02]  /*1d2c0*/  MUFU.RCP R2, R2 ;  /* 0x0000000200027308 */ /* 0x001e240000001000 */
[----:B0-----:R-:W-:-:S06]  /*1d2d0*/  VIADD R2, R2, 0xffffffe ;  /* 0x0ffffffe02027836 */ /* 0x001fcc0000000000 */
[----:B------:R0:W1:Y:S02]  /*1d2e0*/  F2I.FTZ.U32.TRUNC.NTZ R3, R2 ;  /* 0x0000000200037305 */ /* 0x000064000021f000 */
[----:B0-----:R-:W-:-:S04]  /*1d2f0*/  LOP3.LUT R2, R11, R8, RZ, 0x3c, !PT ;  /* 0x000000080b027212 */ /* 0x001fc800078e3cff */
[----:B------:R-:W-:Y:S01]  /*1d300*/  ISETP.GE.AND P4, PT, R2, RZ, PT ;  /* 0x000000ff0200720c */ /* 0x000fe20003f86270 */
[----:B-1----:R-:W-:-:S04]  /*1d310*/  IMAD.MOV R2, RZ, RZ, -R3 ;  /* 0x000000ffff027224 */ /* 0x002fc800078e0a03 */
[----:B------:R-:W-:Y:S02]  /*1d320*/  IMAD R12, R2, R10, RZ ;  /* 0x0000000a020c7224 */ /* 0x000fe400078e02ff */
[----:B------:R-:W-:-:S04]  /*1d330*/  IMAD.MOV.U32 R2, RZ, RZ, RZ ;  /* 0x000000ffff027224 */ /* 0x000fc800078e00ff */
[----:B------:R-:W-:Y:S01]  /*1d340*/  IMAD.HI.U32 R2, R3, R12, R2 ;  /* 0x0000000c03027227 */ /* 0x000fe200078e0002 */
[----:B------:R-:W-:Y:S02]  /*1d350*/  IABS R3, R11 ;  /* 0x0000000b00037213 */ /* 0x000fe40000000000 */
[----:B------:R-:W-:-:S03]  /*1d360*/  IABS R11, R8 ;  /* 0x00000008000b7213 */ /* 0x000fc60000000000 */
[----:B------:R-:W-:-:S04]  /*1d370*/  IMAD.HI.U32 R2, R2, R3, RZ ;  /* 0x0000000302027227 */ /* 0x000fc800078e00ff */
[----:B------:R-:W-:-:S04]  /*1d380*/  IMAD.MOV R11, RZ, RZ, -R11 ;  /* 0x000000ffff0b7224 */ /* 0x000fc800078e0a0b */
[----:B------:R-:W-:-:S05]  /*1d390*/  IMAD R3, R2, R11, R3 ;  /* 0x0000000b02037224 */ /* 0x000fca00078e0203 */
[----:B------:R-:W-:-:S13]  /*1d3a0*/  ISETP.GT.U32.AND P3, PT, R10, R3, PT ;  /* 0x000000030a00720c */ /* 0x000fda0003f64070 */
[----:B------:R-:W-:Y:S02]  /*1d3b0*/  @!P3 IMAD.IADD R3, R3, 0x1, -R10 ;  /* 0x000000010303b824 */ /* 0x000fe400078e0a0a */
[----:B------:R-:W-:Y:S01]  /*1d3c0*/  @!P3 VIADD R2, R2, 0x1 ;  /* 0x000000010202b836 */ /* 0x000fe20000000000 */
[----:B------:R-:W-:Y:S02]  /*1d3d0*/  ISETP.NE.AND P3, PT, R8, RZ, PT ;  /* 0x000000ff0800720c */ /* 0x000fe40003f65270 */
[----:B------:R-:W-:-:S13]  /*1d3e0*/  ISETP.GE.U32.AND P0, PT, R3, R10, PT ;  /* 0x0000000a0300720c */ /* 0x000fda0003f06070 */
[----:B------:R-:W-:-:S04]  /*1d3f0*/  @P0 VIADD R2, R2, 0x1 ;  /* 0x0000000102020836 */ /* 0x000fc80000000000 */
[----:B------:R-:W-:Y:S01]  /*1d400*/  @!P4 IMAD.MOV R2, RZ, RZ, -R2 ;  /* 0x000000ffff02c224 */ /* 0x000fe200078e0a02 */
[----:B------:R-:W-:-:S05]  /*1d410*/  @!P3 LOP3.LUT R2, RZ, R8, RZ, 0x33, !PT ;  /* 0x00000008ff02b212 */ /* 0x000fca00078e33ff */
[----:B------:R-:W-:-:S07]  /*1d420*/  IMAD.MOV.U32 R3, RZ, RZ, R2 ;  /* 0x000000ffff037224 */ /* 0x000fce00078e0002 */
.L_x_681:
[----:B------:R-:W-:Y:S05]  /*1d430*/  BSYNC B0 ;  /* 0x0000000000007941 */ /* 0x000fea0003800000 */
.L_x_680:
[-C--:B------:R-:W-:Y:S01]  /*1d440*/  IMAD R2, R7, R3.reuse, RZ ;  /* 0x0000000307027224 */ /* 0x080fe200078e02ff */
[----:B------:R-:W-:Y:S04]  /*1d450*/  BSSY B0, `(.L_x_682) ;  /* 0x0000151000007945 */ /* 0x000fe80003800000 */
[C---:B------:R-:W-:Y:S01]  /*1d460*/  VIADDMNMX R3, R2.reuse, R3, R4, PT ;  /* 0x0000000302037246 */ /* 0x040fe20003800104 */
[----:B------:R-:W-:-:S04]  /*1d470*/  IMAD R2, R2, 0x60, -R9 ;  /* 0x0000006002027824 */ /* 0x000fc800078e0a09 */
[----:B------:R-:W-:Y:S01]  /*1d480*/  IMAD R3, R3, 0x60, -R9 ;  /* 0x0000006003037824 */ /* 0x000fe200078e0a09 */
[----:B------:R-:W-:-:S04]  /*1d490*/  VIMNMX R2, RZ, R2, !PT ;  /* 0x00000002ff027248 */ /* 0x000fc80007fe0100 */
[----:B------:R-:W-:-:S04]  /*1d4a0*/  VIMNMX R3, R3, R6, PT ;  /* 0x0000000603037248 */ /* 0x000fc80003fe0100 */
[----:B------:R-:W-:-:S13]  /*1d4b0*/  ISETP.GT.AND P0, PT, R3, R2, PT ;  /* 0x000000020300720c */ /* 0x000fda0003f04270 */
[----:B------:R-:W-:Y:S01]  /*1d4c0*/  @P0 IADD3 R8, R3, 0x5f, RZ ;  /* 0x0000005f03080810 */ /* 0x000fe20007ffe0ff */
[----:B------:R-:W-:-:S04]  /*1d4d0*/  IMAD.WIDE.U32 R2, R2, -0x55555555, RZ ;  /* 0xaaaaaaab02027825 */ /* 0x000fc800078e00ff */
[----:B------:R-:W-:Y:S01]  /*1d4e0*/  @P0 IMAD.HI R8, R8, 0x2aaaaaab, RZ ;  /* 0x2aaaaaab08080827 */ /* 0x000fe200078e02ff */
[----:B------:R-:W-:-:S04]  /*1d4f0*/  SHF.R.U32.HI R6, RZ, 0x6, R3 ;  /* 0x00000006ff067819 */ /* 0x000fc80000011603 */
[----:B------:R-:W-:Y:S01]  /*1d500*/  @P0 SHF.R.U32.HI R2, RZ, 0x1f, R8 ;  /* 0x0000001fff020819 */ /* 0x000fe20000011608 */
[----:B------:R-:W-:-:S03]  /*1d510*/  IMAD.MOV.U32 R3, RZ, RZ, R6 ;  /* 0x000000ffff037224 */ /* 0x000fc600078e0006 */
[----:B------:R-:W-:Y:S02]  /*1d520*/  @P0 LEA.HI.SX32 R3, R8, R2, 0x1c ;  /* 0x0000000208030211 */ /* 0x000fe400078fe2ff */
[----:B------:R-:W-:Y:S02]  /*1d530*/  PLOP3.LUT P0, PT, PT, PT, PT, 0x80, 0x0 ;  /* 0x000000000000781c */ /* 0x000fe40003f0f070 */
[----:B------:R-:W-:-:S13]  /*1d540*/  ISETP.GT.AND P3, PT, R3, R6, PT ;  /* 0x000000060300720c */ /* 0x000fda0003f64270 */
[----:B------:R-:W-:Y:S05]  /*1d550*/  @!P3 BRA `(.L_x_683) ;  /* 0x000000140000b947 */ /* 0x000fea0003800000 */
[----:B------:R-:W-:Y:S01]  /*1d560*/  UMOV UR4, 0xffffffff ;  /* 0xffffffff00047882 */ /* 0x000fe20000000000 */
[----:B------:R-:W-:Y:S02]  /*1d570*/  SEL R2, R31, RZ, !P2 ;  /* 0x000000ff1f027207 */ /* 0x000fe40005000000 */
[----:B------:R-:W-:Y:S05]  /*1d580*/  BRA.DIV UR4, `(.L_x_684) ;  /* 0x0000006a04c07947 */ /* 0x000fea000b800000 */
[----:B------:R-:W0:Y:S02]  /*1d590*/  S2R R8, SR_TID.X ;  /* 0x0000000000087919 */ /* 0x000e240000002100 */
[----:B0-----:R-:W-:-:S04]  /*1d5a0*/  SHF.R.U32.HI R8, RZ, 0x5, R8 ;  /* 0x00000005ff087819 */ /* 0x001fc80000011608 */
[----:B------:R-:W-:-:S05]  /*1d5b0*/  LOP3.LUT R8, R8, 0x3, RZ, 0xc0, !PT ;  /* 0x0000000308087812 */ /* 0x000fca00078ec0ff */
[----:B------:R0:W1:Y:S02]  /*1d5c0*/  SHFL.IDX PT, R14, R8, RZ, 0x1f ;  /* 0x00001fff080e7589 */ /* 0x00006400000e0000 */
.L_x_837:
[----:B-1----:R-:W-:Y:S02]  /*1d5d0*/  ISETP.NE.AND P0, PT, R14, RZ, PT ;  /* 0x000000ff0e00720c */ /* 0x002fe40003f05270 */
[----:B------:R-:W-:-:S11]  /*1d5e0*/  PLOP3.LUT P6, PT, PT, PT, PT, 0x8, 0x0 ;  /* 0x000000000000781c */ /* 0x000fd60003fce170 */
[----:B------:R-:W-:Y:S05]  /*1d5f0*/  @P0 BRA `(.L_x_685) ;  /* 0x00000000000c0947 */ /* 0x000fea0003800000 */
[----:B------:R-:W-:-:S03]  /*1d600*/  UMOV UR4, 0xffffffff ;  /* 0xffffffff00047882 */ /* 0x000fc60000000000 */
[----:B------:R-:W-:Y:S05]  /*1d610*/  BRA.DIV UR4, `(.L_x_686) ;  /* 0x0000006a04d07947 */ /* 0x000fea000b800000 */
[----:B------:R-:W-:-:S13]  /*1d620*/  ELECT P6, URZ, PT ;  /* 0x00000000003f782f */ /* 0x000fda00038c0000 */
.L_x_685:
[----:B0-----:R-:W2:Y:S01]  /*1d630*/  LDL R8, [R1+0x2c] ;  /* 0x00002c0001087983 */ /* 0x001ea20000100800 */
[----:B------:R-:W-:Y:S01]  /*1d640*/  BSSY B1, `(.L_x_687) ;  /* 0x0000008000017945 */ /* 0x000fe20003800000 */
[----:B--2---:R-:W-:-:S05]  /*1d650*/  VIADD R8, R8, 0x1 ;  /* 0x0000000108087836 */ /* 0x004fca0000000000 */
[----:B------:R-:W-:-:S04]  /*1d660*/  LEA.HI R9, R8, R8, RZ, 0x1 ;  /* 0x0000000808097211 */ /* 0x000fc800078f08ff */
[----:B------:R-:W-:-:S05]  /*1d670*/  LOP3.LUT R9, R9, 0xfffffffe, RZ, 0xc0, !PT ;  /* 0xfffffffe09097812 */ /* 0x000fca00078ec0ff */
[----:B------:R-:W-:-:S05]  /*1d680*/  IMAD.IADD R8, R8, 0x1, -R9 ;  /* 0x0000000108087824 */ /* 0x000fca00078e0a09 */
[----:B------:R-:W-:-:S04]  /*1d690*/  SHF.L.U32 R8, R8, 0x1f, RZ ;  /* 0x0000001f08087819 */ /* 0x000fc800000006ff */
[----:B------:R-:W0:Y:S02]  /*1d6a0*/  SYNCS.PHASECHK.TRANS64.TRYWAIT P0, [R22+URZ+0x30820], R8 ;  /* 0x03082008160075a7 */ /* 0x000e24000800017f */
[----:B0-----:R-:W-:Y:S05]  /*1d6b0*/  @!P0 BRA `(.L_x_688) ;  /* 0x0000006800c88947 */ /* 0x001fea0003800000 */
.L_x_840:
[----:B------:R-:W-:Y:S05]  /*1d6c0*/  BSYNC B1 ;  /* 0x0000000000017941 */ /* 0x000fea0003800000 */
.L_x_687:
[----:B------:R-:W-:Y:S04]  /*1d6d0*/  BSSY B1, `(.L_x_689) ;  /* 0x000008b000017945 */ /* 0x000fe80003800000 */
[----:B------:R-:W-:Y:S05]  /*1d6e0*/  @!P6 BRA `(.L_x_690) ;  /* 0x000000080024e947 */ /* 0x000fea0003800000 */
[----:B------:R-:W-:Y:S01]  /*1d6f0*/  IMAD R12, R27, 0x8, R22 ;  /* 0x000000081b0c7824 */ /* 0x000fe200078e0216 */
[----:B------:R-:W-:Y:S01]  /*1d700*/  SHF.L.U32 R11, R29, 0x1f, RZ ;  /* 0x0000001f1d0b7819 */ /* 0x000fe200000006ff */
[----:B------:R-:W1:Y:S01]  /*1d710*/  S2R R9, SR_TID.X ;  /* 0x0000000000097919 */ /* 0x000e620000002100 */
[----:B------:R-:W-:Y:S02]  /*1d720*/  BSSY B2, `(.L_x_691) ;  /* 0x0000005000027945 */ /* 0x000fe40003800000 */
[----:B------:R-:W2:Y:S01]  /*1d730*/  SYNCS.PHASECHK.TRANS64.TRYWAIT P0, [R12+URZ+0x308a0], R11 ;  /* 0x0308a00b0c0075a7 */ /* 0x000ea2000800017f */
[----:B-1----:R-:W-:-:S04]  /*1d740*/  LOP3.LUT R9, R9, 0x7f, RZ, 0xc0, !PT ;  /* 0x0000007f09097812 */ /* 0x002fc800078ec0ff */
[----:B------:R-:W-:Y:S01]  /*1d750*/  ISETP.NE.AND P2, PT, R9, RZ, PT ;  /* 0x000000ff0900720c */ /* 0x000fe20003f45270 */
[----:B--2---:R-:W-:-:S12]  /*1d760*/  @!P0 BRA `(.L_x_692) ;  /* 0x0000006800b08947 */ /* 0x004fd80003800000 */
.L_x_841:
[----:B------:R-:W-:Y:S05]  /*1d770*/  BSYNC B2 ;  /* 0x0000000000027941 */ /* 0x000fea0003800000 */
.L_x_691:
[----:B------:R-:W-:Y:S04]  /*1d780*/  BSSY B2, `(.L_x_693) ;  /* 0x0000009000027945 */ /* 0x000fe80003800000 */
[----:B------:R-:W-:Y:S05]  /*1d790*/  @P2 BRA `(.L_x_694) ;  /* 0x00000000001c2947 */ /* 0x000fea0003800000 */
[----:B------:R-:W2:Y:S01]  /*1d7a0*/  S2R R9, SR_TID.X ;  /* 0x0000000000097919 */ /* 0x000ea20000002100 */
[----:B0-----:R-:W-:-:S04]  /*1d7b0*/  IMAD.MOV.U32 R8, RZ, RZ, 0x9000 ;  /* 0x00009000ff087424 */ /* 0x001fc800078e00ff */
[----:B------:R3:W-:Y:S01]  /*1d7c0*/  SYNCS.ARRIVE.TRANS64 RZ, [R12+URZ+0x30890], R8 ;  /* 0x030890080cff79a7 */ /* 0x0007e2000800003f */
[----:B--2---:R-:W-:-:S04]  /*1d7d0*/  LOP3.LUT R9, R9, 0x1f, RZ, 0xc0, !PT ;  /* 0x0000001f09097812 */ /* 0x004fc800078ec0ff */
[----:B------:R-:W-:-:S13]  /*1d7e0*/  ISETP.NE.AND P0, PT, R9, RZ, PT ;  /* 0x000000ff0900720c */ /* 0x000fda0003f05270 */
[----:B---3--:R-:W-:Y:S05]  /*1d7f0*/  @!P0 BRA `(.L_x_694) ;  /* 0x0000000000048947 */ /* 0x008fea0003800000 */
[----:B------:R-:W-:Y:S01]  /*1d800*/  BPT.TRAP 0x1 ;  /* 0x000000040000795c */ /* 0x000fe20000300000 */
.L_x_694:
[----:B------:R-:W-:Y:S05]  /*1d810*/  BSYNC B2 ;  /* 0x0000000000027941 */ /* 0x000fea0003800000 */
.L_x_693:
[----:B------:R-:W-:Y:S01]  /*1d820*/  IMAD.MOV.U32 R25, RZ, RZ, RZ ;  /* 0x000000ffff197224 */ /* 0x000fe200078e00ff */
[----:B------:R-:W-:Y:S01]  /*1d830*/  UIADD3 UR4, UP0, UR36, 0x570, URZ ;  /* 0x0000057024047890 */ /* 0x000fe2000ff1e03f */
[----:B------:R-:W-:Y:S01]  /*1d840*/  IMAD R9, R3, 0x60, R0 ;  /* 0x0000006003097824 */ /* 0x000fe200078e0200 */
[----:B------:R-:W-:Y:S01]  /*1d850*/  PLOP3.LUT P0, PT, PT, PT, PT, 0x80, 0x0 ;  /* 0x000000000000781c */ /* 0x000fe20003f0f070 */
[----:B------:R-:W-:Y:S01]  /*1d860*/  IMAD R10, R27, 0x9000, R22 ;  /* 0x000090001b0a7824 */ /* 0x000fe200078e0216 */
[----:B------:R-:W-:Y:S01]  /*1d870*/  R2UR UR10, R25 ;  /* 0x00000000190a72ca */ /* 0x000fe200000e0000 */
[----:B------:R-:W-:Y:S01]  /*1d880*/  VIADD R9, R9, 0xffffffa0 ;  /* 0xffffffa009097836 */ /* 0x000fe20000000000 */
[----:B------:R-:W-:Y:S01]  /*1d890*/  UIADD3.X UR5, URZ, UR37, URZ, UP0, !UPT ;  /* 0x000000253f057290 */ /* 0x000fe200087fe43f */
[----:B0-----:R-:W-:Y:S01]  /*1d8a0*/  VIADD R8, R12, 0x30890 ;  /* 0x000308900c087836 */ /* 0x001fe20000000000 */
[----:B------:R-:W-:Y:S01]  /*1d8b0*/  UMOV UR6, 0x0 ;  /* 0x0000000000067882 */ /* 0x000fe20000000000 */
[----:B------:R-:W-:Y:S01]  /*1d8c0*/  VIADD R13, R10, 0x1e400 ;  /* 0x0001e4000a0d7836 */ /* 0x000fe20000000000 */
[----:B------:R-:W-:-:S09]  /*1d8d0*/  UMOV UR7, 0x12f00000 ;  /* 0x12f0000000077882 */ /* 0x000fd20000000000 */
.L_x_695:
[----:B------:R-:W-:-:S13]  /*1d8e0*/  @P0 ELECT P3, URZ, PT ;  /* 0x00000000003f082f */ /* 0x000fda0003860000 */
[----:B------:R-:W-:Y:S02]  /*1d8f0*/  @P3 R2UR UR13, R2 ;  /* 0x00000000020d32ca */ /* 0x000fe400000e0000 */
[----:B------:R-:W-:Y:S02]  /*1d900*/  @P3 R2UR UR12, R18 ;  /* 0x00000000120c32ca */ /* 0x000fe400000e0000 */
[----:B------:R-:W-:Y:S02]  /*1d910*/  @P3 R2UR UR11, R9 ;  /* 0x00000000090b32ca */ /* 0x000fe400000e0000 */
[----:B------:R-:W-:Y:S02]  /*1d920*/  @P3 R2UR UR9, R8 ;  /* 0x00000000080932ca */ /* 0x000fe400000e0000 */
[----:B------:R-:W-:Y:S02]  /*1d930*/  @P3 R2UR UR8, R13 ;  /* 0x000000000d0832ca */ /* 0x000fe400000e0000 */
[----:B------:R-:W-:-:S02]  /*1d940*/  @P3 PLOP3.LUT P0, PT, P3, PT, PT, 0x8, 0x0 ;  /* 0x000000000000381c */ /* 0x000fc40001f0e170 */
[----:B------:R-:W-:-:S09]  /*1d950*/  PLOP3.LUT P3, PT, PT, PT, PT, 0x8, 0x0 ;  /* 0x000000000000781c */ /* 0x000fd20003f6e170 */
[----:B------:R0:W-:Y:S02]  /*1d960*/  UTMALDG.4D [UR8], [UR4], desc[UR6] ;  /* 0x00000608040075b4 */ /* 0x0001e40008019000 */
[----:B0-----:R-:W-:Y:S05]  /*1d970*/  @P0 BRA.U.ANY `(.L_x_695) ;  /* 0xfffffffd00d80947 */ /* 0x001fea000393ffff */
[----:B------:R-:W-:Y:S01]  /*1d980*/  IMAD.MOV.U32 R21, RZ, RZ, 0x40 ;  /* 0x00000040ff157424 */ /* 0x000fe200078e00ff */
[----:B------:R-:W-:Y:S01]  /*1d990*/  PLOP3.LUT P0, PT, PT, PT, PT, 0x80, 0x0 ;  /* 0x000000000000781c */ /* 0x000fe20003f0f070 */
[----:B------:R-:W-:Y:S01]  /*1d9a0*/  VIADD R13, R10, 0x21400 ;  /* 0x000214000a0d7836 */ /* 0x000fe20000000000 */
[----:B------:R-:W-:Y:S01]  /*1d9b0*/  UMOV UR6, 0x0 ;  /* 0x0000000000067882 */ /* 0x000fe20000000000 */
[----:B------:R-:W-:Y:S01]  /*1d9c0*/  UMOV UR7, 0x12f00000 ;  /* 0x12f0000000077882 */ /* 0x000fe20000000000 */
[----:B------:R-:W-:-:S15]  /*1d9d0*/  R2UR UR10, R21 ;  /* 0x00000000150a72ca */ /* 0x000fde00000e0000 */
.L_x_696:
        /* <DEDUP_REMOVED lines=16> */
.L_x_697:
        /* <DEDUP_REMOVED lines=10> */
[----:B------:R-:W0:Y:S01]  /*1db80*/  SYNCS.PHASECHK.TRANS64.TRYWAIT P0, [R12+URZ+0x308c0], R11 ;  /* 0x0308c00b0c0075a7 */ /* 0x000e22000800017f */
[----:B------:R-:W-:Y:S04]  /*1db90*/  BSSY B2, `(.L_x_698) ;  /* 0x0000002000027945 */ /* 0x000fe80003800000 */
[----:B0-----:R-:W-:Y:S05]  /*1dba0*/  @!P0 BRA `(.L_x_699) ;  /* 0x0000006400b48947 */ /* 0x001fea0003800000 */
.L_x_842:
[----:B------:R-:W-:Y:S05]  /*1dbb0*/  BSYNC B2 ;  /* 0x0000000000027941 */ /* 0x000fea0003800000 */
.L_x_698:
[----:B------:R-:W-:Y:S01]  /*1dbc0*/  BSSY B2, `(.L_x_700) ;  /* 0x000000b000027945 */ /* 0x000fe20003800000 */
[----:B------:R-:W-:Y:S02]  /*1dbd0*/  IMAD.MOV.U32 R14, RZ, RZ, 0x0 ;  /* 0x00000000ff0e7424 */ /* 0x000fe400078e00ff */
[----:B------:R-:W-:Y:S01]  /*1dbe0*/  IMAD.MOV.U32 R15, RZ, RZ, 0x12f00000 ;  /* 0x12f00000ff0f7424 */ /* 0x000fe200078e00ff */
[----:B------:R-:W-:Y:S06]  /*1dbf0*/  @P2 BRA `(.L_x_701) ;  /* 0x00000000001c2947 */ /* 0x000fec0003800000 */
[----:B------:R-:W2:Y:S01]  /*1dc00*/  S2R R8, SR_TID.X ;  /* 0x0000000000087919 */ /* 0x000ea20000002100 */
[----:B01----:R-:W-:-:S04]  /*1dc10*/  IMAD.MOV.U32 R11, RZ, RZ, 0x9000 ;  /* 0x00009000ff0b7424 */ /* 0x003fc800078e00ff */
[----:B------:R3:W-:Y:S01]  /*1dc20*/  SYNCS.ARRIVE.TRANS64 RZ, [R12+URZ+0x308b0], R11 ;  /* 0x0308b00b0cff79a7 */ /* 0x0007e2000800003f */
[----:B--2---:R-:W-:-:S04]  /*1dc30*/  LOP3.LUT R8, R8, 0x1f, RZ, 0xc0, !PT ;  /* 0x0000001f08087812 */ /* 0x004fc800078ec0ff */
[----:B------:R-:W-:-:S13]  /*1dc40*/  ISETP.NE.AND P0, PT, R8, RZ, PT ;  /* 0x000000ff0800720c */ /* 0x000fda0003f05270 */
[----:B---3--:R-:W-:Y:S05]  /*1dc50*/  @!P0 BRA `(.L_x_701) ;  /* 0x0000000000048947 */ /* 0x008fea0003800000 */
[----:B------:R-:W-:Y:S01]  /*1dc60*/  BPT.TRAP 0x1 ;  /* 0x000000040000795c */ /* 0x000fe20000300000 */
.L_x_701:
[----:B------:R-:W-:Y:S05]  /*1dc70*/  BSYNC B2 ;  /* 0x0000000000027941 */ /* 0x000fea0003800000 */
.L_x_700:
[----:B------:R-:W-:Y:S01]  /*1dc80*/  R2UR UR10, R25 ;  /* 0x00000000190a72ca */ /* 0x000fe200000e0000 */
[----:B------:R-:W-:Y:S01]  /*1dc90*/  UIADD3 UR4, UP0, UR36, 0x670, URZ ;  /* 0x0000067024047890 */ /* 0x000fe2000ff1e03f */
[----:B------:R-:W-:Y:S01]  /*1dca0*/  R2UR UR6, R14 ;  /* 0x000000000e0672ca */ /* 0x000fe200000e0000 */
[----:B------:R-:W-:Y:S01]  /*1dcb0*/  VIADD R8, R10, 0x400 ;  /* 0x000004000a087836 */ /* 0x000fe20000000000 */
[----:B------:R-:W-:Y:S01]  /*1dcc0*/  R2UR UR7, R15 ;  /* 0x000000000f0772ca */ /* 0x000fe200000e0000 */
[----:B------:R-:W-:Y:S01]  /*1dcd0*/  UIADD3.X UR5, URZ, UR37, URZ, UP0, !UPT ;  /* 0x000000253f057290 */ /* 0x000fe200087fe43f */
[----:B------:R-:W-:Y:S02]  /*1dce0*/  PLOP3.LUT P0, PT, PT, PT, PT, 0x80, 0x0 ;  /* 0x000000000000781c */ /* 0x000fe40003f0f070 */
[----:B01----:R-:W-:-:S11]  /*1dcf0*/  IADD3 R12, R12, 0x308b0, RZ ;  /* 0x000308b00c0c7810 */ /* 0x003fd60007ffe0ff */
.L_x_702:
        /* <DEDUP_REMOVED lines=10> */
[----:B------:R-:W-:Y:S01]  /*1dda0*/  R2UR UR10, R21 ;  /* 0x00000000150a72ca */ /* 0x000fe200000e0000 */
[----:B------:R-:W-:Y:S01]  /*1ddb0*/  VIADD R8, R10, 0x3400 ;  /* 0x000034000a087836 */ /* 0x000fe20000000000 */
[----:B------:R-:W-:Y:S02]  /*1ddc0*/  R2UR UR6, R14 ;  /* 0x000000000e0672ca */ /* 0x000fe400000e0000 */
[----:B------:R-:W-:Y:S02]  /*1ddd0*/  R2UR UR7, R15 ;  /* 0x000000000f0772ca */ /* 0x000fe400000e0000 */
[----:B------:R-:W-:-:S13]  /*1dde0*/  PLOP3.LUT P0, PT, PT, PT, PT, 0x80, 0x0 ;  /* 0x000000000000781c */ /* 0x000fda0003f0f070 */
.L_x_703:
        /* <DEDUP_REMOVED lines=15> */
.L_x_704:
        /* <DEDUP_REMOVED lines=9> */
[----:B-1----:R-:W-:Y:S05]  /*1df70*/  @P0 BRA.U.ANY `(.L_x_704) ;  /* 0xfffffffd00d80947 */ /* 0x002fea000393ffff */
.L_x_690:
[----:B------:R-:W-:Y:S05]  /*1df80*/  BSYNC B1 ;  /* 0x0000000000017941 */ /* 0x000fea0003800000 */
.L_x_689:
[----:B------:R-:W-:Y:S01]  /*1df90*/  VIADD R12, R3, 0xfffffffe ;  /* 0xfffffffe030c7836 */ /* 0x000fe20000000000 */
[----:B------:R-:W-:Y:S01]  /*1dfa0*/  PLOP3.LUT P0, PT, PT, PT, PT, 0x8, 0x0 ;  /* 0x000000000000781c */ /* 0x000fe20003f0e170 */
[----:B------:R-:W-:-:S03]  /*1dfb0*/  VIADD R27, R27, 0x1 ;  /* 0x000000011b1b7836 */ /* 0x000fc60000000000 */
[----:B------:R-:W-:Y:S02]  /*1dfc0*/  ISETP.GE.AND P3, PT, R12, R6, PT ;  /* 0x000000060c00720c */ /* 0x000fe40003f66270 */
[----:B------:R-:W-:-:S04]  /*1dfd0*/  ISETP.NE.AND P2, PT, R27, 0x2, PT ;  /* 0x000000021b00780c */ /* 0x000fc80003f45270 */
[----:B------:R-:W-:Y:S02]  /*1dfe0*/  SEL R3, RZ, 0x1, P2 ;  /* 0x00000001ff037807 */ /* 0x000fe40001000000 */
[----:B------:R-:W-:Y:S02]  /*1dff0*/  SEL R27, R27, RZ, P2 ;  /* 0x000000ff1b1b7207 */ /* 0x000fe40001000000 */
[----:B------:R-:W-:-:S03]  /*1e000*/  LOP3.LUT R29, R29, R3, RZ, 0x3c, !PT ;  /* 0x000000031d1d7212 */ /* 0x000fc600078e3cff */
[----:B------:R-:W-:Y:S05]  /*1e010*/  @!P3 BRA `(.L_x_683) ;  /* 0x000000080050b947 */ /* 0x000fea0003800000 */
.L_x_721:
[----:B------:R-:W-:Y:S05]  /*1e020*/  YIELD ;  /* 0x0000000000007946 */ /* 0x000fea0003800000 */
        /* <DEDUP_REMOVED lines=10> */
.L_x_843:
[----:B------:R-:W-:Y:S05]  /*1e0d0*/  BSYNC B2 ;  /* 0x0000000000027941 */ /* 0x000fea0003800000 */
.L_x_707:
[----:B------:R-:W-:Y:S04]  /*1e0e0*/  BSSY B2, `(.L_x_709) ;  /* 0x0000009000027945 */ /* 0x000fe80003800000 */
[----:B------:R-:W-:Y:S05]  /*1e0f0*/  @P3 BRA `(.L_x_710) ;  /* 0x00000000001c3947 */ /* 0x000fea0003800000 */
[----:B0-----:R-:W0:Y:S01]  /*1e100*/  S2R R8, SR_TID.X ;  /* 0x0000000000087919 */ /* 0x001e220000002100 */
[----:B------:R-:W-:-:S04]  /*1e110*/  IMAD.MOV.U32 R3, RZ, RZ, 0x9000 ;  /* 0x00009000ff037424 */ /* 0x000fc800078e00ff */
[----:B------:R2:W-:Y:S01]  /*1e120*/  SYNCS.ARRIVE.TRANS64 RZ, [R11+URZ+0x30890], R3 ;  /* 0x030890030bff79a7 */ /* 0x0005e2000800003f */
[----:B0-----:R-:W-:-:S04]  /*1e130*/  LOP3.LUT R8, R8, 0x1f, RZ, 0xc0, !PT ;  /* 0x0000001f08087812 */ /* 0x001fc800078ec0ff */
[----:B------:R-:W-:-:S13]  /*1e140*/  ISETP.NE.AND P2, PT, R8, RZ, PT ;  /* 0x000000ff0800720c */ /* 0x000fda0003f45270 */
[----:B--2---:R-:W-:Y:S05]  /*1e150*/  @!P2 BRA `(.L_x_710) ;  /* 0x000000000004a947 */ /* 0x004fea0003800000 */
[----:B------:R-:W-:Y:S01]  /*1e160*/  BPT.TRAP 0x1 ;  /* 0x000000040000795c */ /* 0x000fe20000300000 */
.L_x_710:
[----:B------:R-:W-:Y:S05]  /*1e170*/  BSYNC B2 ;  /* 0x0000000000027941 */ /* 0x000fea0003800000 */
.L_x_709:
[----:B------:R-:W-:Y:S01]  /*1e180*/  IMAD.MOV.U32 R20, RZ, RZ, RZ ;  /* 0x000000ffff147224 */ /* 0x000fe200078e00ff */
[----:B------:R-:W-:Y:S01]  /*1e190*/  UIADD3 UR4, UP0, UR36, 0x570, URZ ;  /* 0x0000057024047890 */ /* 0x000fe2000ff1e03f */
[----:B------:R-:W-:Y:S01]  /*1e1a0*/  IMAD R9, R27, 0x9000, R22 ;  /* 0x000090001b097824 */ /* 0x000fe200078e0216 */
[----:B------:R-:W-:Y:S01]  /*1e1b0*/  PLOP3.LUT P2, PT, PT, PT, PT, 0x80, 0x0 ;  /* 0x000000000000781c */ /* 0x000fe20003f4f070 */
[----:B0-----:R-:W-:Y:S01]  /*1e1c0*/  IMAD R8, R12, 0x60, R0 ;  /* 0x000000600c087824 */ /* 0x001fe200078e0200 */
[----:B------:R-:W-:Y:S01]  /*1e1d0*/  R2UR UR10, R20 ;  /* 0x00000000140a72ca */ /* 0x000fe200000e0000 */
[----:B------:R-:W-:Y:S01]  /*1e1e0*/  VIADD R3, R11, 0x30890 ;  /* 0x000308900b037836 */ /* 0x000fe20000000000 */
[----:B------:R-:W-:Y:S01]  /*1e1f0*/  UIADD3.X UR5, URZ, UR37, URZ, UP0, !UPT ;  /* 0x000000253f057290 */ /* 0x000fe200087fe43f */
[----:B------:R-:W-:Y:S01]  /*1e200*/  VIADD R13, R9, 0x1e400 ;  /* 0x0001e400090d7836 */ /* 0x000fe20000000000 */
[----:B------:R-:W-:Y:S01]  /*1e210*/  UMOV UR6, 0x0 ;  /* 0x0000000000067882 */ /* 0x000fe20000000000 */
[----:B------:R-:W-:-:S10]  /*1e220*/  UMOV UR7, 0x12f00000 ;  /* 0x12f0000000077882 */ /* 0x000fd40000000000 */
.L_x_711:
        /* <DEDUP_REMOVED lines=16> */
.L_x_712:
        /* <DEDUP_REMOVED lines=16> */
.L_x_713:
        /* <DEDUP_REMOVED lines=13> */
.L_x_844:
[----:B------:R-:W-:Y:S05]  /*1e500*/  BSYNC B2 ;  /* 0x0000000000027941 */ /* 0x000fea0003800000 */
.L_x_714:
[----:B------:R-:W-:Y:S01]  /*1e510*/  BSSY B2, `(.L_x_716) ;  /* 0x000000b000027945 */ /* 0x000fe20003800000 */
[----:B------:R-:W-:Y:S02]  /*1e520*/  IMAD.MOV.U32 R14, RZ, RZ, 0x0 ;  /* 0x00000000ff0e7424 */ /* 0x000fe400078e00ff */
[----:B------:R-:W-:Y:S01]  /*1e530*/  IMAD.MOV.U32 R15, RZ, RZ, 0x12f00000 ;  /* 0x12f00000ff0f7424 */ /* 0x000fe200078e00ff */
[----:B------:R-:W-:Y:S06]  /*1e540*/  @P3 BRA `(.L_x_717) ;  /* 0x00000000001c3947 */ /* 0x000fec0003800000 */
[----:B------:R-:W2:Y:S01]  /*1e550*/  S2R R13, SR_TID.X ;  /* 0x00000000000d7919 */ /* 0x000ea20000002100 */
[----:B------:R-:W-:-:S04]  /*1e560*/  MOV R3, 0x9000 ;  /* 0x0000900000037802 */ /* 0x000fc80000000f00 */
[----:B------:R3:W-:Y:S01]  /*1e570*/  SYNCS.ARRIVE.TRANS64 RZ, [R11+URZ+0x308b0], R3 ;  /* 0x0308b0030bff79a7 */ /* 0x0007e2000800003f */
[----:B--2---:R-:W-:-:S04]  /*1e580*/  LOP3.LUT R13, R13, 0x1f, RZ, 0xc0, !PT ;  /* 0x0000001f0d0d7812 */ /* 0x004fc800078ec0ff */
[----:B------:R-:W-:-:S13]  /*1e590*/  ISETP.NE.AND P2, PT, R13, RZ, PT ;  /* 0x000000ff0d00720c */ /* 0x000fda0003f45270 */
[----:B---3--:R-:W-:Y:S05]  /*1e5a0*/  @!P2 BRA `(.L_x_717) ;  /* 0x000000000004a947 */ /* 0x008fea0003800000 */
[----:B------:R-:W-:Y:S01]  /*1e5b0*/  BPT.TRAP 0x1 ;  /* 0x000000040000795c */ /* 0x000fe20000300000 */
.L_x_717:
[----:B------:R-:W-:Y:S05]  /*1e5c0*/  BSYNC B2 ;  /* 0x0000000000027941 */ /* 0x000fea0003800000 */
.L_x_716:
[----:B------:R-:W-:Y:S01]  /*1e5d0*/  R2UR UR10, R20 ;  /* 0x00000000140a72ca */ /* 0x000fe200000e0000 */
[----:B------:R-:W-:Y:S01]  /*1e5e0*/  UIADD3 UR4, UP0, UR36, 0x670, URZ ;  /* 0x0000067024047890 */ /* 0x000fe2000ff1e03f */
[----:B------:R-:W-:Y:S01]  /*1e5f0*/  R2UR UR6, R14 ;  /* 0x000000000e0672ca */ /* 0x000fe200000e0000 */
[----:B01----:R-:W-:Y:S01]  /*1e600*/  VIADD R11, R11, 0x308b0 ;  /* 0x000308b00b0b7836 */ /* 0x003fe20000000000 */
[----:B------:R-:W-:Y:S01]  /*1e610*/  R2UR UR7, R15 ;  /* 0x000000000f0772ca */ /* 0x000fe200000e0000 */
[----:B------:R-:W-:Y:S01]  /*1e620*/  VIADD R3, R9, 0x400 ;  /* 0x0000040009037836 */ /* 0x000fe20000000000 */
[----:B------:R-:W-:Y:S01]  /*1e630*/  PLOP3.LUT P2, PT, PT, PT, PT, 0x80, 0x0 ;  /* 0x000000000000781c */ /* 0x000fe20003f4f070 */
[----:B------:R-:W-:-:S12]  /*1e640*/  UIADD3.X UR5, URZ, UR37, URZ, UP0, !UPT ;  /* 0x000000253f057290 */ /* 0x000fd800087fe43f */
.L_x_718:
        /* <DEDUP_REMOVED lines=15> */
.L_x_719:
        /* <DEDUP_REMOVED lines=15> */
.L_x_720:
        /* <DEDUP_REMOVED lines=10> */
.L_x_706:
[----:B------:R-:W-:Y:S05]  /*1e8d0*/  BSYNC B1 ;  /* 0x0000000000017941 */ /* 0x000fea0003800000 */
.L_x_705:
[C---:B------:R-:W-:Y:S01]  /*1e8e0*/  ISETP.GT.AND P3, PT, R12.reuse, R6, PT ;  /* 0x000000060c00720c */ /* 0x040fe20003f64270 */
[----:B------:R-:W-:Y:S02]  /*1e8f0*/  VIADD R27, R27, 0x1 ;  /* 0x000000011b1b7836 */ /* 0x000fe40000000000 */
[----:B------:R-:W-:-:S03]  /*1e900*/  VIADD R12, R12, 0xffffffff ;  /* 0xffffffff0c0c7836 */ /* 0x000fc60000000000 */
[----:B------:R-:W-:-:S04]  /*1e910*/  ISETP.NE.AND P2, PT, R27, 0x2, PT ;  /* 0x000000021b00780c */ /* 0x000fc80003f45270 */
[----:B------:R-:W-:Y:S02]  /*1e920*/  SEL R3, RZ, 0x1, P2 ;  /* 0x00000001ff037807 */ /* 0x000fe40001000000 */
[----:B------:R-:W-:Y:S02]  /*1e930*/  SEL R27, R27, RZ, P2 ;  /* 0x000000ff1b1b7207 */ /* 0x000fe40001000000 */
[----:B------:R-:W-:Y:S01]  /*1e940*/  LOP3.LUT R29, R29, R3, RZ, 0x3c, !PT ;  /* 0x000000031d1d7212 */ /* 0x000fe200078e3cff */
[----:B------:R-:W-:Y:S06]  /*1e950*/  @P3 BRA `(.L_x_721) ;  /* 0xfffffff400b03947 */ /* 0x000fec000383ffff */
.L_x_683:
[----:B------:R-:W-:Y:S05]  /*1e960*/  BSYNC B0 ;  /* 0x0000000000007941 */ /* 0x000fea0003800000 */
.L_x_682:
[----:B------:R-:W-:Y:S05]  /*1e970*/  @!P0 WARPSYNC.ALL ;  /* 0x0000000000008948 */ /* 0x000fea0003800000 */
[----:B------:R-:W-:Y:S01]  /*1e980*/  @!P0 BAR.SYNC.DEFER_BLOCKING 0xc, 0x180 ;  /* 0x0306000000008b1d */ /* 0x000fe20000010000 */
[----:B------:R-:W-:-:S05]  /*1e990*/  IMAD.MOV.U32 R0, RZ, RZ, RZ ;  /* 0x000000ffff007224 */ /* 0x000fca00078e00ff */
[----:B------:R-:W-:Y:S04]  /*1e9a0*/  BSSY B0, `(.L_x_722) ;  /* 0x000001e000007945 */ /* 0x000fe80003800000 */
[----:B------:R-:W-:Y:S05]  /*1e9b0*/  @!P1 BRA `(.L_x_723) ;  /* 0x0000000000709947 */ /* 0x000fea0003800000 */
[----:B------:R-:W-:-:S13]  /*1e9c0*/  ISETP.NE.AND P0, PT, R5, RZ, PT ;  /* 0x000000ff0500720c */ /* 0x000fda0003f05270 */
[----:B------:R-:W1:Y:S02]  /*1e9d0*/  @!P0 LDC R5, c[0x0][0x9f0] ;  /* 0x00027c00ff058b82 */ /* 0x000e640000000800 */
[-C--:B-1----:R-:W-:Y:S02]  /*1e9e0*/  IABS R0, R5.reuse ;  /* 0x0000000500007213 */ /* 0x082fe40000000000 */
[----:B0-----:R-:W-:Y:S02]  /*1e9f0*/  IABS R8, R5 ;  /* 0x0000000500087213 */ /* 0x001fe40000000000 */
[----:B------:R-:W0:Y:S03]  /*1ea00*/  I2F.RP R9, R0 ;  /* 0x0000000000097306 */ /* 0x000e260000209400 */
[----:B------:R-:W-:-:S05]  /*1ea10*/  IMAD.MOV R8, RZ, RZ, -R8 ;  /* 0x000000ffff087224 */ /* 0x000fca00078e0a08 */
[----:B0-----:R-:W0:Y:S02]  /*1ea20*/  MUFU.RCP R9, R9 ;  /* 0x0000000900097308 */ /* 0x001e240000001000 */
[----:B0-----:R-:W-:-:S06]  /*1ea30*/  VIADD R10, R9, 0xffffffe ;  /* 0x0ffffffe090a7836 */ /* 0x001fcc0000000000 */
[----:B------:R-:W0:Y:S02]  /*1ea40*/  F2I.FTZ.U32.TRUNC.NTZ R3, R10 ;  /* 0x0000000a00037305 */ /* 0x000e24000021f000 */
[----:B0-----:R-:W-:-:S04]  /*1ea50*/  IMAD.MOV R2, RZ, RZ, -R3 ;  /* 0x000000ffff027224 */ /* 0x001fc800078e0a03 */
[----:B------:R-:W-:Y:S02]  /*1ea60*/  IMAD R6, R2, R0, RZ ;  /* 0x0000000002067224 */ /* 0x000fe400078e02ff */
[----:B------:R-:W-:-:S04]  /*1ea70*/  IMAD.MOV.U32 R2, RZ, RZ, RZ ;  /* 0x000000ffff027224 */ /* 0x000fc800078e00ff */
[----:B------:R-:W-:Y:S01]  /*1ea80*/  IMAD.HI.U32 R6, R3, R6, R2 ;  /* 0x0000000603067227 */ /* 0x000fe200078e0002 */
[----:B------:R-:W-:-:S04]  /*1ea90*/  IADD3 R3, R4, -0x1, R5 ;  /* 0xffffffff04037810 */ /* 0x000fc80007ffe005 */
[----:B------:R-:W-:Y:S02]  /*1eaa0*/  IABS R2, R3 ;  /* 0x0000000300027213 */ /* 0x000fe40000000000 */
[----:B------:R-:W-:-:S03]  /*1eab0*/  LOP3.LUT R3, R3, R5, RZ, 0x3c, !PT ;  /* 0x0000000503037212 */ /* 0x000fc600078e3cff */
[----:B------:R-:W-:Y:S01]  /*1eac0*/  IMAD.HI.U32 R6, R6, R2, RZ ;  /* 0x0000000206067227 */ /* 0x000fe200078e00ff */
[----:B------:R-:W-:-:S03]  /*1ead0*/  ISETP.GE.AND P2, PT, R3, RZ, PT ;  /* 0x000000ff0300720c */ /* 0x000fc60003f46270 */
        /* <DEDUP_REMOVED lines=10> */
.L_x_723:
[----:B------:R-:W-:Y:S05]  /*1eb80*/  BSYNC B0 ;  /* 0x0000000000007941 */ /* 0x000fea0003800000 */
.L_x_722:
[-C--:B------:R-:W-:Y:S01]  /*1eb90*/  IMAD R3, R7, R0.reuse, RZ ;  /* 0x0000000007037224 */ /* 0x080fe200078e02ff */
[----:B------:R-:W-:Y:S04]  /*1eba0*/  BSSY B7, `(.L_x_724) ;  /* 0x0000373000077945 */ /* 0x000fe80003800000 */
[----:B------:R-:W-:Y:S01]  /*1ebb0*/  VIADDMNMX R2, R3, R0, R4, PT ;  /* 0x0000000003027246 */ /* 0x000fe20003800104 */
[----:B------:R1:W-:Y:S03]  /*1ebc0*/  STL [R1+0x8], R3 ;  /* 0x0000080301007387 */ /* 0x0003e60000100800 */
[----:B------:R-:W-:Y:S01]  /*1ebd0*/  ISETP.GT.AND P0, PT, R2, R3, PT ;  /* 0x000000030200720c */ /* 0x000fe20003f04270 */
[----:B------:R1:W-:-:S12]  /*1ebe0*/  STL [R1+0x1c], R2 ;  /* 0x00001c0201007387 */ /* 0x0003d80000100800 */
[----:B-1----:R-:W-:Y:S05]  /*1ebf0*/  @P0 BRA `(.L_x_725) ;  /* 0x0000000000440947 */ /* 0x002fea0003800000 */
[----:B------:R-:W1:Y:S02]  /*1ec00*/  S2R R2, SR_TID.X ;  /* 0x0000000000027919 */ /* 0x000e640000002100 */
[----:B-1----:R-:W-:-:S04]  /*1ec10*/  LOP3.LUT R2, R2, 0x7f, RZ, 0xc0, !PT ;  /* 0x0000007f02027812 */ /* 0x002fc800078ec0ff */
[----:B------:R-:W-:-:S13]  /*1ec20*/  ISETP.NE.AND P0, PT, R2, RZ, PT ;  /* 0x000000ff0200720c */ /* 0x000fda0003f05270 */
[----:B------:R-:W-:Y:S05]  /*1ec30*/  @P0 BRA `(.L_x_726) ;  /* 0x0000003400a40947 */ /* 0x000fea0003800000 */
[----:B------:R-:W1:Y:S01]  /*1ec40*/  S2R R5, SR_LANEID ;  /* 0x0000000000057919 */ /* 0x000e620000000000 */
[----:B------:R-:W-:Y:S01]  /*1ec50*/  VOTEU.ANY UR4, UPT, PT ;  /* 0x0000000000047886 */ /* 0x000fe200038e0100 */
[----:B------:R-:W2:Y:S01]  /*1ec60*/  LDC.64 R2, c[0x0][0xc60] ;  /* 0x00031800ff027b82 */ /* 0x000ea20000000a00 */
[----:B------:R-:W1:Y:S02]  /*1ec70*/  FLO.U32 R0, UR4 ;  /* 0x0000000400007d00 */ /* 0x000e6400080e0000 */
[----:B-1----:R-:W-:-:S06]  /*1ec80*/  ISETP.EQ.U32.AND P0, PT, R0, R5, PT ;  /* 0x000000050000720c */ /* 0x002fcc0003f02070 */
[----:B------:R-:W2:Y:S07]  /*1ec90*/  POPC R5, UR4 ;  /* 0x0000000400057d09 */ /* 0x000eae0008000000 */
[----:B--2---:R-:W2:Y:S01]  /*1eca0*/  @P0 ATOMG.E.ADD.STRONG.GPU PT, R3, desc[UR48][R2.64], R5 ;  /* 0x00000005020309a8 */ /* 0x004ea200081ee1f0 */
[----:B------:R-:W1:Y:S02]  /*1ecb0*/  S2R R4, SR_LTMASK ;  /* 0x0000000000047919 */ /* 0x000e640000003900 */
[----:B-1----:R-:W-:-:S04]  /*1ecc0*/  LOP3.LUT R4, R4, UR4, RZ, 0xc0, !PT ;  /* 0x0000000404047c12 */ /* 0x002fc8000f8ec0ff */
[----:B------:R-:W1:Y:S01]  /*1ecd0*/  POPC R7, R4 ;  /* 0x0000000400077309 */ /* 0x000e620000000000 */
[----:B--2---:R-:W1:Y:S02]  /*1ece0*/  SHFL.IDX PT, R0, R3, R0, 0x1f ;  /* 0x00001f0003007589 */ /* 0x004e6400000e0000 */
[----:B-1----:R-:W-:Y:S01]  /*1ecf0*/  IADD3 R16, R0, UR38, R7 ;  /* 0x0000002600107c10 */ /* 0x002fe2000fffe007 */
[----:B------:R-:W-:Y:S06]  /*1ed00*/  BRA `(.L_x_726) ;  /* 0x0000003400707947 */ /* 0x000fec0003800000 */
.L_x_725:
[----:B------:R-:W-:Y:S01]  /*1ed10*/  IADD3 R0, R22, 0x1e400, RZ ;  /* 0x0001e40016007810 */ /* 0x000fe20007ffe0ff */
[----:B------:R-:W-:Y:S03]  /*1ed20*/  BSSY B6, `(.L_x_727) ;  /* 0x0000013000067945 */ /* 0x000fe60003800000 */
[----:B------:R-:W-:-:S13]  /*1ed30*/  LOP3.LUT P0, RZ, R0, 0x3ff, RZ, 0xc0, !PT ;  /* 0x000003ff00ff7812 */ /* 0x000fda000780c0ff */
[----:B------:R-:W-:Y:S05]  /*1ed40*/  @!P0 BRA `(.L_x_728) ;  /* 0x0000000000408947 */ /* 0x000fea0003800000 */
[----:B------:R-:W-:Y:S01]  /*1ed50*/  MOV R2, 0x0 ;  /* 0x0000000000027802 */ /* 0x000fe20000000f00 */
[----:B------:R-:W-:Y:S01]  /*1ed60*/  ULDC.64 UR6, c[0x4][0x88] ;  /* 0x0100220000067ab9 */ /* 0x000fe20000000a00 */
[----:B------:R-:W-:Y:S01]  /*1ed70*/  ULDC.64 UR8, c[0x4][0x90] ;  /* 0x0100240000087ab9 */ /* 0x000fe20000000a00 */
[----:B------:R-:W-:Y:S01]  /*1ed80*/  ULDC.64 UR4, c[0x4][0x8] ;  /* 0x0100020000047ab9 */ /* 0x000fe20000000a00 */
[----:B------:R-:W-:Y:S02]  /*1ed90*/  IMAD.U32 R4, RZ, RZ, UR6 ;  /* 0x00000006ff047e24 */ /* 0x000fe4000f8e00ff */
[----:B------:R-:W1:Y:S01]  /*1eda0*/  LDC.64 R2, c[0x4][R2] ;  /* 0x0100000002027b82 */ /* 0x000e620000000a00 */
[----:B------:R-:W-:Y:S02]  /*1edb0*/  IMAD.U32 R5, RZ, RZ, UR7 ;  /* 0x00000007ff057e24 */ /* 0x000fe4000f8e00ff */
[----:B------:R-:W-:Y:S02]  /*1edc0*/  IMAD.U32 R6, RZ, RZ, UR8 ;  /* 0x00000008ff067e24 */ /* 0x000fe4000f8e00ff */
[----:B------:R-:W-:-:S02]  /*1edd0*/  IMAD.U32 R7, RZ, RZ, UR9 ;  /* 0x00000009ff077e24 */ /* 0x000fc4000f8e00ff */
[----:B------:R-:W-:Y:S02]  /*1ede0*/  IMAD.U32 R10, RZ, RZ, UR4 ;  /* 0x00000004ff0a7e24 */ /* 0x000fe4000f8e00ff */
[----:B------:R-:W-:Y:S02]  /*1edf0*/  IMAD.U32 R11, RZ, RZ, UR5 ;  /* 0x00000005ff0b7e24 */ /* 0x000fe4000f8e00ff */
[----:B0-----:R-:W-:Y:S02]  /*1ee00*/  IMAD.MOV.U32 R8, RZ, RZ, 0x70 ;  /* 0x00000070ff087424 */ /* 0x001fe400078e00ff */
[----:B------:R-:W-:Y:S02]  /*1ee10*/  IMAD.MOV.U32 R12, RZ, RZ, 0x1 ;  /* 0x00000001ff0c7424 */ /* 0x000fe400078e00ff */
[----:B------:R-:W-:-:S07]  /*1ee20*/  IMAD.MOV.U32 R13, RZ, RZ, RZ ;  /* 0x000000ffff0d7224 */ /* 0x000fce00078e00ff */
[----:B------:R-:W-:-:S07]  /*1ee30*/  LEPC R20, `(.L_x_728) ;  /* 0x000000001014794e */ /* 0x000fce0000000000 */
[----:B-1----:R-:W-:Y:S05]  /*1ee40*/  CALL.ABS.NOINC R2 ;  /* 0x0000000002007343 */ /* 0x002fea0003c00000 */
.L_x_728:
[----:B------:R-:W-:Y:S05]  /*1ee50*/  BSYNC B6 ;  /* 0x0000000000067941 */ /* 0x000fea0003800000 */
.L_x_727:
        /* <DEDUP_REMOVED lines=8> */
[----:B------:R1:W2:Y:S01]  /*1eee0*/  LDC.64 R2, c[0x4][R25] ;  /* 0x0100000019027b82 */ /* 0x0002a20000000a00 */
[----:B------:R-:W-:Y:S01]  /*1eef0*/  IMAD.U32 R4, RZ, RZ, UR6 ;  /* 0x00000006ff047e24 */ /* 0x000fe2000f8e00ff */
[----:B0-----:R-:W-:Y:S01]  /*1ef00*/  MOV R8, 0x70 ;  /* 0x0000007000087802 */ /* 0x001fe20000000f00 */
[----:B------:R-:W-:Y:S02]  /*1ef10*/  IMAD.U32 R5, RZ, RZ, UR7 ;  /* 0x00000007ff057e24 */ /* 0x000fe4000f8e00ff */
[----:B------:R-:W-:Y:S02]  /*1ef20*/  IMAD.U32 R6, RZ, RZ, UR8 ;  /* 0x00000008ff067e24 */ /* 0x000fe4000f8e00ff */
[----:B------:R-:W-:-:S02]  /*1ef30*/  IMAD.U32 R7, RZ, RZ, UR9 ;  /* 0x00000009ff077e24 */ /* 0x000fc4000f8e00ff */
[----:B------:R-:W-:Y:S02]  /*1ef40*/  IMAD.U32 R10, RZ, RZ, UR4 ;  /* 0x00000004ff0a7e24 */ /* 0x000fe4000f8e00ff */
[----:B------:R-:W-:Y:S02]  /*1ef50*/  IMAD.U32 R11, RZ, RZ, UR5 ;  /* 0x00000005ff0b7e24 */ /* 0x000fe4000f8e00ff */
[----:B------:R-:W-:Y:S02]  /*1ef60*/  IMAD.MOV.U32 R12, RZ, RZ, 0x1 ;  /* 0x00000001ff0c7424 */ /* 0x000fe400078e00ff */
[----:B-1----:R-:W-:-:S07]  /*1ef70*/  IMAD.MOV.U32 R13, RZ, RZ, RZ ;  /* 0x000000ffff0d7224 */ /* 0x002fce00078e00ff */
[----:B------:R-:W-:-:S07]  /*1ef80*/  LEPC R20, `(.L_x_731) ;  /* 0x000000001014794e */ /* 0x000fce0000000000 */
[----:B--2---:R-:W-:Y:S05]  /*1ef90*/  CALL.ABS.NOINC R2 ;  /* 0x0000000002007343 */ /* 0x004fea0003c00000 */
.L_x_731:
[----:B------:R0:W1:Y:S01]  /*1efa0*/  LDC.64 R2, c[0x4][R25] ;  /* 0x0100000019027b82 */ /* 0x0000620000000a00 */
[----:B------:R-:W-:Y:S01]  /*1efb0*/  ULDC.64 UR4, c[0x4][0x88] ;  /* 0x0100220000047ab9 */ /* 0x000fe20000000a00 */
[----:B------:R-:W-:Y:S01]  /*1efc0*/  ULDC.64 UR6, c[0x4][0x90] ;  /* 0x0100240000067ab9 */ /* 0x000fe20000000a00 */
[----:B------:R-:W-:Y:S01]  /*1efd0*/  ULDC.64 UR8, c[0x4][0x18] ;  /* 0x0100060000087ab9 */ /* 0x000fe20000000a00 */
[----:B------:R-:W-:Y:S02]  /*1efe0*/  IMAD.U32 R4, RZ, RZ, UR4 ;  /* 0x00000004ff047e24 */ /* 0x000fe4000f8e00ff */
[----:B------:R-:W-:Y:S02]  /*1eff0*/  IMAD.U32 R5, RZ, RZ, UR5 ;  /* 0x00000005ff057e24 */ /* 0x000fe4000f8e00ff */
[----:B------:R-:W-:Y:S02]  /*1f000*/  IMAD.U32 R6, RZ, RZ, UR6 ;  /* 0x00000006ff067e24 */ /* 0x000fe4000f8e00ff */
[----:B------:R-:W-:-:S02]  /*1f010*/  IMAD.U32 R7, RZ, RZ, UR7 ;  /* 0x00000007ff077e24 */ /* 0x000fc4000f8e00ff */
[----:B------:R-:W-:Y:S02]  /*1f020*/  IMAD.U32 R10, RZ, RZ, UR8 ;  /* 0x00000008ff0a7e24 */ /* 0x000fe4000f8e00ff */
[----:B------:R-:W-:Y:S02]  /*1f030*/  IMAD.U32 R11, RZ, RZ, UR9 ;  /* 0x00000009ff0b7e24 */ /* 0x000fe4000f8e00ff */
[----:B------:R-:W-:Y:S02]  /*1f040*/  IMAD.MOV.U32 R8, RZ, RZ, 0x70 ;  /* 0x00000070ff087424 */ /* 0x000fe400078e00ff */
[----:B------:R-:W-:Y:S02]  /*1f050*/  IMAD.MOV.U32 R12, RZ, RZ, 0x1 ;  /* 0x00000001ff0c7424 */ /* 0x000fe400078e00ff */
[----:B0-----:R-:W-:-:S07]  /*1f060*/  IMAD.MOV.U32 R13, RZ, RZ, RZ ;  /* 0x000000ffff0d7224 */ /* 0x001fce00078e00ff */
[----:B------:R-:W-:-:S07]  /*1f070*/  LEPC R20, `(.L_x_730) ;  /* 0x000000001014794e */ /* 0x000fce0000000000 */
[----:B-1----:R-:W-:Y:S05]  /*1f080*/  CALL.ABS.NOINC R2 ;  /* 0x0000000002007343 */ /* 0x002fea0003c00000 */
.L_x_730:
[----:B------:R-:W-:Y:S05]  /*1f090*/  BSYNC B6 ;  /* 0x0000000000067941 */ /* 0x000fea0003800000 */
.L_x_729:
[----:B------:R-:W2:Y:S01]  /*1f0a0*/  LDL R25, [R1+0x1c] ;  /* 0x00001c0001197983 */ /* 0x000ea20000100800 */
[----:B------:R-:W-:Y:S01]  /*1f0b0*/  ULDC.64 UR4, c[0x0][0x9f8] ;  /* 0x00027e0000047ab9 */ /* 0x000fe20000000a00 */
[----:B------:R-:W1:Y:S02]  /*1f0c0*/  LDC R6, c[0x0][0x430] ;  /* 0x00010c00ff067b82 */ /* 0x000e640000000800 */
[----:B0-----:R-:W3:Y:S01]  /*1f0d0*/  LDL R8, [R1+0x4] ;  /* 0x0000040001087983 */ /* 0x001ee20000100800 */
[----:B------:R-:W-:-:S03]  /*1f0e0*/  ISETP.NE.U32.AND P0, PT, RZ, UR4, PT ;  /* 0x00000004ff007c0c */ /* 0x000fc6000bf05070 */
[----:B------:R-:W4:Y:S01]  /*1f0f0*/  LDL R4, [R1+0xc] ;  /* 0x00000c0001047983 */ /* 0x000f220000100800 */
[----:B------:R-:W-:-:S03]  /*1f100*/  ISETP.NE.AND.EX P0, PT, RZ, UR5, PT, P0 ;  /* 0x00000005ff007c0c */ /* 0x000fc6000bf05300 */
[----:B------:R-:W4:Y:S04]  /*1f110*/  LDL R21, [R1+0x3c] ;  /* 0x00003c0001157983 */ /* 0x000f280000100800 */
[----:B------:R-:W4:Y:S01]  /*1f120*/  LDL.LU R20, [R1] ;  /* 0x0000000001147983 */ /* 0x000f220000300800 */
[----:B------:R-:W0:Y:S05]  /*1f130*/  S2R R0, SR_TID.X ;  /* 0x0000000000007919 */ /* 0x000e2a0000002100 */
[----:B------:R-:W-:Y:S01]  /*1f140*/  @P0 IADD3 R2, P1, R23, UR4, RZ ;  /* 0x0000000417020c10 */ /* 0x000fe2000ff3e0ff */
[----:B------:R-:W-:-:S03]  /*1f150*/  ULDC UR4, c[0x0][0x2f4] ;  /* 0x0000bd0000047ab9 */ /* 0x000fc60000000800 */
[----:B------:R-:W-:-:S05]  /*1f160*/  @P0 IADD3.X R3, R24, UR5, RZ, P1, !PT ;  /* 0x0000000518030c10 */ /* 0x000fca0008ffe4ff */
[----:B------:R0:W4:Y:S01]  /*1f170*/  @P0 LDG.E R31, desc[UR48][R2.64] ;  /* 0x00000030021f0981 */ /* 0x000122000c1e1900 */
[----:B------:R-:W0:Y:S01]  /*1f180*/  S2R R7, SR_TID.X ;  /* 0x0000000000077919 */ /* 0x000e220000002100 */
[----:B-1----:R-:W-:-:S13]  /*1f190*/  ISETP.NE.AND P1, PT, R6, 0x1, PT ;  /* 0x000000010600780c */ /* 0x002fda0003f25270 */
[----:B------:R-:W1:Y:S01]  /*1f1a0*/  @P1 LDC R5, c[0x0][0x434] ;  /* 0x00010d00ff051b82 */ /* 0x000e620000000800 */
[----:B0-----:R-:W-:-:S04]  /*1f1b0*/  LOP3.LUT R0, R0, 0x7f, RZ, 0xc0, !PT ;  /* 0x0000007f00007812 */ /* 0x001fc800078ec0ff */
[----:B------:R-:W-:-:S03]  /*1f1c0*/  SHF.R.U32.HI R0, RZ, 0x3, R0 ;  /* 0x00000003ff007819 */ /* 0x000fc60000011600 */
[----:B------:R-:W0:Y:S01]  /*1f1d0*/  @P1 LDC R2, c[0x0][0x438] ;  /* 0x00010e00ff021b82 */ /* 0x000e220000000800 */
[----:B------:R-:W-:-:S05]  /*1f1e0*/  IMAD.SHL.U32 R7, R7, 0x10, RZ ;  /* 0x0000001007077824 */ /* 0x000fca00078e00ff */
[----:B------:R-:W-:Y:S02]  /*1f1f0*/  LOP3.LUT R7, R0, 0x70, R7, 0xf8, !PT ;  /* 0x0000007000077812 */ /* 0x000fe400078ef807 */
[----:B------:R-:W-:Y:S01]  /*1f200*/  ISETP.GE.AND P2, PT, R35, UR4, PT ;  /* 0x0000000423007c0c */ /* 0x000fe2000bf46270 */
[----:B------:R-:W-:Y:S01]  /*1f210*/  UMOV UR5, 0xffffffff ;  /* 0xffffffff00057882 */ /* 0x000fe20000000000 */
[----:B--2---:R-:W-:-:S04]  /*1f220*/  VIADD R25, R25, 0xffffffff ;  /* 0xffffffff19197836 */ /* 0x004fc80000000000 */
[----:B------:R-:W-:-:S05]  /*1f230*/  IMAD R0, R25, 0x60, R7 ;  /* 0x0000006019007824 */ /* 0x000fca00078e0207 */
[C---:B---3--:R-:W-:Y:S01]  /*1f240*/  ISETP.GE.AND P0, PT, R0.reuse, R8, PT ;  /* 0x000000080000720c */ /* 0x048fe20003f06270 */
[----:B----4-:R-:W-:-:S03]  /*1f250*/  IMAD.IADD R0, R0, 0x1, R4 ;  /* 0x0000000100007824 */ /* 0x010fc600078e0204 */
[----:B------:R-:W-:Y:S01]  /*1f260*/  ISETP.GT.U32.OR P0, PT, R7, 0x5f, P0 ;  /* 0x0000005f0700780c */ /* 0x000fe20000704470 */
[----:B-1----:R-:W-:-:S04]  /*1f270*/  @P1 IMAD.HI.U32 R3, R0, R5, RZ ;  /* 0x0000000500031227 */ /* 0x002fc800078e00ff */
[----:B------:R-:W-:Y:S01]  /*1f280*/  IMAD.MOV.U32 R4, RZ, RZ, R0 ;  /* 0x000000ffff047224 */ /* 0x000fe200078e0000 */
[----:B0-----:R-:W-:-:S07]  /*1f290*/  @P1 SHF.R.U32.HI R4, RZ, R2, R3 ;  /* 0x00000002ff041219 */ /* 0x001fce0000011603 */
[----:B------:R-:W0:Y:S01]  /*1f2a0*/  @!P0 LDC.64 R2, c[0x0][0x428] ;  /* 0x00010a00ff028b82 */ /* 0x000e220000000a00 */
[----:B------:R-:W-:Y:S01]  /*1f2b0*/  IMAD.MOV R5, RZ, RZ, -R4 ;  /* 0x000000ffff057224 */ /* 0x000fe200078e0a04 */
[----:B------:R-:W-:-:S03]  /*1f2c0*/  SHF.R.S32.HI R8, RZ, 0x1f, R31 ;  /* 0x0000001fff087819 */ /* 0x000fc6000001141f */
[----:B------:R-:W-:Y:S01]  /*1f2d0*/  IMAD R0, R6, R5, R0 ;  /* 0x0000000506007224 */ /* 0x000fe200078e0200 */
[--C-:B------:R-:W-:Y:S01]  /*1f2e0*/  @!P0 SHF.R.S32.HI R5, RZ, 0x1f, R4.reuse ;  /* 0x0000001fff058819 */ /* 0x100fe20000011404 */
[-C--:B0-----:R-:W-:Y:S02]  /*1f2f0*/  @!P0 IMAD R6, R8, R2.reuse, RZ ;  /* 0x0000000208068224 */ /* 0x081fe400078e02ff */
[----:B------:R-:W-:-:S04]  /*1f300*/  @!P0 IMAD.WIDE.U32 R4, R31, R2, R4 ;  /* 0x000000021f048225 */ /* 0x000fc800078e0004 */
[----:B------:R-:W-:Y:S02]  /*1f310*/  @!P0 IMAD R6, R31, R3, R6 ;  /* 0x000000031f068224 */ /* 0x000fe400078e0206 */
[----:B------:R-:W0:Y:S03]  /*1f320*/  @!P0 LDC.64 R2, c[0x0][0x418] ;  /* 0x00010600ff028b82 */ /* 0x000e260000000a00 */
[----:B------:R-:W-:Y:S02]  /*1f330*/  @!P0 IADD3 R6, R5, R6, RZ ;  /* 0x0000000605068210 */ /* 0x000fe40007ffe0ff */
[----:B------:R-:W-:Y:S02]  /*1f340*/  LOP3.LUT R20, R20, 0xfffffff7, RZ, 0xc0, !PT ;  /* 0xfffffff714147812 */ /* 0x000fe400078ec0ff */
[----:B0-----:R-:W-:-:S04]  /*1f350*/  @!P0 LEA R2, P1, R4, R2, 0x2 ;  /* 0x0000000204028211 */ /* 0x001fc800078210ff */
[----:B------:R-:W-:Y:S01]  /*1f360*/  @!P0 LEA.HI.X R3, R4, R3, R6, 0x2, P1 ;  /* 0x0000000304038211 */ /* 0x000fe200008f1406 */
[----:B------:R-:W-:Y:S01]  /*1f370*/  IMAD.MOV.U32 R4, RZ, RZ, RZ ;  /* 0x000000ffff047224 */ /* 0x000fe200078e00ff */
[----:B------:R-:W-:-:S05]  /*1f380*/  ISETP.GT.U32.AND P1, PT, R7, 0x5f, PT ;  /* 0x0000005f0700780c */ /* 0x000fca0003f24070 */
[----:B------:R0:W5:Y:S01]  /*1f390*/  @!P0 LDG.E R4, desc[UR48][R2.64] ;  /* 0x0000003002048981 */ /* 0x000162000c1e1900 */
[----:B------:R-:W-:-:S07]  /*1f3a0*/  ISETP.NE.AND P0, PT, R21, 0x3, PT ;  /* 0x000000031500780c */ /* 0x000fce0003f05270 */
[----:B------:R-:W-:Y:S02]  /*1f3b0*/  @P1 LOP3.LUT R20, R20, 0x8, RZ, 0xfc, !PT ;  /* 0x0000000814141812 */ /* 0x000fe400078efcff */
[----:B------:R-:W-:Y:S02]  /*1f3c0*/  ISETP.GE.AND P1, PT, R32, UR4, PT ;  /* 0x0000000420007c0c */ /* 0x000fe4000bf26270 */
[----:B------:R-:W-:-:S04]  /*1f3d0*/  LOP3.LUT R20, R20, 0xffffffef, RZ, 0xc0, !PT ;  /* 0xffffffef14147812 */ /* 0x000fc800078ec0ff */
[----:B------:R-:W-:-:S04]  /*1f3e0*/  @P0 LOP3.LUT R20, R20, 0x10, RZ, 0xfc, !PT ;  /* 0x0000001014140812 */ /* 0x000fc800078efcff */
[----:B------:R-:W-:-:S04]  /*1f3f0*/  LOP3.LUT R20, R20, 0xfffffffb, RZ, 0xc0, !PT ;  /* 0xfffffffb14147812 */ /* 0x000fc800078ec0ff */
[----:B------:R-:W-:Y:S02]  /*1f400*/  @P1 LOP3.LUT R20, R20, 0x4, RZ, 0xfc, !PT ;  /* 0x0000000414141812 */ /* 0x000fe400078efcff */
[----:B------:R-:W-:Y:S02]  /*1f410*/  ISETP.GE.AND P1, PT, R33, UR4, PT ;  /* 0x0000000421007c0c */ /* 0x000fe4000bf26270 */
[----:B------:R-:W-:-:S04]  /*1f420*/  LOP3.LUT R20, R20, 0xfffffffe, RZ, 0xc0, !PT ;  /* 0xfffffffe14147812 */ /* 0x000fc800078ec0ff */
[----:B------:R-:W-:-:S04]  /*1f430*/  LOP3.LUT R20, R20, 0xfffffffd, RZ, 0xc0, !PT ;  /* 0xfffffffd14147812 */ /* 0x000fc800078ec0ff */
[----:B------:R-:W-:-:S04]  /*1f440*/  @P2 LOP3.LUT R20, R20, 0x2, RZ, 0xfc, !PT ;  /* 0x0000000214142812 */ /* 0x000fc800078efcff */
[----:B------:R-:W-:Y:S01]  /*1f450*/  @P1 LOP3.LUT R20, R20, 0x1, RZ, 0xfc, !PT ;  /* 0x0000000114141812 */ /* 0x000fe200078efcff */
[----:B------:R0:W-:Y:S04]  /*1f460*/  STL [R1+0x10], R8 ;  /* 0x0000100801007387 */ /* 0x0001e80000100800 */
[----:B------:R0:W-:Y:S01]  /*1f470*/  STL [R1], R20 ;  /* 0x0000001401007387 */ /* 0x0001e20000100800 */
[----:B------:R-:W-:Y:S05]  /*1f480*/  BRA.DIV UR5, `(.L_x_732) ;  /* 0x0000004e05b87947 */ /* 0x000fea000b800000 */
.L_x_847:
[----:B------:R-:W-:Y:S05]  /*1f490*/  @!P0 BRA `(.L_x_733) ;  /* 0x0000000000048947 */ /* 0x000fea0003800000 */
[----:B------:R-:W-:Y:S01]  /*1f4a0*/  BPT.TRAP 0x1 ;  /* 0x000000040000795c */ /* 0x000fe20000300000 */
.L_x_733:
[----:B------:R-:W-:Y:S01]  /*1f4b0*/  SHF.R.S32.HI R5, RZ, 0x1f, R0 ;  /* 0x0000001fff057819 */ /* 0x000fe20000011400 */
[----:B------:R-:W-:Y:S01]  /*1f4c0*/  ULDC.64 UR4, c[0x0][0x328] ;  /* 0x0000ca0000047ab9 */ /* 0x000fe20000000a00 */
[----:B------:R-:W-:Y:S01]  /*1f4d0*/  ULDC.64 UR6, c[0x0][0x318] ;  /* 0x0000c60000067ab9 */ /* 0x000fe20000000a00 */
[----:B0-----:R-:W-:Y:S01]  /*1f4e0*/  IMAD.WIDE.U32 R2, R0, UR4, RZ ;  /* 0x0000000400027c25 */ /* 0x001fe2000f8e00ff */
[----:B------:R-:W-:Y:S03]  /*1f4f0*/  BSSY B0, `(.L_x_734) ;  /* 0x0000013000007945 */ /* 0x000fe60003800000 */
[----:B------:R-:W-:-:S04]  /*1f500*/  IMAD R6, R5, UR4, RZ ;  /* 0x0000000405067c24 */ /* 0x000fc8000f8e02ff */
[----:B------:R-:W-:Y:S01]  /*1f510*/  IMAD R6, R0, UR5, R6 ;  /* 0x0000000500067c24 */ /* 0x000fe2000f8e0206 */
        /* <DEDUP_REMOVED lines=16> */
.L_x_848:
[----:B------:R-:W-:Y:S05]  /*1f620*/  BSYNC B0 ;  /* 0x0000000000007941 */ /* 0x000fea0003800000 */
.L_x_734:
[----:B------:R-:W2:Y:S01]  /*1f630*/  LDL R3, [R1] ;  /* 0x0000000001037983 */ /* 0x000ea20000100800 */
[----:B------:R-:W-:Y:S01]  /*1f640*/  ULDC.64 UR4, c[0x0][0x300] ;  /* 0x0000c00000047ab9 */ /* 0x000fe20000000a00 */
[----:B------:R-:W-:Y:S02]  /*1f650*/  ULDC.64 UR6, c[0x0][0x2e8] ;  /* 0x0000ba0000067ab9 */ /* 0x000fe40000000a00 */
[----:B------:R-:W3:Y:S01]  /*1f660*/  LDL R9, [R1+0x4] ;  /* 0x0000040001097983 */ /* 0x000ee20000100800 */
[----:B------:R-:W-:Y:S01]  /*1f670*/  IMAD R5, R5, UR4, RZ ;  /* 0x0000000405057c24 */ /* 0x000fe2000f8e02ff */
[----:B------:R-:W1:Y:S03]  /*1f680*/  S2R R8, SR_TID.X ;  /* 0x0000000000087919 */ /* 0x000e660000002100 */
[----:B------:R-:W-:Y:S01]  /*1f690*/  IMAD R5, R0, UR5, R5 ;  /* 0x0000000500057c24 */ /* 0x000fe2000f8e0205 */
[----:B-1----:R-:W-:-:S04]  /*1f6a0*/  LOP3.LUT R8, R8, 0x7f, RZ, 0xc0, !PT ;  /* 0x0000007f08087812 */ /* 0x002fc800078ec0ff */
[----:B------:R-:W-:Y:S02]  /*1f6b0*/  SHF.R.U32.HI R8, RZ, 0x3, R8 ;  /* 0x00000003ff087819 */ /* 0x000fe40000011608 */
[C---:B--2---:R-:W-:Y:S02]  /*1f6c0*/  LOP3.LUT P4, RZ, R3.reuse, 0x4, RZ, 0xc0, !PT ;  /* 0x0000000403ff7812 */ /* 0x044fe4000788c0ff */
[C---:B------:R-:W-:Y:S02]  /*1f6d0*/  LOP3.LUT P3, RZ, R3.reuse, 0x2, RZ, 0xc0, !PT ;  /* 0x0000000203ff7812 */ /* 0x040fe4000786c0ff */
[----:B------:R-:W-:Y:S01]  /*1f6e0*/  LOP3.LUT P2, RZ, R3, 0x1, RZ, 0xc0, !PT ;  /* 0x0000000103ff7812 */ /* 0x000fe2000784c0ff */
[----:B0-----:R-:W-:Y:S01]  /*1f6f0*/  IMAD.WIDE.U32 R2, R0, UR4, RZ ;  /* 0x0000000400027c25 */ /* 0x001fe2000f8e00ff */
[----:B------:R-:W-:-:S03]  /*1f700*/  ULDC.64 UR4, c[0x0][0x310] ;  /* 0x0000c40000047ab9 */ /* 0x000fc60000000a00 */
[----:B------:R-:W-:Y:S02]  /*1f710*/  IMAD.IADD R3, R3, 0x1, R5 ;  /* 0x0000000103037824 */ /* 0x000fe400078e0205 */
[----:B------:R-:W-:Y:S02]  /*1f720*/  IMAD R6, R6, UR4, RZ ;  /* 0x0000000406067c24 */ /* 0x000fe4000f8e02ff */
[----:B------:R-:W-:-:S04]  /*1f730*/  IMAD.WIDE.U32 R2, R4, UR4, R2 ;  /* 0x0000000404027c25 */ /* 0x000fc8000f8e0002 */
[----:B------:R-:W-:Y:S01]  /*1f740*/  IMAD R6, R4, UR5, R6 ;  /* 0x0000000504067c24 */ /* 0x000fe2000f8e0206 */
[----:B------:R-:W-:Y:S01]  /*1f750*/  ULDC.64 UR4, c[0x0][0x308] ;  /* 0x0000c20000047ab9 */ /* 0x000fe20000000a00 */
[----:B------:R-:W-:Y:S02]  /*1f760*/  IMAD R5, R26, 0x4800, R36 ;  /* 0x000048001a057824 */ /* 0x000fe400078e0224 */
[----:B------:R-:W-:Y:S02]  /*1f770*/  IMAD.IADD R3, R3, 0x1, R6 ;  /* 0x0000000103037824 */ /* 0x000fe400078e0206 */
[----:B---3--:R-:W-:Y:S02]  /*1f780*/  IMAD R6, R25, -0x60, R9 ;  /* 0xffffffa019067824 */ /* 0x008fe400078e0209 */
[----:B------:R-:W-:Y:S01]  /*1f790*/  IMAD.WIDE.U32 R2, R18, UR4, R2 ;  /* 0x0000000412027c25 */ /* 0x000fe2000f8e0002 */
[----:B------:R-:W-:-:S03]  /*1f7a0*/  UMOV UR4, 0xffffffff ;  /* 0xffffffff00047882 */ /* 0x000fc60000000000 */
[----:B------:R-:W-:Y:S01]  /*1f7b0*/  IMAD R0, R18, UR5, R3 ;  /* 0x0000000512007c24 */ /* 0x000fe2000f8e0203 */
[----:B------:R-:W-:Y:S01]  /*1f7c0*/  LEA R4, P0, R2, UR6, 0x1 ;  /* 0x0000000602047c11 */ /* 0x000fe2000f8008ff */
[----:B------:R-:W-:-:S03]  /*1f7d0*/  IMAD.IADD R6, R6, 0x1, -R8 ;  /* 0x0000000106067824 */ /* 0x000fc600078e0a08 */
[----:B------:R-:W-:Y:S02]  /*1f7e0*/  LEA.HI.X R0, R2, UR7, R0, 0x1, P0 ;  /* 0x0000000702007c11 */ /* 0x000fe400080f0c00 */
[----:B------:R-:W-:Y:S01]  /*1f7f0*/  ISETP.GE.AND P0, PT, R6, 0x1, PT ;  /* 0x000000010600780c */ /* 0x000fe20003f06270 */
[----:B------:R-:W-:-:S12]  /*1f800*/  BRA.DIV UR4, `(.L_x_736) ;  /* 0x0000004e04207947 */ /* 0x000fd8000b800000 */
[----:B------:R-:W0:Y:S01]  /*1f810*/  SHFL.IDX PT, R3, R4, RZ, 0x181f ;  /* 0x00181fff04037589 */ /* 0x000e2200000e0000 */
[----:B------:R-:W-:-:S03]  /*1f820*/  @P0 IMAD R8, R5, 0x2, R22 ;  /* 0x0000000205080824 */ /* 0x000fc600078e0216 */
[----:B------:R-:W1:Y:S01]  /*1f830*/  SHFL.IDX PT, R2, R0, RZ, 0x181f ;  /* 0x00181fff00027589 */ /* 0x000e6200000e0000 */
[----:B0-----:R-:W-:-:S05]  /*1f840*/  @P0 LEA R3, P1, R32, R3, 0x1 ;  /* 0x0000000320030211 */ /* 0x001fca00078208ff */
[----:B-1----:R-:W-:Y:S01]  /*1f850*/  @P0 IMAD.X R2, RZ, RZ, R2, P1 ;  /* 0x000000ffff020224 */ /* 0x002fe200008e0602 */
[----:B------:R-:W-:-:S04]  /*1f860*/  ISETP.GE.AND P1, PT, R6, 0x11, PT ;  /* 0x000000110600780c */ /* 0x000fc80003f26270 */
        /* <DEDUP_REMOVED lines=56> */
.L_x_862:
        /* <DEDUP_REMOVED lines=12> */
.L_x_737:
[----:B------:R-:W-:Y:S02]  /*1fcb0*/  PLOP3.LUT P1, PT, P1, P0, PT, 0xa2, 0x0 ;  /* 0x000000000000781c */ /* 0x000fe40000f21472 */
[----:B------:R-:W-:-:S08]  /*1fcc0*/  @P0 R2UR P1, UR4, R7 ;  /* 0x00000000070402ca */ /* 0x000fd00000020000 */
[----:B------:R-:W-:-:S05]  /*1fcd0*/  @P0 PLOP3.LUT P0, PT, P1, PT, PT, 0x80, 0x0 ;  /* 0x000000000000081c */ /* 0x000fca0000f0f070 */
[----:B------:R-:W-:Y:S01]  /*1fce0*/  @!P1 SYNCS.ARRIVE.TRANS64.RED.A0T1 RZ, [UR4+0x30830], RZ ;  /* 0x030830ffffff99a7 */ /* 0x000fe20008200404 */
[----:B------:R-:W-:Y:S07]  /*1fcf0*/  @!P1 ARRIVES.LDGSTSBAR.64.TRANSCNT [UR4+0x30830] ;  /* 0x03083000ff0099b0 */ /* 0x000fee0008000a84 */
[----:B------:R-:W-:Y:S05]  /*1fd00*/  @P0 BRA.U.ANY `(.L_x_737) ;  /* 0xfffffffd00e80947 */ /* 0x000fea000393ffff */
[----:B------:R-:W-:Y:S01]  /*1fd10*/  NOP ;  /* 0x0000000000007918 */ /* 0x000fe20000000000 */
[----:B------:R-:W2:Y:S02]  /*1fd20*/  LDL R0, [R1+0x3c] ;  /* 0x00003c0001007983 */ /* 0x000ea40000100800 */
[----:B--2---:R-:W-:-:S13]  /*1fd30*/  ISETP.NE.AND P2, PT, R0, 0x3, PT ;  /* 0x000000030000780c */ /* 0x004fda0003f45270 */
[----:B------:R-:W-:Y:S05]  /*1fd40*/  @!P2 BRA `(.L_x_738) ;  /* 0x000000000004a947 */ /* 0x000fea0003800000 */
[----:B------:R-:W-:Y:S01]  /*1fd50*/  BPT.TRAP 0x1 ;  /* 0x000000040000795c */ /* 0x000fe20000300000 */
.L_x_738:
[----:B-1----:R1:W5:Y:S01]  /*1fd60*/  LDL.LU R3, [R1+0x20] ;  /* 0x0000200001037983 */ /* 0x0023620000300800 */
[----:B------:R1:W-:Y:S02]  /*1fd70*/  SYNCS.ARRIVE.TRANS64.A1T0 RZ, [R7+URZ+0x30830], RZ ;  /* 0x030830ff07ff79a7 */ /* 0x0003e4000810003f */
[----:B------:R-:W-:Y:S05]  /*1fd80*/  WARPSYNC.ALL ;  /* 0x0000000000007948 */ /* 0x000fea0003800000 */
[----:B------:R-:W-:Y:S01]  /*1fd90*/  ULDC.64 UR6, c[0x0][0xa00] ;  /* 0x0002800000067ab9 */ /* 0x000fe20000000a00 */
[----:B------:R-:W-:Y:S01]  /*1fda0*/  ULDC.64 UR4, c[0x0][0x298] ;  /* 0x0000a60000047ab9 */ /* 0x000fe20000000a00 */
[----:B------:R-:W-:Y:S01]  /*1fdb0*/  BAR.SYNC.DEFER_BLOCKING 0x8, 0x180 ;  /* 0x0206000000007b1d */ /* 0x000fe20000010000 */
[----:B------:R-:W-:Y:S01]  /*1fdc0*/  ISETP.NE.U32.AND P0, PT, RZ, UR6, PT ;  /* 0x00000006ff007c0c */ /* 0x000fe2000bf05070 */
[----:B0-----:R-:W-:Y:S01]  /*1fdd0*/  IMAD.WIDE.U32 R4, R34, UR4, RZ ;  /* 0x0000000422047c25 */ /* 0x001fe2000f8e00ff */
[----:B------:R-:W-:-:S02]  /*1fde0*/  SHF.R.S32.HI R0, RZ, 0x1f, R34 ;  /* 0x0000001fff007819 */ /* 0x000fc40000011422 */
[----:B------:R-:W-:Y:S01]  /*1fdf0*/  ISETP.NE.AND.EX P0, PT, RZ, UR7, PT, P0 ;  /* 0x00000007ff007c0c */ /* 0x000fe2000bf05300 */
[----:B------:R-:W-:Y:S01]  /*1fe00*/  VIADD R2, R22, 0x12400 ;  /* 0x0001240016027836 */ /* 0x000fe20000000000 */
[----:B------:R-:W-:Y:S01]  /*1fe10*/  BSSY B6, `(.L_x_739) ;  /* 0x000001a000067945 */ /* 0x000fe20003800000 */
[----:B------:R-:W-:Y:S01]  /*1fe20*/  IMAD R0, R0, UR4, RZ ;  /* 0x0000000400007c24 */ /* 0x000fe2000f8e02ff */
[----:B------:R-:W-:-:S03]  /*1fe30*/  SEL R30, R30, RZ, !P0 ;  /* 0x000000ff1e1e7207 */ /* 0x000fc60004000000 */
[----:B------:R-:W-:-:S04]  /*1fe40*/  IMAD R0, R34, UR5, R0 ;  /* 0x0000000522007c24 */ /* 0x000fc8000f8e0200 */
[----:B------:R-:W-:Y:S01]  /*1fe50*/  IMAD.IADD R34, R5, 0x1, R0 ;  /* 0x0000000105227824 */ /* 0x000fe200078e0200 */
[----:B-----5:R-:W-:Y:S02]  /*1fe60*/  SEL R3, R3, RZ, !P0 ;  /* 0x000000ff03037207 */ /* 0x020fe40004000000 */
[----:B------:R-:W-:-:S03]  /*1fe70*/  LOP3.LUT P0, RZ, R2, 0x3ff, RZ, 0xc0, !PT ;  /* 0x000003ff02ff7812 */ /* 0x000fc6000780c0ff */
[----:B------:R0:W-:Y:S04]  /*1fe80*/  STL [R1+0x30], R3 ;  /* 0x0000300301007387 */ /* 0x0001e80000100800 */
[----:B------:R0:W-:Y:S06]  /*1fe90*/  STL.64 [R1+0x20], R4 ;  /* 0x0000200401007387 */ /* 0x0001ec0000100a00 */
[----:B------:R-:W-:Y:S05]  /*1fea0*/  @!P0 BRA `(.L_x_740) ;  /* 0x0000000000408947 */ /* 0x000fea0003800000 */
[----:B------:R-:W-:Y:S01]  /*1feb0*/  MOV R2, 0x0 ;  /* 0x0000000000027802 */ /* 0x000fe20000000f00 */
[----:B------:R-:W-:Y:S01]  /*1fec0*/  ULDC.64 UR4, c[0x4][0x88] ;  /* 0x0100220000047ab9 */ /* 0x000fe20000000a00 */
[----:B------:R-:W-:Y:S01]  /*1fed0*/  ULDC.64 UR6, c[0x4][0x90] ;  /* 0x0100240000067ab9 */ /* 0x000fe20000000a00 */
[----:B------:R-:W-:Y:S01]  /*1fee0*/  ULDC.64 UR8, c[0x4][0x20] ;  /* 0x0100080000087ab9 */ /* 0x000fe20000000a00 */
[----:B0-----:R-:W-:Y:S02]  /*1fef0*/  IMAD.U32 R4, RZ, RZ, UR4 ;  /* 0x00000004ff047e24 */ /* 0x001fe4000f8e00ff */
[----:B------:R-:W0:Y:S01]  /*1ff00*/  LDC.64 R2, c[0x4][R2] ;  /* 0x0100000002027b82 */ /* 0x000e220000000a00 */
[----:B------:R-:W-:Y:S02]  /*1ff10*/  IMAD.U32 R5, RZ, RZ, UR5 ;  /* 0x00000005ff057e24 */ /* 0x000fe4000f8e00ff */
[----:B------:R-:W-:Y:S02]  /*1ff20*/  IMAD.U32 R6, RZ, RZ, UR6 ;  /* 0x00000006ff067e24 */ /* 0x000fe4000f8e00ff */
[----:B-1----:R-:W-:-:S02]  /*1ff30*/  IMAD.U32 R7, RZ, RZ, UR7 ;  /* 0x00000007ff077e24 */ /* 0x002fc4000f8e00ff */
[----:B------:R-:W-:Y:S02]  /*1ff40*/  IMAD.U32 R10, RZ, RZ, UR8 ;  /* 0x00000008ff0a7e24 */ /* 0x000fe4000f8e00ff */
[----:B------:R-:W-:Y:S02]  /*1ff50*/  IMAD.U32 R11, RZ, RZ, UR9 ;  /* 0x00000009ff0b7e24 */ /* 0x000fe4000f8e00ff */
[----:B------:R-:W-:Y:S02]  /*1ff60*/  IMAD.MOV.U32 R8, RZ, RZ, 0x70 ;  /* 0x00000070ff087424 */ /* 0x000fe400078e00ff */
[----:B------:R-:W-:Y:S02]  /*1ff70*/  IMAD.MOV.U32 R12, RZ, RZ, 0x1 ;  /* 0x00000001ff0c7424 */ /* 0x000fe400078e00ff */
[----:B------:R-:W-:-:S07]  /*1ff80*/  IMAD.MOV.U32 R13, RZ, RZ, RZ ;  /* 0x000000ffff0d7224 */ /* 0x000fce00078e00ff */
[----:B------:R-:W-:-:S07]  /*1ff90*/  LEPC R20, `(.L_x_740) ;  /* 0x000000001014794e */ /* 0x000fce0000000000 */
[----:B0-----:R-:W-:Y:S05]  /*1ffa0*/  CALL.ABS.NOINC R2 ;  /* 0x0000000002007343 */ /* 0x001fea0003c00000 */
.L_x_740:
[----:B------:R-:W-:Y:S05]  /*1ffb0*/  BSYNC B6 ;  /* 0x0000000000067941 */ /* 0x000fea0003800000 */
.L_x_739:
[----:B------:R-:W2:Y:S01]  /*1ffc0*/  LDL.LU R20, [R1+0x30] ;  /* 0x0000300001147983 */ /* 0x000ea20000300800 */
[----:B------:R-:W-:Y:S01]  /*1ffd0*/  ULDC.64 UR4, c[0x0][0x2d8] ;  /* 0x0000b60000047ab9 */ /* 0x000fe20000000a00 */
[----:B------:R-:W3:Y:S02]  /*1ffe0*/  LDC R8, c[0x0][0x448] ;  /* 0x00011200ff087b82 */ /* 0x000ee40000000800 */
[----:B0-----:R-:W4:Y:S04]  /*1fff0*/  LDL.LU.64 R2, [R1+0x20] ;  /* 0x0000200001027983 */ /* 0x001f280000300a00 */
[----:B------:R0:W5:Y:S01]  /*20000*/  LDL R10, [R1+0x28] ;  /* 0x00002800010a7983 */ /* 0x0001620000100800 */
[----:B---3--:R-:W-:Y:S02]  /*20010*/  ISETP.NE.AND P0, PT, R8, 0x1, PT ;  /* 0x000000010800780c */ /* 0x008fe40003f05270 */
[----:B------:R-:W-:Y:S01]  /*20020*/  SHF.L.U32 R4, R17, 0x7, RZ ;  /* 0x0000000711047819 */ /* 0x000fe200000006ff */
[----:B----4-:R-:W-:-:S02]  /*20030*/  IMAD.MOV.U32 R3, RZ, RZ, R34 ;  /* 0x000000ffff037224 */ /* 0x010fc400078e0022 */
[----:B------:R-:W-:-:S04]  /*20040*/  IMAD.WIDE.U32 R2, R18, UR4, R2 ;  /* 0x0000000412027c25 */ /* 0x000fc8000f8e0002 */
[----:B------:R-:W-:Y:S01]  /*20050*/  IMAD R3, R18, UR5, R3 ;  /* 0x0000000512037c24 */ /* 0x000fe2000f8e0203 */
[----:B------:R-:W-:Y:S02]  /*20060*/  ULDC.64 UR4, c[0x0][0x2e0] ;  /* 0x0000b80000047ab9 */ /* 0x000fe40000000a00 */
[----:B--2---:R-:W-:Y:S02]  /*20070*/  IMAD R5, R20, UR4, RZ ;  /* 0x0000000414057c24 */ /* 0x004fe4000f8e02ff */
[----:B------:R-:W2:Y:S01]  /*20080*/  S2R R20, SR_TID.X ;  /* 0x0000000000147919 */ /* 0x000ea20000002100 */
[----:B------:R-:W-:-:S04]  /*20090*/  IMAD.WIDE.U32 R2, R30, UR4, R2 ;  /* 0x000000041e027c25 */ /* 0x000fc8000f8e0002 */
[----:B------:R-:W-:Y:S01]  /*200a0*/  IMAD R0, R30, UR5, R5 ;  /* 0x000000051e007c24 */ /* 0x000fe2000f8e0205 */
[----:B------:R-:W-:Y:S01]  /*200b0*/  ULDC.64 UR4, c[0x0][0x2d0] ;  /* 0x0000b40000047ab9 */ /* 0x000fe20000000a00 */
[----:B------:R-:W1:Y:S01]  /*200c0*/  @P0 LDC R5, c[0x0][0x44c] ;  /* 0x00011300ff050b82 */ /* 0x000e620000000800 */
[----:B--2---:R-:W-:-:S04]  /*200d0*/  LOP3.LUT R20, R20, 0x7f, RZ, 0xc0, !PT ;  /* 0x0000007f14147812 */ /* 0x004fc800078ec0ff */
[----:B------:R-:W-:Y:S02]  /*200e0*/  SHF.R.U32.HI R21, RZ, 0x3, R20 ;  /* 0x00000003ff157819 */ /* 0x000fe40000011614 */
[----:B------:R-:W2:Y:S01]  /*200f0*/  S2R R20, SR_TID.X ;  /* 0x0000000000147919 */ /* 0x000ea20000002100 */
[----:B------:R-:W-:Y:S02]  /*20100*/  IMAD.IADD R3, R3, 0x1, R0 ;  /* 0x0000000103037824 */ /* 0x000fe400078e0200 */
[----:B------:R-:W3:Y:S01]  /*20110*/  @P0 LDC R0, c[0x0][0x450] ;  /* 0x00011400ff000b82 */ /* 0x000ee20000000800 */
[----:B--2---:R-:W-:-:S05]  /*20120*/  IMAD.SHL.U32 R20, R20, 0x10, RZ ;  /* 0x0000001014147824 */ /* 0x004fca00078e00ff */
[----:B------:R-:W-:-:S04]  /*20130*/  LOP3.LUT R20, R21, 0x70, R20, 0xf8, !PT ;  /* 0x0000007015147812 */ /* 0x000fc800078ef814 */
[----:B------:R-:W-:-:S05]  /*20140*/  LOP3.LUT R6, R20, R4, RZ, 0xfc, !PT ;  /* 0x0000000414067212 */ /* 0x000fca00078efcff */
[----:B-1----:R-:W-:-:S04]  /*20150*/  @P0 IMAD.HI.U32 R7, R6, R5, RZ ;  /* 0x0000000506070227 */ /* 0x002fc800078e00ff */
[----:B------:R-:W-:Y:S01]  /*20160*/  IMAD.MOV.U32 R5, RZ, RZ, R6 ;  /* 0x000000ffff057224 */ /* 0x000fe200078e0006 */
[----:B---3--:R-:W-:Y:S01]  /*20170*/  @P0 SHF.R.U32.HI R5, RZ, R0, R7 ;  /* 0x00000000ff050219 */ /* 0x008fe20000011607 */
[----:B------:R-:W1:Y:S04]  /*20180*/  S2R R20, SR_TID.X ;  /* 0x0000000000147919 */ /* 0x000e680000002100 */
        /* <DEDUP_REMOVED lines=12> */
[----:B------:R-:W-:Y:S02]  /*20250*/  ULDC.64 UR4, c[0x0][0x280] ;  /* 0x0000a00000047ab9 */ /* 0x000fe40000000a00 */
[----:B------:R-:W-:Y:S01]  /*20260*/  LEA R0, P0, R2, UR4, 0x1 ;  /* 0x0000000402007c11 */ /* 0x000fe2000f8008ff */
[----:B------:R-:W-:Y:S01]  /*20270*/  IMAD.IADD R5, R3, 0x1, R5 ;  /* 0x0000000103057824 */ /* 0x000fe200078e0205 */
[----:B------:R-:W-:Y:S01]  /*20280*/  ULDC UR4, c[0x0][0x2b8] ;  /* 0x0000ae0000047ab9 */ /* 0x000fe20000000800 */
[----:B-1----:R-:W-:-:S03]  /*20290*/  LOP3.LUT R20, R20, 0x7f, RZ, 0xc0, !PT ;  /* 0x0000007f14147812 */ /* 0x002fc600078ec0ff */
[----:B------:R-:W-:Y:S01]  /*202a0*/  LEA.HI.X R5, R2, UR5, R5, 0x1, P0 ;  /* 0x0000000502057c11 */ /* 0x000fe200080f0c05 */
[----:B------:R-:W-:Y:S01]  /*202b0*/  UMOV UR5, 0xffffffff ;  /* 0xffffffff00057882 */ /* 0x000fe20000000000 */
[----:B------:R-:W-:Y:S02]  /*202c0*/  ISETP.GE.AND P3, PT, R32, UR4, PT ;  /* 0x0000000420007c0c */ /* 0x000fe4000bf66270 */
[----:B------:R-:W-:Y:S02]  /*202d0*/  ISETP.GE.AND P2, PT, R35, UR4, PT ;  /* 0x0000000423007c0c */ /* 0x000fe4000bf46270 */
[----:B------:R-:W-:Y:S02]  /*202e0*/  ISETP.GE.AND P0, PT, R33, UR4, PT ;  /* 0x0000000421007c0c */ /* 0x000fe4000bf06270 */
[----:B------:R-:W-:Y:S01]  /*202f0*/  SHF.R.U32.HI R9, RZ, 0x3, R20 ;  /* 0x00000003ff097819 */ /* 0x000fe20000011614 */
[----:B0-----:R-:W-:Y:S10]  /*20300*/  BRA.DIV UR5, `(.L_x_741) ;  /* 0x0000004a05887947 */ /* 0x001ff4000b800000 */
[----:B------:R-:W0:Y:S01]  /*20310*/  SHFL.IDX PT, R3, R0, RZ, 0x181f ;  /* 0x00181fff00037589 */ /* 0x000e2200000e0000 */
[----:B-----5:R-:W-:Y:S02]  /*20320*/  IMAD R6, R10, R8, RZ ;  /* 0x000000080a067224 */ /* 0x020fe400078e02ff */
[----:B------:R-:W-:Y:S01]  /*20330*/  IMAD.IADD R4, R9, 0x1, R4 ;  /* 0x0000000109047824 */ /* 0x000fe200078e0204 */
[----:B------:R-:W1:Y:S04]  /*20340*/  SHFL.IDX PT, R2, R5, RZ, 0x181f ;  /* 0x00181fff05027589 */ /* 0x000e6800000e0000 */
[----:B------:R-:W-:Y:S01]  /*20350*/  ISETP.GE.AND P1, PT, R4, R6, PT ;  /* 0x000000060400720c */ /* 0x000fe20003f26270 */
[----:B------:R-:W-:-:S12]  /*20360*/  SHFL.IDX PT, R14, R0, 0x7, 0x181f ;  /* 0x00f81f00000e7f89 */ /* 0x000fd800000e0000 */
[----:B0-----:R-:W-:-:S05]  /*20370*/  @!P1 LEA R7, P4, R32, R3, 0x1 ;  /* 0x0000000320079211 */ /* 0x001fca00078808ff */
[----:B-1----:R-:W-:Y:S02]  /*20380*/  @!P1 IMAD.X R3, RZ, RZ, R2, P4 ;  /* 0x000000ffff039224 */ /* 0x002fe400020e0602 */
[----:B------:R-:W-:Y:S02]  /*20390*/  @!P1 IMAD.MOV.U32 R2, RZ, RZ, R7 ;  /* 0x000000ffff029224 */ /* 0x000fe400078e0007 */
[----:B------:R-:W-:-:S03]  /*203a0*/  VIADD R7, R4, 0x10 ;  /* 0x0000001004077836 */ /* 0x000fc60000000000 */
[----:B------:R-:W-:Y:S04]  /*203b0*/  @!P1 LDGSTS.E.BYPASS.LTC128B.128 [R37+0x12400], desc[UR48][R2.64], !P3 ;  /* 0x1240000002259fae */ /* 0x000fe8000d901d70 */
[----:B------:R-:W-:Y:S04]  /*203c0*/  @!P1 LDGSTS.E.BYPASS.LTC128B.128 [R37+0x16400], desc[UR48][R2.64+0x80], !P2 ;  /* 0x1640008002259fae */ /* 0x000fe8000d101d70 */
[----:B------:R0:W-:Y:S01]  /*203d0*/  @!P1 LDGSTS.E.BYPASS.LTC128B.128 [R37+0x1a400], desc[UR48][R2.64+0x100], !P0 ;  /* 0x1a40010002259fae */ /* 0x0001e2000c101d70 */
[----:B------:R-:W-:-:S03]  /*203e0*/  ISETP.GE.AND P1, PT, R7, R6, PT ;  /* 0x000000060700720c */ /* 0x000fc60003f26270 */
[----:B0-----:R-:W0:Y:S04]  /*203f0*/  SHFL.IDX PT, R3, R0, 0x1, 0x181f ;  /* 0x00381f0000037f89 */ /* 0x001e2800000e0000 */
[----:B------:R-:W1:Y:S06]  /*20400*/  SHFL.IDX PT, R2, R5, 0x1, 0x181f ;  /* 0x00381f0005027f89 */ /* 0x000e6c00000e0000 */
[----:B0-----:R-:W-:-:S05]  /*20410*/  @!P1 LEA R7, P4, R32, R3, 0x1 ;  /* 0x0000000320079211 */ /* 0x001fca00078808ff */
[----:B-1----:R-:W-:Y:S02]  /*20420*/  @!P1 IMAD.X R8, RZ, RZ, R2, P4 ;  /* 0x000000ffff089224 */ /* 0x002fe400020e0602 */
[----:B------:R-:W-:Y:S02]  /*20430*/  @!P1 IMAD.MOV.U32 R2, RZ, RZ, R7 ;  /* 0x000000ffff029224 */ /* 0x000fe400078e0007 */
        /* <DEDUP_REMOVED lines=19> */
[----:B0-----:R-:W-:-:S04]  /*20570*/  @!P1 LEA R7, P4, R32, R3, 0x1 ;  /* 0x0000000320079211 */ /* 0x001fc800078808ff */
[----:B-1----:R-:W-:Y:S01]  /*20580*/  @!P1 IADD3.X R8, RZ, R2, RZ, P4, !PT ;  /* 0x00000002ff089210 */ /* 0x002fe200027fe4ff */
[----:B------:R-:W-:Y:S02]  /*20590*/  @!P1 IMAD.MOV.U32 R2, RZ, RZ, R7 ;  /* 0x000000ffff029224 */ /* 0x000fe400078e0007 */
[----:B------:R-:W-:Y:S02]  /*205a0*/  VIADD R7, R4, 0x40 ;  /* 0x0000004004077836 */ /* 0x000fe40000000000 */
[----:B------:R-:W-:-:S05]  /*205b0*/  @!P1 IMAD.MOV.U32 R3, RZ, RZ, R8 ;  /* 0x000000ffff039224 */ /* 0x000fca00078e0008 */
        /* <DEDUP_REMOVED lines=27> */
[----:B------:R-:W1:Y:S04]  /*20770*/  SHFL.IDX PT, R2, R5, 0x6, 0x181f ;  /* 0x00d81f0005027f89 */ /* 0x000e6800000e0000 */
[----:B------:R-:W2:Y:S02]  /*20780*/  SHFL.IDX PT, R5, R5, 0x7, 0x181f ;  /* 0x00f81f0005057f89 */ /* 0x000ea400000e0000 */
[----:B0-----:R-:W-:-:S05]  /*20790*/  @!P1 LEA R7, P4, R32, R3, 0x1 ;  /* 0x0000000320079211 */ /* 0x001fca00078808ff */
[----:B-1----:R-:W-:Y:S02]  /*207a0*/  @!P1 IMAD.X R8, RZ, RZ, R2, P4 ;  /* 0x000000ffff089224 */ /* 0x002fe400020e0602 */
[----:B------:R-:W-:Y:S02]  /*207b0*/  @!P1 IMAD.MOV.U32 R2, RZ, RZ, R7 ;  /* 0x000000ffff029224 */ /* 0x000fe400078e0007 */
[----:B------:R-:W-:-:S05]  /*207c0*/  @!P1 IMAD.MOV.U32 R3, RZ, RZ, R8 ;  /* 0x000000ffff039224 */ /* 0x000fca00078e0008 */
[----:B------:R0:W-:Y:S04]  /*207d0*/  @!P1 LDGSTS.E.BYPASS.LTC128B.128 [R37+0x15400], desc[UR48][R2.64], !P3 ;  /* 0x1540000002259fae */ /* 0x0001e8000d901d70 */
[----:B------:R0:W-:Y:S04]  /*207e0*/  @!P1 LDGSTS.E.BYPASS.LTC128B.128 [R37+0x19400], desc[UR48][R2.64+0x80], !P2 ;  /* 0x1940008002259fae */ /* 0x0001e8000d101d70 */
[----:B--2---:R0:W-:Y:S02]  /*207f0*/  @!P1 LDGSTS.E.BYPASS.LTC128B.128 [R37+0x1d400], desc[UR48][R2.64+0x100], !P0 ;  /* 0x1d40010002259fae */ /* 0x0041e4000c101d70 */
.L_x_879:
[----:B0-----:R-:W-:Y:S01]  /*20800*/  VIADD R3, R4, 0x70 ;  /* 0x0000007004037836 */ /* 0x001fe20000000000 */
[----:B------:R-:W-:Y:S04]  /*20810*/  BSSY B0, `(.L_x_742) ;  /* 0x000000b000007945 */ /* 0x000fe80003800000 */
[----:B------:R-:W-:-:S13]  /*20820*/  ISETP.GE.AND P1, PT, R3, R6, PT ;  /* 0x000000060300720c */ /* 0x000fda0003f26270 */
[----:B------:R-:W-:Y:S05]  /*20830*/  @P1 BRA `(.L_x_743) ;  /* 0x0000000000201947 */ /* 0x000fea0003800000 */
[----:B------:R-:W-:-:S05]  /*20840*/  LEA R2, P1, R32, R14, 0x1 ;  /* 0x0000000e20027211 */ /* 0x000fca00078208ff */
[----:B------:R-:W-:-:S05]  /*20850*/  IMAD.X R3, RZ, RZ, R5, P1 ;  /* 0x000000ffff037224 */ /* 0x000fca00008e0605 */
[----:B------:R-:W-:Y:S01]  /*20860*/  @!PT LDS RZ, [RZ] ;  /* 0x00000000fffff984 */ /* 0x000fe20000000800 */
[----:B------:R-:W-:Y:S01]  /*20870*/  @!PT LDS RZ, [RZ] ;  /* 0x00000000fffff984 */ /* 0x000fe20000000800 */
[----:B------:R-:W-:Y:S01]  /*20880*/  @!PT LDS RZ, [RZ] ;  /* 0x00000000fffff984 */ /* 0x000fe20000000800 */
[----:B------:R0:W-:Y:S04]  /*20890*/  LDGSTS.E.BYPASS.LTC128B.128 [R37+0x15c00], desc[UR48][R2.64], !P3 ;  /* 0x15c0000002257fae */ /* 0x0001e8000d901d70 */
[----:B------:R0:W-:Y:S04]  /*208a0*/  LDGSTS.E.BYPASS.LTC128B.128 [R37+0x19c00], desc[UR48][R2.64+0x80], !P2 ;  /* 0x19c0008002257fae */ /* 0x0001e8000d101d70 */
[----:B------:R0:W-:Y:S02]  /*208b0*/  LDGSTS.E.BYPASS.LTC128B.128 [R37+0x1dc00], desc[UR48][R2.64+0x100], !P0 ;  /* 0x1dc0010002257fae */ /* 0x0001e4000c101d70 */
.L_x_743:
[----:B------:R-:W-:Y:S05]  /*208c0*/  BSYNC B0 ;  /* 0x0000000000007941 */ /* 0x000fea0003800000 */
.L_x_742:
[----:B------:R-:W-:Y:S01]  /*208d0*/  NOP ;  /* 0x0000000000007918 */ /* 0x000fe20000000000 */
[----:B------:R-:W-:-:S13]  /*208e0*/  PLOP3.LUT P0, PT, PT, PT, PT, 0x80, 0x0 ;  /* 0x000000000000781c */ /* 0x000fda0003f0f070 */
.L_x_744:
[----:B------:R-:W-:Y:S02]  /*208f0*/  PLOP3.LUT P1, PT, P1, P0, PT, 0xa2, 0x0 ;  /* 0x000000000000781c */ /* 0x000fe40000f21472 */
[----:B------:R-:W-:-:S08]  /*20900*/  @P0 R2UR P1, UR4, R22 ;  /* 0x00000000160402ca */ /* 0x000fd00000020000 */
[----:B------:R-:W-:-:S05]  /*20910*/  @P0 PLOP3.LUT P0, PT, P1, PT, PT, 0x80, 0x0 ;  /* 0x000000000000081c */ /* 0x000fca0000f0f070 */
[----:B------:R-:W-:Y:S01]  /*20920*/  @!P1 SYNCS.ARRIVE.TRANS64.RED.A0T1 RZ, [UR4+0x30800], RZ ;  /* 0x030800ffffff99a7 */ /* 0x000fe20008200404 */
[----:B------:R-:W-:Y:S07]  /*20930*/  @!P1 ARRIVES.LDGSTSBAR.64.TRANSCNT [UR4+0x30800] ;  /* 0x03080000ff0099b0 */ /* 0x000fee0008000a84 */
[----:B------:R-:W-:Y:S05]  /*20940*/  @P0 BRA.U.ANY `(.L_x_744) ;  /* 0xfffffffd00e80947 */ /* 0x000fea000393ffff */
[----:B0-----:R-:W2:Y:S02]  /*20950*/  LDL.LU R2, [R1+0x2c] ;  /* 0x00002c0001027983 */ /* 0x001ea40000300800 */
[----:B--2---:R-:W-:-:S04]  /*20960*/  IADD3 R2, R2, 0x1, RZ ;  /* 0x0000000102027810 */ /* 0x004fc80007ffe0ff */
[----:B------:R-:W-:Y:S01]  /*20970*/  LEA.HI R0, R2, R2, RZ, 0x1 ;  /* 0x0000000202007211 */ /* 0x000fe200078f08ff */
[----:B------:R0:W-:Y:S03]  /*20980*/  STL [R1+0x2c], R2 ;  /* 0x00002c0201007387 */ /* 0x0001e60000100800 */
[----:B------:R-:W-:-:S05]  /*20990*/  LOP3.LUT R0, R0, 0xfffffffe, RZ, 0xc0, !PT ;  /* 0xfffffffe00007812 */ /* 0x000fca00078ec0ff */
[----:B------:R-:W-:-:S05]  /*209a0*/  IMAD.IADD R0, R2, 0x1, -R0 ;  /* 0x0000000102007824 */ /* 0x000fca00078e0a00 */
[----:B------:R-:W-:Y:S01]  /*209b0*/  SHF.L.U32 R3, R0, 0x1f, RZ ;  /* 0x0000001f00037819 */ /* 0x000fe200000006ff */
[----:B------:R-:W-:Y:S01]  /*209c0*/  NOP ;  /* 0x0000000000007918 */ /* 0x000fe20000000000 */
[----:B0-----:R-:W2:Y:S01]  /*209d0*/  LDL.LU R2, [R1+0x1c] ;  /* 0x00001c0001027983 */ /* 0x001ea20000300800 */
[----:B------:R0:W-:Y:S01]  /*209e0*/  SYNCS.ARRIVE.TRANS64.A1T0 RZ, [R22+URZ+0x30800], RZ ;  /* 0x030800ff16ff79a7 */ /* 0x0001e2000810003f */
[----:B------:R-:W-:Y:S01]  /*209f0*/  BSSY B0, `(.L_x_745) ;  /* 0x0000004000007945 */ /* 0x000fe20003800000 */
[----:B------:R-:W1:Y:S01]  /*20a00*/  SYNCS.PHASECHK.TRANS64.TRYWAIT P0, [R22+URZ+0x30820], R3 ;  /* 0x03082003160075a7 */ /* 0x000e62000800017f */
[----:B--2---:R-:W-:Y:S02]  /*20a10*/  VIADD R6, R2, 0xfffffffe ;  /* 0xfffffffe02067836 */ /* 0x004fe40000000000 */
[----:B01----:R-:W-:Y:S05]  /*20a20*/  @!P0 BRA `(.L_x_746) ;  /* 0x0000004c00788947 */ /* 0x003fea0003800000 */
.L_x_880:
[----:B------:R-:W-:Y:S05]  /*20a30*/  BSYNC B0 ;  /* 0x0000000000007941 */ /* 0x000fea0003800000 */
.L_x_745:
[----:B------:R-:W2:Y:S01]  /*20a40*/  LDL R0, [R1+0x8] ;  /* 0x0000080001007983 */ /* 0x000ea20000100800 */
[----:B------:R-:W-:Y:S01]  /*20a50*/  BSSY B0, `(.L_x_747) ;  /* 0x000010a000007945 */ /* 0x000fe20003800000 */
[----:B--2---:R-:W-:-:S13]  /*20a60*/  ISETP.GE.AND P0, PT, R6, R0, PT ;  /* 0x000000000600720c */ /* 0x004fda0003f06270 */
[----:B------:R-:W-:Y:S05]  /*20a70*/  @!P0 BRA `(.L_x_748) ;  /* 0x00000010001c8947 */ /* 0x000fea0003800000 */
[----:B------:R-:W-:Y:S01]  /*20a80*/  ULDC UR4, c[0x0][0x2f4] ;  /* 0x0000bd0000047ab9 */ /* 0x000fe20000000800 */
[----:B------:R-:W-:Y:S01]  /*20a90*/  IMAD.MOV.U32 R10, RZ, RZ, R26 ;  /* 0x000000ffff0a7224 */ /* 0x000fe200078e001a */
[----:B------:R-:W-:Y:S01]  /*20aa0*/  ISETP.GE.AND P3, PT, R32, UR4, PT ;  /* 0x0000000420007c0c */ /* 0x000fe2000bf66270 */
[----:B------:R-:W-:Y:S01]  /*20ab0*/  IMAD.MOV.U32 R17, RZ, RZ, R28 ;  /* 0x000000ffff117224 */ /* 0x000fe200078e001c */
[----:B------:R-:W-:Y:S01]  /*20ac0*/  ISETP.GE.AND P2, PT, R35, UR4, PT ;  /* 0x0000000423007c0c */ /* 0x000fe2000bf46270 */
[----:B------:R-:W-:Y:S01]  /*20ad0*/  IMAD.MOV.U32 R30, RZ, RZ, R25 ;  /* 0x000000ffff1e7224 */ /* 0x000fe200078e0019 */
[----:B------:R-:W-:-:S13]  /*20ae0*/  ISETP.GE.AND P1, PT, R33, UR4, PT ;  /* 0x0000000421007c0c */ /* 0x000fda000bf26270 */
.L_x_761:
[----:B------:R-:W2:Y:S01]  /*20af0*/  LDL R2, [R1+0xc] ;  /* 0x00000c0001027983 */ /* 0x000ea20000100800 */
[----:B------:R-:W1:Y:S03]  /*20b00*/  LDC R9, c[0x0][0x430] ;  /* 0x00010c00ff097b82 */ /* 0x000e660000000800 */
[----:B------:R-:W3:Y:S04]  /*20b10*/  LDL R7, [R1+0x10] ;  /* 0x0000100001077983 */ /* 0x000ee80000100800 */
[----:B------:R-:W4:Y:S01]  /*20b20*/  LDL R8, [R1+0x3c] ;  /* 0x00003c0001087983 */ /* 0x000f220000100800 */
[----:B------:R-:W0:Y:S01]  /*20b30*/  S2R R0, SR_TID.X ;  /* 0x0000000000007919 */ /* 0x000e220000002100 */
[----:B------:R-:W0:Y:S01]  /*20b40*/  S2R R5, SR_TID.X ;  /* 0x0000000000057919 */ /* 0x000e220000002100 */
[----:B-1----:R-:W-:-:S13]  /*20b50*/  ISETP.NE.AND P0, PT, R9, 0x1, PT ;  /* 0x000000010900780c */ /* 0x002fda0003f05270 */
[----:B0-----:R-:W0:Y:S01]  /*20b60*/  @P0 LDC R3, c[0x0][0x434] ;  /* 0x00010d00ff030b82 */ /* 0x001e220000000800 */
[----:B------:R-:W-:-:S04]  /*20b70*/  LOP3.LUT R0, R0, 0x7f, RZ, 0xc0, !PT ;  /* 0x0000007f00007812 */ /* 0x000fc800078ec0ff */
[----:B------:R-:W-:Y:S01]  /*20b80*/  SHF.R.U32.HI R0, RZ, 0x3, R0 ;  /* 0x00000003ff007819 */ /* 0x000fe20000011600 */
[----:B------:R-:W-:-:S05]  /*20b90*/  IMAD.SHL.U32 R5, R5, 0x10, RZ ;  /* 0x0000001005057824 */ /* 0x000fca00078e00ff */
[----:B------:R-:W-:Y:S02]  /*20ba0*/  LOP3.LUT R5, R0, 0x70, R5, 0xf8, !PT ;  /* 0x0000007000057812 */ /* 0x000fe400078ef805 */
[----:B------:R-:W1:Y:S02]  /*20bb0*/  @P0 LDC R0, c[0x0][0x438] ;  /* 0x00010e00ff000b82 */ /* 0x000e640000000800 */
[----:B------:R-:W-:Y:S01]  /*20bc0*/  ISETP.GT.U32.AND P4, PT, R5, 0x5f, PT ;  /* 0x0000005f0500780c */ /* 0x000fe20003f84070 */
[----:B------:R-:W-:Y:S01]  /*20bd0*/  VIADD R26, R10, 0x1 ;  /* 0x000000010a1a7836 */ /* 0x000fe20000000000 */
[----:B------:R-:W-:Y:S05]  /*20be0*/  YIELD ;  /* 0x0000000000007946 */ /* 0x000fea0003800000 */
[----:B------:R-:W-:-:S02]  /*20bf0*/  IMAD.MOV.U32 R25, RZ, RZ, R6 ;  /* 0x000000ffff197224 */ /* 0x000fc400078e0006 */
[----:B--2---:R-:W-:-:S04]  /*20c00*/  IMAD R4, R6, 0x60, R2 ;  /* 0x0000006006047824 */ /* 0x004fc800078e0202 */
[----:B------:R-:W-:-:S04]  /*20c10*/  IMAD.IADD R4, R5, 0x1, R4 ;  /* 0x0000000105047824 */ /* 0x000fc800078e0204 */
[----:B0-----:R-:W-:-:S04]  /*20c20*/  @P0 IMAD.HI.U32 R3, R4, R3, RZ ;  /* 0x0000000304030227 */ /* 0x001fc800078e00ff */
[----:B------:R-:W-:Y:S01]  /*20c30*/  IMAD.MOV.U32 R2, RZ, RZ, R4 ;  /* 0x000000ffff027224 */ /* 0x000fe200078e0004 */
[----:B-1----:R-:W-:-:S05]  /*20c40*/  @P0 SHF.R.U32.HI R2, RZ, R0, R3 ;  /* 0x00000000ff020219 */ /* 0x002fca0000011603 */
[----:B------:R-:W-:-:S04]  /*20c50*/  IMAD.MOV R0, RZ, RZ, -R2 ;  /* 0x000000ffff007224 */ /* 0x000fc800078e0a02 */
[----:B------:R-:W-:Y:S02]  /*20c60*/  IMAD R9, R9, R0, R4 ;  /* 0x0000000009097224 */ /* 0x000fe400078e0204 */
[----:B------:R-:W0:Y:S01]  /*20c70*/  @!P4 LDC.64 R4, c[0x0][0x428] ;  /* 0x00010a00ff04cb82 */ /* 0x000e220000000a00 */
[----:B------:R-:W-:-:S03]  /*20c80*/  @!P4 SHF.R.S32.HI R3, RZ, 0x1f, R2 ;  /* 0x0000001fff03c819 */ /* 0x000fc60000011402 */
[----:B0-----:R-:W-:-:S04]  /*20c90*/  @!P4 IMAD.WIDE.U32 R2, R31, R4, R2 ;  /* 0x000000041f02c225 */ /* 0x001fc800078e0002 */
[----:B---3--:R-:W-:-:S04]  /*20ca0*/  @!P4 IMAD R4, R7, R4, RZ ;  /* 0x000000040704c224 */ /* 0x008fc800078e02ff */
[----:B------:R-:W-:Y:S02]  /*20cb0*/  @!P4 IMAD R7, R31, R5, R4 ;  /* 0x000000051f07c224 */ /* 0x000fe400078e0204 */
[----:B------:R-:W0:Y:S02]  /*20cc0*/  @!P4 LDC.64 R4, c[0x0][0x418] ;  /* 0x00010600ff04cb82 */ /* 0x000e240000000a00 */
[----:B------:R-:W-:Y:S01]  /*20cd0*/  @!P4 IMAD.IADD R0, R7, 0x1, R3 ;  /* 0x000000010700c824 */ /* 0x000fe200078e0203 */
[----:B0-----:R-:W-:-:S04]  /*20ce0*/  @!P4 LEA R4, P0, R2, R4, 0x2 ;  /* 0x000000040204c211 */ /* 0x001fc800078010ff */
[----:B------:R-:W-:Y:S01]  /*20cf0*/  @!P4 LEA.HI.X R5, R2, R5, R0, 0x2, P0 ;  /* 0x000000050205c211 */ /* 0x000fe200000f1400 */
[----:B------:R-:W-:-:S06]  /*20d00*/  IMAD.MOV.U32 R0, RZ, RZ, RZ ;  /* 0x000000ffff007224 */ /* 0x000fcc00078e00ff */
[----:B------:R0:W5:Y:S01]  /*20d10*/  @!P4 LDG.E R0, desc[UR48][R4.64] ;  /* 0x000000300400c981 */ /* 0x000162000c1e1900 */
[----:B----4-:R-:W-:Y:S02]  /*20d20*/  ISETP.NE.AND P4, PT, R8, 0x3, PT ;  /* 0x000000030800780c */ /* 0x010fe40003f85270 */
[----:B------:R-:W-:-:S04]  /*20d30*/  ISETP.NE.AND P0, PT, R26, 0x2, PT ;  /* 0x000000021a00780c */ /* 0x000fc80003f05270 */
[----:B------:R-:W-:Y:S02]  /*20d40*/  SEL R28, RZ, 0x1, P0 ;  /* 0x00000001ff1c7807 */ /* 0x000fe40000000000 */
[----:B------:R-:W-:Y:S02]  /*20d50*/  SEL R26, R26, RZ, P0 ;  /* 0x000000ff1a1a7207 */ /* 0x000fe40000000000 */
[----:B------:R-:W-:-:S03]  /*20d60*/  LOP3.LUT R28, R17, R28, RZ, 0x3c, !PT ;  /* 0x0000001c111c7212 */ /* 0x000fc600078e3cff */
[----:B0-----:R-:W-:Y:S05]  /*20d70*/  @!P4 BRA `(.L_x_749) ;  /* 0x000000000004c947 */ /* 0x001fea0003800000 */
[----:B------:R-:W-:Y:S01]  /*20d80*/  BPT.TRAP 0x1 ;  /* 0x000000040000795c */ /* 0x000fe20000300000 */
.L_x_749:
[----:B------:R-:W-:Y:S01]  /*20d90*/  IMAD R7, R26, 0x8, R22 ;  /* 0x000000081a077824 */ /* 0x000fe200078e0216 */
[----:B------:R-:W-:Y:S01]  /*20da0*/  SHF.L.U32 R2, R28, 0x1f, RZ ;  /* 0x0000001f1c027819 */ /* 0x000fe200000006ff */
[----:B------:R-:W-:Y:S03]  /*20db0*/  BSSY B1, `(.L_x_750) ;  /* 0x0000003000017945 */ /* 0x000fe60003800000 */
[----:B------:R-:W0:Y:S02]  /*20dc0*/  SYNCS.PHASECHK.TRANS64.TRYWAIT P0, [R7+URZ+0x30840], R2 ;  /* 0x03084002070075a7 */ /* 0x000e24000800017f */
[----:B0-----:R-:W-:Y:S05]  /*20dd0*/  @!P0 BRA `(.L_x_751) ;  /* 0x0000004800a08947 */ /* 0x001fea0003800000 */
.L_x_881:
[----:B------:R-:W-:Y:S05]  /*20de0*/  BSYNC B1 ;  /* 0x0000000000017941 */ /* 0x000fea0003800000 */
.L_x_750:
[----:B------:R-:W2:Y:S01]  /*20df0*/  LDL R3, [R1] ;  /* 0x0000000001037983 */ /* 0x000ea20000100800 */
[----:B------:R-:W-:Y:S01]  /*20e00*/  SHF.R.S32.HI R20, RZ, 0x1f, R9 ;  /* 0x0000001fff147819 */ /* 0x000fe20000011409 */
[----:B------:R-:W-:Y:S01]  /*20e10*/  ULDC.64 UR4, c[0x0][0x300] ;  /* 0x0000c00000047ab9 */ /* 0x000fe20000000a00 */
[----:B-----5:R-:W-:Y:S01]  /*20e20*/  SHF.R.S32.HI R21, RZ, 0x1f, R0 ;  /* 0x0000001fff157819 */ /* 0x020fe20000011400 */
[----:B------:R-:W-:Y:S01]  /*20e30*/  ULDC.64 UR6, c[0x0][0x2e8] ;  /* 0x0000ba0000067ab9 */ /* 0x000fe20000000a00 */
[----:B------:R-:W-:Y:S02]  /*20e40*/  IMAD R5, R26, 0x4800, R36 ;  /* 0x000048001a057824 */ /* 0x000fe400078e0224 */
[----:B------:R-:W-:-:S04]  /*20e50*/  IMAD R4, R20, UR4, RZ ;  /* 0x0000000414047c24 */ /* 0x000fc8000f8e02ff */
[----:B------:R-:W-:Y:S01]  /*20e60*/  IMAD R4, R9, UR5, R4 ;  /* 0x0000000509047c24 */ /* 0x000fe2000f8e0204 */
[C---:B--2---:R-:W-:Y:S02]  /*20e70*/  LOP3.LUT P5, RZ, R3.reuse, 0x2, RZ, 0xc0, !PT ;  /* 0x0000000203ff7812 */ /* 0x044fe400078ac0ff */
[----:B------:R-:W-:Y:S01]  /*20e80*/  LOP3.LUT P4, RZ, R3, 0x1, RZ, 0xc0, !PT ;  /* 0x0000000103ff7812 */ /* 0x000fe2000788c0ff */
[----:B0-----:R-:W-:Y:S01]  /*20e90*/  IMAD.WIDE.U32 R2, R9, UR4, RZ ;  /* 0x0000000409027c25 */ /* 0x001fe2000f8e00ff */
        /* <DEDUP_REMOVED lines=13> */
[----:B------:R-:W2:Y:S01]  /*20f70*/  LDL R3, [R1] ;  /* 0x0000000001037983 */ /* 0x000ea20000100800 */
[----:B------:R-:W-:Y:S01]  /*20f80*/  SHF.L.U32 R4, R32, 0x1, RZ ;  /* 0x0000000120047819 */ /* 0x000fe200000006ff */
[----:B------:R-:W-:Y:S02]  /*20f90*/  IMAD R5, R5, 0x2, R22 ;  /* 0x0000000205057824 */ /* 0x000fe400078e0216 */
[----:B------:R-:W0:Y:S04]  /*20fa0*/  SHFL.IDX PT, R2, R8, RZ, 0x181f ;  /* 0x00181fff08027589 */ /* 0x000e2800000e0000 */
[----:B------:R-:W-:Y:S01]  /*20fb0*/  SHFL.IDX PT, R34, R6, 0x2, 0x181f ;  /* 0x00581f0006227f89 */ /* 0x000fe200000e0000 */
[----:B0-----:R-:W-:Y:S02]  /*20fc0*/  IADD3 R2, P0, R2, R4, RZ ;  /* 0x0000000402027210 */ /* 0x001fe40007f1e0ff */
[----:B--2---:R-:W-:-:S02]  /*20fd0*/  LOP3.LUT P6, RZ, R3, 0x4, RZ, 0xc0, !PT ;  /* 0x0000000403ff7812 */ /* 0x004fc400078cc0ff */
[----:B------:R-:W0:Y:S02]  /*20fe0*/  SHFL.IDX PT, R3, R6, RZ, 0x181f ;  /* 0x00181fff06037589 */ /* 0x000e2400000e0000 */
[----:B0-----:R-:W-:-:S09]  /*20ff0*/  IMAD.X R3, RZ, RZ, R3, P0 ;  /* 0x000000ffff037224 */ /* 0x001fd200000e0603 */
[----:B------:R-:W-:Y:S04]  /*21000*/  LDGSTS.E.BYPASS.LTC128B.128 [R5+0x1e400], desc[UR48][R2.64], !P6 ;  /* 0x1e40000002057fae */ /* 0x000fe8000f101d70 */
[----:B------:R-:W-:Y:S04]  /*21010*/  LDGSTS.E.BYPASS.LTC128B.128 [R5+0x21400], desc[UR48][R2.64+0x80], !P5 ;  /* 0x2140008002057fae */ /* 0x000fe8000e901d70 */
[----:B------:R0:W-:Y:S04]  /*21020*/  LDGSTS.E.BYPASS.LTC128B.128 [R5+0x24400], desc[UR48][R2.64+0x100], !P4 ;  /* 0x2440010002057fae */ /* 0x0001e8000e101d70 */
[----:B0-----:R-:W0:Y:S04]  /*21030*/  SHFL.IDX PT, R2, R8, 0x1, 0x181f ;  /* 0x00381f0008027f89 */ /* 0x001e2800000e0000 */
[----:B------:R-:W1:Y:S01]  /*21040*/  SHFL.IDX PT, R3, R6, 0x1, 0x181f ;  /* 0x00381f0006037f89 */ /* 0x000e6200000e0000 */
[----:B0-----:R-:W-:-:S05]  /*21050*/  IADD3 R2, P0, R2, R4, RZ ;  /* 0x0000000402027210 */ /* 0x001fca0007f1e0ff */
[----:B-1----:R-:W-:-:S05]  /*21060*/  IMAD.X R3, RZ, RZ, R3, P0 ;  /* 0x000000ffff037224 */ /* 0x002fca00000e0603 */
        /* <DEDUP_REMOVED lines=25> */
.L_x_895:
[----:B------:R-:W3:Y:S01]  /*21200*/  LDL R3, [R1] ;  /* 0x0000000001037983 */ /* 0x000ee20000100800 */
[----:B--2---:R-:W-:Y:S02]  /*21210*/  IADD3 R2, P0, R2, R4, RZ ;  /* 0x0000000402027210 */ /* 0x004fe40007f1e0ff */
[----:B---3--:R-:W-:-:S03]  /*21220*/  LOP3.LUT P6, RZ, R3, 0x4, RZ, 0xc0, !PT ;  /* 0x0000000403ff7812 */ /* 0x008fc600078cc0ff */
[----:B------:R-:W-:Y:S01]  /*21230*/  IMAD.X R3, RZ, RZ, R34, P0 ;  /* 0x000000ffff037224 */ /* 0x000fe200000e0622 */
[----:B------:R-:W-:-:S09]  /*21240*/  PLOP3.LUT P0, PT, PT, PT, PT, 0x80, 0x0 ;  /* 0x000000000000781c */ /* 0x000fd20003f0f070 */
[----:B------:R-:W-:Y:S01]  /*21250*/  @!PT LDS RZ, [RZ] ;  /* 0x00000000fffff984 */ /* 0x000fe20000000800 */
[----:B------:R-:W-:Y:S01]  /*21260*/  @!PT LDS RZ, [RZ] ;  /* 0x00000000fffff984 */ /* 0x000fe20000000800 */
[----:B------:R-:W-:Y:S01]  /*21270*/  @!PT LDS RZ, [RZ] ;  /* 0x00000000fffff984 */ /* 0x000fe20000000800 */
[----:B------:R1:W-:Y:S04]  /*21280*/  LDGSTS.E.BYPASS.LTC128B.128 [R5+0x20c00], desc[UR48][R2.64], !P6 ;  /* 0x20c0000002057fae */ /* 0x0003e8000f101d70 */
[----:B------:R1:W-:Y:S04]  /*21290*/  LDGSTS.E.BYPASS.LTC128B.128 [R5+0x23c00], desc[UR48][R2.64+0x80], !P5 ;  /* 0x23c0008002057fae */ /* 0x0003e8000e901d70 */
[----:B------:R1:W-:Y:S01]  /*212a0*/  LDGSTS.E.BYPASS.LTC128B.128 [R5+0x26c00], desc[UR48][R2.64+0x100], !P4 ;  /* 0x26c0010002057fae */ /* 0x0003e2000e101d70 */
[----:B------:R-:W-:Y:S01]  /*212b0*/  NOP ;  /* 0x0000000000007918 */ /* 0x000fe20000000000 */
.L_x_753:
[----:B------:R-:W-:Y:S02]  /*212c0*/  PLOP3.LUT P4, PT, P4, P0, PT, 0xa2, 0x0 ;  /* 0x000000000000781c */ /* 0x000fe40002781472 */
[----:B------:R-:W-:-:S08]  /*212d0*/  @P0 R2UR P4, UR4, R7 ;  /* 0x00000000070402ca */ /* 0x000fd00000080000 */
[----:B------:R-:W-:-:S05]  /*212e0*/  @P0 PLOP3.LUT P0, PT, P4, PT, PT, 0x80, 0x0 ;  /* 0x000000000000081c */ /* 0x000fca000270f070 */
[----:B------:R-:W-:Y:S01]  /*212f0*/  @!P4 SYNCS.ARRIVE.TRANS64.RED.A0T1 RZ, [UR4+0x30830], RZ ;  /* 0x030830ffffffc9a7 */ /* 0x000fe20008200404 */
[----:B------:R-:W-:Y:S07]  /*21300*/  @!P4 ARRIVES.LDGSTSBAR.64.TRANSCNT [UR4+0x30830] ;  /* 0x03083000ff00c9b0 */ /* 0x000fee0008000a84 */
[----:B------:R-:W-:Y:S05]  /*21310*/  @P0 BRA.U.ANY `(.L_x_753) ;  /* 0xfffffffd00e80947 */ /* 0x000fea000393ffff */
[----:B------:R-:W-:Y:S01]  /*21320*/  NOP ;  /* 0x0000000000007918 */ /* 0x000fe20000000000 */
[----:B-1----:R-:W2:Y:S02]  /*21330*/  LDL R2, [R1+0x3c] ;  /* 0x00003c0001027983 */ /* 0x002ea40000100800 */
[----:B--2---:R-:W-:-:S13]  /*21340*/  ISETP.NE.AND P5, PT, R2, 0x3, PT ;  /* 0x000000030200780c */ /* 0x004fda0003fa5270 */
[----:B------:R-:W-:Y:S05]  /*21350*/  @!P5 BRA `(.L_x_754) ;  /* 0x000000000004d947 */ /* 0x000fea0003800000 */
[----:B------:R-:W-:Y:S01]  /*21360*/  BPT.TRAP 0x1 ;  /* 0x000000040000795c */ /* 0x000fe20000300000 */
.L_x_754:
[----:B------:R1:W-:Y:S01]  /*21370*/  SYNCS.ARRIVE.TRANS64.A1T0 RZ, [R7+URZ+0x30830], RZ ;  /* 0x030830ff07ff79a7 */ /* 0x0003e2000810003f */
[----:B------:R-:W-:Y:S05]  /*21380*/  @!P5 BRA `(.L_x_755) ;  /* 0x000000000004d947 */ /* 0x000fea0003800000 */
[----:B------:R-:W-:Y:S01]  /*21390*/  BPT.TRAP 0x1 ;  /* 0x000000040000795c */ /* 0x000fe20000300000 */
.L_x_755:
[----:B------:R-:W-:Y:S01]  /*213a0*/  SHF.L.U32 R2, R17, 0x1f, RZ ;  /* 0x0000001f11027819 */ /* 0x000fe200000006ff */
[----:B0-----:R-:W-:Y:S01]  /*213b0*/  IMAD R6, R10, 0x8, R22 ;  /* 0x000000080a067824 */ /* 0x001fe200078e0216 */
[----:B------:R-:W-:Y:S03]  /*213c0*/  BSSY B1, `(.L_x_756) ;  /* 0x0000003000017945 */ /* 0x000fe60003800000 */
[----:B------:R-:W0:Y:S02]  /*213d0*/  SYNCS.PHASECHK.TRANS64.TRYWAIT P0, [R6+URZ+0x30860], R2 ;  /* 0x03086002060075a7 */ /* 0x000e24000800017f */
[----:B0-----:R-:W-:Y:S05]  /*213e0*/  @!P0 BRA `(.L_x_757) ;  /* 0x0000004c002c8947 */ /* 0x001fea0003800000 */
.L_x_896:
[----:B------:R-:W-:Y:S05]  /*213f0*/  BSYNC B1 ;  /* 0x0000000000017941 */ /* 0x000fea0003800000 */
.L_x_756:
[----:B------:R-:W1:Y:S01]  /*21400*/  LDL R5, [R1+0x4] ;  /* 0x0000040001057983 */ /* 0x000e620000100800 */
[----:B------:R-:W2:Y:S01]  /*21410*/  S2R R3, SR_TID.X ;  /* 0x0000000000037919 */ /* 0x000ea20000002100 */
[----:B------:R-:W-:Y:S01]  /*21420*/  UMOV UR4, 0xffffffff ;  /* 0xffffffff00047882 */ /* 0x000fe20000000000 */
[----:B--2---:R-:W-:-:S04]  /*21430*/  LOP3.LUT R3, R3, 0x7f, RZ, 0xc0, !PT ;  /* 0x0000007f03037812 */ /* 0x004fc800078ec0ff */
[----:B------:R-:W-:Y:S01]  /*21440*/  SHF.R.U32.HI R3, RZ, 0x3, R3 ;  /* 0x00000003ff037819 */ /* 0x000fe20000011603 */
[----:B-1----:R-:W-:Y:S02]  /*21450*/  IMAD R7, R30, -0x60, R5 ;  /* 0xffffffa01e077824 */ /* 0x002fe400078e0205 */
[----:B------:R-:W-:Y:S02]  /*21460*/  IMAD R5, R10, 0x4800, R36 ;  /* 0x000048000a057824 */ /* 0x000fe400078e0224 */
[----:B------:R-:W-:Y:S01]  /*21470*/  IMAD.IADD R7, R7, 0x1, -R3 ;  /* 0x0000000107077824 */ /* 0x000fe200078e0a03 */
[----:B------:R-:W-:Y:S06]  /*21480*/  BRA.DIV UR4, `(.L_x_758) ;  /* 0x0000004e04187947 */ /* 0x000fec000b800000 */
[----:B0-----:R-:W0:Y:S01]  /*21490*/  SHFL.IDX PT, R2, R23, RZ, 0x181f ;  /* 0x00181fff17027589 */ /* 0x001e2200000e0000 */
[----:B------:R-:W-:-:S03]  /*214a0*/  IMAD R5, R5, 0x2, R22 ;  /* 0x0000000205057824 */ /* 0x000fc600078e0216 */
[----:B------:R-:W1:Y:S01]  /*214b0*/  SHFL.IDX PT, R3, R24, RZ, 0x181f ;  /* 0x00181fff18037589 */ /* 0x000e6200000e0000 */
[----:B0-----:R-:W-:-:S05]  /*214c0*/  IADD3 R2, P0, R2, R4, RZ ;  /* 0x0000000402027210 */ /* 0x001fca0007f1e0ff */
[----:B-1----:R-:W-:Y:S01]  /*214d0*/  IMAD.X R3, RZ, RZ, R3, P0 ;  /* 0x000000ffff037224 */ /* 0x002fe200000e0603 */
[----:B------:R-:W-:-:S13]  /*214e0*/  ISETP.LT.OR P0, PT, R7, 0x1, P3 ;  /* 0x000000010700780c */ /* 0x000fda0001f01670 */
[----:B------:R-:W-:Y:S01]  /*214f0*/  @!PT LDS RZ, [RZ] ;  /* 0x00000000fffff984 */ /* 0x000fe20000000800 */
        /* <DEDUP_REMOVED lines=46> */
[----:B0-2---:R0:W1:Y:S02]  /*217e0*/  SHFL.IDX PT, R2, R23, 0x5, 0x181f ;  /* 0x00b81f0017027f89 */ /* 0x00506400000e0000 */
.L_x_910:
[----:B-1----:R-:W-:Y:S01]  /*217f0*/  IADD3 R2, P0, R2, R4, RZ ;  /* 0x0000000402027210 */ /* 0x002fe20007f1e0ff */
        /* <DEDUP_REMOVED lines=14> */
[----:B-1----:R-:W-:Y:S01]  /*218e0*/  IMAD.WIDE.U32 R2, R9, UR4, RZ ;  /* 0x0000000409027c25 */ /* 0x002fe2000f8e00ff */
[----:B------:R-:W-:-:S03]  /*218f0*/  ULDC.64 UR4, c[0x0][0x338] ;  /* 0x0000ce0000047ab9 */ /* 0x000fc60000000a00 */
[----:B------:R-:W-:Y:S01]  /*21900*/  IMAD R21, R21, UR4, RZ ;  /* 0x0000000415157c24 */ /* 0x000fe2000f8e02ff */
[----:B------:R-:W-:-:S03]  /*21910*/  IADD3 R3, R3, R7, RZ ;  /* 0x0000000703037210 */ /* 0x000fc60007ffe0ff */
[C---:B------:R-:W-:Y:S02]  /*21920*/  IMAD R21, R0.reuse, UR5, R21 ;  /* 0x0000000500157c24 */ /* 0x040fe4000f8e0215 */
[----:B------:R-:W-:Y:S01]  /*21930*/  IMAD.WIDE.U32 R2, R0, UR4, R2 ;  /* 0x0000000400027c25 */ /* 0x000fe2000f8e0002 */
[----:B------:R-:W-:Y:S01]  /*21940*/  ULDC.64 UR4, c[0x0][0x330] ;  /* 0x0000cc0000047ab9 */ /* 0x000fe20000000a00 */
[----:B------:R-:W-:Y:S02]  /*21950*/  NOP ;  /* 0x0000000000007918 */ /* 0x000fe40000000000 */
[----:B------:R-:W-:Y:S02]  /*21960*/  IMAD.IADD R3, R3, 0x1, R21 ;  /* 0x0000000103037824 */ /* 0x000fe400078e0215 */
[----:B------:R-:W-:-:S04]  /*21970*/  IMAD.WIDE.U32 R2, R18, UR4, R2 ;  /* 0x0000000412027c25 */ /* 0x000fc8000f8e0002 */
[----:B------:R-:W-:Y:S01]  /*21980*/  IMAD R3, R18, UR5, R3 ;  /* 0x0000000512037c24 */ /* 0x000fe2000f8e0203 */
[----:B0-----:R-:W-:-:S04]  /*21990*/  LEA R23, P0, R2, UR6, 0x1 ;  /* 0x0000000602177c11 */ /* 0x001fc8000f8008ff */
[----:B------:R-:W-:Y:S02]  /*219a0*/  LEA.HI.X R24, R2, UR7, R3, 0x1, P0 ;  /* 0x0000000702187c11 */ /* 0x000fe400080f0c03 */
[----:B------:R-:W-:-:S13]  /*219b0*/  PLOP3.LUT P0, PT, PT, PT, PT, 0x80, 0x0 ;  /* 0x000000000000781c */ /* 0x000fda0003f0f070 */
.L_x_759:
        /* <DEDUP_REMOVED lines=11> */
.L_x_760:
[----:B------:R-:W2:Y:S01]  /*21a70*/  LDL R0, [R1+0x8] ;  /* 0x0000080001007983 */ /* 0x000ea20000100800 */
[----:B------:R0:W-:Y:S01]  /*21a80*/  SYNCS.ARRIVE.TRANS64.A1T0 RZ, [R6+URZ+0x30850], RZ ;  /* 0x030850ff06ff79a7 */ /* 0x0001e2000810003f */
[----:B------:R-:W-:Y:S02]  /*21a90*/  IMAD.MOV.U32 R10, RZ, RZ, R26 ;  /* 0x000000ffff0a7224 */ /* 0x000fe400078e001a */
[----:B------:R-:W-:Y:S02]  /*21aa0*/  IMAD.MOV.U32 R17, RZ, RZ, R28 ;  /* 0x000000ffff117224 */ /* 0x000fe400078e001c */
[----:B------:R-:W-:Y:S02]  /*21ab0*/  IMAD.MOV.U32 R30, RZ, RZ, R25 ;  /* 0x000000ffff1e7224 */ /* 0x000fe400078e0019 */
[C---:B0-----:R-:W-:Y:S01]  /*21ac0*/  VIADD R6, R25.reuse, 0xffffffff ;  /* 0xffffffff19067836 */ /* 0x041fe20000000000 */
[----:B--2---:R-:W-:-:S13]  /*21ad0*/  ISETP.GT.AND P0, PT, R25, R0, PT ;  /* 0x000000001900720c */ /* 0x004fda0003f04270 */
[----:B------:R-:W-:Y:S05]  /*21ae0*/  @P0 BRA `(.L_x_761) ;  /* 0xfffffff000000947 */ /* 0x000fea000383ffff */
.L_x_748:
[----:B------:R-:W-:Y:S05]  /*21af0*/  BSYNC B0 ;  /* 0x0000000000007941 */ /* 0x000fea0003800000 */
.L_x_747:
        /* <DEDUP_REMOVED lines=11> */
[----:B0-----:R-:W2:Y:S01]  /*21bb0*/  @P0 ATOMG.E.ADD.STRONG.GPU PT, R3, desc[UR48][R2.64], R5 ;  /* 0x00000005020309a8 */ /* 0x001ea200081ee1f0 */
[----:B------:R-:W0:Y:S02]  /*21bc0*/  S2R R4, SR_LTMASK ;  /* 0x0000000000047919 */ /* 0x000e240000003900 */
[----:B0-----:R-:W-:-:S04]  /*21bd0*/  LOP3.LUT R4, R4, UR4, RZ, 0xc0, !PT ;  /* 0x0000000404047c12 */ /* 0x001fc8000f8ec0ff */
[----:B------:R-:W0:Y:S01]  /*21be0*/  POPC R7, R4 ;  /* 0x0000000400077309 */ /* 0x000e220000000000 */
[----:B--2---:R-:W0:Y:S02]  /*21bf0*/  SHFL.IDX PT, R0, R3, R0, 0x1f ;  /* 0x00001f0003007589 */ /* 0x004e2400000e0000 */
[----:B0-----:R-:W-:-:S07]  /*21c00*/  IADD3 R16, R0, UR38, R7 ;  /* 0x0000002600107c10 */ /* 0x001fce000fffe007 */
.L_x_763:
[----:B------:R-:W-:Y:S05]  /*21c10*/  BSYNC B0 ;  /* 0x0000000000007941 */ /* 0x000fea0003800000 */
.L_x_762:
[----:B------:R-:W2:Y:S02]  /*21c20*/  LDL R0, [R1+0x3c] ;  /* 0x00003c0001007983 */ /* 0x000ea40000100800 */
[----:B--2---:R-:W-:-:S13]  /*21c30*/  ISETP.NE.AND P0, PT, R0, 0x3, PT ;  /* 0x000000030000780c */ /* 0x004fda0003f05270 */
[----:B------:R-:W-:Y:S05]  /*21c40*/  @!P0 BRA `(.L_x_764) ;  /* 0x0000000000048947 */ /* 0x000fea0003800000 */
[----:B------:R-:W-:Y:S01]  /*21c50*/  BPT.TRAP 0x1 ;  /* 0x000000040000795c */ /* 0x000fe20000300000 */
.L_x_764:
[----:B------:R-:W2:Y:S01]  /*21c60*/  LDL.LU R2, [R1+0x4] ;  /* 0x0000040001027983 */ /* 0x000ea20000300800 */
[----:B------:R-:W-:Y:S01]  /*21c70*/  IMAD R0, R26, 0x8, R22 ;  /* 0x000000081a007824 */ /* 0x000fe200078e0216 */
[----:B0-----:R-:W-:Y:S01]  /*21c80*/  SHF.L.U32 R3, R28, 0x1f, RZ ;  /* 0x0000001f1c037819 */ /* 0x001fe200000006ff */
[----:B------:R-:W-:Y:S03]  /*21c90*/  BSSY B0, `(.L_x_765) ;  /* 0x0000004000007945 */ /* 0x000fe60003800000 */
[----:B------:R-:W0:Y:S01]  /*21ca0*/  SYNCS.PHASECHK.TRANS64.TRYWAIT P0, [R0+URZ+0x30860], R3 ;  /* 0x03086003000075a7 */ /* 0x000e22000800017f */
[----:B--2---:R-:W-:Y:S01]  /*21cb0*/  IMAD R6, R25, -0x60, R2 ;  /* 0xffffffa019067824 */ /* 0x004fe200078e0202 */
[----:B0-----:R-:W-:Y:S06]  /*21cc0*/  @!P0 BRA `(.L_x_766) ;  /* 0x0000004c001c8947 */ /* 0x001fec0003800000 */
.L_x_911:
[----:B------:R-:W-:Y:S05]  /*21cd0*/  BSYNC B0 ;  /* 0x0000000000007941 */ /* 0x000fea0003800000 */
.L_x_765:
[----:B------:R-:W1:Y:S01]  /*21ce0*/  S2R R2, SR_TID.X ;  /* 0x0000000000027919 */ /* 0x000e620000002100 */
[----:B------:R-:W-:Y:S01]  /*21cf0*/  UMOV UR4, 0xffffffff ;  /* 0xffffffff00047882 */ /* 0x000fe20000000000 */
[----:B------:R-:W-:Y:S01]  /*21d00*/  IMAD R7, R26, 0x4800, R36 ;  /* 0x000048001a077824 */ /* 0x000fe200078e0224 */
[----:B-1----:R-:W-:-:S04]  /*21d10*/  LOP3.LUT R2, R2, 0x7f, RZ, 0xc0, !PT ;  /* 0x0000007f02027812 */ /* 0x002fc800078ec0ff */
[----:B------:R-:W-:-:S05]  /*21d20*/  SHF.R.U32.HI R2, RZ, 0x3, R2 ;  /* 0x00000003ff027819 */ /* 0x000fca0000011602 */
[----:B------:R-:W-:Y:S01]  /*21d30*/  IMAD.IADD R6, R6, 0x1, -R2 ;  /* 0x0000000106067824 */ /* 0x000fe200078e0a02 */
[----:B------:R-:W-:Y:S06]  /*21d40*/  BRA.DIV UR4, `(.L_x_767) ;  /* 0x0000004e04107947 */ /* 0x000fec000b800000 */
[----:B------:R-:W1:Y:S01]  /*21d50*/  SHFL.IDX PT, R14, R23, RZ, 0x181f ;  /* 0x00181fff170e7589 */ /* 0x000e6200000e0000 */
        /* <DEDUP_REMOVED lines=44> */
[----:B------:R-:W-:-:S03]  /*22020*/  ISETP.LT.OR P4, PT, R6, 0x31, P0 ;  /* 0x000000310600780c */ /* 0x000fc60000781670 */
[----:B------:R-:W2:Y:S04]  /*22030*/  SHFL.IDX PT, R24, R24, 0x5, 0x181f ;  /* 0x00b81f0018187f89 */ /* 0x000ea800000e0000 */
[----:B------:R-:W-:Y:S06]  /*22040*/  LDGSTS.E.BYPASS.LTC128B.128 [R4+0x4c00], desc[UR48][R2.64+0x80], !P3 ;  /* 0x04c0008002047fae */ /* 0x000fec000d901d70 */
        /* <DEDUP_REMOVED lines=10> */
.L_x_925:
        /* <DEDUP_REMOVED lines=13> */
.L_x_768:
[----:B------:R-:W-:Y:S02]  /*221c0*/  PLOP3.LUT P1, PT, P1, P0, PT, 0xa2, 0x0 ;  /* 0x000000000000781c */ /* 0x000fe40000f21472 */
[----:B------:R-:W-:-:S08]  /*221d0*/  @P0 R2UR P1, UR4, R0 ;  /* 0x00000000000402ca */ /* 0x000fd00000020000 */
[----:B------:R-:W-:-:S05]  /*221e0*/  @P0 PLOP3.LUT P0, PT, P1, PT, PT, 0x80, 0x0 ;  /* 0x000000000000081c */ /* 0x000fca0000f0f070 */
[----:B------:R-:W-:Y:S01]  /*221f0*/  @!P1 SYNCS.ARRIVE.TRANS64.RED.A0T1 RZ, [UR4+0x30850], RZ ;  /* 0x030850ffffff99a7 */ /* 0x000fe20008200404 */
[----:B------:R-:W-:Y:S07]  /*22200*/  @!P1 ARRIVES.LDGSTSBAR.64.TRANSCNT [UR4+0x30850] ;  /* 0x03085000ff0099b0 */ /* 0x000fee0008000a84 */
[----:B------:R-:W-:Y:S05]  /*22210*/  @P0 BRA.U.ANY `(.L_x_768) ;  /* 0xfffffffd00e80947 */ /* 0x000fea000393ffff */
[----:B------:R-:W-:Y:S01]  /*22220*/  NOP ;  /* 0x0000000000007918 */ /* 0x000fe20000000000 */
[----:B0-----:R-:W2:Y:S02]  /*22230*/  LDL R2, [R1+0x3c] ;  /* 0x00003c0001027983 */ /* 0x001ea40000100800 */
[----:B--2---:R-:W-:-:S13]  /*22240*/  ISETP.NE.AND P2, PT, R2, 0x3, PT ;  /* 0x000000030200780c */ /* 0x004fda0003f45270 */
[----:B------:R-:W-:Y:S05]  /*22250*/  @!P2 BRA `(.L_x_769) ;  /* 0x000000000004a947 */ /* 0x000fea0003800000 */
[----:B------:R-:W-:Y:S01]  /*22260*/  BPT.TRAP 0x1 ;  /* 0x000000040000795c */ /* 0x000fe20000300000 */
.L_x_769:
[----:B------:R1:W-:Y:S01]  /*22270*/  SYNCS.ARRIVE.TRANS64.A1T0 RZ, [R0+URZ+0x30850], RZ ;  /* 0x030850ff00ff79a7 */ /* 0x0003e2000810003f */
[----:B------:R-:W-:-:S05]  /*22280*/  VIADD R26, R26, 0x1 ;  /* 0x000000011a1a7836 */ /* 0x000fca0000000000 */
[----:B------:R-:W-:-:S04]  /*22290*/  ISETP.NE.AND P0, PT, R26, 0x2, PT ;  /* 0x000000021a00780c */ /* 0x000fc80003f05270 */
[----:B------:R-:W-:Y:S02]  /*222a0*/  SEL R3, RZ, 0x1, P0 ;  /* 0x00000001ff037807 */ /* 0x000fe40000000000 */
[----:B------:R-:W-:Y:S02]  /*222b0*/  SEL R26, R26, RZ, P0 ;  /* 0x000000ff1a1a7207 */ /* 0x000fe40000000000 */
[----:B-1----:R-:W-:-:S07]  /*222c0*/  LOP3.LUT R28, R28, R3, RZ, 0x3c, !PT ;  /* 0x000000031c1c7212 */ /* 0x002fce00078e3cff */
.L_x_726:
[----:B------:R-:W-:Y:S05]  /*222d0*/  BSYNC B7 ;  /* 0x0000000000077941 */ /* 0x000fea0003800000 */
.L_x_724:
[----:B------:R-:W2:Y:S02]  /*222e0*/  LDL R0, [R1] ;  /* 0x0000000001007983 */ /* 0x000ea40000100800 */
[----:B--2---:R-:W-:-:S13]  /*222f0*/  LOP3.LUT P0, RZ, R0, 0x20, RZ, 0xc0, !PT ;  /* 0x0000002000ff7812 */ /* 0x004fda000780c0ff */
[----:B------:R-:W-:Y:S05]  /*22300*/  @!P0 BRA `(.L_x_770) ;  /* 0x0000000000248947 */ /* 0x000fea0003800000 */
[----:B------:R-:W-:Y:S05]  /*22310*/  WARPSYNC.ALL ;  /* 0x0000000000007948 */ /* 0x000fea0003800000 */
[----:B------:R-:W1:Y:S08]  /*22320*/  S2UR UR5, SR_CgaCtaId ;  /* 0x00000000000579c3 */ /* 0x000e700000008800 */
[----:B------:R-:W-:Y:S06]  /*22330*/  BAR.SYNC.DEFER_BLOCKING 0x5, 0x180 ;  /* 0x0146000000007b1d */ /* 0x000fec0000010000 */
[----:B------:R-:W-:-:S02]  /*22340*/  UMOV UR4, 0x400 ;  /* 0x0000040000047882 */ /* 0x000fc40000000000 */
[----:B-1----:R-:W-:-:S06]  /*22350*/  ULEA UR4, UR5, UR4, 0x18 ;  /* 0x0000000405047291 */ /* 0x002fcc000f8ec03f */
[----:B0-----:R-:W-:-:S05]  /*22360*/  MOV R22, UR4 ;  /* 0x0000000400167c02 */ /* 0x001fca0008000f00 */
[----:B------:R0:W1:Y:S01]  /*22370*/  LDS.128 R16, [R22+0x308d0] ;  /* 0x0308d00016107984 */ /* 0x0000620000000c00 */
[----:B------:R-:W-:Y:S06]  /*22380*/  BAR.ARV 0x4, 0x180 ;  /* 0x0106000000007b1d */ /* 0x000fec0000002000 */
[----:B------:R-:W-:Y:S05]  /*22390*/  BRA `(.L_x_771) ;  /* 0x0000000800d07947 */ /* 0x000fea0003800000 */
.L_x_770:
[----:B------:R-:W1:Y:S01]  /*223a0*/  S2R R9, SR_TID.X ;  /* 0x0000000000097919 */ /* 0x000e620000002100 */
[----:B------:R-:W-:Y:S01]  /*223b0*/  UMOV UR4, 0xffffffff ;  /* 0xffffffff00047882 */ /* 0x000fe20000000000 */
[----:B-1----:R-:W-:-:S04]  /*223c0*/  LOP3.LUT R9, R9, 0x1f, RZ, 0xc0, !PT ;  /* 0x0000001f09097812 */ /* 0x002fc800078ec0ff */
[----:B------:R-:W-:Y:S01]  /*223d0*/  ISETP.NE.AND P0, PT, R9, 0x1f, PT ;  /* 0x0000001f0900780c */ /* 0x000fe20003f05270 */
[----:B------:R-:W-:-:S12]  /*223e0*/  BRA.DIV UR4, `(.L_x_772) ;  /* 0x0000004e046c7947 */ /* 0x000fd8000b800000 */
[----:B------:R-:W-:Y:S01]  /*223f0*/  IMAD.IADD R7, R19, 0x1, R9 ;  /* 0x0000000113077824 */ /* 0x000fe200078e0209 */
[----:B------:R-:W-:-:S04]  /*22400*/  ULDC UR4, c[0x0][0xc3c] ;  /* 0x00030f0000047ab9 */ /* 0x000fc80000000800 */
[----:B------:R-:W-:-:S13]  /*22410*/  ISETP.GE.OR P1, PT, R7, UR4, !P0 ;  /* 0x0000000407007c0c */ /* 0x000fda000c726670 */
[----:B------:R-:W1:Y:S08]  /*22420*/  @!P1 LDC.64 R2, c[0x0][0xc80] ;  /* 0x00032000ff029b82 */ /* 0x000e700000000a00 */
[----:B------:R-:W2:Y:S01]  /*22430*/  @!P1 LDC.64 R4, c[0x0][0xc78] ;  /* 0x00031e00ff049b82 */ /* 0x000ea20000000a00 */
[----:B-1----:R-:W-:-:S05]  /*22440*/  @!P1 IMAD.WIDE R2, R7, 0x4, R2 ;  /* 0x0000000407029825 */ /* 0x002fca00078e0202 */
[----:B------:R2:W3:Y:S02]  /*22450*/  @!P1 LDG.E R6, desc[UR48][R2.64] ;  /* 0x0000003002069981 */ /* 0x0004e4000c1e1900 */
[----:B--2---:R-:W-:-:S05]  /*22460*/  @!P1 IMAD.WIDE R2, R7, 0x4, R4 ;  /* 0x0000000407029825 */ /* 0x004fca00078e0204 */
[----:B------:R-:W2:Y:S01]  /*22470*/  @!P1 LDG.E R4, desc[UR48][R2.64] ;  /* 0x0000003002049981 */ /* 0x000ea2000c1e1900 */
[----:B------:R-:W-:Y:S01]  /*22480*/  IMAD.MOV.U32 R7, RZ, RZ, RZ ;  /* 0x000000ffff077224 */ /* 0x000fe200078e00ff */
[C---:B------:R-:W-:Y:S01]  /*22490*/  ISETP.GE.U32.AND P2, PT, R9.reuse, 0x2, PT ;  /* 0x000000020900780c */ /* 0x040fe20003f46070 */
[----:B------:R-:W-:Y:S01]  /*224a0*/  IMAD.MOV.U32 R10, RZ, RZ, RZ ;  /* 0x000000ffff0a7224 */ /* 0x000fe200078e00ff */
[C---:B------:R-:W-:Y:S01]  /*224b0*/  ISETP.GE.U32.AND P3, PT, R9.reuse, 0x4, PT ;  /* 0x000000040900780c */ /* 0x040fe20003f66070 */
[----:B------:R-:W-:Y:S01]  /*224c0*/  SHFL.IDX PT, R0, R16, RZ, 0x1f ;  /* 0x00001fff10007589 */ /* 0x000fe200000e0000 */
[C---:B------:R-:W-:Y:S02]  /*224d0*/  ISETP.GE.U32.AND P4, PT, R9.reuse, 0x8, PT ;  /* 0x000000080900780c */ /* 0x040fe40003f86070 */
[----:B------:R-:W-:Y:S01]  /*224e0*/  ISETP.GE.U32.AND P5, PT, R9, 0x10, PT ;  /* 0x000000100900780c */ /* 0x000fe20003fa6070 */
[----:B0-----:R-:W-:Y:S01]  /*224f0*/  SHFL.IDX PT, R8, R16, 0x1, 0x1f ;  /* 0x00201f0010087f89 */ /* 0x001fe200000e0000 */
[----:B---3--:R-:W-:-:S02]  /*22500*/  @!P1 IMAD.MOV.U32 R7, RZ, RZ, R6 ;  /* 0x000000ffff079224 */ /* 0x008fc400078e0006 */
[----:B------:R-:W-:Y:S02]  /*22510*/  IMAD.MOV.U32 R6, RZ, RZ, RZ ;  /* 0x000000ffff067224 */ /* 0x000fe400078e00ff */
[----:B--2---:R-:W-:Y:S01]  /*22520*/  @!P1 IMAD.MOV.U32 R10, RZ, RZ, R4 ;  /* 0x000000ffff0a9224 */ /* 0x004fe200078e0004 */
[----:B------:R-:W-:-:S03]  /*22530*/  ISETP.NE.AND P1, PT, R9, RZ, PT ;  /* 0x000000ff0900720c */ /* 0x000fc60003f25270 */
[----:B------:R-:W-:-:S05]  /*22540*/  IMAD R13, R10, R7, RZ ;  /* 0x000000070a0d7224 */ /* 0x000fca00078e02ff */
        /* <DEDUP_REMOVED lines=16> */
.L_x_935:
[----:B------:R-:W-:Y:S02]  /*22650*/  ULDC UR4, c[0x0][0xc38] ;  /* 0x00030e0000047ab9 */ /* 0x000fe40000000800 */
[----:B------:R-:W-:-:S04]  /*22660*/  IMAD.U32 R5, RZ, RZ, UR4 ;  /* 0x00000004ff057e24 */ /* 0x000fc8000f8e00ff */
[----:B-1----:R-:W-:-:S04]  /*22670*/  IMAD R14, R14, R5, RZ ;  /* 0x000000050e0e7224 */ /* 0x002fc800078e02ff */
[----:B------:R-:W-:-:S05]  /*22680*/  IMAD.IADD R9, R8, 0x1, R14 ;  /* 0x0000000108097824 */ /* 0x000fca00078e020e */
[----:B------:R-:W-:-:S13]  /*22690*/  ISETP.GT.AND P6, PT, R9, R0, PT ;  /* 0x000000000900720c */ /* 0x000fda0003fc4270 */
[----:B------:R-:W-:Y:S05]  /*226a0*/  @P6 BRA `(.L_x_773) ;  /* 0x0000000000a46947 */ /* 0x000fea0003800000 */
.L_x_776:
[----:B0-----:R-:W0:Y:S01]  /*226b0*/  LDC R2, c[0x0][0xc3c] ;  /* 0x00030f00ff027b82 */ /* 0x001e220000000800 */
[----:B------:R-:W-:-:S05]  /*226c0*/  VIADD R19, R19, 0x1f ;  /* 0x0000001f13137836 */ /* 0x000fca0000000000 */
        /* <DEDUP_REMOVED lines=9> */
[----:B------:R-:W-:Y:S01]  /*22760*/  MOV R10, RZ ;  /* 0x000000ff000a7202 */ /* 0x000fe20000000f00 */
        /* <DEDUP_REMOVED lines=23> */
.L_x_943:
[----:B------:R-:W-:Y:S02]  /*228e0*/  ULDC UR4, c[0x0][0xc38] ;  /* 0x00030e0000047ab9 */ /* 0x000fe40000000800 */
[----:B------:R-:W-:-:S04]  /*228f0*/  IMAD.U32 R5, RZ, RZ, UR4 ;  /* 0x00000004ff057e24 */ /* 0x000fc8000f8e00ff */
[----:B-1----:R-:W-:-:S04]  /*22900*/  IMAD R14, R14, R5, RZ ;  /* 0x000000050e0e7224 */ /* 0x002fc800078e02ff */
[----:B------:R-:W-:-:S05]  /*22910*/  IMAD.IADD R9, R14, 0x1, R9 ;  /* 0x000000010e097824 */ /* 0x000fca00078e0209 */
[----:B------:R-:W-:-:S13]  /*22920*/  ISETP.GT.AND P6, PT, R9, R0, PT ;  /* 0x000000000900720c */ /* 0x000fda0003fc4270 */
[----:B------:R-:W-:Y:S05]  /*22930*/  @!P6 BRA `(.L_x_776) ;  /* 0xfffffffc005ce947 */ /* 0x000fea000383ffff */
.L_x_773:
        /* <DEDUP_REMOVED lines=9> */
.L_x_948:
[----:B------:R-:W-:-:S13]  /*229d0*/  ISETP.NE.AND P0, PT, R3, RZ, PT ;  /* 0x000000ff0300720c */ /* 0x000fda0003f05270 */
[----:B------:R-:W-:Y:S05]  /*229e0*/  @!P0 BRA `(.L_x_778) ;  /* 0x0000000000108947 */ /* 0x000fea0003800000 */
[----:B------:R-:W-:Y:S01]  /*229f0*/  UMOV UR4, 0xffffffff ;  /* 0xffffffff00047882 */ /* 0x000fe20000000000 */
[----:B------:R-:W-:Y:S02]  /*22a00*/  VIADD R12, R4, 0xffffffff ;  /* 0xffffffff040c7836 */ /* 0x000fe40000000000 */
[----:B------:R-:W-:Y:S05]  /*22a10*/  BRA.DIV UR4, `(.L_x_779) ;  /* 0x00000052042c7947 */ /* 0x000fea000b800000 */
[----:B------:R4:W0:Y:S02]  /*22a20*/  SHFL.IDX PT, R6, R2, R12, 0x1f ;  /* 0x00001f0c02067589 */ /* 0x00082400000e0000 */
.L_x_778:
        /* <DEDUP_REMOVED lines=18> */
[----:B------:R-:W-:-:S04]  /*22b50*/  IMAD.HI.U32 R6, R3, R9, RZ ;  /* 0x0000000903067227 */ /* 0x000fc800078e00ff */
[----:B------:R-:W-:Y:S02]  /*22b60*/  VIADD R3, R12, 0xffffffe ;  /* 0x0ffffffe0c037836 */ /* 0x000fe40000000000 */
[----:B------:R-:W-:-:S04]  /*22b70*/  IMAD R9, R6, R2, R9 ;  /* 0x0000000206097224 */ /* 0x000fc800078e0209 */
[----:B------:R-:W0:Y:S01]  /*22b80*/  F2I.FTZ.U32.TRUNC.NTZ R3, R3 ;  /* 0x0000000300037305 */ /* 0x000e22000021f000 */
[----:B------:R-:W-:-:S13]  /*22b90*/  ISETP.GT.U32.AND P1, PT, R8, R9, PT ;  /* 0x000000090800720c */ /* 0x000fda0003f24070 */
[----:B------:R-:W-:Y:S01]  /*22ba0*/  @!P1 IMAD.IADD R9, R9, 0x1, -R8 ;  /* 0x0000000109099824 */ /* 0x000fe200078e0a08 */
[----:B0-----:R-:W-:Y:S01]  /*22bb0*/  IADD3 R2, RZ, -R3, RZ ;  /* 0x80000003ff027210 */ /* 0x001fe20007ffe0ff */
[----:B------:R-:W-:Y:S01]  /*22bc0*/  @!P1 VIADD R6, R6, 0x1 ;  /* 0x0000000106069836 */ /* 0x000fe20000000000 */
[----:B------:R-:W-:Y:S02]  /*22bd0*/  ISETP.NE.AND P1, PT, R7, RZ, PT ;  /* 0x000000ff0700720c */ /* 0x000fe40003f25270 */
[----:B------:R-:W-:Y:S01]  /*22be0*/  ISETP.GE.U32.AND P0, PT, R9, R8, PT ;  /* 0x000000080900720c */ /* 0x000fe20003f06070 */
[----:B------:R-:W-:Y:S02]  /*22bf0*/  IMAD R9, R2, R5, RZ ;  /* 0x0000000502097224 */ /* 0x000fe400078e02ff */
        /* <DEDUP_REMOVED lines=15> */
[----:B------:R-:W-:Y:S02]  /*22cf0*/  @!P1 IMAD.IADD R2, R2, 0x1, -R5 ;  /* 0x0000000102029824 */ /* 0x000fe400078e0a05 */
[----:B------:R-:W-:Y:S01]  /*22d00*/  @!P1 VIADD R8, R8, 0x1 ;  /* 0x0000000108089836 */ /* 0x000fe20000000000 */
        /* <DEDUP_REMOVED lines=12> */
.L_x_774:
[----:B------:R-:W-:Y:S01]  /*22dd0*/  UMOV UR4, URZ ;  /* 0x0000003f00047c82 */ /* 0x000fe20008000000 */
[----:B------:R-:W-:Y:S01]  /*22de0*/  UMOV UR5, URZ ;  /* 0x0000003f00057c82 */ /* 0x000fe20008000000 */
[----:B------:R-:W-:Y:S01]  /*22df0*/  ULDC UR6, c[0x0][0xc3c] ;  /* 0x00030f0000067ab9 */ /* 0x000fe20000000800 */
[----:B------:R-:W-:Y:S01]  /*22e00*/  IMAD.MOV.U32 R16, RZ, RZ, R0 ;  /* 0x000000ffff107224 */ /* 0x000fe200078e0000 */
[----:B------:R-:W-:Y:S01]  /*22e10*/  MOV R18, UR5 ;  /* 0x0000000500127c02 */ /* 0x000fe20008000f00 */
[----:B------:R-:W-:Y:S02]  /*22e20*/  IMAD.U32 R17, RZ, RZ, UR4 ;  /* 0x00000004ff117e24 */ /* 0x000fe4000f8e00ff */
[----:B------:R-:W-:-:S07]  /*22e30*/  IMAD.U32 R19, RZ, RZ, UR6 ;  /* 0x00000006ff137e24 */ /* 0x000fce000f8e00ff */
.L_x_780:
        /* <DEDUP_REMOVED lines=10> */
.L_x_771:
[----:B------:R-:W-:Y:S02]  /*22ee0*/  ULDC UR4, c[0x0][0xc3c] ;  /* 0x00030f0000047ab9 */ /* 0x000fe40000000800 */
[----:B-1----:R-:W-:-:S13]  /*22ef0*/  ISETP.GE.AND P0, PT, R19, UR4, PT ;  /* 0x0000000413007c0c */ /* 0x002fda000bf06270 */
[----:B------:R-:W-:Y:S05]  /*22f00*/  @!P0 BRA `(.L_x_781) ;  /* 0xffffff9c005c8947 */ /* 0x000fea000383ffff */
[----:B------:R-:W-:Y:S05]  /*22f10*/  BSYNC B8 ;  /* 0x0000000000087941 */ /* 0x000fea0003800000 */
.L_x_676:
[----:B------:R-:W3:Y:S01]  /*22f20*/  LDL.LU R0, [R1+0x2c] ;  /* 0x00002c0001007983 */ /* 0x000ee20000300800 */
[----:B------:R-:W-:Y:S01]  /*22f30*/  BSSY B0, `(.L_x_782) ;  /* 0x000000b000007945 */ /* 0x000fe20003800000 */
[----:B------:R-:W1:Y:S01]  /*22f40*/  S2R R5, SR_CgaCtaId ;  /* 0x0000000000057919 */ /* 0x000e620000008800 */
[----:B---3--:R-:W-:-:S05]  /*22f50*/  VIADD R0, R0, 0x1 ;  /* 0x0000000100007836 */ /* 0x008fca0000000000 */
[----:B0-----:R-:W-:-:S04]  /*22f60*/  LEA.HI R2, R0, R0, RZ, 0x1 ;  /* 0x0000000000027211 */ /* 0x001fc800078f08ff */
[----:B------:R-:W-:Y:S02]  /*22f70*/  LOP3.LUT R3, R2, 0xfffffffe, RZ, 0xc0, !PT ;  /* 0xfffffffe02037812 */ /* 0x000fe400078ec0ff */
[----:B------:R-:W-:-:S03]  /*22f80*/  MOV R2, 0x400 ;  /* 0x0000040000027802 */ /* 0x000fc60000000f00 */
[----:B------:R-:W-:Y:S01]  /*22f90*/  IMAD.IADD R0, R0, 0x1, -R3 ;  /* 0x0000000100007824 */ /* 0x000fe200078e0a03 */
[----:B-1----:R-:W-:-:S04]  /*22fa0*/  LEA R7, R5, R2, 0x18 ;  /* 0x0000000205077211 */ /* 0x002fc800078ec0ff */
[----:B------:R-:W-:-:S04]  /*22fb0*/  SHF.L.U32 R0, R0, 0x1f, RZ ;  /* 0x0000001f00007819 */ /* 0x000fc800000006ff */
[----:B------:R-:W0:Y:S02]  /*22fc0*/  SYNCS.PHASECHK.TRANS64.TRYWAIT P0, [R7+URZ+0x30820], R0 ;  /* 0x03082000070075a7 */ /* 0x000e24000800017f */
[----:B0-----:R-:W-:Y:S05]  /*22fd0*/  @!P0 BRA `(.L_x_783) ;  /* 0x0000004800e48947 */ /* 0x001fea0003800000 */
.L_x_951:
[----:B------:R-:W-:Y:S05]  /*22fe0*/  BSYNC B0 ;  /* 0x0000000000007941 */ /* 0x000fea0003800000 */
.L_x_782:
[----:B------:R-:W-:-:S03]  /*22ff0*/  UMOV UR4, 0xffffffff ;  /* 0xffffffff00047882 */ /* 0x000fc60000000000 */
[----:B------:R-:W-:Y:S05]  /*23000*/  BRA.DIV UR4, `(.L_x_784) ;  /* 0x0000004a04ec7947 */ /* 0x000fea000b800000 */
[----:B0-----:R-:W0:Y:S02]  /*23010*/  S2R R0, SR_TID.X ;  /* 0x0000000000007919 */ /* 0x001e240000002100 */
[----:B0-----:R-:W-:-:S04]  /*23020*/  SHF.R.U32.HI R0, RZ, 0x5, R0 ;  /* 0x00000005ff007819 */ /* 0x001fc80000011600 */
[----:B------:R-:W-:-:S05]  /*23030*/  LOP3.LUT R0, R0, 0x3, RZ, 0xc0, !PT ;  /* 0x0000000300007812 */ /* 0x000fca00078ec0ff */
[----:B------:R0:W1:Y:S02]  /*23040*/  SHFL.IDX PT, R14, R0, RZ, 0x1f ;  /* 0x00001fff000e7589 */ /* 0x00006400000e0000 */
.L_x_954:
[----:B-1----:R-:W-:-:S13]  /*23050*/  ISETP.NE.AND P0, PT, R14, RZ, PT ;  /* 0x000000ff0e00720c */ /* 0x002fda0003f05270 */
[----:B------:R-:W-:Y:S05]  /*23060*/  @P0 BRA `(.L_x_446) ;  /* 0x0000000000880947 */ /* 0x000fea0003800000 */
[----:B------:R-:W-:-:S03]  /*23070*/  UMOV UR4, 0xffffffff ;  /* 0xffffffff00047882 */ /* 0x000fc60000000000 */
[----:B------:R-:W-:Y:S05]  /*23080*/  BRA.DIV UR4, `(.L_x_785) ;  /* 0x0000004e04007947 */ /* 0x000fea000b800000 */
[----:B------:R-:W-:-:S13]  /*23090*/  ELECT P6, URZ, PT ;  /* 0x00000000003f782f */ /* 0x000fda00038c0000 */
.L_x_957:
[----:B------:R-:W-:Y:S05]  /*230a0*/  @!P6 BRA `(.L_x_446) ;  /* 0x000000000078e947 */ /* 0x000fea0003800000 */
[----:B0-----:R-:W3:Y:S02]  /*230b0*/  LDL.LU R0, [R1+0x18] ;  /* 0x0000180001007983 */ /* 0x001ee40000300800 */
[----:B---3--:R-:W-:-:S04]  /*230c0*/  LOP3.LUT R0, R0, 0x2, RZ, 0xfc, !PT ;  /* 0x0000000200007812 */ /* 0x008fc800078efcff */
[----:B------:R-:W-:-:S13]  /*230d0*/  ISETP.NE.AND P0, PT, R0, 0x3, PT ;  /* 0x000000030000780c */ /* 0x000fda0003f05270 */
[----:B------:R-:W-:Y:S05]  /*230e0*/  @!P0 BRA `(.L_x_786) ;  /* 0x0000000000048947 */ /* 0x000fea0003800000 */
[----:B------:R-:W-:Y:S01]  /*230f0*/  BPT.TRAP 0x1 ;  /* 0x000000040000795c */ /* 0x000fe20000300000 */
.L_x_786:
[----:B------:R-:W-:Y:S01]  /*23100*/  IMAD R5, R26, 0x8, R7 ;  /* 0x000000081a057824 */ /* 0x000fe200078e0207 */
[----:B------:R-:W-:Y:S01]  /*23110*/  SHF.L.U32 R0, R28, 0x1f, RZ ;  /* 0x0000001f1c007819 */ /* 0x000fe200000006ff */
[----:B------:R-:W-:-:S03]  /*23120*/  VIADD R26, R26, 0x1 ;  /* 0x000000011a1a7836 */ /* 0x000fc60000000000 */
[----:B------:R-:W0:Y:S02]  /*23130*/  SYNCS.PHASECHK.TRANS64.TRYWAIT P1, [R5+URZ+0x30840], R0 ;  /* 0x03084000050075a7 */ /* 0x000e24000802017f */
[----:B------:R-:W-:-:S04]  /*23140*/  ISETP.NE.AND P2, PT, R26, 0x2, PT ;  /* 0x000000021a00780c */ /* 0x000fc80003f45270 */
[----:B------:R-:W-:Y:S01]  /*23150*/  SEL R3, RZ, 0x1, P2 ;  /* 0x00000001ff037807 */ /* 0x000fe20001000000 */
[----:B0-----:R-:W-:Y:S08]  /*23160*/  @!P1 BRA `(.L_x_787) ;  /* 0x0000004800e89947 */ /* 0x001ff00003800000 */
.L_x_958:
[----:B------:R-:W-:Y:S02]  /*23170*/  SEL R26, R26, RZ, P2 ;  /* 0x000000ff1a1a7207 */ /* 0x000fe40001000000 */
[----:B------:R-:W-:Y:S01]  /*23180*/  LOP3.LUT R2, R28, R3, RZ, 0x3c, !PT ;  /* 0x000000031c027212 */ /* 0x000fe200078e3cff */
[----:B------:R-:W-:Y:S06]  /*23190*/  @!P0 BRA `(.L_x_788) ;  /* 0x0000000000048947 */ /* 0x000fec0003800000 */
[----:B------:R-:W-:Y:S01]  /*231a0*/  BPT.TRAP 0x1 ;  /* 0x000000040000795c */ /* 0x000fe20000300000 */
.L_x_788:
[----:B------:R-:W-:Y:S01]  /*231b0*/  IMAD R3, R26, 0x8, R7 ;  /* 0x000000081a037824 */ /* 0x000fe200078e0207 */
[----:B------:R-:W-:-:S04]  /*231c0*/  SHF.L.U32 R2, R2, 0x1f, RZ ;  /* 0x0000001f02027819 */ /* 0x000fc800000006ff */
[----:B------:R-:W1:Y:S02]  /*231d0*/  SYNCS.PHASECHK.TRANS64.TRYWAIT P1, [R3+URZ+0x30840], R2 ;  /* 0x03084002030075a7 */ /* 0x000e64000802017f */
[----:B-1----:R-:W-:Y:S05]  /*231e0*/  @!P1 BRA `(.L_x_789) ;  /* 0x0000004800dc9947 */ /* 0x002fea0003800000 */
.L_x_959:
[----:B------:R-:W-:Y:S05]  /*231f0*/  @!P0 BRA `(.L_x_790) ;  /* 0x0000000000048947 */ /* 0x000fea0003800000 */
[----:B------:R-:W-:Y:S01]  /*23200*/  BPT.TRAP 0x1 ;  /* 0x000000040000795c */ /* 0x000fe20000300000 */
.L_x_790:
[----:B------:R-:W3:Y:S02]  /*23210*/  SYNCS.PHASECHK.TRANS64.TRYWAIT P1, [R5+URZ+0x30860], R0 ;  /* 0x03086000050075a7 */ /* 0x000ee4000802017f */
[----:B---3--:R-:W-:Y:S05]  /*23220*/  @!P1 BRA `(.L_x_791) ;  /* 0x0000004800e09947 */ /* 0x008fea0003800000 */
.L_x_960:
[----:B------:R-:W-:Y:S05]  /*23230*/  @!P0 BRA `(.L_x_792) ;  /* 0x0000000000048947 */ /* 0x000fea0003800000 */
[----:B------:R-:W-:Y:S01]  /*23240*/  BPT.TRAP 0x1 ;  /* 0x000000040000795c */ /* 0x000fe20000300000 */
.L_x_792:
[----:B----4-:R4:W0:Y:S02]  /*23250*/  SYNCS.PHASECHK.TRANS64.TRYWAIT P0, [R3+URZ+0x30860], R2 ;  /* 0x03086002030075a7 */ /* 0x010824000800017f */
[----:B0-----:R-:W-:Y:S05]  /*23260*/  @!P0 NANOSLEEP.SYNCS 0x989680 ;  /* 0x009896800000895d */ /* 0x001fea0003900000 */
[----:B------:R-:W0:Y:S02]  /*23270*/  @!P0 SYNCS.PHASECHK.TRANS64 P0, [R3+URZ+0x30860], R2 ;  /* 0x03086002030085a7 */ /* 0x000e24000800007f */
[----:B0-----:R-:W-:Y:S05]  /*23280*/  @!P0 BRA `(.L_x_792) ;  /* 0xfffffffc00f08947 */ /* 0x001fea000383ffff */
.L_x_446:
[----:B------:R-:W-:Y:S05]  /*23290*/  BSYNC B9 ;  /* 0x0000000000097941 */ /* 0x000fea0003800000 */
.L_x_443:
[----:B------:R-:W-:Y:S05]  /*232a0*/  EXIT ;  /* 0x000000000000794d */ /* 0x000fea0003800000 */
.L_x_466:
[----:B0-----:R0:W1:Y:S02]  /*232b0*/  SYNCS.PHASECHK.TRANS64.TRYWAIT P5, [R84+URZ+0x30890], R85 ;  /* 0x03089055540075a7 */ /* 0x00106400080a017f */
[----:B-1----:R-:W-:Y:S05]  /*232c0*/  @!P5 NANOSLEEP.SYNCS 0x989680 ;  /* 0x009896800000d95d */ /* 0x002fea0003900000 */
[----:B------:R-:W1:Y:S02]  /*232d0*/  @!P5 SYNCS.PHASECHK.TRANS64 P5, [R84+URZ+0x30890], R85 ;  /* 0x030890555400d5a7 */ /* 0x000e6400080a007f */
[----:B-1----:R-:W-:Y:S05]  /*232e0*/  @!P5 BRA `(.L_x_466) ;  /* 0xfffffffc00f0d947 */ /* 0x002fea000383ffff */
[----:B------:R-:W-:Y:S05]  /*232f0*/  BRA `(.L_x_793) ;  /* 0xfffffe0800707947 */ /* 0x000fea000383ffff */
.L_x_467:
        /* <DEDUP_REMOVED lines=8> */
.L_x_795:
[----:B------:R-:W-:Y:S05]  /*23380*/  BSYNC B1 ;  /* 0x0000000000017941 */ /* 0x000fea0003800000 */
.L_x_794:
[----:B------:R-:W-:Y:S02]  /*23390*/  IMAD.MOV.U32 R13, RZ, RZ, R117 ;  /* 0x000000ffff0d7224 */ /* 0x000fe400078e0075 */
[----:B------:R-:W-:Y:S02]  /*233a0*/  IMAD.MOV.U32 R12, RZ, RZ, RZ ;  /* 0x000000ffff0c7224 */ /* 0x000fe400078e00ff */
[----:B------:R-:W-:Y:S02]  /*233b0*/  IMAD.MOV.U32 R11, RZ, RZ, 0x1c1f ;  /* 0x00001c1fff0b7424 */ /* 0x000fe400078e00ff */
[----:B------:R-:W-:Y:S02]  /*233c0*/  IMAD.MOV.U32 R15, RZ, RZ, -0x1 ;  /* 0xffffffffff0f7424 */ /* 0x000fe400078e00ff */
[----:B------:R-:W-:-:S07]  /*233d0*/  IMAD.MOV.U32 R76, RZ, RZ, R14 ;  /* 0x000000ffff4c7224 */ /* 0x000fce00078e000e */
[----:B------:R-:W-:Y:S05]  /*233e0*/  WARPSYNC.COLLECTIVE R15, `(.L_x_796) ;  /* 0x000000000f087348 */ /* 0x000fea0003c00000 */
[----:B------:R0:W1:Y:S02]  /*233f0*/  SHFL.IDX P6, R14, R13, R12, R11 ;  /* 0x0000000c0d0e7389 */ /* 0x00006400000c000b */
[----:B01----:R-:W-:Y:S01]  /*23400*/  ENDCOLLECTIVE ;  /* 0x000000000000791b */ /* 0x003fe20003800000 */
.L_x_796:
[----:B------:R-:W-:Y:S01]  /*23410*/  IMAD.MOV.U32 R11, RZ, RZ, R14 ;  /* 0x000000ffff0b7224 */ /* 0x000fe200078e000e */
[----:B------:R-:W-:Y:S06]  /*23420*/  BRA `(.L_x_797) ;  /* 0xfffffe0800387947 */ /* 0x000fec000383ffff */
.L_x_492:
[----:B------:R-:W-:Y:S01]  /*23430*/  BSSY B1, `(.L_x_798) ;  /* 0x0000008000017945 */ /* 0x000fe20003800000 */
[----:B0---4-:R-:W-:Y:S01]  /*23440*/  MOV R13, R116 ;  /* 0x00000074000d7202 */ /* 0x011fe20000000f00 */
[----:B------:R-:W-:Y:S02]  /*23450*/  IMAD.MOV.U32 R12, RZ, RZ, 0x1 ;  /* 0x00000001ff0c7424 */ /* 0x000fe400078e00ff */
[----:B---3--:R-:W-:Y:S02]  /*23460*/  IMAD.MOV.U32 R11, RZ, RZ, 0x1c1f ;  /* 0x00001c1fff0b7424 */ /* 0x008fe400078e00ff */
[----:B------:R-:W-:-:S07]  /*23470*/  IMAD.MOV.U32 R15, RZ, RZ, -0x1 ;  /* 0xffffffffff0f7424 */ /* 0x000fce00078e00ff */
[----:B-12---:R-:W-:Y:S05]  /*23480*/  WARPSYNC.COLLECTIVE R15, `(.L_x_799) ;  /* 0x000000000f087348 */ /* 0x006fea0003c00000 */
[----:B------:R0:W3:Y:S02]  /*23490*/  SHFL.IDX P6, R14, R13, R12, R11 ;  /* 0x0000000c0d0e7389 */ /* 0x0000e400000c000b */
[----:B0123--:R-:W-:Y:S01]  /*234a0*/  ENDCOLLECTIVE ;  /* 0x000000000000791b */ /* 0x00ffe20003800000 */
.L_x_799:
[----:B------:R-:W-:Y:S05]  /*234b0*/  BSYNC B1 ;  /* 0x0000000000017941 */ /* 0x000fea0003800000 */
.L_x_798:
[----:B------:R-:W-:Y:S02]  /*234c0*/  IMAD.MOV.U32 R13, RZ, RZ, R117 ;  /* 0x000000ffff0d7224 */ /* 0x000fe400078e0075 */
[----:B------:R-:W-:Y:S02]  /*234d0*/  IMAD.MOV.U32 R12, RZ, RZ, 0x1 ;  /* 0x00000001ff0c7424 */ /* 0x000fe400078e00ff */
[----:B------:R-:W-:Y:S02]  /*234e0*/  IMAD.MOV.U32 R11, RZ, RZ, 0x1c1f ;  /* 0x00001c1fff0b7424 */ /* 0x000fe400078e00ff */
[----:B------:R-:W-:Y:S02]  /*234f0*/  IMAD.MOV.U32 R15, RZ, RZ, -0x1 ;  /* 0xffffffffff0f7424 */ /* 0x000fe400078e00ff */
[----:B------:R-:W-:-:S07]  /*23500*/  IMAD.MOV.U32 R116, RZ, RZ, R14 ;  /* 0x000000ffff747224 */ /* 0x000fce00078e000e */
[----:B------:R-:W-:Y:S05]  /*23510*/  WARPSYNC.COLLECTIVE R15, `(.L_x_800) ;  /* 0x000000000f087348 */ /* 0x000fea0003c00000 */
[----:B------:R0:W1:Y:S02]  /*23520*/  SHFL.IDX P6, R14, R13, R12, R11 ;  /* 0x0000000c0d0e7389 */ /* 0x00006400000c000b */
[----:B01----:R-:W-:Y:S01]  /*23530*/  ENDCOLLECTIVE ;  /* 0x000000000000791b */ /* 0x003fe20003800000 */
.L_x_800:
[----:B------:R-:W-:Y:S01]  /*23540*/  IMAD.MOV.U32 R117, RZ, RZ, R14 ;  /* 0x000000ffff757224 */ /* 0x000fe200078e000e */
[----:B------:R-:W-:Y:S06]  /*23550*/  BRA `(.L_x_801) ;  /* 0xfffffe1c00987947 */ /* 0x000fec000383ffff */
.L_x_522:
[----:B0-----:R0:W1:Y:S02]  /*23560*/  SYNCS.PHASECHK.TRANS64.TRYWAIT P5, [R84+URZ+0x30890], R85 ;  /* 0x03089055540075a7 */ /* 0x00106400080a017f */
[----:B-1----:R-:W-:Y:S05]  /*23570*/  @!P5 NANOSLEEP.SYNCS 0x989680 ;  /* 0x009896800000d95d */ /* 0x002fea0003900000 */
[----:B------:R-:W1:Y:S02]  /*23580*/  @!P5 SYNCS.PHASECHK.TRANS64 P5, [R84+URZ+0x30890], R85 ;  /* 0x030890555400d5a7 */ /* 0x000e6400080a007f */
[----:B-1----:R-:W-:Y:S05]  /*23590*/  @!P5 BRA `(.L_x_522) ;  /* 0xfffffffc00f0d947 */ /* 0x002fea000383ffff */
[----:B------:R-:W-:Y:S05]  /*235a0*/  BRA `(.L_x_802) ;  /* 0xfffffe3c00b47947 */ /* 0x000fea000383ffff */
.L_x_523:
        /* <DEDUP_REMOVED lines=8> */
.L_x_804:
[----:B------:R-:W-:Y:S05]  /*23630*/  BSYNC B1 ;  /* 0x0000000000017941 */ /* 0x000fea0003800000 */
.L_x_803:
[----:B------:R-:W-:Y:S01]  /*23640*/  IMAD.MOV.U32 R13, RZ, RZ, R117 ;  /* 0x000000ffff0d7224 */ /* 0x000fe200078e0075 */
[----:B------:R-:W-:Y:S01]  /*23650*/  MOV R11, 0x1c1f ;  /* 0x00001c1f000b7802 */ /* 0x000fe20000000f00 */
[----:B------:R-:W-:Y:S02]  /*23660*/  IMAD.MOV.U32 R12, RZ, RZ, RZ ;  /* 0x000000ffff0c7224 */ /* 0x000fe400078e00ff */
[----:B------:R-:W-:Y:S02]  /*23670*/  IMAD.MOV.U32 R15, RZ, RZ, -0x1 ;  /* 0xffffffffff0f7424 */ /* 0x000fe400078e00ff */
[----:B------:R-:W-:-:S07]  /*23680*/  IMAD.MOV.U32 R115, RZ, RZ, R14 ;  /* 0x000000ffff737224 */ /* 0x000fce00078e000e */
[----:B------:R-:W-:Y:S05]  /*23690*/  WARPSYNC.COLLECTIVE R15, `(.L_x_805) ;  /* 0x000000000f087348 */ /* 0x000fea0003c00000 */
[----:B------:R0:W1:Y:S02]  /*236a0*/  SHFL.IDX P6, R14, R13, R12, R11 ;  /* 0x0000000c0d0e7389 */ /* 0x00006400000c000b */
[----:B01----:R-:W-:Y:S01]  /*236b0*/  ENDCOLLECTIVE ;  /* 0x000000000000791b */ /* 0x003fe20003800000 */
.L_x_805:
[----:B------:R-:W-:Y:S01]  /*236c0*/  IMAD.MOV.U32 R11, RZ, RZ, R14 ;  /* 0x000000ffff0b7224 */ /* 0x000fe200078e000e */
[----:B------:R-:W-:Y:S06]  /*236d0*/  BRA `(.L_x_806) ;  /* 0xfffffe3c00847947 */ /* 0x000fec000383ffff */
.L_x_536:
[----:B------:R-:W-:Y:S01]  /*236e0*/  BSSY B1, `(.L_x_807) ;  /* 0x0000008000017945 */ /* 0x000fe20003800000 */
[----:B--234-:R-:W-:Y:S02]  /*236f0*/  IMAD.MOV.U32 R13, RZ, RZ, R116 ;  /* 0x000000ffff0d7224 */ /* 0x01cfe400078e0074 */
[----:B------:R-:W-:Y:S02]  /*23700*/  IMAD.MOV.U32 R12, RZ, RZ, 0x1 ;  /* 0x00000001ff0c7424 */ /* 0x000fe400078e00ff */
[----:B------:R-:W-:Y:S02]  /*23710*/  IMAD.MOV.U32 R11, RZ, RZ, 0x1c1f ;  /* 0x00001c1fff0b7424 */ /* 0x000fe400078e00ff */
[----:B------:R-:W-:-:S07]  /*23720*/  IMAD.MOV.U32 R15, RZ, RZ, -0x1 ;  /* 0xffffffffff0f7424 */ /* 0x000fce00078e00ff */
[----:B01----:R-:W-:Y:S05]  /*23730*/  WARPSYNC.COLLECTIVE R15, `(.L_x_808) ;  /* 0x000000000f087348 */ /* 0x003fea0003c00000 */
[----:B------:R2:W3:Y:S02]  /*23740*/  SHFL.IDX P6, R14, R13, R12, R11 ;  /* 0x0000000c0d0e7389 */ /* 0x0004e400000c000b */
[----:B0123--:R-:W-:Y:S01]  /*23750*/  ENDCOLLECTIVE ;  /* 0x000000000000791b */ /* 0x00ffe20003800000 */
.L_x_808:
[----:B------:R-:W-:Y:S05]  /*23760*/  BSYNC B1 ;  /* 0x0000000000017941 */ /* 0x000fea0003800000 */
.L_x_807:
        /* <DEDUP_REMOVED lines=8> */
.L_x_809:
[----:B------:R-:W-:Y:S01]  /*237f0*/  IMAD.MOV.U32 R117, RZ, RZ, R14 ;  /* 0x000000ffff757224 */ /* 0x000fe200078e000e */
[----:B------:R-:W-:Y:S06]  /*23800*/  BRA `(.L_x_810) ;  /* 0xfffffe54003c7947 */ /* 0x000fec000383ffff */
.L_x_549:
[----:B0-----:R0:W1:Y:S02]  /*23810*/  SYNCS.PHASECHK.TRANS64.TRYWAIT P3, [R84+URZ+0x30890], R85 ;  /* 0x03089055540075a7 */ /* 0x001064000806017f */
[----:B-1----:R-:W-:Y:S05]  /*23820*/  @!P3 NANOSLEEP.SYNCS 0x989680 ;  /* 0x009896800000b95d */ /* 0x002fea0003900000 */
[----:B------:R-:W1:Y:S02]  /*23830*/  @!P3 SYNCS.PHASECHK.TRANS64 P3, [R84+URZ+0x30890], R85 ;  /* 0x030890555400b5a7 */ /* 0x000e64000806007f */
[----:B-1----:R-:W-:Y:S05]  /*23840*/  @!P3 BRA `(.L_x_549) ;  /* 0xfffffffc00f0b947 */ /* 0x002fea000383ffff */
[----:B------:R-:W-:Y:S05]  /*23850*/  BRA `(.L_x_811) ;  /* 0xfffffe6c00407947 */ /* 0x000fea000383ffff */
.L_x_550:
        /* <DEDUP_REMOVED lines=8> */
.L_x_813:
[----:B------:R-:W-:Y:S05]  /*238e0*/  BSYNC B1 ;  /* 0x0000000000017941 */ /* 0x000fea0003800000 */
.L_x_812:
[----:B------:R-:W-:Y:S01]  /*238f0*/  IMAD.MOV.U32 R13, RZ, RZ, R34 ;  /* 0x000000ffff0d7224 */ /* 0x000fe200078e0022 */
[----:B------:R-:W-:Y:S01]  /*23900*/  MOV R36, R14 ;  /* 0x0000000e00247202 */ /* 0x000fe20000000f00 */
[----:B------:R-:W-:Y:S02]  /*23910*/  IMAD.MOV.U32 R12, RZ, RZ, RZ ;  /* 0x000000ffff0c7224 */ /* 0x000fe400078e00ff */
[----:B------:R-:W-:Y:S02]  /*23920*/  IMAD.MOV.U32 R11, RZ, RZ, 0x1c1f ;  /* 0x00001c1fff0b7424 */ /* 0x000fe400078e00ff */
[----:B------:R-:W-:-:S07]  /*23930*/  IMAD.MOV.U32 R15, RZ, RZ, -0x1 ;  /* 0xffffffffff0f7424 */ /* 0x000fce00078e00ff */
[----:B------:R-:W-:Y:S05]  /*23940*/  WARPSYNC.COLLECTIVE R15, `(.L_x_814) ;  /* 0x000000000f087348 */ /* 0x000fea0003c00000 */
[----:B------:R0:W1:Y:S02]  /*23950*/  SHFL.IDX P6, R14, R13, R12, R11 ;  /* 0x0000000c0d0e7389 */ /* 0x00006400000c000b */
[----:B01----:R-:W-:Y:S01]  /*23960*/  ENDCOLLECTIVE ;  /* 0x000000000000791b */ /* 0x003fe20003800000 */
.L_x_814:
[----:B------:R-:W-:Y:S01]  /*23970*/  IMAD.MOV.U32 R39, RZ, RZ, R14 ;  /* 0x000000ffff277224 */ /* 0x000fe200078e000e */
[----:B------:R-:W-:Y:S06]  /*23980*/  BRA `(.L_x_815) ;  /* 0xfffffe6c005c7947 */ /* 0x000fec000383ffff */
.L_x_553:
[----:B------:R-:W-:Y:S01]  /*23990*/  BSSY B1, `(.L_x_816) ;  /* 0x0000008000017945 */ /* 0x000fe20003800000 */
[----:B----4-:R-:W-:Y:S02]  /*239a0*/  IMAD.MOV.U32 R13, RZ, RZ, R35 ;  /* 0x000000ffff0d7224 */ /* 0x010fe400078e0023 */
[----:B------:R-:W-:Y:S02]  /*239b0*/  IMAD.MOV.U32 R12, RZ, RZ, 0x1 ;  /* 0x00000001ff0c7424 */ /* 0x000fe400078e00ff */
[----:B------:R-:W-:Y:S02]  /*239c0*/  IMAD.MOV.U32 R11, RZ, RZ, 0x1c1f ;  /* 0x00001c1fff0b7424 */ /* 0x000fe400078e00ff */
[----:B------:R-:W-:-:S07]  /*239d0*/  IMAD.MOV.U32 R15, RZ, RZ, -0x1 ;  /* 0xffffffffff0f7424 */ /* 0x000fce00078e00ff */
[----:B0123--:R-:W-:Y:S05]  /*239e0*/  WARPSYNC.COLLECTIVE R15, `(.L_x_817) ;  /* 0x000000000f087348 */ /* 0x00ffea0003c00000 */
[----:B------:R4:W0:Y:S02]  /*239f0*/  SHFL.IDX P6, R14, R13, R12, R11 ;  /* 0x0000000c0d0e7389 */ /* 0x00082400000c000b */
[----:B01234-:R-:W-:Y:S01]  /*23a00*/  ENDCOLLECTIVE ;  /* 0x000000000000791b */ /* 0x01ffe20003800000 */
.L_x_817:
[----:B------:R-:W-:Y:S05]  /*23a10*/  BSYNC B1 ;  /* 0x0000000000017941 */ /* 0x000fea0003800000 */
.L_x_816:
        /* <DEDUP_REMOVED lines=8> */
.L_x_818:
[----:B------:R-:W-:Y:S01]  /*23aa0*/  IMAD.MOV.U32 R39, RZ, RZ, R14 ;  /* 0x000000ffff277224 */ /* 0x000fe200078e000e */
[----:B------:R-:W-:Y:S06]  /*23ab0*/  BRA `(.L_x_819) ;  /* 0xfffffe6c00b87947 */ /* 0x000fec000383ffff */
.L_x_557:
[----:B---3--:R3:W0:Y:S02]  /*23ac0*/  SYNCS.PHASECHK.TRANS64.TRYWAIT P2, [R84+URZ+0x308b0], R85 ;  /* 0x0308b055540075a7 */ /* 0x008624000804017f */
[----:B0-----:R-:W-:Y:S05]  /*23ad0*/  @!P2 NANOSLEEP.SYNCS 0x989680 ;  /* 0x009896800000a95d */ /* 0x001fea0003900000 */
[----:B------:R-:W0:Y:S02]  /*23ae0*/  @!P2 SYNCS.PHASECHK.TRANS64 P2, [R84+URZ+0x308b0], R85 ;  /* 0x0308b0555400a5a7 */ /* 0x000e24000804007f */
[----:B0-----:R-:W-:Y:S05]  /*23af0*/  @!P2 BRA `(.L_x_557) ;  /* 0xfffffffc00f0a947 */ /* 0x001fea000383ffff */
[----:B------:R-:W-:Y:S05]  /*23b00*/  BRA `(.L_x_820) ;  /* 0xfffffe7000947947 */ /* 0x000fea000383ffff */
.L_x_577:
[----:B------:R-:W-:Y:S01]  /*23b10*/  BSSY B1, `(.L_x_821) ;  /* 0x0000008000017945 */ /* 0x000fe20003800000 */
[----:B------:R-:W-:Y:S01]  /*23b20*/  IMAD.MOV.U32 R13, RZ, RZ, R25 ;  /* 0x000000ffff0d7224 */ /* 0x000fe200078e0019 */
[----:B------:R-:W-:Y:S01]  /*23b30*/  MOV R12, RZ ;  /* 0x000000ff000c7202 */ /* 0x000fe20000000f00 */
[----:B------:R-:W-:Y:S02]  /*23b40*/  IMAD.MOV.U32 R11, RZ, RZ, 0x1c1f ;  /* 0x00001c1fff0b7424 */ /* 0x000fe400078e00ff */
[----:B------:R-:W-:-:S07]  /*23b50*/  IMAD.MOV.U32 R15, RZ, RZ, -0x1 ;  /* 0xffffffffff0f7424 */ /* 0x000fce00078e00ff */
[----:B------:R-:W-:Y:S05]  /*23b60*/  WARPSYNC.COLLECTIVE R15, `(.L_x_822) ;  /* 0x000000000f087348 */ /* 0x000fea0003c00000 */
[----:B------:R0:W1:Y:S02]  /*23b70*/  SHFL.IDX P6, R14, R13, R12, R11 ;  /* 0x0000000c0d0e7389 */ /* 0x00006400000c000b */
[----:B01----:R-:W-:Y:S01]  /*23b80*/  ENDCOLLECTIVE ;  /* 0x000000000000791b */ /* 0x003fe20003800000 */
.L_x_822:
[----:B------:R-:W-:Y:S05]  /*23b90*/  BSYNC B1 ;  /* 0x0000000000017941 */ /* 0x000fea0003800000 */
.L_x_821:
        /* <DEDUP_REMOVED lines=8> */
.L_x_823:
[----:B------:R-:W-:Y:S02]  /*23c20*/  IMAD.MOV.U32 R13, RZ, RZ, R35 ;  /* 0x000000ffff0d7224 */ /* 0x000fe400078e0023 */
[----:B------:R-:W-:-:S07]  /*23c30*/  IMAD.MOV.U32 R3, RZ, RZ, R14 ;  /* 0x000000ffff037224 */ /* 0x000fce00078e000e */
[----:B------:R-:W-:Y:S05]  /*23c40*/  WARPSYNC.COLLECTIVE R15, `(.L_x_824) ;  /* 0x000000000f087348 */ /* 0x000fea0003c00000 */
[----:B------:R0:W1:Y:S02]  /*23c50*/  SHFL.IDX P6, R14, R13, R12, R11 ;  /* 0x0000000c0d0e7389 */ /* 0x00006400000c000b */
[----:B01----:R-:W-:Y:S01]  /*23c60*/  ENDCOLLECTIVE ;  /* 0x000000000000791b */ /* 0x003fe20003800000 */
.L_x_824:
[----:B------:R-:W-:Y:S02]  /*23c70*/  IMAD.MOV.U32 R13, RZ, RZ, R40 ;  /* 0x000000ffff0d7224 */ /* 0x000fe400078e0028 */
[----:B------:R-:W-:-:S07]  /*23c80*/  IMAD.MOV.U32 R35, RZ, RZ, R14 ;  /* 0x000000ffff237224 */ /* 0x000fce00078e000e */
[----:B------:R-:W-:Y:S05]  /*23c90*/  WARPSYNC.COLLECTIVE R15, `(.L_x_825) ;  /* 0x000000000f087348 */ /* 0x000fea0003c00000 */
[----:B------:R0:W1:Y:S02]  /*23ca0*/  SHFL.IDX P6, R14, R13, R12, R11 ;  /* 0x0000000c0d0e7389 */ /* 0x00006400000c000b */
[----:B01----:R-:W-:Y:S01]  /*23cb0*/  ENDCOLLECTIVE ;  /* 0x000000000000791b */ /* 0x003fe20003800000 */
.L_x_825:
[----:B------:R-:W-:Y:S01]  /*23cc0*/  IMAD.MOV.U32 R44, RZ, RZ, R14 ;  /* 0x000000ffff2c7224 */ /* 0x000fe200078e000e */
[----:B------:R-:W-:Y:S06]  /*23cd0*/  BRA `(.L_x_826) ;  /* 0xfffffe8000e47947 */ /* 0x000fec000383ffff */
.L_x_581:
[----:B0-----:R0:W1:Y:S02]  /*23ce0*/  SYNCS.PHASECHK.TRANS64.TRYWAIT P0, [R2+URZ+0x30800], R11 ;  /* 0x0308000b020075a7 */ /* 0x001064000800017f */
[----:B-1----:R-:W-:Y:S05]  /*23cf0*/  @!P0 NANOSLEEP.SYNCS 0x989680 ;  /* 0x009896800000895d */ /* 0x002fea0003900000 */
[----:B------:R-:W1:Y:S02]  /*23d00*/  @!P0 SYNCS.PHASECHK.TRANS64 P0, [R2+URZ+0x30800], R11 ;  /* 0x0308000b020085a7 */ /* 0x000e64000800007f */
[----:B-1----:R-:W-:Y:S05]  /*23d10*/  @!P0 BRA `(.L_x_581) ;  /* 0xfffffffc00f08947 */ /* 0x002fea000383ffff */
[----:B------:R-:W-:Y:S05]  /*23d20*/  BRA `(.L_x_827) ;  /* 0xfffffe8c00a47947 */ /* 0x000fea000383ffff */
.L_x_605:
        /* <DEDUP_REMOVED lines=8> */
.L_x_829:
[----:B------:R-:W-:Y:S05]  /*23db0*/  BSYNC B1 ;  /* 0x0000000000017941 */ /* 0x000fea0003800000 */
.L_x_828:
        /* <DEDUP_REMOVED lines=8> */
.L_x_830:
[----:B------:R-:W-:Y:S02]  /*23e40*/  IMAD.MOV.U32 R13, RZ, RZ, R35 ;  /* 0x000000ffff0d7224 */ /* 0x000fe400078e0023 */
[----:B------:R-:W-:-:S07]  /*23e50*/  IMAD.MOV.U32 R0, RZ, RZ, R14 ;  /* 0x000000ffff007224 */ /* 0x000fce00078e000e */
[----:B------:R-:W-:Y:S05]  /*23e60*/  WARPSYNC.COLLECTIVE R15, `(.L_x_831) ;  /* 0x000000000f087348 */ /* 0x000fea0003c00000 */
[----:B------:R0:W1:Y:S02]  /*23e70*/  SHFL.IDX P6, R14, R13, R12, R11 ;  /* 0x0000000c0d0e7389 */ /* 0x00006400000c000b */
[----:B01----:R-:W-:Y:S01]  /*23e80*/  ENDCOLLECTIVE ;  /* 0x000000000000791b */ /* 0x003fe20003800000 */
.L_x_831:
[----:B------:R-:W-:Y:S02]  /*23e90*/  IMAD.MOV.U32 R13, RZ, RZ, R40 ;  /* 0x000000ffff0d7224 */ /* 0x000fe400078e0028 */
[----:B------:R-:W-:-:S07]  /*23ea0*/  IMAD.MOV.U32 R39, RZ, RZ, R14 ;  /* 0x000000ffff277224 */ /* 0x000fce00078e000e */
[----:B------:R-:W-:Y:S05]  /*23eb0*/  WARPSYNC.COLLECTIVE R15, `(.L_x_832) ;  /* 0x000000000f087348 */ /* 0x000fea0003c00000 */
[----:B------:R0:W1:Y:S02]  /*23ec0*/  SHFL.IDX P6, R14, R13, R12, R11 ;  /* 0x0000000c0d0e7389 */ /* 0x00006400000c000b */
[----:B01----:R-:W-:Y:S01]  /*23ed0*/  ENDCOLLECTIVE ;  /* 0x000000000000791b */ /* 0x003fe20003800000 */
.L_x_832:
[----:B------:R-:W-:Y:S01]  /*23ee0*/  IMAD.MOV.U32 R40, RZ, RZ, R14 ;  /* 0x000000ffff287224 */ /* 0x000fe200078e000e */
[----:B------:R-:W-:Y:S06]  /*23ef0*/  BRA `(.L_x_833) ;  /* 0xfffffeac00507947 */ /* 0x000fec000383ffff */
.L_x_609:
[----:B0-----:R0:W1:Y:S02]  /*23f00*/  SYNCS.PHASECHK.TRANS64.TRYWAIT P0, [R2+URZ+0x30800], R5 ;  /* 0x03080005020075a7 */ /* 0x001064000800017f */
[----:B-1----:R-:W-:Y:S05]  /*23f10*/  @!P0 NANOSLEEP.SYNCS 0x989680 ;  /* 0x009896800000895d */ /* 0x002fea0003900000 */
[----:B------:R-:W1:Y:S02]  /*23f20*/  @!P0 SYNCS.PHASECHK.TRANS64 P0, [R2+URZ+0x30800], R5 ;  /* 0x03080005020085a7 */ /* 0x000e64000800007f */
[----:B-1----:R-:W-:Y:S05]  /*23f30*/  @!P0 BRA `(.L_x_609) ;  /* 0xfffffffc00f08947 */ /* 0x002fea000383ffff */
[----:B------:R-:W-:Y:S05]  /*23f40*/  BRA `(.L_x_834) ;  /* 0xfffffeb400547947 */ /* 0x000fea000383ffff */
.L_x_623:
[----:B-1----:R1:W2:Y:S02]  /*23f50*/  SYNCS.PHASECHK.TRANS64.TRYWAIT P1, [R3+URZ+0x30830], R0 ;  /* 0x03083000030075a7 */ /* 0x0022a4000802017f */
[----:B--2---:R-:W-:Y:S05]  /*23f60*/  @!P1 NANOSLEEP.SYNCS 0x989680 ;  /* 0x009896800000995d */ /* 0x004fea0003900000 */
[----:B------:R-:W2:Y:S02]  /*23f70*/  @!P1 SYNCS.PHASECHK.TRANS64 P1, [R3+URZ+0x30830], R0 ;  /* 0x03083000030095a7 */ /* 0x000ea4000802007f */
[----:B--2---:R-:W-:Y:S05]  /*23f80*/  @!P1 BRA `(.L_x_623) ;  /* 0xfffffffc00f09947 */ /* 0x004fea000383ffff */
[----:B------:R-:W-:Y:S05]  /*23f90*/  BRA `(.L_x_622) ;  /* 0xfffffed800fc7947 */ /* 0x000fea000383ffff */
.L_x_631:
[----:B-1----:R1:W2:Y:S02]  /*23fa0*/  SYNCS.PHASECHK.TRANS64.TRYWAIT P1, [R0+URZ+0x30830], R4 ;  /* 0x03083004000075a7 */ /* 0x0022a4000802017f */
[----:B--2---:R-:W-:Y:S05]  /*23fb0*/  @!P1 NANOSLEEP.SYNCS 0x989680 ;  /* 0x009896800000995d */ /* 0x004fea0003900000 */
[----:B------:R-:W2:Y:S02]  /*23fc0*/  @!P1 SYNCS.PHASECHK.TRANS64 P1, [R0+URZ+0x30830], R4 ;  /* 0x03083004000095a7 */ /* 0x000ea4000802007f */
[----:B--2---:R-:W-:Y:S05]  /*23fd0*/  @!P1 BRA `(.L_x_631) ;  /* 0xfffffffc00f09947 */ /* 0x004fea000383ffff */
[----:B------:R-:W-:Y:S05]  /*23fe0*/  BRA `(.L_x_630) ;  /* 0xffffff08003c7947 */ /* 0x000fea000383ffff */
.L_x_636:
[----:B-1----:R1:W2:Y:S02]  /*23ff0*/  SYNCS.PHASECHK.TRANS64.TRYWAIT P1, [R11+URZ+0x30850], R3 ;  /* 0x030850030b0075a7 */ /* 0x0022a4000802017f */
[----:B--2---:R-:W-:Y:S05]  /*24000*/  @!P1 NANOSLEEP.SYNCS 0x989680 ;  /* 0x009896800000995d */ /* 0x004fea0003900000 */
[----:B------:R-:W2:Y:S02]  /*24010*/  @!P1 SYNCS.PHASECHK.TRANS64 P1, [R11+URZ+0x30850], R3 ;  /* 0x030850030b0095a7 */ /* 0x000ea4000802007f */
[----:B--2---:R-:W-:Y:S05]  /*24020*/  @!P1 BRA `(.L_x_636) ;  /* 0xfffffffc00f09947 */ /* 0x004fea000383ffff */
[----:B------:R-:W-:Y:S05]  /*24030*/  BRA `(.L_x_635) ;  /* 0xffffff1400e87947 */ /* 0x000fea000383ffff */
.L_x_644:
[----:B-1----:R1:W2:Y:S02]  /*24040*/  SYNCS.PHASECHK.TRANS64.TRYWAIT P1, [R6+URZ+0x30850], R3 ;  /* 0x03085003060075a7 */ /* 0x0022a4000802017f */
[----:B--2---:R-:W-:Y:S05]  /*24050*/  @!P1 NANOSLEEP.SYNCS 0x989680 ;  /* 0x009896800000995d */ /* 0x004fea0003900000 */
[----:B------:R-:W2:Y:S02]  /*24060*/  @!P1 SYNCS.PHASECHK.TRANS64 P1, [R6+URZ+0x30850], R3 ;  /* 0x03085003060095a7 */ /* 0x000ea4000802007f */
[----:B--2---:R-:W-:Y:S05]  /*24070*/  @!P1 BRA `(.L_x_644) ;  /* 0xfffffffc00f09947 */ /* 0x004fea000383ffff */
[----:B------:R-:W-:Y:S05]  /*24080*/  BRA `(.L_x_643) ;  /* 0xffffff3400c07947 */ /* 0x000fea000383ffff */
.L_x_684:
        /* <DEDUP_REMOVED lines=8> */
[----:B------:R-:W-:Y:S05]  /*24110*/  WARPSYNC.COLLECTIVE R15, `(.L_x_836) ;  /* 0x000000000f087348 */ /* 0x000fea0003c00000 */
[----:B------:R0:W1:Y:S02]  /*24120*/  SHFL.IDX P6, R14, R13, R12, R11 ;  /* 0x0000000c0d0e7389 */ /* 0x00006400000c000b */
[----:B01----:R-:W-:Y:S01]  /*24130*/  ENDCOLLECTIVE ;  /* 0x000000000000791b */ /* 0x003fe20003800000 */
.L_x_836:
[----:B------:R-:W-:Y:S05]  /*24140*/  BSYNC B1 ;  /* 0x0000000000017941 */ /* 0x000fea0003800000 */
.L_x_835:
[----:B------:R-:W-:Y:S05]  /*24150*/  BRA `(.L_x_837) ;  /* 0xffffff94001c7947 */ /* 0x000fea000383ffff */
.L_x_686:
[----:B------:R-:W-:Y:S01]  /*24160*/  BSSY B1, `(.L_x_838) ;  /* 0x0000006000017945 */ /* 0x000fe20003800000 */
[----:B------:R-:W-:-:S07]  /*24170*/  IMAD.MOV.U32 R15, RZ, RZ, -0x1 ;  /* 0xffffffffff0f7424 */ /* 0x000fce00078e00ff */
[----:B0-----:R-:W-:Y:S05]  /*24180*/  WARPSYNC.COLLECTIVE R15, `(.L_x_839) ;  /* 0x000000000f0c7348 */ /* 0x001fea0003c00000 */
[----:B------:R-:W-:Y:S02]  /*24190*/  ELECT P6, UR62, PT ;  /* 0x00000000003e782f */ /* 0x000fe400038c0000 */
[----:B------:R-:W-:Y:S01]  /*241a0*/  MOV R14, UR62 ;  /* 0x0000003e000e7c02 */ /* 0x000fe20008000f00 */
[----:B0-----:R-:W-:Y:S10]  /*241b0*/  ENDCOLLECTIVE ;  /* 0x000000000000791b */ /* 0x001ff40003800000 */
.L_x_839:
[----:B------:R-:W-:Y:S05]  /*241c0*/  BSYNC B1 ;  /* 0x0000000000017941 */ /* 0x000fea0003800000 */
.L_x_838:
[----:B------:R-:W-:Y:S05]  /*241d0*/  BRA `(.L_x_685) ;  /* 0xffffff9400147947 */ /* 0x000fea000383ffff */
.L_x_688:
[----:B0-----:R0:W1:Y:S02]  /*241e0*/  SYNCS.PHASECHK.TRANS64.TRYWAIT P0, [R22+URZ+0x30820], R8 ;  /* 0x03082008160075a7 */ /* 0x001064000800017f */
[----:B-1----:R-:W-:Y:S05]  /*241f0*/  @!P0 NANOSLEEP.SYNCS 0x989680 ;  /* 0x009896800000895d */ /* 0x002fea0003900000 */
[----:B------:R-:W1:Y:S02]  /*24200*/  @!P0 SYNCS.PHASECHK.TRANS64 P0, [R22+URZ+0x30820], R8 ;  /* 0x03082008160085a7 */ /* 0x000e64000800007f */
[----:B-1----:R-:W-:Y:S05]  /*24210*/  @!P0 BRA `(.L_x_688) ;  /* 0xfffffffc00f08947 */ /* 0x002fea000383ffff */
[----:B------:R-:W-:Y:S05]  /*24220*/  BRA `(.L_x_840) ;  /* 0xffffff9400247947 */ /* 0x000fea000383ffff */
.L_x_692:
[----:B-1----:R1:W2:Y:S02]  /*24230*/  SYNCS.PHASECHK.TRANS64.TRYWAIT P0, [R12+URZ+0x308a0], R11 ;  /* 0x0308a00b0c0075a7 */ /* 0x0022a4000800017f */
[----:B--2---:R-:W-:Y:S05]  /*24240*/  @!P0 NANOSLEEP.SYNCS 0x989680 ;  /* 0x009896800000895d */ /* 0x004fea0003900000 */
[----:B------:R-:W2:Y:S02]  /*24250*/  @!P0 SYNCS.PHASECHK.TRANS64 P0, [R12+URZ+0x308a0], R11 ;  /* 0x0308a00b0c0085a7 */ /* 0x000ea4000800007f */
[----:B--2---:R-:W-:Y:S05]  /*24260*/  @!P0 BRA `(.L_x_692) ;  /* 0xfffffffc00f08947 */ /* 0x004fea000383ffff */
[----:B------:R-:W-:Y:S05]  /*24270*/  BRA `(.L_x_841) ;  /* 0xffffff94003c7947 */ /* 0x000fea000383ffff */
.L_x_699:
[----:B0-----:R0:W2:Y:S02]  /*24280*/  SYNCS.PHASECHK.TRANS64.TRYWAIT P0, [R12+URZ+0x308c0], R11 ;  /* 0x0308c00b0c0075a7 */ /* 0x0010a4000800017f */
[----:B--2---:R-:W-:Y:S05]  /*24290*/  @!P0 NANOSLEEP.SYNCS 0x989680 ;  /* 0x009896800000895d */ /* 0x004fea0003900000 */
[----:B------:R-:W2:Y:S02]  /*242a0*/  @!P0 SYNCS.PHASECHK.TRANS64 P0, [R12+URZ+0x308c0], R11 ;  /* 0x0308c00b0c0085a7 */ /* 0x000ea4000800007f */
[----:B--2---:R-:W-:Y:S05]  /*242b0*/  @!P0 BRA `(.L_x_699) ;  /* 0xfffffffc00f08947 */ /* 0x004fea000383ffff */
[----:B------:R-:W-:Y:S05]  /*242c0*/  BRA `(.L_x_842) ;  /* 0xffffff9800387947 */ /* 0x000fea000383ffff */
.L_x_708:
[----:B-1----:R1:W2:Y:S02]  /*242d0*/  SYNCS.PHASECHK.TRANS64.TRYWAIT P2, [R11+URZ+0x308a0], R10 ;  /* 0x0308a00a0b0075a7 */ /* 0x0022a4000804017f */
[----:B--2---:R-:W-:Y:S05]  /*242e0*/  @!P2 NANOSLEEP.SYNCS 0x989680 ;  /* 0x009896800000a95d */ /* 0x004fea0003900000 */
[----:B------:R-:W2:Y:S02]  /*242f0*/  @!P2 SYNCS.PHASECHK.TRANS64 P2, [R11+URZ+0x308a0], R10 ;  /* 0x0308a00a0b00a5a7 */ /* 0x000ea4000804007f */
[----:B--2---:R-:W-:Y:S05]  /*24300*/  @!P2 BRA `(.L_x_708) ;  /* 0xfffffffc00f0a947 */ /* 0x004fea000383ffff */
[----:B------:R-:W-:Y:S05]  /*24310*/  BRA `(.L_x_843) ;  /* 0xffffff9c006c7947 */ /* 0x000fea000383ffff */
.L_x_715:
[----:B0-----:R0:W2:Y:S02]  /*24320*/  SYNCS.PHASECHK.TRANS64.TRYWAIT P2, [R11+URZ+0x308c0], R10 ;  /* 0x0308c00a0b0075a7 */ /* 0x0010a4000804017f */
[----:B--2---:R-:W-:Y:S05]  /*24330*/  @!P2 NANOSLEEP.SYNCS 0x989680 ;  /* 0x009896800000a95d */ /* 0x004fea0003900000 */
[----:B------:R-:W2:Y:S02]  /*24340*/  @!P2 SYNCS.PHASECHK.TRANS64 P2, [R11+URZ+0x308c0], R10 ;  /* 0x0308c00a0b00a5a7 */ /* 0x000ea4000804007f */
[----:B--2---:R-:W-:Y:S05]  /*24350*/  @!P2 BRA `(.L_x_715) ;  /* 0xfffffffc00f0a947 */ /* 0x004fea000383ffff */
[----:B------:R-:W-:Y:S05]  /*24360*/  BRA `(.L_x_844) ;  /* 0xffffffa000647947 */ /* 0x000fea000383ffff */
.L_x_732:
[----:B------:R-:W1:Y:S01]  /*24370*/  S2R R7, SR_TID.X ;  /* 0x0000000000077919 */ /* 0x000e620000002100 */
[----:B------:R-:W-:Y:S01]  /*24380*/  BSSY B0, `(.L_x_845) ;  /* 0x000000a000007945 */ /* 0x000fe20003800000 */
[----:B------:R-:W-:Y:S01]  /*24390*/  IMAD.MOV.U32 R12, RZ, RZ, RZ ;  /* 0x000000ffff0c7224 */ /* 0x000fe200078e00ff */
[----:B------:R-:W-:Y:S01]  /*243a0*/  MOV R11, 0x1f ;  /* 0x0000001f000b7802 */ /* 0x000fe20000000f00 */
[----:B------:R-:W-:Y:S01]  /*243b0*/  IMAD.MOV.U32 R15, RZ, RZ, -0x1 ;  /* 0xffffffffff0f7424 */ /* 0x000fe200078e00ff */
[----:B-1----:R-:W-:-:S04]  /*243c0*/  SHF.R.U32.HI R7, RZ, 0x5, R7 ;  /* 0x00000005ff077819 */ /* 0x002fc80000011607 */
[----:B------:R-:W-:-:S05]  /*243d0*/  LOP3.LUT R7, R7, 0x3, RZ, 0xc0, !PT ;  /* 0x0000000307077812 */ /* 0x000fca00078ec0ff */
[----:B------:R-:W-:-:S07]  /*243e0*/  IMAD.MOV.U32 R13, RZ, RZ, R7 ;  /* 0x000000ffff0d7224 */ /* 0x000fce00078e0007 */
[----:B0----5:R-:W-:Y:S05]  /*243f0*/  WARPSYNC.COLLECTIVE R15, `(.L_x_846) ;  /* 0x000000000f087348 */ /* 0x021fea0003c00000 */
[----:B------:R1:W2:Y:S02]  /*24400*/  SHFL.IDX P6, R14, R13, R12, R11 ;  /* 0x0000000c0d0e7389 */ /* 0x0002a400000c000b */
[----:B012--5:R-:W-:Y:S01]  /*24410*/  ENDCOLLECTIVE ;  /* 0x000000000000791b */ /* 0x027fe20003800000 */
.L_x_846:
[----:B------:R-:W-:Y:S05]  /*24420*/  BSYNC B0 ;  /* 0x0000000000007941 */ /* 0x000fea0003800000 */
.L_x_845:
[----:B------:R-:W-:Y:S05]  /*24430*/  BRA `(.L_x_847) ;  /* 0xffffffb000147947 */ /* 0x000fea000383ffff */
.L_x_735:
[----:B0-----:R0:W1:Y:S02]  /*24440*/  SYNCS.PHASECHK.TRANS64.TRYWAIT P0, [R7+URZ+0x30840], R2 ;  /* 0x03084002070075a7 */ /* 0x001064000800017f */
[----:B-1----:R-:W-:Y:S05]  /*24450*/  @!P0 NANOSLEEP.SYNCS 0x989680 ;  /* 0x009896800000895d */ /* 0x002fea0003900000 */
[----:B------:R-:W1:Y:S02]  /*24460*/  @!P0 SYNCS.PHASECHK.TRANS64 P0, [R7+URZ+0x30840], R2 ;  /* 0x03084002070085a7 */ /* 0x000e64000800007f */
[----:B-1----:R-:W-:Y:S05]  /*24470*/  @!P0 BRA `(.L_x_735) ;  /* 0xfffffffc00f08947 */ /* 0x002fea000383ffff */
[----:B------:R-:W-:Y:S05]  /*24480*/  BRA `(.L_x_848) ;  /* 0xffffffb000647947 */ /* 0x000fea000383ffff */
.L_x_736:
        /* <DEDUP_REMOVED lines=8> */
.L_x_850:
[----:B------:R-:W-:Y:S05]  /*24510*/  BSYNC B0 ;  /* 0x0000000000007941 */ /* 0x000fea0003800000 */
.L_x_849:
        /* <DEDUP_REMOVED lines=9> */
.L_x_851:
[----:B------:R-:W-:Y:S02]  /*245b0*/  IMAD.MOV.U32 R13, RZ, RZ, R0 ;  /* 0x000000ffff0d7224 */ /* 0x000fe400078e0000 */
[----:B------:R-:W-:Y:S02]  /*245c0*/  IMAD.MOV.U32 R12, RZ, RZ, 0x1 ;  /* 0x00000001ff0c7424 */ /* 0x000fe400078e00ff */
[----:B------:R-:W-:-:S07]  /*245d0*/  IMAD.MOV.U32 R3, RZ, RZ, R14 ;  /* 0x000000ffff037224 */ /* 0x000fce00078e000e */
[----:B------:R-:W-:Y:S05]  /*245e0*/  WARPSYNC.COLLECTIVE R15, `(.L_x_852) ;  /* 0x000000000f087348 */ /* 0x000fea0003c00000 */
[----:B------:R0:W1:Y:S02]  /*245f0*/  SHFL.IDX P6, R14, R13, R12, R11 ;  /* 0x0000000c0d0e7389 */ /* 0x00006400000c000b */
[----:B01----:R-:W-:Y:S01]  /*24600*/  ENDCOLLECTIVE ;  /* 0x000000000000791b */ /* 0x003fe20003800000 */
.L_x_852:
        /* <DEDUP_REMOVED lines=13> */
[----:B0-----:R-:W-:Y:S01]  /*246e0*/  MOV R2, R14 ;  /* 0x0000000e00027202 */ /* 0x001fe20000000f00 */
[----:B------:R-:W-:-:S07]  /*246f0*/  @P1 IMAD R8, R5, 0x2, R22 ;  /* 0x0000000205081824 */ /* 0x000fce00078e0216 */
[----:B------:R-:W-:Y:S05]  /*24700*/  WARPSYNC.COLLECTIVE R15, `(.L_x_853) ;  /* 0x000000000f087348 */ /* 0x000fea0003c00000 */
[----:B------:R0:W1:Y:S02]  /*24710*/  SHFL.IDX P6, R14, R13, R12, R11 ;  /* 0x0000000c0d0e7389 */ /* 0x00006400000c000b */
[----:B01----:R-:W-:Y:S01]  /*24720*/  ENDCOLLECTIVE ;  /* 0x000000000000791b */ /* 0x003fe20003800000 */
.L_x_853:
[----:B------:R-:W-:Y:S02]  /*24730*/  IMAD.MOV.U32 R13, RZ, RZ, R0 ;  /* 0x000000ffff0d7224 */ /* 0x000fe400078e0000 */
[----:B------:R-:W-:Y:S02]  /*24740*/  IMAD.MOV.U32 R12, RZ, RZ, 0x2 ;  /* 0x00000002ff0c7424 */ /* 0x000fe400078e00ff */
[----:B------:R-:W-:-:S07]  /*24750*/  IMAD.MOV.U32 R3, RZ, RZ, R14 ;  /* 0x000000ffff037224 */ /* 0x000fce00078e000e */
[----:B------:R-:W-:Y:S05]  /*24760*/  WARPSYNC.COLLECTIVE R15, `(.L_x_854) ;  /* 0x000000000f087348 */ /* 0x000fea0003c00000 */
[----:B------:R0:W1:Y:S02]  /*24770*/  SHFL.IDX P6, R14, R13, R12, R11 ;  /* 0x0000000c0d0e7389 */ /* 0x00006400000c000b */
[----:B01----:R-:W-:Y:S01]  /*24780*/  ENDCOLLECTIVE ;  /* 0x000000000000791b */ /* 0x003fe20003800000 */
.L_x_854:
        /* <DEDUP_REMOVED lines=17> */
.L_x_855:
[----:B------:R-:W-:Y:S02]  /*248a0*/  @P1 IMAD R8, R5, 0x2, R22 ;  /* 0x0000000205081824 */ /* 0x000fe400078e0216 */
[----:B------:R-:W-:Y:S02]  /*248b0*/  IMAD.MOV.U32 R13, RZ, RZ, R0 ;  /* 0x000000ffff0d7224 */ /* 0x000fe400078e0000 */
[----:B------:R-:W-:Y:S02]  /*248c0*/  IMAD.MOV.U32 R12, RZ, RZ, 0x3 ;  /* 0x00000003ff0c7424 */ /* 0x000fe400078e00ff */
[----:B------:R-:W-:-:S07]  /*248d0*/  IMAD.MOV.U32 R3, RZ, RZ, R14 ;  /* 0x000000ffff037224 */ /* 0x000fce00078e000e */
[----:B------:R-:W-:Y:S05]  /*248e0*/  WARPSYNC.COLLECTIVE R15, `(.L_x_856) ;  /* 0x000000000f087348 */ /* 0x000fea0003c00000 */
[----:B------:R0:W1:Y:S02]  /*248f0*/  SHFL.IDX P6, R14, R13, R12, R11 ;  /* 0x0000000c0d0e7389 */ /* 0x00006400000c000b */
[----:B01----:R-:W-:Y:S01]  /*24900*/  ENDCOLLECTIVE ;  /* 0x000000000000791b */ /* 0x003fe20003800000 */
.L_x_856:
        /* <DEDUP_REMOVED lines=17> */
.L_x_857:
[----:B------:R-:W-:Y:S02]  /*24a20*/  @P1 IMAD R8, R5, 0x2, R22 ;  /* 0x0000000205081824 */ /* 0x000fe400078e0216 */
[----:B------:R-:W-:Y:S02]  /*24a30*/  IMAD.MOV.U32 R13, RZ, RZ, R0 ;  /* 0x000000ffff0d7224 */ /* 0x000fe400078e0000 */
[----:B------:R-:W-:Y:S01]  /*24a40*/  IMAD.MOV.U32 R12, RZ, RZ, 0x4 ;  /* 0x00000004ff0c7424 */ /* 0x000fe200078e00ff */
[----:B------:R-:W-:-:S07]  /*24a50*/  MOV R3, R14 ;  /* 0x0000000e00037202 */ /* 0x000fce0000000f00 */
[----:B------:R-:W-:Y:S05]  /*24a60*/  WARPSYNC.COLLECTIVE R15, `(.L_x_858) ;  /* 0x000000000f087348 */ /* 0x000fea0003c00000 */
[----:B------:R0:W1:Y:S02]  /*24a70*/  SHFL.IDX P6, R14, R13, R12, R11 ;  /* 0x0000000c0d0e7389 */ /* 0x00006400000c000b */
[----:B01----:R-:W-:Y:S01]  /*24a80*/  ENDCOLLECTIVE ;  /* 0x000000000000791b */ /* 0x003fe20003800000 */
.L_x_858:
        /* <DEDUP_REMOVED lines=17> */
.L_x_859:
[----:B------:R-:W-:Y:S02]  /*24ba0*/  @P1 IMAD R8, R5, 0x2, R22 ;  /* 0x0000000205081824 */ /* 0x000fe400078e0216 */
[----:B------:R-:W-:Y:S02]  /*24bb0*/  IMAD.MOV.U32 R13, RZ, RZ, R0 ;  /* 0x000000ffff0d7224 */ /* 0x000fe400078e0000 */
[----:B------:R-:W-:Y:S02]  /*24bc0*/  IMAD.MOV.U32 R12, RZ, RZ, 0x5 ;  /* 0x00000005ff0c7424 */ /* 0x000fe400078e00ff */
[----:B------:R-:W-:-:S07]  /*24bd0*/  IMAD.MOV.U32 R3, RZ, RZ, R14 ;  /* 0x000000ffff037224 */ /* 0x000fce00078e000e */
[----:B------:R-:W-:Y:S05]  /*24be0*/  WARPSYNC.COLLECTIVE R15, `(.L_x_860) ;  /* 0x000000000f087348 */ /* 0x000fea0003c00000 */
[----:B------:R0:W1:Y:S02]  /*24bf0*/  SHFL.IDX P6, R14, R13, R12, R11 ;  /* 0x0000000c0d0e7389 */ /* 0x00006400000c000b */
[----:B01----:R-:W-:Y:S01]  /*24c00*/  ENDCOLLECTIVE ;  /* 0x000000000000791b */ /* 0x003fe20003800000 */
.L_x_860:
        /* <DEDUP_REMOVED lines=10> */
.L_x_861:
        /* <DEDUP_REMOVED lines=8> */
.L_x_741:
[----:B------:R-:W-:Y:S01]  /*24d30*/  IMAD.MOV.U32 R13, RZ, RZ, R5 ;  /* 0x000000ffff0d7224 */ /* 0x000fe200078e0005 */
[----:B------:R-:W-:Y:S01]  /*24d40*/  MOV R12, RZ ;  /* 0x000000ff000c7202 */ /* 0x000fe20000000f00 */
[----:B------:R-:W-:Y:S02]  /*24d50*/  IMAD.MOV.U32 R11, RZ, RZ, 0x181f ;  /* 0x0000181fff0b7424 */ /* 0x000fe400078e00ff */
[----:B------:R-:W-:Y:S02]  /*24d60*/  IMAD.MOV.U32 R15, RZ, RZ, -0x1 ;  /* 0xffffffffff0f7424 */ /* 0x000fe400078e00ff */
[----:B-----5:R-:W-:Y:S02]  /*24d70*/  IMAD R6, R10, R8, RZ ;  /* 0x000000080a067224 */ /* 0x020fe400078e02ff */
[----:B------:R-:W-:-:S07]  /*24d80*/  IMAD.IADD R4, R9, 0x1, R4 ;  /* 0x0000000109047824 */ /* 0x000fce00078e0204 */
[----:B------:R-:W-:Y:S05]  /*24d90*/  WARPSYNC.COLLECTIVE R15, `(.L_x_863) ;  /* 0x000000000f087348 */ /* 0x000fea0003c00000 */
[----:B------:R0:W1:Y:S02]  /*24da0*/  SHFL.IDX P6, R14, R13, R12, R11 ;  /* 0x0000000c0d0e7389 */ /* 0x00006400000c000b */
[----:B01----:R-:W-:Y:S01]  /*24db0*/  ENDCOLLECTIVE ;  /* 0x000000000000791b */ /* 0x003fe20003800000 */
.L_x_863:
[----:B------:R-:W-:Y:S01]  /*24dc0*/  ISETP.GE.AND P1, PT, R4, R6, PT ;  /* 0x000000060400720c */ /* 0x000fe20003f26270 */
[----:B------:R-:W-:Y:S02]  /*24dd0*/  IMAD.MOV.U32 R13, RZ, RZ, R0 ;  /* 0x000000ffff0d7224 */ /* 0x000fe400078e0000 */
[----:B------:R-:W-:-:S10]  /*24de0*/  IMAD.MOV.U32 R2, RZ, RZ, R14 ;  /* 0x000000ffff027224 */ /* 0x000fd400078e000e */
[----:B------:R-:W-:Y:S05]  /*24df0*/  WARPSYNC.COLLECTIVE R15, `(.L_x_864) ;  /* 0x000000000f087348 */ /* 0x000fea0003c00000 */
[----:B------:R0:W1:Y:S02]  /*24e00*/  SHFL.IDX P6, R14, R13, R12, R11 ;  /* 0x0000000c0d0e7389 */ /* 0x00006400000c000b */
[----:B01----:R-:W-:Y:S01]  /*24e10*/  ENDCOLLECTIVE ;  /* 0x000000000000791b */ /* 0x003fe20003800000 */
.L_x_864:
[----:B------:R-:W-:Y:S02]  /*24e20*/  IMAD.MOV.U32 R13, RZ, RZ, R5 ;  /* 0x000000ffff0d7224 */ /* 0x000fe400078e0005 */
[----:B------:R-:W-:Y:S02]  /*24e30*/  IMAD.MOV.U32 R12, RZ, RZ, 0x1 ;  /* 0x00000001ff0c7424 */ /* 0x000fe400078e00ff */
[----:B------:R-:W-:-:S07]  /*24e40*/  IMAD.MOV.U32 R3, RZ, RZ, R14 ;  /* 0x000000ffff037224 */ /* 0x000fce00078e000e */
[----:B------:R-:W-:Y:S05]  /*24e50*/  WARPSYNC.COLLECTIVE R15, `(.L_x_865) ;  /* 0x000000000f087348 */ /* 0x000fea0003c00000 */
[----:B------:R0:W1:Y:S02]  /*24e60*/  SHFL.IDX P6, R14, R13, R12, R11 ;  /* 0x0000000c0d0e7389 */ /* 0x00006400000c000b */
[----:B01----:R-:W-:Y:S01]  /*24e70*/  ENDCOLLECTIVE ;  /* 0x000000000000791b */ /* 0x003fe20003800000 */
.L_x_865:
[----:B------:R-:W-:-:S05]  /*24e80*/  @!P1 LEA R7, P4, R32, R3, 0x1 ;  /* 0x0000000320079211 */ /* 0x000fca00078808ff */
[----:B------:R-:W-:Y:S02]  /*24e90*/  @!P1 IMAD.X R3, RZ, RZ, R2, P4 ;  /* 0x000000ffff039224 */ /* 0x000fe400020e0602 */
[----:B------:R-:W-:Y:S02]  /*24ea0*/  @!P1 IMAD.MOV.U32 R2, RZ, RZ, R7 ;  /* 0x000000ffff029224 */ /* 0x000fe400078e0007 */
[----:B------:R-:W-:Y:S02]  /*24eb0*/  VIADD R7, R4, 0x10 ;  /* 0x0000001004077836 */ /* 0x000fe40000000000 */
[----:B------:R-:W-:Y:S01]  /*24ec0*/  IMAD.MOV.U32 R13, RZ, RZ, R0 ;  /* 0x000000ffff0d7224 */ /* 0x000fe200078e0000 */
[----:B------:R-:W-:Y:S01]  /*24ed0*/  @!PT LDS RZ, [RZ] ;  /* 0x00000000fffff984 */ /* 0x000fe20000000800 */
[----:B------:R-:W-:Y:S01]  /*24ee0*/  @!PT LDS RZ, [RZ] ;  /* 0x00000000fffff984 */ /* 0x000fe20000000800 */
[----:B------:R-:W-:Y:S01]  /*24ef0*/  @!PT LDS RZ, [RZ] ;  /* 0x00000000fffff984 */ /* 0x000fe20000000800 */
[----:B------:R-:W-:Y:S04]  /*24f00*/  @!P1 LDGSTS.E.BYPASS.LTC128B.128 [R37+0x12400], desc[UR48][R2.64], !P3 ;  /* 0x1240000002259fae */ /* 0x000fe8000d901d70 */
[----:B------:R-:W-:Y:S04]  /*24f10*/  @!P1 LDGSTS.E.BYPASS.LTC128B.128 [R37+0x16400], desc[UR48][R2.64+0x80], !P2 ;  /* 0x1640008002259fae */ /* 0x000fe8000d101d70 */
[----:B------:R0:W-:Y:S01]  /*24f20*/  @!P1 LDGSTS.E.BYPASS.LTC128B.128 [R37+0x1a400], desc[UR48][R2.64+0x100], !P0 ;  /* 0x1a40010002259fae */ /* 0x0001e2000c101d70 */
[----:B------:R-:W-:Y:S01]  /*24f30*/  ISETP.GE.AND P1, PT, R7, R6, PT ;  /* 0x000000060700720c */ /* 0x000fe20003f26270 */
[----:B0-----:R-:W-:-:S12]  /*24f40*/  IMAD.MOV.U32 R2, RZ, RZ, R14 ;  /* 0x000000ffff027224 */ /* 0x001fd800078e000e */
[----:B------:R-:W-:Y:S05]  /*24f50*/  WARPSYNC.COLLECTIVE R15, `(.L_x_866) ;  /* 0x000000000f087348 */ /* 0x000fea0003c00000 */
[----:B------:R0:W1:Y:S02]  /*24f60*/  SHFL.IDX P6, R14, R13, R12, R11 ;  /* 0x0000000c0d0e7389 */ /* 0x00006400000c000b */
[----:B01----:R-:W-:Y:S01]  /*24f70*/  ENDCOLLECTIVE ;  /* 0x000000000000791b */ /* 0x003fe20003800000 */
.L_x_866:
[----:B------:R-:W-:Y:S02]  /*24f80*/  IMAD.MOV.U32 R13, RZ, RZ, R5 ;  /* 0x000000ffff0d7224 */ /* 0x000fe400078e0005 */
[----:B------:R-:W-:Y:S02]  /*24f90*/  IMAD.MOV.U32 R12, RZ, RZ, 0x2 ;  /* 0x00000002ff0c7424 */ /* 0x000fe400078e00ff */
[----:B------:R-:W-:-:S07]  /*24fa0*/  IMAD.MOV.U32 R3, RZ, RZ, R14 ;  /* 0x000000ffff037224 */ /* 0x000fce00078e000e */
[----:B------:R-:W-:Y:S05]  /*24fb0*/  WARPSYNC.COLLECTIVE R15, `(.L_x_867) ;  /* 0x000000000f087348 */ /* 0x000fea0003c00000 */
[----:B------:R0:W1:Y:S02]  /*24fc0*/  SHFL.IDX P6, R14, R13, R12, R11 ;  /* 0x0000000c0d0e7389 */ /* 0x00006400000c000b */
[----:B01----:R-:W-:Y:S01]  /*24fd0*/  ENDCOLLECTIVE ;  /* 0x000000000000791b */ /* 0x003fe20003800000 */
.L_x_867:
[----:B------:R-:W-:-:S05]  /*24fe0*/  @!P1 LEA R7, P4, R32, R3, 0x1 ;  /* 0x0000000320079211 */ /* 0x000fca00078808ff */
[----:B------:R-:W-:Y:S01]  /*24ff0*/  @!P1 IMAD.X R8, RZ, RZ, R2, P4 ;  /* 0x000000ffff089224 */ /* 0x000fe200020e0602 */
[----:B------:R-:W-:Y:S01]  /*25000*/  @!P1 MOV R2, R7 ;  /* 0x0000000700029202 */ /* 0x000fe20000000f00 */
[----:B------:R-:W-:Y:S02]  /*25010*/  VIADD R7, R4, 0x20 ;  /* 0x0000002004077836 */ /* 0x000fe40000000000 */
[----:B------:R-:W-:Y:S02]  /*25020*/  @!P1 IMAD.MOV.U32 R3, RZ, RZ, R8 ;  /* 0x000000ffff039224 */ /* 0x000fe400078e0008 */
[----:B------:R-:W-:-:S03]  /*25030*/  IMAD.MOV.U32 R13, RZ, RZ, R0 ;  /* 0x000000ffff0d7224 */ /* 0x000fc600078e0000 */
        /* <DEDUP_REMOVED lines=11> */
.L_x_868:
[----:B------:R-:W-:Y:S02]  /*250f0*/  IMAD.MOV.U32 R13, RZ, RZ, R5 ;  /* 0x000000ffff0d7224 */ /* 0x000fe400078e0005 */
[----:B------:R-:W-:Y:S02]  /*25100*/  IMAD.MOV.U32 R12, RZ, RZ, 0x3 ;  /* 0x00000003ff0c7424 */ /* 0x000fe400078e00ff */
[----:B------:R-:W-:-:S07]  /*25110*/  IMAD.MOV.U32 R3, RZ, RZ, R14 ;  /* 0x000000ffff037224 */ /* 0x000fce00078e000e */
[----:B------:R-:W-:Y:S05]  /*25120*/  WARPSYNC.COLLECTIVE R15, `(.L_x_869) ;  /* 0x000000000f087348 */ /* 0x000fea0003c00000 */
[----:B------:R0:W1:Y:S02]  /*25130*/  SHFL.IDX P6, R14, R13, R12, R11 ;  /* 0x0000000c0d0e7389 */ /* 0x00006400000c000b */
[----:B01----:R-:W-:Y:S01]  /*25140*/  ENDCOLLECTIVE ;  /* 0x000000000000791b */ /* 0x003fe20003800000 */
.L_x_869:
[----:B------:R-:W-:-:S05]  /*25150*/  @!P1 LEA R7, P4, R32, R3, 0x1 ;  /* 0x0000000320079211 */ /* 0x000fca00078808ff */
[----:B------:R-:W-:Y:S02]  /*25160*/  @!P1 IMAD.X R8, RZ, RZ, R2, P4 ;  /* 0x000000ffff089224 */ /* 0x000fe400020e0602 */
[----:B------:R-:W-:Y:S02]  /*25170*/  @!P1 IMAD.MOV.U32 R2, RZ, RZ, R7 ;  /* 0x000000ffff029224 */ /* 0x000fe400078e0007 */
[----:B------:R-:W-:Y:S02]  /*25180*/  @!P1 IMAD.MOV.U32 R3, RZ, RZ, R8 ;  /* 0x000000ffff039224 */ /* 0x000fe400078e0008 */
[----:B------:R-:W-:Y:S02]  /*25190*/  IMAD.MOV.U32 R13, RZ, RZ, R0 ;  /* 0x000000ffff0d7224 */ /* 0x000fe400078e0000 */
[----:B------:R-:W-:Y:S01]  /*251a0*/  VIADD R7, R4, 0x30 ;  /* 0x0000003004077836 */ /* 0x000fe20000000000 */
        /* <DEDUP_REMOVED lines=11> */
.L_x_870:
[----:B------:R-:W-:Y:S02]  /*25260*/  IMAD.MOV.U32 R13, RZ, RZ, R5 ;  /* 0x000000ffff0d7224 */ /* 0x000fe400078e0005 */
[----:B------:R-:W-:Y:S01]  /*25270*/  IMAD.MOV.U32 R12, RZ, RZ, 0x4 ;  /* 0x00000004ff0c7424 */ /* 0x000fe200078e00ff */
[----:B------:R-:W-:-:S07]  /*25280*/  MOV R3, R14 ;  /* 0x0000000e00037202 */ /* 0x000fce0000000f00 */
[----:B------:R-:W-:Y:S05]  /*25290*/  WARPSYNC.COLLECTIVE R15, `(.L_x_871) ;  /* 0x000000000f087348 */ /* 0x000fea0003c00000 */
[----:B------:R0:W1:Y:S02]  /*252a0*/  SHFL.IDX P6, R14, R13, R12, R11 ;  /* 0x0000000c0d0e7389 */ /* 0x00006400000c000b */
[----:B01----:R-:W-:Y:S01]  /*252b0*/  ENDCOLLECTIVE ;  /* 0x000000000000791b */ /* 0x003fe20003800000 */
.L_x_871:
[----:B------:R-:W-:-:S05]  /*252c0*/  @!P1 LEA R7, P4, R32, R3, 0x1 ;  /* 0x0000000320079211 */ /* 0x000fca00078808ff */
[----:B------:R-:W-:Y:S02]  /*252d0*/  @!P1 IMAD.X R8, RZ, RZ, R2, P4 ;  /* 0x000000ffff089224 */ /* 0x000fe400020e0602 */
[----:B------:R-:W-:Y:S02]  /*252e0*/  @!P1 IMAD.MOV.U32 R2, RZ, RZ, R7 ;  /* 0x000000ffff029224 */ /* 0x000fe400078e0007 */
        /* <DEDUP_REMOVED lines=14> */
.L_x_872:
[----:B------:R-:W-:Y:S02]  /*253d0*/  IMAD.MOV.U32 R13, RZ, RZ, R5 ;  /* 0x000000ffff0d7224 */ /* 0x000fe400078e0005 */
[----:B------:R-:W-:Y:S02]  /*253e0*/  IMAD.MOV.U32 R12, RZ, RZ, 0x5 ;  /* 0x00000005ff0c7424 */ /* 0x000fe400078e00ff */
[----:B------:R-:W-:-:S07]  /*253f0*/  IMAD.MOV.U32 R3, RZ, RZ, R14 ;  /* 0x000000ffff037224 */ /* 0x000fce00078e000e */
[----:B------:R-:W-:Y:S05]  /*25400*/  WARPSYNC.COLLECTIVE R15, `(.L_x_873) ;  /* 0x000000000f087348 */ /* 0x000fea0003c00000 */
[----:B------:R0:W1:Y:S02]  /*25410*/  SHFL.IDX P6, R14, R13, R12, R11 ;  /* 0x0000000c0d0e7389 */ /* 0x00006400000c000b */
[----:B01----:R-:W-:Y:S01]  /*25420*/  ENDCOLLECTIVE ;  /* 0x000000000000791b */ /* 0x003fe20003800000 */
.L_x_873:
        /* <DEDUP_REMOVED lines=12> */
[----:B------:R-:W-:-:S02]  /*254f0*/  ISETP.GE.AND P1, PT, R7, R6, PT ;  /* 0x000000060700720c */ /* 0x000fc40003f26270 */
[----:B0-----:R-:W-:-:S11]  /*25500*/  MOV R2, R14 ;  /* 0x0000000e00027202 */ /* 0x001fd60000000f00 */
[----:B------:R-:W-:Y:S05]  /*25510*/  WARPSYNC.COLLECTIVE R15, `(.L_x_874) ;  /* 0x000000000f087348 */ /* 0x000fea0003c00000 */
[----:B------:R0:W1:Y:S02]  /*25520*/  SHFL.IDX P6, R14, R13, R12, R11 ;  /* 0x0000000c0d0e7389 */ /* 0x00006400000c000b */
[----:B01----:R-:W-:Y:S01]  /*25530*/  ENDCOLLECTIVE ;  /* 0x000000000000791b */ /* 0x003fe20003800000 */
.L_x_874:
[----:B------:R-:W-:Y:S02]  /*25540*/  IMAD.MOV.U32 R13, RZ, RZ, R5 ;  /* 0x000000ffff0d7224 */ /* 0x000fe400078e0005 */
[----:B------:R-:W-:Y:S02]  /*25550*/  IMAD.MOV.U32 R12, RZ, RZ, 0x6 ;  /* 0x00000006ff0c7424 */ /* 0x000fe400078e00ff */
[----:B------:R-:W-:-:S07]  /*25560*/  IMAD.MOV.U32 R3, RZ, RZ, R14 ;  /* 0x000000ffff037224 */ /* 0x000fce00078e000e */
[----:B------:R-:W-:Y:S05]  /*25570*/  WARPSYNC.COLLECTIVE R15, `(.L_x_875) ;  /* 0x000000000f087348 */ /* 0x000fea0003c00000 */
[----:B------:R0:W1:Y:S02]  /*25580*/  SHFL.IDX P6, R14, R13, R12, R11 ;  /* 0x0000000c0d0e7389 */ /* 0x00006400000c000b */
[----:B01----:R-:W-:Y:S01]  /*25590*/  ENDCOLLECTIVE ;  /* 0x000000000000791b */ /* 0x003fe20003800000 */
.L_x_875:
        /* <DEDUP_REMOVED lines=17> */
.L_x_876:
[----:B------:R-:W-:Y:S01]  /*256b0*/  IMAD.MOV.U32 R13, RZ, RZ, R5 ;  /* 0x000000ffff0d7224 */ /* 0x000fe200078e0005 */
[----:B------:R-:W-:Y:S01]  /*256c0*/  MOV R12, 0x7 ;  /* 0x00000007000c7802 */ /* 0x000fe20000000f00 */
[----:B------:R-:W-:-:S07]  /*256d0*/  IMAD.MOV.U32 R3, RZ, RZ, R14 ;  /* 0x000000ffff037224 */ /* 0x000fce00078e000e */
[----:B------:R-:W-:Y:S05]  /*256e0*/  WARPSYNC.COLLECTIVE R15, `(.L_x_877) ;  /* 0x000000000f087348 */ /* 0x000fea0003c00000 */
[----:B------:R0:W1:Y:S02]  /*256f0*/  SHFL.IDX P6, R14, R13, R12, R11 ;  /* 0x0000000c0d0e7389 */ /* 0x00006400000c000b */
[----:B01----:R-:W-:Y:S01]  /*25700*/  ENDCOLLECTIVE ;  /* 0x000000000000791b */ /* 0x003fe20003800000 */
.L_x_877:
[----:B------:R-:W-:-:S05]  /*25710*/  @!P1 LEA R7, P4, R32, R3, 0x1 ;  /* 0x0000000320079211 */ /* 0x000fca00078808ff */
[----:B------:R-:W-:Y:S02]  /*25720*/  @!P1 IMAD.X R8, RZ, RZ, R2, P4 ;  /* 0x000000ffff089224 */ /* 0x000fe400020e0602 */
[----:B------:R-:W-:Y:S02]  /*25730*/  @!P1 IMAD.MOV.U32 R2, RZ, RZ, R7 ;  /* 0x000000ffff029224 */ /* 0x000fe400078e0007 */
[----:B------:R-:W-:Y:S02]  /*25740*/  @!P1 IMAD.MOV.U32 R3, RZ, RZ, R8 ;  /* 0x000000ffff039224 */ /* 0x000fe400078e0008 */
[----:B------:R-:W-:-:S03]  /*25750*/  IMAD.MOV.U32 R13, RZ, RZ, R0 ;  /* 0x000000ffff0d7224 */ /* 0x000fc600078e0000 */
[----:B------:R-:W-:Y:S01]  /*25760*/  @!PT LDS RZ, [RZ] ;  /* 0x00000000fffff984 */ /* 0x000fe20000000800 */
[----:B------:R-:W-:Y:S01]  /*25770*/  @!PT LDS RZ, [RZ] ;  /* 0x00000000fffff984 */ /* 0x000fe20000000800 */
[----:B------:R-:W-:Y:S01]  /*25780*/  @!PT LDS RZ, [RZ] ;  /* 0x00000000fffff984 */ /* 0x000fe20000000800 */
[----:B------:R0:W-:Y:S04]  /*25790*/  @!P1 LDGSTS.E.BYPASS.LTC128B.128 [R37+0x15400], desc[UR48][R2.64], !P3 ;  /* 0x1540000002259fae */ /* 0x0001e8000d901d70 */
[----:B------:R0:W-:Y:S01]  /*257a0*/  @!P1 LDGSTS.E.BYPASS.LTC128B.128 [R37+0x19400], desc[UR48][R2.64+0x80], !P2 ;  /* 0x1940008002259fae */ /* 0x0001e2000d101d70 */
[----:B------:R-:W-:-:S03]  /*257b0*/  IMAD.MOV.U32 R5, RZ, RZ, R14 ;  /* 0x000000ffff057224 */ /* 0x000fc600078e000e */
[----:B------:R0:W-:Y:S04]  /*257c0*/  @!P1 LDGSTS.E.BYPASS.LTC128B.128 [R37+0x1d400], desc[UR48][R2.64+0x100], !P0 ;  /* 0x1d40010002259fae */ /* 0x0001e8000c101d70 */
[----:B0-----:R-:W-:Y:S05]  /*257d0*/  WARPSYNC.COLLECTIVE R15, `(.L_x_878) ;  /* 0x000000000f087348 */ /* 0x001fea0003c00000 */
[----:B------:R1:W2:Y:S02]  /*257e0*/  SHFL.IDX P6, R14, R13, R12, R11 ;  /* 0x0000000c0d0e7389 */ /* 0x0002a400000c000b */
[----:B012---:R-:W-:Y:S01]  /*257f0*/  ENDCOLLECTIVE ;  /* 0x000000000000791b */ /* 0x007fe20003800000 */
.L_x_878:
[----:B------:R-:W-:Y:S05]  /*25800*/  BRA `(.L_x_879) ;  /* 0xffffffac00fc7947 */ /* 0x000fea000383ffff */
.L_x_746:
[----:B0-----:R0:W1:Y:S02]  /*25810*/  SYNCS.PHASECHK.TRANS64.TRYWAIT P0, [R22+URZ+0x30820], R3 ;  /* 0x03082003160075a7 */ /* 0x001064000800017f */
[----:B-1----:R-:W-:Y:S05]  /*25820*/  @!P0 NANOSLEEP.SYNCS 0x989680 ;  /* 0x009896800000895d */ /* 0x002fea0003900000 */
[----:B------:R-:W1:Y:S02]  /*25830*/  @!P0 SYNCS.PHASECHK.TRANS64 P0, [R22+URZ+0x30820], R3 ;  /* 0x03082003160085a7 */ /* 0x000e64000800007f */
[----:B-1----:R-:W-:Y:S05]  /*25840*/  @!P0 BRA `(.L_x_746) ;  /* 0xfffffffc00f08947 */ /* 0x002fea000383ffff */
[----:B------:R-:W-:Y:S05]  /*25850*/  BRA `(.L_x_880) ;  /* 0xffffffb000747947 */ /* 0x000fea000383ffff */
.L_x_751:
[----:B0-----:R0:W1:Y:S02]  /*25860*/  SYNCS.PHASECHK.TRANS64.TRYWAIT P0, [R7+URZ+0x30840], R2 ;  /* 0x03084002070075a7 */ /* 0x001064000800017f */
[----:B-1----:R-:W-:Y:S05]  /*25870*/  @!P0 NANOSLEEP.SYNCS 0x989680 ;  /* 0x009896800000895d */ /* 0x002fea0003900000 */
[----:B------:R-:W1:Y:S02]  /*25880*/  @!P0 SYNCS.PHASECHK.TRANS64 P0, [R7+URZ+0x30840], R2 ;  /* 0x03084002070085a7 */ /* 0x000e64000800007f */
[----:B-1----:R-:W-:Y:S05]  /*25890*/  @!P0 BRA `(.L_x_751) ;  /* 0xfffffffc00f08947 */ /* 0x002fea000383ffff */
[----:B------:R-:W-:Y:S05]  /*258a0*/  BRA `(.L_x_881) ;  /* 0xffffffb4004c7947 */ /* 0x000fea000383ffff */
.L_x_752:
        /* <DEDUP_REMOVED lines=8> */
.L_x_883:
[----:B------:R-:W-:Y:S05]  /*25930*/  BSYNC B1 ;  /* 0x0000000000017941 */ /* 0x000fea0003800000 */
.L_x_882:
[----:B------:R0:W-:Y:S04]  /*25940*/  STL [R1+0x118], R0 ;  /* 0x0001180001007387 */ /* 0x0001e80000100800 */
[----:B0-----:R0:W5:Y:S01]  /*25950*/  LDL.LU R0, [R1] ;  /* 0x0000000001007983 */ /* 0x0011620000300800 */
[----:B------:R-:W-:Y:S02]  /*25960*/  IMAD.MOV.U32 R13, RZ, RZ, R8 ;  /* 0x000000ffff0d7224 */ /* 0x000fe400078e0008 */
[----:B------:R-:W-:Y:S02]  /*25970*/  IMAD.MOV.U32 R12, RZ, RZ, RZ ;  /* 0x000000ffff0c7224 */ /* 0x000fe400078e00ff */
[----:B------:R-:W-:Y:S02]  /*25980*/  IMAD.MOV.U32 R11, RZ, RZ, 0x181f ;  /* 0x0000181fff0b7424 */ /* 0x000fe400078e00ff */
[----:B------:R-:W-:-:S02]  /*25990*/  IMAD.MOV.U32 R15, RZ, RZ, -0x1 ;  /* 0xffffffffff0f7424 */ /* 0x000fc400078e00ff */
[----:B------:R-:W-:Y:S02]  /*259a0*/  IMAD.MOV.U32 R3, RZ, RZ, R14 ;  /* 0x000000ffff037224 */ /* 0x000fe400078e000e */
[----:B0-----:R-:W-:-:S07]  /*259b0*/  IMAD.SHL.U32 R4, R32, 0x2, RZ ;  /* 0x0000000220047824 */ /* 0x001fce00078e00ff */
[----:B-----5:R-:W-:Y:S05]  /*259c0*/  WARPSYNC.COLLECTIVE R15, `(.L_x_884) ;  /* 0x000000000f087348 */ /* 0x020fea0003c00000 */
[----:B------:R0:W1:Y:S02]  /*259d0*/  SHFL.IDX P6, R14, R13, R12, R11 ;  /* 0x0000000c0d0e7389 */ /* 0x00006400000c000b */
[----:B01---5:R-:W-:Y:S01]  /*259e0*/  ENDCOLLECTIVE ;  /* 0x000000000000791b */ /* 0x023fe20003800000 */
.L_x_884:
[----:B------:R-:W-:Y:S01]  /*259f0*/  IMAD R5, R5, 0x2, R22 ;  /* 0x0000000205057824 */ /* 0x000fe200078e0216 */
[----:B------:R-:W-:Y:S01]  /*25a00*/  MOV R13, R6 ;  /* 0x00000006000d7202 */ /* 0x000fe20000000f00 */
[----:B------:R-:W-:Y:S02]  /*25a10*/  IMAD.MOV.U32 R12, RZ, RZ, 0x1 ;  /* 0x00000001ff0c7424 */ /* 0x000fe400078e00ff */
[----:B------:R-:W-:-:S07]  /*25a20*/  IMAD.MOV.U32 R2, RZ, RZ, R14 ;  /* 0x000000ffff027224 */ /* 0x000fce00078e000e */
[----:B------:R-:W-:Y:S05]  /*25a30*/  WARPSYNC.COLLECTIVE R15, `(.L_x_885) ;  /* 0x000000000f087348 */ /* 0x000fea0003c00000 */
[----:B------:R0:W1:Y:S02]  /*25a40*/  SHFL.IDX P6, R14, R13, R12, R11 ;  /* 0x0000000c0d0e7389 */ /* 0x00006400000c000b */
[----:B01----:R-:W-:Y:S01]  /*25a50*/  ENDCOLLECTIVE ;  /* 0x000000000000791b */ /* 0x003fe20003800000 */
.L_x_885:
[----:B------:R-:W-:-:S05]  /*25a60*/  IADD3 R2, P0, R2, R4, RZ ;  /* 0x0000000402027210 */ /* 0x000fca0007f1e0ff */
[----:B------:R-:W-:Y:S02]  /*25a70*/  IMAD.X R3, RZ, RZ, R3, P0 ;  /* 0x000000ffff037224 */ /* 0x000fe400000e0603 */
[----:B------:R-:W-:Y:S01]  /*25a80*/  IMAD.MOV.U32 R13, RZ, RZ, R8 ;  /* 0x000000ffff0d7224 */ /* 0x000fe200078e0008 */
[----:B------:R-:W-:-:S04]  /*25a90*/  LOP3.LUT R0, R0, 0xffffffbf, RZ, 0xc0, !PT ;  /* 0xffffffbf00007812 */ /* 0x000fc800078ec0ff */
[----:B------:R-:W-:-:S04]  /*25aa0*/  @P1 LOP3.LUT R0, R0, 0x40, RZ, 0xfc, !PT ;  /* 0x0000004000001812 */ /* 0x000fc800078efcff */
[----:B------:R-:W-:Y:S01]  /*25ab0*/  LOP3.LUT P1, RZ, R0, 0x4, RZ, 0xc0, !PT ;  /* 0x0000000400ff7812 */ /* 0x000fe2000782c0ff */
[----:B------:R0:W-:-:S12]  /*25ac0*/  STL [R1], R0 ;  /* 0x0000000001007387 */ /* 0x0001d80000100800 */
[----:B------:R-:W-:Y:S01]  /*25ad0*/  @!PT LDS RZ, [RZ] ;  /* 0x00000000fffff984 */ /* 0x000fe20000000800 */
[----:B------:R-:W-:Y:S01]  /*25ae0*/  @!PT LDS RZ, [RZ] ;  /* 0x00000000fffff984 */ /* 0x000fe20000000800 */
[----:B------:R-:W-:Y:S01]  /*25af0*/  @!PT LDS RZ, [RZ] ;  /* 0x00000000fffff984 */ /* 0x000fe20000000800 */
[----:B------:R-:W-:Y:S04]  /*25b00*/  LDGSTS.E.BYPASS.LTC128B.128 [R5+0x1e400], desc[UR48][R2.64], !P1 ;  /* 0x1e40000002057fae */ /* 0x000fe8000c901d70 */
[----:B------:R-:W-:Y:S04]  /*25b10*/  LDGSTS.E.BYPASS.LTC128B.128 [R5+0x21400], desc[UR48][R2.64+0x80], !P5 ;  /* 0x2140008002057fae */ /* 0x000fe8000e901d70 */
[----:B------:R1:W-:Y:S02]  /*25b20*/  LDGSTS.E.BYPASS.LTC128B.128 [R5+0x24400], desc[UR48][R2.64+0x100], !P4 ;  /* 0x2440010002057fae */ /* 0x0003e4000e101d70 */
[----:B01----:R-:W-:-:S07]  /*25b30*/  IMAD.MOV.U32 R3, RZ, RZ, R14 ;  /* 0x000000ffff037224 */ /* 0x003fce00078e000e */
[----:B------:R-:W-:Y:S05]  /*25b40*/  WARPSYNC.COLLECTIVE R15, `(.L_x_886) ;  /* 0x000000000f087348 */ /* 0x000fea0003c00000 */
[----:B------:R0:W1:Y:S02]  /*25b50*/  SHFL.IDX P6, R14, R13, R12, R11 ;  /* 0x0000000c0d0e7389 */ /* 0x00006400000c000b */
[----:B01----:R-:W-:Y:S01]  /*25b60*/  ENDCOLLECTIVE ;  /* 0x000000000000791b */ /* 0x003fe20003800000 */
.L_x_886:
[----:B------:R-:W-:Y:S02]  /*25b70*/  IMAD.MOV.U32 R13, RZ, RZ, R6 ;  /* 0x000000ffff0d7224 */ /* 0x000fe400078e0006 */
[----:B------:R-:W-:Y:S02]  /*25b80*/  IMAD.MOV.U32 R12, RZ, RZ, 0x2 ;  /* 0x00000002ff0c7424 */ /* 0x000fe400078e00ff */
[----:B------:R-:W-:-:S07]  /*25b90*/  IMAD.MOV.U32 R2, RZ, RZ, R14 ;  /* 0x000000ffff027224 */ /* 0x000fce00078e000e */
[----:B------:R-:W-:Y:S05]  /*25ba0*/  WARPSYNC.COLLECTIVE R15, `(.L_x_887) ;  /* 0x000000000f087348 */ /* 0x000fea0003c00000 */
[----:B------:R0:W1:Y:S02]  /*25bb0*/  SHFL.IDX P6, R14, R13, R12, R11 ;  /* 0x0000000c0d0e7389 */ /* 0x00006400000c000b */
[----:B01----:R-:W-:Y:S01]  /*25bc0*/  ENDCOLLECTIVE ;  /* 0x000000000000791b */ /* 0x003fe20003800000 */
.L_x_887:
        /* <DEDUP_REMOVED lines=13> */
.L_x_888:
[----:B------:R-:W-:Y:S02]  /*25ca0*/  IMAD.MOV.U32 R13, RZ, RZ, R6 ;  /* 0x000000ffff0d7224 */ /* 0x000fe400078e0006 */
[----:B------:R-:W-:Y:S02]  /*25cb0*/  IMAD.MOV.U32 R12, RZ, RZ, 0x3 ;  /* 0x00000003ff0c7424 */ /* 0x000fe400078e00ff */
[----:B------:R-:W-:-:S07]  /*25cc0*/  IMAD.MOV.U32 R2, RZ, RZ, R14 ;  /* 0x000000ffff027224 */ /* 0x000fce00078e000e */
[----:B------:R-:W-:Y:S05]  /*25cd0*/  WARPSYNC.COLLECTIVE R15, `(.L_x_889) ;  /* 0x000000000f087348 */ /* 0x000fea0003c00000 */
[----:B------:R0:W1:Y:S02]  /*25ce0*/  SHFL.IDX P6, R14, R13, R12, R11 ;  /* 0x0000000c0d0e7389 */ /* 0x00006400000c000b */
[----:B01----:R-:W-:Y:S01]  /*25cf0*/  ENDCOLLECTIVE ;  /* 0x000000000000791b */ /* 0x003fe20003800000 */
.L_x_889:
        /* <DEDUP_REMOVED lines=13> */
.L_x_890:
[----:B------:R-:W-:Y:S02]  /*25dd0*/  IMAD.MOV.U32 R13, RZ, RZ, R6 ;  /* 0x000000ffff0d7224 */ /* 0x000fe400078e0006 */
[----:B------:R-:W-:Y:S01]  /*25de0*/  IMAD.MOV.U32 R12, RZ, RZ, 0x4 ;  /* 0x00000004ff0c7424 */ /* 0x000fe200078e00ff */
[----:B------:R-:W-:-:S07]  /*25df0*/  MOV R2, R14 ;  /* 0x0000000e00027202 */ /* 0x000fce0000000f00 */
[----:B------:R-:W-:Y:S05]  /*25e00*/  WARPSYNC.COLLECTIVE R15, `(.L_x_891) ;  /* 0x000000000f087348 */ /* 0x000fea0003c00000 */
[----:B------:R0:W1:Y:S02]  /*25e10*/  SHFL.IDX P6, R14, R13, R12, R11 ;  /* 0x0000000c0d0e7389 */ /* 0x00006400000c000b */
[----:B01----:R-:W-:Y:S01]  /*25e20*/  ENDCOLLECTIVE ;  /* 0x000000000000791b */ /* 0x003fe20003800000 */
.L_x_891:
        /* <DEDUP_REMOVED lines=13> */
.L_x_892:
[----:B------:R-:W-:-:S05]  /*25f00*/  IMAD.MOV.U32 R2, RZ, RZ, R14 ;  /* 0x000000ffff027224 */ /* 0x000fca00078e000e */
[----:B------:R-:W-:-:S05]  /*25f10*/  IADD3 R2, P0, R2, R4, RZ ;  /* 0x0000000402027210 */ /* 0x000fca0007f1e0ff */
[----:B------:R-:W-:-:S05]  /*25f20*/  IMAD.X R3, RZ, RZ, R34, P0 ;  /* 0x000000ffff037224 */ /* 0x000fca00000e0622 */
[----:B------:R-:W-:Y:S01]  /*25f30*/  @!PT LDS RZ, [RZ] ;  /* 0x00000000fffff984 */ /* 0x000fe20000000800 */
[----:B------:R-:W-:Y:S01]  /*25f40*/  @!PT LDS RZ, [RZ] ;  /* 0x00000000fffff984 */ /* 0x000fe20000000800 */
[----:B------:R-:W-:Y:S01]  /*25f50*/  @!PT LDS RZ, [RZ] ;  /* 0x00000000fffff984 */ /* 0x000fe20000000800 */
[----:B------:R0:W-:Y:S01]  /*25f60*/  LDGSTS.E.BYPASS.LTC128B.128 [R5+0x20400], desc[UR48][R2.64], !P1 ;  /* 0x2040000002057fae */ /* 0x0001e2000c901d70 */
[----:B------:R-:W-:-:S03]  /*25f70*/  LOP3.LUT P1, RZ, R0, 0x40, RZ, 0xc0, !PT ;  /* 0x0000004000ff7812 */ /* 0x000fc6000782c0ff */
[----:B------:R0:W5:Y:S01]  /*25f80*/  LDL.LU R0, [R1+0x118] ;  /* 0x0001180001007983 */ /* 0x0001620000300800 */
[----:B------:R-:W-:Y:S02]  /*25f90*/  IMAD.MOV.U32 R13, RZ, RZ, R6 ;  /* 0x000000ffff0d7224 */ /* 0x000fe400078e0006 */
[----:B------:R-:W-:Y:S01]  /*25fa0*/  IMAD.MOV.U32 R12, RZ, RZ, 0x5 ;  /* 0x00000005ff0c7424 */ /* 0x000fe200078e00ff */
[----:B------:R0:W-:Y:S06]  /*25fb0*/  LDGSTS.E.BYPASS.LTC128B.128 [R5+0x23400], desc[UR48][R2.64+0x80], !P5 ;  /* 0x2340008002057fae */ /* 0x0001ec000e901d70 */
[----:B0----5:R-:W-:Y:S05]  /*25fc0*/  WARPSYNC.COLLECTIVE R15, `(.L_x_893) ;  /* 0x000000000f087348 */ /* 0x021fea0003c00000 */
[----:B------:R1:W2:Y:S02]  /*25fd0*/  SHFL.IDX P6, R14, R13, R12, R11 ;  /* 0x0000000c0d0e7389 */ /* 0x0002a400000c000b */
[----:B012--5:R-:W-:Y:S01]  /*25fe0*/  ENDCOLLECTIVE ;  /* 0x000000000000791b */ /* 0x027fe20003800000 */
.L_x_893:
[----:B------:R-:W-:Y:S01]  /*25ff0*/  @!PT LDS RZ, [RZ] ;  /* 0x00000000fffff984 */ /* 0x000fe20000000800 */
[----:B------:R-:W-:Y:S01]  /*26000*/  @!PT LDS RZ, [RZ] ;  /* 0x00000000fffff984 */ /* 0x000fe20000000800 */
[----:B------:R-:W-:Y:S01]  /*26010*/  @!PT LDS RZ, [RZ] ;  /* 0x00000000fffff984 */ /* 0x000fe20000000800 */
[----:B------:R0:W-:Y:S01]  /*26020*/  LDGSTS.E.BYPASS.LTC128B.128 [R5+0x26400], desc[UR48][R2.64+0x100], !P4 ;  /* 0x2640010002057fae */ /* 0x0001e2000e101d70 */
[----:B------:R-:W-:Y:S02]  /*26030*/  IMAD.MOV.U32 R13, RZ, RZ, R8 ;  /* 0x000000ffff0d7224 */ /* 0x000fe400078e0008 */
[----:B------:R-:W-:-:S07]  /*26040*/  IMAD.MOV.U32 R34, RZ, RZ, R14 ;  /* 0x000000ffff227224 */ /* 0x000fce00078e000e */
[----:B0-----:R-:W-:Y:S05]  /*26050*/  WARPSYNC.COLLECTIVE R15, `(.L_x_894) ;  /* 0x000000000f087348 */ /* 0x001fea0003c00000 */
[----:B------:R1:W2:Y:S02]  /*26060*/  SHFL.IDX P6, R14, R13, R12, R11 ;  /* 0x0000000c0d0e7389 */ /* 0x0002a400000c000b */
[----:B012---:R-:W-:Y:S01]  /*26070*/  ENDCOLLECTIVE ;  /* 0x000000000000791b */ /* 0x007fe20003800000 */
.L_x_894:
[----:B------:R-:W-:Y:S01]  /*26080*/  IMAD.MOV.U32 R2, RZ, RZ, R14 ;  /* 0x000000ffff027224 */ /* 0x000fe200078e000e */
[----:B------:R-:W-:Y:S06]  /*26090*/  BRA `(.L_x_895) ;  /* 0xffffffb000587947 */ /* 0x000fec000383ffff */
.L_x_757:
[----:B0-----:R0:W2:Y:S02]  /*260a0*/  SYNCS.PHASECHK.TRANS64.TRYWAIT P0, [R6+URZ+0x30860], R2 ;  /* 0x03086002060075a7 */ /* 0x0010a4000800017f */
[----:B--2---:R-:W-:Y:S05]  /*260b0*/  @!P0 NANOSLEEP.SYNCS 0x989680 ;  /* 0x009896800000895d */ /* 0x004fea0003900000 */
[----:B------:R-:W2:Y:S02]  /*260c0*/  @!P0 SYNCS.PHASECHK.TRANS64 P0, [R6+URZ+0x30860], R2 ;  /* 0x03086002060085a7 */ /* 0x000ea4000800007f */
[----:B--2---:R-:W-:Y:S05]  /*260d0*/  @!P0 BRA `(.L_x_757) ;  /* 0xfffffffc00f08947 */ /* 0x004fea000383ffff */
[----:B------:R-:W-:Y:S05]  /*260e0*/  BRA `(.L_x_896) ;  /* 0xffffffb000c07947 */ /* 0x000fea000383ffff */
.L_x_758:
[----:B------:R-:W-:Y:S01]  /*260f0*/  BSSY B1, `(.L_x_897) ;  /* 0x0000008000017945 */ /* 0x000fe20003800000 */
[----:B------:R-:W-:Y:S01]  /*26100*/  IMAD.MOV.U32 R13, RZ, RZ, R24 ;  /* 0x000000ffff0d7224 */ /* 0x000fe200078e0018 */
[----:B------:R-:W-:Y:S01]  /*26110*/  MOV R15, 0xffffffff ;  /* 0xffffffff000f7802 */ /* 0x000fe20000000f00 */
[----:B------:R-:W-:Y:S02]  /*26120*/  IMAD.MOV.U32 R12, RZ, RZ, RZ ;  /* 0x000000ffff0c7224 */ /* 0x000fe400078e00ff */
[----:B------:R-:W-:-:S07]  /*26130*/  IMAD.MOV.U32 R11, RZ, RZ, 0x181f ;  /* 0x0000181fff0b7424 */ /* 0x000fce00078e00ff */
[----:B0-----:R-:W-:Y:S05]  /*26140*/  WARPSYNC.COLLECTIVE R15, `(.L_x_898) ;  /* 0x000000000f087348 */ /* 0x001fea0003c00000 */
[----:B------:R1:W2:Y:S02]  /*26150*/  SHFL.IDX P6, R14, R13, R12, R11 ;  /* 0x0000000c0d0e7389 */ /* 0x0002a400000c000b */
[----:B012---:R-:W-:Y:S01]  /*26160*/  ENDCOLLECTIVE ;  /* 0x000000000000791b */ /* 0x007fe20003800000 */
.L_x_898:
[----:B------:R-:W-:Y:S05]  /*26170*/  BSYNC B1 ;  /* 0x0000000000017941 */ /* 0x000fea0003800000 */
.L_x_897:
[----:B------:R-:W-:Y:S02]  /*26180*/  IMAD.MOV.U32 R13, RZ, RZ, R23 ;  /* 0x000000ffff0d7224 */ /* 0x000fe400078e0017 */
[----:B------:R-:W-:Y:S02]  /*26190*/  IMAD.MOV.U32 R12, RZ, RZ, RZ ;  /* 0x000000ffff0c7224 */ /* 0x000fe400078e00ff */
[----:B------:R-:W-:Y:S02]  /*261a0*/  IMAD.MOV.U32 R11, RZ, RZ, 0x181f ;  /* 0x0000181fff0b7424 */ /* 0x000fe400078e00ff */
[----:B------:R-:W-:Y:S02]  /*261b0*/  IMAD.MOV.U32 R15, RZ, RZ, -0x1 ;  /* 0xffffffffff0f7424 */ /* 0x000fe400078e00ff */
[----:B------:R-:W-:Y:S02]  /*261c0*/  IMAD.MOV.U32 R3, RZ, RZ, R14 ;  /* 0x000000ffff037224 */ /* 0x000fe400078e000e */
[----:B------:R-:W-:-:S07]  /*261d0*/  IMAD R5, R5, 0x2, R22 ;  /* 0x0000000205057824 */ /* 0x000fce00078e0216 */
[----:B------:R-:W-:Y:S05]  /*261e0*/  WARPSYNC.COLLECTIVE R15, `(.L_x_899) ;  /* 0x000000000f087348 */ /* 0x000fea0003c00000 */
[----:B------:R0:W1:Y:S02]  /*261f0*/  SHFL.IDX P6, R14, R13, R12, R11 ;  /* 0x0000000c0d0e7389 */ /* 0x00006400000c000b */
[----:B01----:R-:W-:Y:S01]  /*26200*/  ENDCOLLECTIVE ;  /* 0x000000000000791b */ /* 0x003fe20003800000 */
.L_x_899:
[----:B------:R-:W-:Y:S02]  /*26210*/  IMAD.MOV.U32 R13, RZ, RZ, R24 ;  /* 0x000000ffff0d7224 */ /* 0x000fe400078e0018 */
[----:B------:R-:W-:Y:S02]  /*26220*/  IMAD.MOV.U32 R12, RZ, RZ, 0x1 ;  /* 0x00000001ff0c7424 */ /* 0x000fe400078e00ff */
[----:B------:R-:W-:-:S07]  /*26230*/  IMAD.MOV.U32 R2, RZ, RZ, R14 ;  /* 0x000000ffff027224 */ /* 0x000fce00078e000e */
[----:B------:R-:W-:Y:S05]  /*26240*/  WARPSYNC.COLLECTIVE R15, `(.L_x_900) ;  /* 0x000000000f087348 */ /* 0x000fea0003c00000 */
[----:B------:R0:W1:Y:S02]  /*26250*/  SHFL.IDX P6, R14, R13, R12, R11 ;  /* 0x0000000c0d0e7389 */ /* 0x00006400000c000b */
[----:B01----:R-:W-:Y:S01]  /*26260*/  ENDCOLLECTIVE ;  /* 0x000000000000791b */ /* 0x003fe20003800000 */
.L_x_900:
        /* <DEDUP_REMOVED lines=16> */
.L_x_901:
[----:B------:R-:W-:Y:S01]  /*26370*/  IMAD.MOV.U32 R13, RZ, RZ, R24 ;  /* 0x000000ffff0d7224 */ /* 0x000fe200078e0018 */
[----:B------:R-:W-:Y:S01]  /*26380*/  MOV R12, 0x2 ;  /* 0x00000002000c7802 */ /* 0x000fe20000000f00 */
[----:B------:R-:W-:-:S07]  /*26390*/  IMAD.MOV.U32 R2, RZ, RZ, R14 ;  /* 0x000000ffff027224 */ /* 0x000fce00078e000e */
[----:B------:R-:W-:Y:S05]  /*263a0*/  WARPSYNC.COLLECTIVE R15, `(.L_x_902) ;  /* 0x000000000f087348 */ /* 0x000fea0003c00000 */
[----:B------:R0:W1:Y:S02]  /*263b0*/  SHFL.IDX P6, R14, R13, R12, R11 ;  /* 0x0000000c0d0e7389 */ /* 0x00006400000c000b */
[----:B01----:R-:W-:Y:S01]  /*263c0*/  ENDCOLLECTIVE ;  /* 0x000000000000791b */ /* 0x003fe20003800000 */
.L_x_902:
        /* <DEDUP_REMOVED lines=16> */
.L_x_903:
[----:B------:R-:W-:Y:S02]  /*264d0*/  IMAD.MOV.U32 R13, RZ, RZ, R24 ;  /* 0x000000ffff0d7224 */ /* 0x000fe400078e0018 */
[----:B------:R-:W-:Y:S02]  /*264e0*/  IMAD.MOV.U32 R12, RZ, RZ, 0x3 ;  /* 0x00000003ff0c7424 */ /* 0x000fe400078e00ff */
[----:B------:R-:W-:-:S07]  /*264f0*/  IMAD.MOV.U32 R2, RZ, RZ, R14 ;  /* 0x000000ffff027224 */ /* 0x000fce00078e000e */
[----:B------:R-:W-:Y:S05]  /*26500*/  WARPSYNC.COLLECTIVE R15, `(.L_x_904) ;  /* 0x000000000f087348 */ /* 0x000fea0003c00000 */
[----:B------:R0:W1:Y:S02]  /*26510*/  SHFL.IDX P6, R14, R13, R12, R11 ;  /* 0x0000000c0d0e7389 */ /* 0x00006400000c000b */
[----:B01----:R-:W-:Y:S01]  /*26520*/  ENDCOLLECTIVE ;  /* 0x000000000000791b */ /* 0x003fe20003800000 */
.L_x_904:
        /* <DEDUP_REMOVED lines=16> */
.L_x_905:
[----:B------:R-:W-:Y:S02]  /*26630*/  IMAD.MOV.U32 R13, RZ, RZ, R24 ;  /* 0x000000ffff0d7224 */ /* 0x000fe400078e0018 */
[----:B------:R-:W-:Y:S02]  /*26640*/  IMAD.MOV.U32 R12, RZ, RZ, 0x4 ;  /* 0x00000004ff0c7424 */ /* 0x000fe400078e00ff */
[----:B------:R-:W-:-:S07]  /*26650*/  IMAD.MOV.U32 R2, RZ, RZ, R14 ;  /* 0x000000ffff027224 */ /* 0x000fce00078e000e */
[----:B------:R-:W-:Y:S05]  /*26660*/  WARPSYNC.COLLECTIVE R15, `(.L_x_906) ;  /* 0x000000000f087348 */ /* 0x000fea0003c00000 */
[----:B------:R0:W1:Y:S02]  /*26670*/  SHFL.IDX P6, R14, R13, R12, R11 ;  /* 0x0000000c0d0e7389 */ /* 0x00006400000c000b */
[----:B01----:R-:W-:Y:S01]  /*26680*/  ENDCOLLECTIVE ;  /* 0x000000000000791b */ /* 0x003fe20003800000 */
.L_x_906:
        /* <DEDUP_REMOVED lines=16> */
.L_x_907:
[----:B------:R-:W-:Y:S02]  /*26790*/  IMAD.MOV.U32 R13, RZ, RZ, R24 ;  /* 0x000000ffff0d7224 */ /* 0x000fe400078e0018 */
[----:B------:R-:W-:Y:S02]  /*267a0*/  IMAD.MOV.U32 R12, RZ, RZ, 0x5 ;  /* 0x00000005ff0c7424 */ /* 0x000fe400078e00ff */
[----:B------:R-:W-:-:S07]  /*267b0*/  IMAD.MOV.U32 R2, RZ, RZ, R14 ;  /* 0x000000ffff027224 */ /* 0x000fce00078e000e */
[----:B------:R-:W-:Y:S05]  /*267c0*/  WARPSYNC.COLLECTIVE R15, `(.L_x_908) ;  /* 0x000000000f087348 */ /* 0x000fea0003c00000 */
[----:B------:R0:W1:Y:S02]  /*267d0*/  SHFL.IDX P6, R14, R13, R12, R11 ;  /* 0x0000000c0d0e7389 */ /* 0x00006400000c000b */
[----:B01----:R-:W-:Y:S01]  /*267e0*/  ENDCOLLECTIVE ;  /* 0x000000000000791b */ /* 0x003fe20003800000 */
.L_x_908:
[----:B------:R-:W-:-:S04]  /*267f0*/  IADD3 R2, P0, R2, R4, RZ ;  /* 0x0000000402027210 */ /* 0x000fc80007f1e0ff */
[----:B------:R-:W-:Y:S02]  /*26800*/  IADD3.X R3, RZ, R3, RZ, P0, !PT ;  /* 0x00000003ff037210 */ /* 0x000fe400007fe4ff */
        /* <DEDUP_REMOVED lines=11> */
.L_x_909:
[----:B------:R-:W-:Y:S01]  /*268c0*/  @!PT LDS RZ, [RZ] ;  /* 0x00000000fffff984 */ /* 0x000fe20000000800 */
[----:B------:R-:W-:Y:S01]  /*268d0*/  @!PT LDS RZ, [RZ] ;  /* 0x00000000fffff984 */ /* 0x000fe20000000800 */
[----:B------:R-:W-:Y:S01]  /*268e0*/  @!PT LDS RZ, [RZ] ;  /* 0x00000000fffff984 */ /* 0x000fe20000000800 */
[----:B------:R-:W-:Y:S01]  /*268f0*/  LDGSTS.E.BYPASS.LTC128B.128 [R5+0x5400], desc[UR48][R2.64+0x80], !P0 ;  /* 0x0540008002057fae */ /* 0x000fe2000c101d70 */
[----:B------:R-:W-:-:S13]  /*26900*/  ISETP.LT.OR P0, PT, R7, 0x41, P1 ;  /* 0x000000410700780c */ /* 0x000fda0000f01670 */
[----:B------:R0:W-:Y:S02]  /*26910*/  LDGSTS.E.BYPASS.LTC128B.128 [R5+0x8400], desc[UR48][R2.64+0x100], !P0 ;  /* 0x0840010002057fae */ /* 0x0001e4000c101d70 */
[----:B0-----:R-:W-:Y:S01]  /*26920*/  IMAD.MOV.U32 R2, RZ, RZ, R14 ;  /* 0x000000ffff027224 */ /* 0x001fe200078e000e */
[----:B------:R-:W-:Y:S06]  /*26930*/  BRA `(.L_x_910) ;  /* 0xffffffac00ac7947 */ /* 0x000fec000383ffff */
.L_x_766:
[----:B0-----:R0:W1:Y:S02]  /*26940*/  SYNCS.PHASECHK.TRANS64.TRYWAIT P0, [R0+URZ+0x30860], R3 ;  /* 0x03086003000075a7 */ /* 0x001064000800017f */
[----:B-1----:R-:W-:Y:S05]  /*26950*/  @!P0 NANOSLEEP.SYNCS 0x989680 ;  /* 0x009896800000895d */ /* 0x002fea0003900000 */
[----:B------:R-:W1:Y:S02]  /*26960*/  @!P0 SYNCS.PHASECHK.TRANS64 P0, [R0+URZ+0x30860], R3 ;  /* 0x03086003000085a7 */ /* 0x000e64000800007f */
[----:B-1----:R-:W-:Y:S05]  /*26970*/  @!P0 BRA `(.L_x_766) ;  /* 0xfffffffc00f08947 */ /* 0x002fea000383ffff */
[----:B------:R-:W-:Y:S05]  /*26980*/  BRA `(.L_x_911) ;  /* 0xffffffb000d07947 */ /* 0x000fea000383ffff */
.L_x_767:
        /* <DEDUP_REMOVED lines=8> */
.L_x_913:
[----:B------:R-:W-:Y:S05]  /*26a10*/  BSYNC B0 ;  /* 0x0000000000007941 */ /* 0x000fea0003800000 */
.L_x_912:
        /* <DEDUP_REMOVED lines=9> */
.L_x_914:
        /* <DEDUP_REMOVED lines=14> */
.L_x_915:
        /* <DEDUP_REMOVED lines=13> */
.L_x_916:
[----:B------:R-:W-:Y:S02]  /*26c60*/  IMAD.MOV.U32 R13, RZ, RZ, R24 ;  /* 0x000000ffff0d7224 */ /* 0x000fe400078e0018 */
[----:B------:R-:W-:Y:S01]  /*26c70*/  IMAD.MOV.U32 R12, RZ, RZ, 0x2 ;  /* 0x00000002ff0c7424 */ /* 0x000fe200078e00ff */
[----:B------:R-:W-:-:S13]  /*26c80*/  IADD3 R2, P4, R14, R5, RZ ;  /* 0x000000050e027210 */ /* 0x000fda0007f9e0ff */
[----:B------:R-:W-:Y:S05]  /*26c90*/  WARPSYNC.COLLECTIVE R15, `(.L_x_917) ;  /* 0x000000000f087348 */ /* 0x000fea0003c00000 */
[----:B------:R0:W1:Y:S02]  /*26ca0*/  SHFL.IDX P6, R14, R13, R12, R11 ;  /* 0x0000000c0d0e7389 */ /* 0x00006400000c000b */
[----:B01----:R-:W-:Y:S01]  /*26cb0*/  ENDCOLLECTIVE ;  /* 0x000000000000791b */ /* 0x003fe20003800000 */
.L_x_917:
        /* <DEDUP_REMOVED lines=15> */
.L_x_918:
[----:B------:R-:W-:Y:S02]  /*26db0*/  IMAD.MOV.U32 R13, RZ, RZ, R24 ;  /* 0x000000ffff0d7224 */ /* 0x000fe400078e0018 */
[----:B------:R-:W-:Y:S01]  /*26dc0*/  IMAD.MOV.U32 R12, RZ, RZ, 0x3 ;  /* 0x00000003ff0c7424 */ /* 0x000fe200078e00ff */
[----:B------:R-:W-:-:S13]  /*26dd0*/  IADD3 R2, P4, R14, R5, RZ ;  /* 0x000000050e027210 */ /* 0x000fda0007f9e0ff */
[----:B------:R-:W-:Y:S05]  /*26de0*/  WARPSYNC.COLLECTIVE R15, `(.L_x_919) ;  /* 0x000000000f087348 */ /* 0x000fea0003c00000 */
[----:B------:R0:W1:Y:S02]  /*26df0*/  SHFL.IDX P6, R14, R13, R12, R11 ;  /* 0x0000000c0d0e7389 */ /* 0x00006400000c000b */
[----:B01----:R-:W-:Y:S01]  /*26e00*/  ENDCOLLECTIVE ;  /* 0x000000000000791b */ /* 0x003fe20003800000 */
.L_x_919:
        /* <DEDUP_REMOVED lines=15> */
.L_x_920:
[----:B------:R-:W-:Y:S02]  /*26f00*/  IMAD.MOV.U32 R13, RZ, RZ, R24 ;  /* 0x000000ffff0d7224 */ /* 0x000fe400078e0018 */
[----:B------:R-:W-:Y:S01]  /*26f10*/  IMAD.MOV.U32 R12, RZ, RZ, 0x4 ;  /* 0x00000004ff0c7424 */ /* 0x000fe200078e00ff */
[----:B------:R-:W-:-:S13]  /*26f20*/  IADD3 R2, P4, R14, R5, RZ ;  /* 0x000000050e027210 */ /* 0x000fda0007f9e0ff */
[----:B------:R-:W-:Y:S05]  /*26f30*/  WARPSYNC.COLLECTIVE R15, `(.L_x_921) ;  /* 0x000000000f087348 */ /* 0x000fea0003c00000 */
[----:B------:R0:W1:Y:S02]  /*26f40*/  SHFL.IDX P6, R14, R13, R12, R11 ;  /* 0x0000000c0d0e7389 */ /* 0x00006400000c000b */
[----:B01----:R-:W-:Y:S01]  /*26f50*/  ENDCOLLECTIVE ;  /* 0x000000000000791b */ /* 0x003fe20003800000 */
.L_x_921:
        /* <DEDUP_REMOVED lines=15> */
.L_x_922:
[----:B------:R-:W-:Y:S02]  /*27050*/  IMAD.MOV.U32 R13, RZ, RZ, R24 ;  /* 0x000000ffff0d7224 */ /* 0x000fe400078e0018 */
[----:B------:R-:W-:Y:S01]  /*27060*/  IMAD.MOV.U32 R12, RZ, RZ, 0x5 ;  /* 0x00000005ff0c7424 */ /* 0x000fe200078e00ff */
[----:B------:R-:W-:-:S13]  /*27070*/  IADD3 R2, P4, R14, R5, RZ ;  /* 0x000000050e027210 */ /* 0x000fda0007f9e0ff */
[----:B------:R-:W-:Y:S05]  /*27080*/  WARPSYNC.COLLECTIVE R15, `(.L_x_923) ;  /* 0x000000000f087348 */ /* 0x000fea0003c00000 */
[----:B------:R0:W1:Y:S02]  /*27090*/  SHFL.IDX P6, R14, R13, R12, R11 ;  /* 0x0000000c0d0e7389 */ /* 0x00006400000c000b */
[----:B01----:R-:W-:Y:S01]  /*270a0*/  ENDCOLLECTIVE ;  /* 0x000000000000791b */ /* 0x003fe20003800000 */
.L_x_923:
        /* <DEDUP_REMOVED lines=10> */
[----:B------:R-:W-:-:S07]  /*27150*/  IMAD.MOV.U32 R24, RZ, RZ, R14 ;  /* 0x000000ffff187224 */ /* 0x000fce00078e000e */
[----:B0-----:R-:W-:Y:S05]  /*27160*/  WARPSYNC.COLLECTIVE R15, `(.L_x_924) ;  /* 0x000000000f087348 */ /* 0x001fea0003c00000 */
[----:B------:R1:W2:Y:S02]  /*27170*/  SHFL.IDX P6, R14, R13, R12, R11 ;  /* 0x0000000c0d0e7389 */ /* 0x0002a400000c000b */
[----:B012---:R-:W-:Y:S01]  /*27180*/  ENDCOLLECTIVE ;  /* 0x000000000000791b */ /* 0x007fe20003800000 */
.L_x_924:
[----:B------:R-:W-:Y:S05]  /*27190*/  BRA `(.L_x_925) ;  /* 0xffffffac00d47947 */ /* 0x000fea000383ffff */
.L_x_772:
        /* <DEDUP_REMOVED lines=8> */
.L_x_927:
[----:B------:R-:W-:Y:S05]  /*27220*/  BSYNC B0 ;  /* 0x0000000000007941 */ /* 0x000fea0003800000 */
.L_x_926:
        /* <DEDUP_REMOVED lines=9> */
.L_x_928:
[----:B------:R-:W-:Y:S02]  /*272c0*/  ULDC UR4, c[0x0][0xc3c] ;  /* 0x00030f0000047ab9 */ /* 0x000fe40000000800 */
[----:B------:R-:W-:-:S13]  /*272d0*/  ISETP.GE.OR P1, PT, R7, UR4, !P0 ;  /* 0x0000000407007c0c */ /* 0x000fda000c726670 */
[----:B------:R-:W0:Y:S08]  /*272e0*/  @!P1 LDC.64 R2, c[0x0][0xc80] ;  /* 0x00032000ff029b82 */ /* 0x000e300000000a00 */
[----:B------:R-:W1:Y:S01]  /*272f0*/  @!P1 LDC.64 R4, c[0x0][0xc78] ;  /* 0x00031e00ff049b82 */ /* 0x000e620000000a00 */
[----:B------:R-:W-:Y:S01]  /*27300*/  CS2R R10, SRZ ;  /* 0x00000000000a7805 */ /* 0x000fe2000001ff00 */
[----:B------:R-:W-:-:S02]  /*27310*/  IMAD.MOV.U32 R8, RZ, RZ, R14 ;  /* 0x000000ffff087224 */ /* 0x000fc400078e000e */
[----:B0-----:R-:W-:-:S05]  /*27320*/  @!P1 IMAD.WIDE R2, R7, 0x4, R2 ;  /* 0x0000000407029825 */ /* 0x001fca00078e0202 */
[----:B------:R1:W2:Y:S02]  /*27330*/  @!P1 LDG.E R6, desc[UR48][R2.64] ;  /* 0x0000003002069981 */ /* 0x0002a4000c1e1900 */
[----:B-1----:R-:W-:-:S05]  /*27340*/  @!P1 IMAD.WIDE R2, R7, 0x4, R4 ;  /* 0x0000000407029825 */ /* 0x002fca00078e0204 */
[----:B------:R-:W3:Y:S01]  /*27350*/  @!P1 LDG.E R4, desc[UR48][R2.64] ;  /* 0x0000003002049981 */ /* 0x000ee2000c1e1900 */
[----:B------:R-:W-:Y:S01]  /*27360*/  IMAD.MOV.U32 R7, RZ, RZ, RZ ;  /* 0x000000ffff077224 */ /* 0x000fe200078e00ff */
[C---:B------:R-:W-:Y:S02]  /*27370*/  ISETP.GE.U32.AND P2, PT, R9.reuse, 0x2, PT ;  /* 0x000000020900780c */ /* 0x040fe40003f46070 */
[C---:B------:R-:W-:Y:S02]  /*27380*/  ISETP.GE.U32.AND P3, PT, R9.reuse, 0x4, PT ;  /* 0x000000040900780c */ /* 0x040fe40003f66070 */
[C---:B------:R-:W-:Y:S02]  /*27390*/  ISETP.GE.U32.AND P4, PT, R9.reuse, 0x8, PT ;  /* 0x000000080900780c */ /* 0x040fe40003f86070 */
[----:B------:R-:W-:Y:S01]  /*273a0*/  ISETP.GE.U32.AND P5, PT, R9, 0x10, PT ;  /* 0x000000100900780c */ /* 0x000fe20003fa6070 */
[----:B--2---:R-:W-:Y:S02]  /*273b0*/  @!P1 IMAD.MOV.U32 R7, RZ, RZ, R6 ;  /* 0x000000ffff079224 */ /* 0x004fe400078e0006 */
[----:B------:R-:W-:-:S02]  /*273c0*/  IMAD.MOV.U32 R6, RZ, RZ, RZ ;  /* 0x000000ffff067224 */ /* 0x000fc400078e00ff */
[----:B---3--:R-:W-:Y:S01]  /*273d0*/  @!P1 IMAD.MOV.U32 R10, RZ, RZ, R4 ;  /* 0x000000ffff0a9224 */ /* 0x008fe200078e0004 */
[----:B------:R-:W-:-:S03]  /*273e0*/  ISETP.NE.AND P1, PT, R9, RZ, PT ;  /* 0x000000ff0900720c */ /* 0x000fc60003f25270 */
[----:B------:R-:W-:-:S10]  /*273f0*/  IMAD R13, R10, R7, RZ ;  /* 0x000000070a0d7224 */ /* 0x000fd400078e02ff */
[----:B------:R-:W-:Y:S05]  /*27400*/  WARPSYNC.COLLECTIVE R15, `(.L_x_929) ;  /* 0x000000000f087348 */ /* 0x000fea0003c00000 */
[----:B------:R0:W1:Y:S02]  /*27410*/  SHFL.UP P6, R14, R13, R12, R11 ;  /* 0x0400000c0d0e7389 */ /* 0x00006400000c000b */
[----:B01----:R-:W-:Y:S01]  /*27420*/  ENDCOLLECTIVE ;  /* 0x000000000000791b */ /* 0x003fe20003800000 */
.L_x_929:
[----:B------:R-:W-:Y:S01]  /*27430*/  IMAD.MOV.U32 R12, RZ, RZ, 0x2 ;  /* 0x00000002ff0c7424 */ /* 0x000fe200078e00ff */
[----:B------:R-:W-:-:S05]  /*27440*/  SEL R4, R14, RZ, P1 ;  /* 0x000000ff0e047207 */ /* 0x000fca0000800000 */
[----:B------:R-:W-:-:S04]  /*27450*/  IMAD.IADD R4, R13, 0x1, R4 ;  /* 0x000000010d047824 */ /* 0x000fc800078e0204 */
[----:B------:R-:W-:-:S07]  /*27460*/  IMAD.MOV.U32 R13, RZ, RZ, R4 ;  /* 0x000000ffff0d7224 */ /* 0x000fce00078e0004 */
[----:B------:R-:W-:Y:S05]  /*27470*/  WARPSYNC.COLLECTIVE R15, `(.L_x_930) ;  /* 0x000000000f087348 */ /* 0x000fea0003c00000 */
[----:B------:R0:W1:Y:S02]  /*27480*/  SHFL.UP P6, R14, R13, R12, R11 ;  /* 0x0400000c0d0e7389 */ /* 0x00006400000c000b */
[----:B01----:R-:W-:Y:S01]  /*27490*/  ENDCOLLECTIVE ;  /* 0x000000000000791b */ /* 0x003fe20003800000 */
.L_x_930:
[----:B------:R-:W-:Y:S01]  /*274a0*/  IMAD.MOV.U32 R12, RZ, RZ, 0x4 ;  /* 0x00000004ff0c7424 */ /* 0x000fe200078e00ff */
[----:B------:R-:W-:-:S05]  /*274b0*/  SEL R3, R14, RZ, P2 ;  /* 0x000000ff0e037207 */ /* 0x000fca0001000000 */
[----:B------:R-:W-:-:S04]  /*274c0*/  IMAD.IADD R2, R4, 0x1, R3 ;  /* 0x0000000104027824 */ /* 0x000fc800078e0203 */
[----:B------:R-:W-:-:S07]  /*274d0*/  IMAD.MOV.U32 R13, RZ, RZ, R2 ;  /* 0x000000ffff0d7224 */ /* 0x000fce00078e0002 */
[----:B------:R-:W-:Y:S05]  /*274e0*/  WARPSYNC.COLLECTIVE R15, `(.L_x_931) ;  /* 0x000000000f087348 */ /* 0x000fea0003c00000 */
[----:B------:R0:W1:Y:S02]  /*274f0*/  SHFL.UP P6, R14, R13, R12, R11 ;  /* 0x0400000c0d0e7389 */ /* 0x00006400000c000b */
[----:B01----:R-:W-:Y:S01]  /*27500*/  ENDCOLLECTIVE ;  /* 0x000000000000791b */ /* 0x003fe20003800000 */
.L_x_931:
[----:B------:R-:W-:Y:S02]  /*27510*/  MOV R12, 0x8 ;  /* 0x00000008000c7802 */ /* 0x000fe40000000f00 */
[----:B------:R-:W-:-:S05]  /*27520*/  SEL R3, R14, RZ, P3 ;  /* 0x000000ff0e037207 */ /* 0x000fca0001800000 */
[----:B------:R-:W-:-:S04]  /*27530*/  IMAD.IADD R3, R2, 0x1, R3 ;  /* 0x0000000102037824 */ /* 0x000fc800078e0203 */
[----:B------:R-:W-:-:S07]  /*27540*/  IMAD.MOV.U32 R13, RZ, RZ, R3 ;  /* 0x000000ffff0d7224 */ /* 0x000fce00078e0003 */
[----:B------:R-:W-:Y:S05]  /*27550*/  WARPSYNC.COLLECTIVE R15, `(.L_x_932) ;  /* 0x000000000f087348 */ /* 0x000fea0003c00000 */
[----:B------:R0:W1:Y:S02]  /*27560*/  SHFL.UP P6, R14, R13, R12, R11 ;  /* 0x0400000c0d0e7389 */ /* 0x00006400000c000b */
[----:B01----:R-:W-:Y:S01]  /*27570*/  ENDCOLLECTIVE ;  /* 0x000000000000791b */ /* 0x003fe20003800000 */
.L_x_932:
[----:B------:R-:W-:Y:S01]  /*27580*/  IMAD.MOV.U32 R12, RZ, RZ, 0x10 ;  /* 0x00000010ff0c7424 */ /* 0x000fe200078e00ff */
[----:B------:R-:W-:-:S05]  /*27590*/  SEL R4, R14, RZ, P4 ;  /* 0x000000ff0e047207 */ /* 0x000fca0002000000 */
[----:B------:R-:W-:-:S04]  /*275a0*/  IMAD.IADD R4, R3, 0x1, R4 ;  /* 0x0000000103047824 */ /* 0x000fc800078e0204 */
[----:B------:R-:W-:-:S07]  /*275b0*/  IMAD.MOV.U32 R13, RZ, RZ, R4 ;  /* 0x000000ffff0d7224 */ /* 0x000fce00078e0004 */
[----:B------:R-:W-:Y:S05]  /*275c0*/  WARPSYNC.COLLECTIVE R15, `(.L_x_933) ;  /* 0x000000000f087348 */ /* 0x000fea0003c00000 */
[----:B------:R0:W1:Y:S02]  /*275d0*/  SHFL.UP P6, R14, R13, R12, R11 ;  /* 0x0400000c0d0e7389 */ /* 0x00006400000c000b */
[----:B01----:R-:W-:Y:S01]  /*275e0*/  ENDCOLLECTIVE ;  /* 0x000000000000791b */ /* 0x003fe20003800000 */
.L_x_933:
        /* <DEDUP_REMOVED lines=8> */
.L_x_934:
[----:B------:R-:W-:Y:S05]  /*27670*/  BRA `(.L_x_935) ;  /* 0xffffffac00f47947 */ /* 0x000fea000383ffff */
.L_x_775:
[----:B------:R-:W-:Y:S01]  /*27680*/  BSSY B0, `(.L_x_936) ;  /* 0x0000007000007945 */ /* 0x000fe20003800000 */
[----:B------:R-:W-:Y:S02]  /*27690*/  IMAD.MOV.U32 R12, RZ, RZ, 0x1 ;  /* 0x00000001ff0c7424 */ /* 0x000fe400078e00ff */
[----:B------:R-:W-:Y:S02]  /*276a0*/  IMAD.MOV.U32 R11, RZ, RZ, RZ ;  /* 0x000000ffff0b7224 */ /* 0x000fe400078e00ff */
[----:B------:R-:W-:-:S07]  /*276b0*/  IMAD.MOV.U32 R15, RZ, RZ, -0x1 ;  /* 0xffffffffff0f7424 */ /* 0x000fce00078e00ff */
[----:B------:R-:W-:Y:S05]  /*276c0*/  WARPSYNC.COLLECTIVE R15, `(.L_x_937) ;  /* 0x000000000f087348 */ /* 0x000fea0003c00000 */
[----:B------:R0:W1:Y:S02]  /*276d0*/  SHFL.UP P6, R14, R13, R12, R11 ;  /* 0x0400000c0d0e7389 */ /* 0x00006400000c000b */
[----:B01----:R-:W-:Y:S01]  /*276e0*/  ENDCOLLECTIVE ;  /* 0x000000000000791b */ /* 0x003fe20003800000 */
.L_x_937:
[----:B------:R-:W-:Y:S05]  /*276f0*/  BSYNC B0 ;  /* 0x0000000000007941 */ /* 0x000fea0003800000 */
.L_x_936:
        /* <DEDUP_REMOVED lines=8> */
.L_x_938:
[----:B------:R-:W-:Y:S01]  /*27780*/  IMAD.MOV.U32 R12, RZ, RZ, 0x4 ;  /* 0x00000004ff0c7424 */ /* 0x000fe200078e00ff */
[----:B------:R-:W-:-:S04]  /*27790*/  SEL R2, R14, RZ, P2 ;  /* 0x000000ff0e027207 */ /* 0x000fc80001000000 */
[----:B------:R-:W-:-:S05]  /*277a0*/  IADD3 R2, R13, R2, RZ ;  /* 0x000000020d027210 */ /* 0x000fca0007ffe0ff */
[----:B------:R-:W-:-:S07]  /*277b0*/  IMAD.MOV.U32 R13, RZ, RZ, R2 ;  /* 0x000000ffff0d7224 */ /* 0x000fce00078e0002 */
[----:B------:R-:W-:Y:S05]  /*277c0*/  WARPSYNC.COLLECTIVE R15, `(.L_x_939) ;  /* 0x000000000f087348 */ /* 0x000fea0003c00000 */
[----:B------:R0:W1:Y:S02]  /*277d0*/  SHFL.UP P6, R14, R13, R12, R11 ;  /* 0x0400000c0d0e7389 */ /* 0x00006400000c000b */
[----:B01----:R-:W-:Y:S01]  /*277e0*/  ENDCOLLECTIVE ;  /* 0x000000000000791b */ /* 0x003fe20003800000 */
.L_x_939:
[----:B------:R-:W-:Y:S01]  /*277f0*/  IMAD.MOV.U32 R12, RZ, RZ, 0x8 ;  /* 0x00000008ff0c7424 */ /* 0x000fe200078e00ff */
[----:B------:R-:W-:-:S05]  /*27800*/  SEL R3, R14, RZ, P3 ;  /* 0x000000ff0e037207 */ /* 0x000fca0001800000 */
[----:B------:R-:W-:-:S04]  /*27810*/  IMAD.IADD R3, R2, 0x1, R3 ;  /* 0x0000000102037824 */ /* 0x000fc800078e0203 */
[----:B------:R-:W-:-:S07]  /*27820*/  IMAD.MOV.U32 R13, RZ, RZ, R3 ;  /* 0x000000ffff0d7224 */ /* 0x000fce00078e0003 */
[----:B------:R-:W-:Y:S05]  /*27830*/  WARPSYNC.COLLECTIVE R15, `(.L_x_940) ;  /* 0x000000000f087348 */ /* 0x000fea0003c00000 */
[----:B------:R0:W1:Y:S02]  /*27840*/  SHFL.UP P6, R14, R13, R12, R11 ;  /* 0x0400000c0d0e7389 */ /* 0x00006400000c000b */
[----:B01----:R-:W-:Y:S01]  /*27850*/  ENDCOLLECTIVE ;  /* 0x000000000000791b */ /* 0x003fe20003800000 */
.L_x_940:
[----:B------:R-:W-:Y:S01]  /*27860*/  IMAD.MOV.U32 R12, RZ, RZ, 0x10 ;  /* 0x00000010ff0c7424 */ /* 0x000fe200078e00ff */
[----:B------:R-:W-:-:S05]  /*27870*/  SEL R4, R14, RZ, P4 ;  /* 0x000000ff0e047207 */ /* 0x000fca0002000000 */
[----:B------:R-:W-:-:S04]  /*27880*/  IMAD.IADD R4, R3, 0x1, R4 ;  /* 0x0000000103047824 */ /* 0x000fc800078e0204 */
[----:B------:R-:W-:-:S07]  /*27890*/  IMAD.MOV.U32 R13, RZ, RZ, R4 ;  /* 0x000000ffff0d7224 */ /* 0x000fce00078e0004 */
[----:B------:R-:W-:Y:S05]  /*278a0*/  WARPSYNC.COLLECTIVE R15, `(.L_x_941) ;  /* 0x000000000f087348 */ /* 0x000fea0003c00000 */
[----:B------:R0:W1:Y:S02]  /*278b0*/  SHFL.UP P6, R14, R13, R12, R11 ;  /* 0x0400000c0d0e7389 */ /* 0x00006400000c000b */
[----:B01----:R-:W-:Y:S01]  /*278c0*/  ENDCOLLECTIVE ;  /* 0x000000000000791b */ /* 0x003fe20003800000 */
.L_x_941:
        /* <DEDUP_REMOVED lines=8> */
.L_x_942:
[----:B------:R-:W-:Y:S05]  /*27950*/  BRA `(.L_x_943) ;  /* 0xffffffac00e07947 */ /* 0x000fea000383ffff */
.L_x_777:
[----:B------:R-:W-:Y:S01]  /*27960*/  BSSY B0, `(.L_x_944) ;  /* 0x0000006000007945 */ /* 0x000fe20003800000 */
[----:B------:R-:W-:Y:S01]  /*27970*/  PLOP3.LUT P6, PT, P6, PT, PT, 0x8, 0x0 ;  /* 0x000000000000781c */ /* 0x000fe200037ce170 */
[----:B------:R-:W-:-:S12]  /*27980*/  IMAD.MOV.U32 R15, RZ, RZ, -0x1 ;  /* 0xffffffffff0f7424 */ /* 0x000fd800078e00ff */
[----:B0-----:R-:W-:Y:S05]  /*27990*/  WARPSYNC.COLLECTIVE R15, `(.L_x_945) ;  /* 0x000000000f087348 */ /* 0x001fea0003c00000 */
[----:B------:R-:W-:Y:S01]  /*279a0*/  VOTE.ANY R14, PT, P6 ;  /* 0x00000000000e7806 */ /* 0x000fe200030e0100 */
[----:B0-----:R-:W-:Y:S06]  /*279b0*/  ENDCOLLECTIVE ;  /* 0x000000000000791b */ /* 0x001fec0003800000 */
.L_x_945:
[----:B------:R-:W-:Y:S05]  /*279c0*/  BSYNC B0 ;  /* 0x0000000000007941 */ /* 0x000fea0003800000 */
.L_x_944:
        /* <DEDUP_REMOVED lines=9> */
.L_x_946:
[----:B------:R-:W-:Y:S02]  /*27a60*/  IMAD.MOV.U32 R13, RZ, RZ, R10 ;  /* 0x000000ffff0d7224 */ /* 0x000fe400078e000a */
[----:B------:R-:W-:-:S07]  /*27a70*/  IMAD.MOV.U32 R7, RZ, RZ, R14 ;  /* 0x000000ffff077224 */ /* 0x000fce00078e000e */
[----:B------:R-:W-:Y:S05]  /*27a80*/  WARPSYNC.COLLECTIVE R15, `(.L_x_947) ;  /* 0x000000000f087348 */ /* 0x000fea0003c00000 */
[----:B------:R0:W1:Y:S02]  /*27a90*/  SHFL.IDX P6, R14, R13, R12, R11 ;  /* 0x0000000c0d0e7389 */ /* 0x00006400000c000b */
[----:B01----:R-:W-:Y:S01]  /*27aa0*/  ENDCOLLECTIVE ;  /* 0x000000000000791b */ /* 0x003fe20003800000 */
.L_x_947:
[----:B------:R-:W-:Y:S01]  /*27ab0*/  IMAD.MOV.U32 R10, RZ, RZ, R14 ;  /* 0x000000ffff0a7224 */ /* 0x000fe200078e000e */
[----:B------:R-:W-:Y:S06]  /*27ac0*/  BRA `(.L_x_948) ;  /* 0xffffffac00c07947 */ /* 0x000fec000383ffff */
.L_x_779:
[----:B------:R-:W-:Y:S01]  /*27ad0*/  BSSY B0, `(.L_x_949) ;  /* 0x0000007000007945 */ /* 0x000fe20003800000 */
[----:B------:R-:W-:Y:S02]  /*27ae0*/  IMAD.MOV.U32 R13, RZ, RZ, R2 ;  /* 0x000000ffff0d7224 */ /* 0x000fe400078e0002 */
[----:B------:R-:W-:Y:S02]  /*27af0*/  IMAD.MOV.U32 R11, RZ, RZ, 0x1f ;  /* 0x0000001fff0b7424 */ /* 0x000fe400078e00ff */
[----:B------:R-:W-:-:S07]  /*27b00*/  IMAD.MOV.U32 R15, RZ, RZ, -0x1 ;  /* 0xffffffffff0f7424 */ /* 0x000fce00078e00ff */
[----:B0123--:R-:W-:Y:S05]  /*27b10*/  WARPSYNC.COLLECTIVE R15, `(.L_x_950) ;  /* 0x000000000f087348 */ /* 0x00ffea0003c00000 */
[----:B------:R4:W0:Y:S02]  /*27b20*/  SHFL.IDX P6, R14, R13, R12, R11 ;  /* 0x0000000c0d0e7389 */ /* 0x00082400000c000b */
[----:B01234-:R-:W-:Y:S01]  /*27b30*/  ENDCOLLECTIVE ;  /* 0x000000000000791b */ /* 0x01ffe20003800000 */
.L_x_950:
[----:B------:R-:W-:Y:S05]  /*27b40*/  BSYNC B0 ;  /* 0x0000000000007941 */ /* 0x000fea0003800000 */
.L_x_949:
[----:B------:R-:W-:Y:S01]  /*27b50*/  IMAD.MOV.U32 R6, RZ, RZ, R14 ;  /* 0x000000ffff067224 */ /* 0x000fe200078e000e */
[----:B------:R-:W-:Y:S06]  /*27b60*/  BRA `(.L_x_778) ;  /* 0xffffffac00b07947 */ /* 0x000fec000383ffff */
.L_x_783:
[----:B0-----:R0:W1:Y:S02]  /*27b70*/  SYNCS.PHASECHK.TRANS64.TRYWAIT P0, [R7+URZ+0x30820], R0 ;  /* 0x03082000070075a7 */ /* 0x001064000800017f */
[----:B-1----:R-:W-:Y:S05]  /*27b80*/  @!P0 NANOSLEEP.SYNCS 0x989680 ;  /* 0x009896800000895d */ /* 0x002fea0003900000 */
[----:B------:R-:W1:Y:S02]  /*27b90*/  @!P0 SYNCS.PHASECHK.TRANS64 P0, [R7+URZ+0x30820], R0 ;  /* 0x03082000070085a7 */ /* 0x000e64000800007f */
[----:B-1----:R-:W-:Y:S05]  /*27ba0*/  @!P0 BRA `(.L_x_783) ;  /* 0xfffffffc00f08947 */ /* 0x002fea000383ffff */
[----:B------:R-:W-:Y:S05]  /*27bb0*/  BRA `(.L_x_951) ;  /* 0xffffffb400087947 */ /* 0x000fea000383ffff */
.L_x_784:
[----:B------:R-:W1:Y:S01]  /*27bc0*/  S2R R2, SR_TID.X ;  /* 0x0000000000027919 */ /* 0x000e620000002100 */
[----:B------:R-:W-:Y:S01]  /*27bd0*/  BSSY B0, `(.L_x_952) ;  /* 0x000000a000007945 */ /* 0x000fe20003800000 */
[----:B------:R-:W-:Y:S02]  /*27be0*/  IMAD.MOV.U32 R12, RZ, RZ, RZ ;  /* 0x000000ffff0c7224 */ /* 0x000fe400078e00ff */
[----:B------:R-:W-:Y:S02]  /*27bf0*/  IMAD.MOV.U32 R11, RZ, RZ, 0x1f ;  /* 0x0000001fff0b7424 */ /* 0x000fe400078e00ff */
[----:B------:R-:W-:Y:S01]  /*27c00*/  IMAD.MOV.U32 R15, RZ, RZ, -0x1 ;  /* 0xffffffffff0f7424 */ /* 0x000fe200078e00ff */
[----:B-1----:R-:W-:-:S04]  /*27c10*/  SHF.R.U32.HI R2, RZ, 0x5, R2 ;  /* 0x00000005ff027819 */ /* 0x002fc80000011602 */
[----:B------:R-:W-:-:S05]  /*27c20*/  LOP3.LUT R2, R2, 0x3, RZ, 0xc0, !PT ;  /* 0x0000000302027812 */ /* 0x000fca00078ec0ff */
[----:B------:R-:W-:-:S07]  /*27c30*/  IMAD.MOV.U32 R13, RZ, RZ, R2 ;  /* 0x000000ffff0d7224 */ /* 0x000fce00078e0002 */
[----:B0-2---:R-:W-:Y:S05]  /*27c40*/  WARPSYNC.COLLECTIVE R15, `(.L_x_953) ;  /* 0x000000000f087348 */ /* 0x005fea0003c00000 */
[----:B------:R1:W3:Y:S02]  /*27c50*/  SHFL.IDX P6, R14, R13, R12, R11 ;  /* 0x0000000c0d0e7389 */ /* 0x0002e400000c000b */
[----:B0123--:R-:W-:Y:S01]  /*27c60*/  ENDCOLLECTIVE ;  /* 0x000000000000791b */ /* 0x00ffe20003800000 */
.L_x_953:
[----:B------:R-:W-:Y:S05]  /*27c70*/  BSYNC B0 ;  /* 0x0000000000007941 */ /* 0x000fea0003800000 */
.L_x_952:
[----:B------:R-:W-:Y:S05]  /*27c80*/  BRA `(.L_x_954) ;  /* 0xffffffb000f07947 */ /* 0x000fea000383ffff */
.L_x_785:
[----:B------:R-:W-:Y:S01]  /*27c90*/  BSSY B0, `(.L_x_955) ;  /* 0x0000006000007945 */ /* 0x000fe20003800000 */
[----:B------:R-:W-:-:S07]  /*27ca0*/  IMAD.MOV.U32 R15, RZ, RZ, -0x1 ;  /* 0xffffffffff0f7424 */ /* 0x000fce00078e00ff */
[----:B0-2---:R-:W-:Y:S05]  /*27cb0*/  WARPSYNC.COLLECTIVE R15, `(.L_x_956) ;  /* 0x000000000f0c7348 */ /* 0x005fea0003c00000 */
[----:B------:R-:W-:Y:S02]  /*27cc0*/  ELECT P6, UR62, PT ;  /* 0x00000000003e782f */ /* 0x000fe400038c0000 */
[----:B------:R-:W-:Y:S01]  /*27cd0*/  MOV R14, UR62 ;  /* 0x0000003e000e7c02 */ /* 0x000fe20008000f00 */
[----:B0-2---:R-:W-:Y:S10]  /*27ce0*/  ENDCOLLECTIVE ;  /* 0x000000000000791b */ /* 0x005ff40003800000 */
.L_x_956:
[----:B------:R-:W-:Y:S05]  /*27cf0*/  BSYNC B0 ;  /* 0x0000000000007941 */ /* 0x000fea0003800000 */
.L_x_955:
[----:B------:R-:W-:Y:S05]  /*27d00*/  BRA `(.L_x_957) ;  /* 0xffffffb000e47947 */ /* 0x000fea000383ffff */
.L_x_787:
[----:B0-----:R0:W1:Y:S02]  /*27d10*/  SYNCS.PHASECHK.TRANS64.TRYWAIT P1, [R5+URZ+0x30840], R0 ;  /* 0x03084000050075a7 */ /* 0x001064000802017f */
[----:B-1----:R-:W-:Y:S05]  /*27d20*/  @!P1 NANOSLEEP.SYNCS 0x989680 ;  /* 0x009896800000995d */ /* 0x002fea0003900000 */
[----:B------:R-:W1:Y:S02]  /*27d30*/  @!P1 SYNCS.PHASECHK.TRANS64 P1, [R5+URZ+0x30840], R0 ;  /* 0x03084000050095a7 */ /* 0x000e64000802007f */
[----:B-1----:R-:W-:Y:S05]  /*27d40*/  @!P1 BRA `(.L_x_787) ;  /* 0xfffffffc00f09947 */ /* 0x002fea000383ffff */
[----:B------:R-:W-:Y:S05]  /*27d50*/  BRA `(.L_x_958) ;  /* 0xffffffb400047947 */ /* 0x000fea000383ffff */
.L_x_789:
[----:B-1----:R1:W3:Y:S02]  /*27d60*/  SYNCS.PHASECHK.TRANS64.TRYWAIT P1, [R3+URZ+0x30840], R2 ;  /* 0x03084002030075a7 */ /* 0x0022e4000802017f */
[----:B---3--:R-:W-:Y:S05]  /*27d70*/  @!P1 NANOSLEEP.SYNCS 0x989680 ;  /* 0x009896800000995d */ /* 0x008fea0003900000 */
[----:B------:R-:W3:Y:S02]  /*27d80*/  @!P1 SYNCS.PHASECHK.TRANS64 P1, [R3+URZ+0x30840], R2 ;  /* 0x03084002030095a7 */ /* 0x000ee4000802007f */
[----:B---3--:R-:W-:Y:S05]  /*27d90*/  @!P1 BRA `(.L_x_789) ;  /* 0xfffffffc00f09947 */ /* 0x008fea000383ffff */
[----:B------:R-:W-:Y:S05]  /*27da0*/  BRA `(.L_x_959) ;  /* 0xffffffb400107947 */ /* 0x000fea000383ffff */
.L_x_791:
[----:B---3--:R3:W4:Y:S02]  /*27db0*/  SYNCS.PHASECHK.TRANS64.TRYWAIT P1, [R5+URZ+0x30860], R0 ;  /* 0x03086000050075a7 */ /* 0x008724000802017f */
[----:B----4-:R-:W-:Y:S05]  /*27dc0*/  @!P1 NANOSLEEP.SYNCS 0x989680 ;  /* 0x009896800000995d */ /* 0x010fea0003900000 */
[----:B------:R-:W4:Y:S02]  /*27dd0*/  @!P1 SYNCS.PHASECHK.TRANS64 P1, [R5+URZ+0x30860], R0 ;  /* 0x03086000050095a7 */ /* 0x000f24000802007f */
[----:B----4-:R-:W-:Y:S05]  /*27de0*/  @!P1 BRA `(.L_x_791) ;  /* 0xfffffffc00f09947 */ /* 0x010fea000383ffff */
[----:B------:R-:W-:Y:S05]  /*27df0*/  BRA `(.L_x_960) ;  /* 0xffffffb4000c7947 */ /* 0x000fea000383ffff */
.L_x_961:
        /* <DEDUP_REMOVED lines=16> */
.L_x_3198:


//--------------------- .text._ZN7cutlass13device_kernelIN5flash11enable_sm90INS1_16FlashAttnFwdSm90INS1_25CollectiveMainloopFwdSm90ILi2EN4cute5tupleIJNS5_1CILi1EEES8_S8_EEENS6_IJNS7_ILi128EEENS7_ILi96EEENS7_ILi192EEEEEELi192ENS_10bfloat16_tEfNS_4arch4Sm90ELb0ELb1ELb1ELb0ELb1ELb0ELb0ELb1ELb1ELb1ELb1ELb0EEENS1_21CollectiveEpilogueFwdINS6_IJSA_SC_SB_EEES9_SE_SG_Li256ELb0ELb1ELb1ELb0EEENS1_19SingleTileSchedulerILb0ELb1ELb1ELi128EEEEEEEEEvNT_6ParamsE --------------------------
	.section	.text._ZN7cutlass13device_kernelIN5flash11enable_sm90INS1_16FlashAttnFwdSm90INS1_25CollectiveMainloopFwdSm90ILi2EN4cute5tupleIJNS5_1CILi1EEES8_S8_EEENS6_IJNS7_ILi128EEENS7_ILi96EEENS7_ILi192EEEEEELi192ENS_10bfloat16_tEfNS_4arch4Sm90ELb0ELb1ELb1ELb0ELb1ELb0ELb0ELb1ELb1ELb1ELb1ELb0EEENS1_21CollectiveEpilogueFwdINS6_IJSA_SC_SB_EEES9_SE_SG_Li256ELb0ELb1ELb1ELb0EEENS1_19SingleTileSchedulerILb0ELb1ELb1ELi128EEEEEEEEEvNT_6ParamsE,"ax",@progbits
	.align	128
.text._ZN7cutlass13device_kernelIN5flash11enable_sm90INS1_16FlashAttnFwdSm90INS1_25CollectiveMainloopFwdSm90ILi2EN4cute5tupleIJNS5_1CILi1EEES8_S8_EEENS6_IJNS7_ILi128EEENS7_ILi96EEENS7_ILi192EEEEEELi192ENS_10bfloat16_tEfNS_4arch4Sm90ELb0ELb1ELb1ELb0ELb1ELb0ELb0ELb1ELb1ELb1ELb1ELb0EEENS1_21CollectiveEpilogueFwdINS6_IJSA_SC_SB_EEES9_SE_SG_Li256ELb0ELb1ELb1ELb0EEENS1_19SingleTileSchedulerILb0ELb1ELb1ELi128EEEEEEEEEvNT_6ParamsE:
        .type           _ZN7cutlass13device_kernelIN5flash11enable_sm90INS1_16FlashAttnFwdSm90INS1_25CollectiveMainloopFwdSm90ILi2EN4cute5tupleIJNS5_1CILi1EEES8_S8_EEENS6_IJNS7_ILi128EEENS7_ILi96EEENS7_ILi192EEEEEELi192ENS_10bfloat16_tEfNS_4arch4Sm90ELb0ELb1ELb1ELb0ELb1ELb0ELb0ELb1ELb1ELb1ELb1ELb0EEENS1_21CollectiveEpilogueFwdINS6_IJSA_SC_SB_EEES9_SE_SG_Li256ELb0ELb1ELb1ELb0EEENS1_19SingleTileSchedulerILb0ELb1ELb1ELi128EEEEEEEEEvNT_6ParamsE,@function
        .size           _ZN7cutlass13device_kernelIN5flash11enable_sm90INS1_16FlashAttnFwdSm90INS1_25CollectiveMainloopFwdSm90ILi2EN4cute5tupleIJNS5_1CILi1EEES8_S8_EEENS6_IJNS7_ILi128EEENS7_ILi96EEENS7_ILi192EEEEEELi192ENS_10bfloat16_tEfNS_4arch4Sm90ELb0ELb1ELb1ELb0ELb1ELb0ELb0ELb1ELb1ELb1ELb1ELb0EEENS1_21CollectiveEpilogueFwdINS6_IJSA_SC_SB_EEES9_SE_SG_Li256ELb0ELb1ELb1ELb0EEENS1_19SingleTileSchedulerILb0ELb1ELb1ELi128EEEEEEEEEvNT_6ParamsE,(.L_x_3199 - _ZN7cutlass13device_kernelIN5flash11enable_sm90INS1_16FlashAttnFwdSm90INS1_25CollectiveMainloopFwdSm90ILi2EN4cute5tupleIJNS5_1CILi1EEES8_S8_EEENS6_IJNS7_ILi128EEENS7_ILi96EEENS7_ILi192EEEEEELi192ENS_10bfloat16_tEfNS_4arch4Sm90ELb0ELb1ELb1ELb0ELb1ELb0ELb0ELb1ELb1ELb1ELb1ELb0EEENS1_21CollectiveEpilogueFwdINS6_IJSA_SC_SB_EEES9_SE_SG_Li256ELb0ELb1ELb1ELb0EEENS1_19SingleTileSchedulerILb0ELb1ELb1ELi128EEEEEEEEEvNT_6ParamsE)
        .other          _ZN7cutlass13device_kernelIN5flash11enable_sm90INS1_16FlashAttnFwdSm90INS1_25CollectiveMainloopFwdSm90ILi2EN4cute5tupleIJNS5_1CILi1EEES8_S8_EEENS6_IJNS7_ILi128EEENS7_ILi96EEENS7_ILi192EEEEEELi192ENS_10bfloat16_tEfNS_4arch4Sm90ELb0ELb1ELb1ELb0ELb1ELb0ELb0ELb1ELb1ELb1ELb1ELb0EEENS1_21CollectiveEpilogueFwdINS6_IJSA_SC_SB_EEES9_SE_SG_Li256ELb0ELb1ELb1ELb0EEENS1_19SingleTileSchedulerILb0ELb1ELb1ELi128EEEEEEEEEvNT_6ParamsE,@"STO_CUDA_ENTRY STV_DEFAULT"
_ZN7cutlass13device_kernelIN5flash11enable_sm90INS1_16FlashAttnFwdSm90INS1_25CollectiveMainloopFwdSm90ILi2EN4cute5tupleIJNS5_1CILi1EEES8_S8_EEENS6_IJNS7_ILi128EEENS7_ILi96EEENS7_ILi192EEEEEELi192ENS_10bfloat16_tEfNS_4arch4Sm90ELb0ELb1ELb1ELb0ELb1ELb0ELb0ELb1ELb1ELb1ELb1ELb0EEENS1_21CollectiveEpilogueFwdINS6_IJSA_SC_SB_EEES9_SE_SG_Li256ELb0ELb1ELb1ELb0EEENS1_19SingleTileSchedulerILb0ELb1ELb1ELi128EEEEEEEEEvNT_6ParamsE:
        /* <DEDUP_REMOVED lines=45> */
.L_x_962:
        /* <DEDUP_REMOVED lines=22> */
.L_x_963:
        /* <DEDUP_REMOVED lines=18> */
.L_x_964:
        /* <DEDUP_REMOVED lines=22> */
.L_x_965:
        /* <DEDUP_REMOVED lines=23> */
.L_x_966:
        /* <DEDUP_REMOVED lines=11> */
.L_x_969:
        /* <DEDUP_REMOVED lines=14> */
[----:B------:R-:W-:Y:S01]  /*09b0*/  IMAD.U32 R0, RZ, RZ, UR10 ;  /* 0x0000000aff007e24 */ /* 0x000fe2000f8e00ff */
[----:B--2---:R-:W-:Y:S01]  /*09c0*/  ISETP.LE.AND P0, PT, RZ, UR8, PT ;  /* 0x00000008ff007c0c */ /* 0x004fe2000bf03270 */
[----:B------:R-:W-:-:S03]  /*09d0*/  UIADD3 UR4, -UR10, URZ, URZ ;  /* 0x0000003f0a047290 */ /* 0x000fc6000fffe13f */
[----:B------:R4:W-:Y:S01]  /*09e0*/  STL [R1], R0 ;  /* 0x0000000001007387 */ /* 0x0009e20000100800 */
[----:B------:R-:W-:-:S08]  /*09f0*/  UIMAD UR6, UR7, UR4, UR6 ;  /* 0x00000004070672a4 */ /* 0x000fd0000f8e0206 */
[----:B------:R-:W-:Y:S05]  /*0a00*/  @!P0 BRA `(.L_x_970) ;  /* 0x0000014800d88947 */ /* 0x000fea0003800000 */
[----:B0-----:R-:W0:Y:S01]  /*0a10*/  LDC.64 R2, c[0x0][0x418] ;  /* 0x00010600ff027b82 */ /* 0x001e220000000a00 */
[----:B------:R-:W-:Y:S01]  /*0a20*/  ULDC UR4, c[0x0][0x448] ;  /* 0x0001120000047ab9 */ /* 0x000fe20000000800 */
[----:B------:R-:W-:Y:S01]  /*0a30*/  VIADD R121, R25, 0xffffff80 ;  /* 0xffffff8019797836 */ /* 0x000fe20000000000 */
[----:B------:R-:W-:-:S04]  /*0a40*/  UISETP.NE.AND UP0, UPT, UR4, 0x1, UPT ;  /* 0x000000010400788c */ /* 0x000fc8000bf05270 */
[----:B------:R-:W-:Y:S01]  /*0a50*/  UP2UR UR4, UPR, URZ, 0x1 ;  /* 0x000000013f047883 */ /* 0x000fe20008000000 */
[----:B------:R-:W4:Y:S05]  /*0a60*/  LDC R120, c[0x0][0x288] ;  /* 0x0000a200ff787b82 */ /* 0x000f2a0000000800 */
[----:B------:R-:W-:Y:S01]  /*0a70*/  IMAD.U32 R19, RZ, RZ, UR4 ;  /* 0x00000004ff137e24 */ /* 0x000fe2000f8e00ff */
[----:B------:R-:W-:Y:S01]  /*0a80*/  @UP0 ULDC UR9, c[0x0][0x44c] ;  /* 0x0001130000090ab9 */ /* 0x000fe20000000800 */
[----:B------:R-:W-:Y:S01]  /*0a90*/  @UP0 ULDC UR11, c[0x0][0x450] ;  /* 0x00011400000b0ab9 */ /* 0x000fe20000000800 */
[----:B------:R-:W1:Y:S01]  /*0aa0*/  LDC R17, c[0x0][0x424] ;  /* 0x00010900ff117b82 */ /* 0x000e620000000800 */
[----:B------:R-:W-:-:S07]  /*0ab0*/  ULDC.64 UR4, c[0x0][0x9e0] ;  /* 0x0002780000047ab9 */ /* 0x000fce0000000a00 */
[----:B------:R-:W2:Y:S01]  /*0ac0*/  S2UR UR38, SR_CTAID.X ;  /* 0x00000000002679c3 */ /* 0x000ea20000002500 */
[----:B0-----:R-:W-:-:S04]  /*0ad0*/  ISETP.NE.U32.AND P0, PT, R2, RZ, PT ;  /* 0x000000ff0200720c */ /* 0x001fc80003f05070 */
[----:B------:R-:W-:-:S03]  /*0ae0*/  ISETP.NE.AND.EX P0, PT, R3, RZ, PT, P0 ;  /* 0x000000ff0300720c */ /* 0x000fc60003f05300 */
[----:B------:R-:W0:Y:S01]  /*0af0*/  LDC R4, c[0x0][0x2f0] ;  /* 0x0000bc00ff047b82 */ /* 0x000e220000000800 */
[----:B----4-:R-:W-:Y:S02]  /*0b00*/  IADD3 R0, -R120, 0x1, RZ ;  /* 0x0000000178007810 */ /* 0x010fe40007ffe1ff */
[----:B-1----:R-:W-:Y:S01]  /*0b10*/  SEL R17, R17, 0x1, P0 ;  /* 0x0000000111117807 */ /* 0x002fe20000000000 */
[----:B--2---:R-:W-:-:S04]  /*0b20*/  USHF.L.U32 UR38, UR38, 0x7, URZ ;  /* 0x0000000726267899 */ /* 0x004fc8000800063f */
[----:B------:R-:W-:Y:S02]  /*0b30*/  @UP0 UIADD3 UR8, UR38, 0x7f, URZ ;  /* 0x0000007f26080890 */ /* 0x000fe4000fffe03f */
[----:B------:R-:W-:Y:S01]  /*0b40*/  UIADD3 UR7, UR38, 0x7f, URZ ;  /* 0x0000007f26077890 */ /* 0x000fe2000fffe03f */
[CC--:B0-----:R-:W-:Y:S01]  /*0b50*/  IMAD R0, R17.reuse, R4.reuse, R0 ;  /* 0x0000000411007224 */ /* 0x0c1fe200078e0200 */
[----:B------:R-:W-:Y:S01]  /*0b60*/  UIMAD.WIDE.U32 UR8, UR8, UR9, URZ ;  /* 0x00000009080872a5 */ /* 0x000fe2000f8e003f */
[----:B------:R-:W-:-:S03]  /*0b70*/  IMAD R23, R17, R4, RZ ;  /* 0x0000000411177224 */ /* 0x000fc600078e02ff */
[----:B------:R-:W-:Y:S01]  /*0b80*/  R2UR UR10, R0 ;  /* 0x00000000000a72ca */ /* 0x000fe200000e0000 */
[----:B------:R-:W-:Y:S02]  /*0b90*/  @UP0 USHF.R.U32.HI UR7, URZ, UR11, UR9 ;  /* 0x0000000b3f070299 */ /* 0x000fe40008011609 */
[----:B------:R-:W-:-:S04]  /*0ba0*/  UISETP.GE.AND UP0, UPT, UR5, 0x1, UPT ;  /* 0x000000010500788c */ /* 0x000fc8000bf06270 */
[----:B------:R-:W-:Y:S02]  /*0bb0*/  UP2UR UR8, UPR, URZ, 0x1 ;  /* 0x000000013f087883 */ /* 0x000fe40008000000 */
[----:B------:R-:W-:-:S04]  /*0bc0*/  PLOP3.LUT P0, PT, PT, PT, UP0, 0x40, 0x0 ;  /* 0x000000000000781c */ /* 0x000fc80003f0e808 */
[----:B------:R-:W-:Y:S01]  /*0bd0*/  UIADD3 UR7, UR10, UR7, URZ ;  /* 0x000000070a077290 */ /* 0x000fe2000fffe03f */
[----:B------:R-:W-:-:S03]  /*0be0*/  IMAD.U32 R18, RZ, RZ, UR8 ;  /* 0x00000008ff127e24 */ /* 0x000fc6000f8e00ff */
[----:B------:R-:W-:-:S06]  /*0bf0*/  UIADD3 UR4, UR7, UR4, URZ ;  /* 0x0000000407047290 */ /* 0x000fcc000fffe03f */
[----:B------:R-:W-:Y:S01]  /*0c00*/  IMAD.U32 R0, RZ, RZ, UR4 ;  /* 0x00000004ff007e24 */ /* 0x000fe2000f8e00ff */
[----:B------:R-:W-:Y:S06]  /*0c10*/  @P0 BRA `(.L_x_971) ;  /* 0x0000000000400947 */ /* 0x000fec0003800000 */
[----:B------:R-:W-:Y:S01]  /*0c20*/  ISETP.LT.AND P0, PT, RZ, UR7, PT ;  /* 0x00000007ff007c0c */ /* 0x000fe2000bf01270 */
[----:B------:R-:W-:-:S12]  /*0c30*/  UIADD3 UR4, UR7, -0x1, URZ ;  /* 0xffffffff07047890 */ /* 0x000fd8000fffe03f */
[----:B------:R-:W-:Y:S05]  /*0c40*/  @P0 BRA `(.L_x_972) ;  /* 0x00000000001c0947 */ /* 0x000fea0003800000 */
[----:B------:R-:W-:Y:S02]  /*0c50*/  UISETP.NE.AND UP0, UPT, UR5, 0x1, UPT ;  /* 0x000000010500788c */ /* 0x000fe4000bf05270 */
[----:B------:R-:W-:-:S09]  /*0c60*/  UIADD3 UR4, -UR7, URZ, URZ ;  /* 0x0000003f07047290 */ /* 0x000fd2000fffe13f */
[----:B------:R-:W-:Y:S02]  /*0c70*/  @UP0 ULDC.64 UR10, c[0x0][0x9e8] ;  /* 0x00027a00000a0ab9 */ /* 0x000fe40000000a00 */
[----:B------:R-:W-:-:S04]  /*0c80*/  UIMAD.WIDE.U32 UR8, UR4, UR10, URZ ;  /* 0x0000000a040872a5 */ /* 0x000fc8000f8e003f */
[----:B------:R-:W-:-:S04]  /*0c90*/  @UP0 USHF.R.U32.HI UR4, URZ, UR11, UR9 ;  /* 0x0000000b3f040299 */ /* 0x000fc80008011609 */
[----:B------:R-:W-:Y:S01]  /*0ca0*/  ULOP3.LUT UR4, URZ, UR4, URZ, 0x33, !UPT ;  /* 0x000000043f047292 */ /* 0x000fe2000f8e333f */
[----:B------:R-:W-:Y:S11]  /*0cb0*/  BRA `(.L_x_973) ;  /* 0x0000000000107947 */ /* 0x000ff60003800000 */
.L_x_972:
[----:B------:R-:W-:-:S11]  /*0cc0*/  UISETP.NE.AND UP0, UPT, UR5, 0x1, UPT ;  /* 0x000000010500788c */ /* 0x000fd6000bf05270 */
[----:B------:R-:W-:Y:S02]  /*0cd0*/  @UP0 ULDC.64 UR10, c[0x0][0x9e8] ;  /* 0x00027a00000a0ab9 */ /* 0x000fe40000000a00 */
[----:B------:R-:W-:-:S04]  /*0ce0*/  UIMAD.WIDE.U32 UR8, UR4, UR10, URZ ;  /* 0x0000000a040872a5 */ /* 0x000fc8000f8e003f */
[----:B------:R-:W-:-:S12]  /*0cf0*/  @UP0 USHF.R.U32.HI UR4, URZ, UR11, UR9 ;  /* 0x0000000b3f040299 */ /* 0x000fd80008011609 */
.L_x_973:
[----:B------:R-:W-:-:S06]  /*0d00*/  UIMAD UR4, UR4, UR5, UR5 ;  /* 0x00000005040472a4 */ /* 0x000fcc000f8e0205 */
[----:B------:R-:W-:-:S07]  /*0d10*/  VIMNMX R0, R0, UR4, PT ;  /* 0x0000000400007c48 */ /* 0x000fce000bfe0100 */
.L_x_971:
[----:B------:R-:W-:Y:S01]  /*0d20*/  R2UR UR4, R19 ;  /* 0x00000000130472ca */ /* 0x000fe200000e0000 */
[CC--:B------:R-:W-:Y:S02]  /*0d30*/  IMAD R120, R17.reuse, R4.reuse, -R120 ;  /* 0x0000000411787224 */ /* 0x0c0fe400078e0a78 */
[----:B------:R-:W-:Y:S02]  /*0d40*/  VIADD R2, R0, 0x5f ;  /* 0x0000005f00027836 */ /* 0x000fe40000000000 */
[----:B------:R-:W-:Y:S01]  /*0d50*/  IMAD R0, R17, R4, 0x5f ;  /* 0x0000005f11007424 */ /* 0x000fe200078e0204 */
[----:B------:R-:W-:Y:S01]  /*0d60*/  R2UR UR7, R120 ;  /* 0x00000000780772ca */ /* 0x000fe200000e0000 */
[----:B------:R-:W-:-:S04]  /*0d70*/  IMAD.HI R2, R2, 0x2aaaaaab, RZ ;  /* 0x2aaaaaab02027827 */ /* 0x000fc800078e02ff */
[----:B------:R-:W-:Y:S01]  /*0d80*/  IMAD.HI R0, R0, 0x2aaaaaab, RZ ;  /* 0x2aaaaaab00007827 */ /* 0x000fe200078e02ff */
[----:B------:R-:W-:Y:S01]  /*0d90*/  SHF.R.U32.HI R5, RZ, 0x1f, R2 ;  /* 0x0000001fff057819 */ /* 0x000fe20000011602 */
[----:B------:R-:W-:-:S03]  /*0da0*/  UISETP.NE.AND UP0, UPT, UR4, URZ, UPT ;  /* 0x0000003f0400728c */ /* 0x000fc6000bf05270 */
[----:B------:R-:W-:Y:S01]  /*0db0*/  UMOV UR4, UR38 ;  /* 0x0000002600047c82 */ /* 0x000fe20008000000 */
[----:B------:R-:W-:Y:S02]  /*0dc0*/  SHF.R.U32.HI R3, RZ, 0x1f, R0 ;  /* 0x0000001fff037819 */ /* 0x000fe40000011600 */
[----:B------:R-:W-:Y:S02]  /*0dd0*/  LEA.HI.SX32 R2, R2, R5, 0x1c ;  /* 0x0000000502027211 */ /* 0x000fe400078fe2ff */
[----:B------:R-:W-:-:S03]  /*0de0*/  LEA.HI.SX32 R3, R0, R3, 0x1c ;  /* 0x0000000300037211 */ /* 0x000fc600078fe2ff */
[----:B------:R-:W-:Y:S01]  /*0df0*/  @UP0 ULDC UR8, c[0x0][0x44c] ;  /* 0x0001130000080ab9 */ /* 0x000fe20000000800 */
[----:B------:R-:W-:Y:S01]  /*0e00*/  @UP0 ULDC UR10, c[0x0][0x450] ;  /* 0x00011400000a0ab9 */ /* 0x000fe20000000800 */
[----:B------:R-:W-:Y:S01]  /*0e10*/  UIMAD.WIDE.U32 UR8, UR38, UR8, URZ ;  /* 0x00000008260872a5 */ /* 0x000fe2000f8e003f */
[----:B------:R-:W-:-:S03]  /*0e20*/  VIMNMX R16, R3, R2, PT ;  /* 0x0000000203107248 */ /* 0x000fc60003fe0100 */
[----:B------:R-:W-:Y:S02]  /*0e30*/  @UP0 USHF.R.U32.HI UR4, URZ, UR10, UR9 ;  /* 0x0000000a3f040299 */ /* 0x000fe40008011609 */
[----:B------:R-:W-:Y:S02]  /*0e40*/  UISETP.GE.AND UP0, UPT, UR5, 0x1, UPT ;  /* 0x000000010500788c */ /* 0x000fe4000bf06270 */
[----:B------:R-:W-:-:S03]  /*0e50*/  UIADD3 UR4, UR7, UR4, URZ ;  /* 0x0000000407047290 */ /* 0x000fc6000fffe03f */
[----:B------:R-:W-:Y:S01]  /*0e60*/  ULDC UR7, c[0x0][0x9dc] ;  /* 0x0002770000077ab9 */ /* 0x000fe20000000800 */
[----:B------:R-:W-:Y:S01]  /*0e70*/  PLOP3.LUT P0, PT, PT, PT, UP0, 0x40, 0x0 ;  /* 0x000000000000781c */ /* 0x000fe20003f0e808 */
[----:B------:R-:W-:-:S12]  /*0e80*/  UIADD3 UR7, UR4, -UR7, URZ ;  /* 0x8000000704077290 */ /* 0x000fd8000fffe03f */
[----:B------:R-:W-:Y:S05]  /*0e90*/  @P0 BRA `(.L_x_974) ;  /* 0x0000000000440947 */ /* 0x000fea0003800000 */
[----:B------:R-:W-:-:S06]  /*0ea0*/  UISETP.GT.AND UP0, UPT, UR4, -0x1, UPT ;  /* 0xffffffff0400788c */ /* 0x000fcc000bf04270 */
[----:B------:R-:W-:-:S13]  /*0eb0*/  PLOP3.LUT P0, PT, PT, PT, UP0, 0x80, 0x0 ;  /* 0x000000000000781c */ /* 0x000fda0003f0f008 */
[----:B------:R-:W-:Y:S05]  /*0ec0*/  @P0 BRA `(.L_x_975) ;  /* 0x00000000001c0947 */ /* 0x000fea0003800000 */
[----:B------:R-:W-:Y:S02]  /*0ed0*/  UISETP.NE.AND UP0, UPT, UR5, 0x1, UPT ;  /* 0x000000010500788c */ /* 0x000fe4000bf05270 */
[----:B------:R-:W-:-:S09]  /*0ee0*/  ULOP3.LUT UR4, URZ, UR4, URZ, 0x33, !UPT ;  /* 0x000000043f047292 */ /* 0x000fd2000f8e333f */
[----:B------:R-:W-:Y:S02]  /*0ef0*/  @UP0 ULDC.64 UR10, c[0x0][0x9e8] ;  /* 0x00027a00000a0ab9 */ /* 0x000fe40000000a00 */
[----:B------:R-:W-:-:S04]  /*0f00*/  UIMAD.WIDE.U32 UR8, UR4, UR10, URZ ;  /* 0x0000000a040872a5 */ /* 0x000fc8000f8e003f */
[----:B------:R-:W-:-:S04]  /*0f10*/  @UP0 USHF.R.U32.HI UR4, URZ, UR11, UR9 ;  /* 0x0000000b3f040299 */ /* 0x000fc80008011609 */
[----:B------:R-:W-:Y:S01]  /*0f20*/  ULOP3.LUT UR4, URZ, UR4, URZ, 0x33, !UPT ;  /* 0x000000043f047292 */ /* 0x000fe2000f8e333f */
[----:B------:R-:W-:Y:S11]  /*0f30*/  BRA `(.L_x_976) ;  /* 0x0000000000107947 */ /* 0x000ff60003800000 */
.L_x_975:
[----:B------:R-:W-:-:S11]  /*0f40*/  UISETP.NE.AND UP0, UPT, UR5, 0x1, UPT ;  /* 0x000000010500788c */ /* 0x000fd6000bf05270 */
[----:B------:R-:W-:Y:S02]  /*0f50*/  @UP0 ULDC.64 UR10, c[0x0][0x9e8] ;  /* 0x00027a00000a0ab9 */ /* 0x000fe40000000a00 */
[----:B------:R-:W-:-:S04]  /*0f60*/  UIMAD.WIDE.U32 UR8, UR4, UR10, URZ ;  /* 0x0000000a040872a5 */ /* 0x000fc8000f8e003f */
[----:B------:R-:W-:-:S12]  /*0f70*/  @UP0 USHF.R.U32.HI UR4, URZ, UR11, UR9 ;  /* 0x0000000b3f040299 */ /* 0x000fd80008011609 */
.L_x_976:
[----:B------:R-:W-:-:S04]  /*0f80*/  UIMAD UR4, UR4, UR5, URZ ;  /* 0x00000005040472a4 */ /* 0x000fc8000f8e023f */
[----:B------:R-:W-:-:S04]  /*0f90*/  UISETP.LT.AND UP0, UPT, UR7, UR4, UPT ;  /* 0x000000040700728c */ /* 0x000fc8000bf01270 */
[----:B------:R-:W-:-:S12]  /*0fa0*/  USEL UR7, UR7, UR4, !UP0 ;  /* 0x0000000407077287 */ /* 0x000fd8000c000000 */
.L_x_974:
[----:B------:R-:W-:Y:S02]  /*0fb0*/  UIMAD.WIDE UR4, UR7, 0x2aaaaaab, URZ ;  /* 0x2aaaaaab070478a5 */ /* 0x000fe4000f8e023f */
[----:B------:R-:W-:Y:S02]  /*0fc0*/  USHF.R.U32.HI UR11, URZ, 0x10, UR6 ;  /* 0x000000103f0b7899 */ /* 0x000fe40008011606 */
[----:B------:R-:W-:Y:S02]  /*0fd0*/  USHF.R.U32.HI UR4, URZ, 0x1f, UR5 ;  /* 0x0000001f3f047899 */ /* 0x000fe40008011605 */
[----:B------:R-:W-:Y:S02]  /*0fe0*/  ULOP3.LUT UR7, UR6, 0xffff, URZ, 0xc0, !UPT ;  /* 0x0000ffff06077892 */ /* 0x000fe4000f8ec03f */
[----:B------:R-:W-:-:S04]  /*0ff0*/  ULEA.HI.SX32 UR4, UR5, UR4, 0x1c ;  /* 0x0000000405047291 */ /* 0x000fc8000f8fe23f */
[----:B------:R-:W-:-:S04]  /*1000*/  UISETP.LT.AND UP0, UPT, URZ, UR4, UPT ;  /* 0x000000043f00728c */ /* 0x000fc8000bf01270 */
[----:B------:R-:W-:Y:S02]  /*1010*/  USEL UR10, URZ, UR4, !UP0 ;  /* 0x000000043f0a7287 */ /* 0x000fe4000c000000 */
[----:B------:R-:W-:Y:S01]  /*1020*/  UISETP.NE.AND UP0, UPT, UR11, URZ, UPT ;  /* 0x0000003f0b00728c */ /* 0x000fe2000bf05270 */
[----:B------:R-:W-:-:S03]  /*1030*/  UMOV UR4, URZ ;  /* 0x0000003f00047c82 */ /* 0x000fc60008000000 */
[----:B------:R-:W-:-:S07]  /*1040*/  ISETP.GT.AND P0, PT, R16, UR10, PT ;  /* 0x0000000a10007c0c */ /* 0x000fce000bf04270 */
[----:B------:R-:W-:-:S06]  /*1050*/  @!UP0 ULDC UR11, c[0x0][0x9f0] ;  /* 0x00027c00000b8ab9 */ /* 0x000fcc0000000800 */
[----:B------:R-:W-:Y:S05]  /*1060*/  @!P0 BRA `(.L_x_977) ;  /* 0x00000000008c8947 */ /* 0x000fea0003800000 */
[----:B------:R-:W-:Y:S01]  /*1070*/  IMAD.U32 R5, RZ, RZ, UR11 ;  /* 0x0000000bff057e24 */ /* 0x000fe2000f8e00ff */
[----:B------:R-:W-:-:S04]  /*1080*/  UMOV UR4, URZ ;  /* 0x0000003f00047c82 */ /* 0x000fc80008000000 */
[----:B------:R-:W-:-:S04]  /*1090*/  IABS R0, R5 ;  /* 0x0000000500007213 */ /* 0x000fc80000000000 */
[----:B------:R-:W-:Y:S02]  /*10a0*/  R2UR UR12, R0 ;  /* 0x00000000000c72ca */ /* 0x000fe400000e0000 */
[----:B------:R-:W-:Y:S02]  /*10b0*/  IADD3 R0, R5, -0x1, R16 ;  /* 0xffffffff05007810 */ /* 0x000fe40007ffe010 */
[----:B------:R-:W-:Y:S02]  /*10c0*/  IABS R5, R5 ;  /* 0x0000000500057213 */ /* 0x000fe40000000000 */
[----:B------:R-:W-:Y:S02]  /*10d0*/  R2UR UR6, R0 ;  /* 0x00000000000672ca */ /* 0x000fe400000e0000 */
[----:B------:R-:W-:-:S05]  /*10e0*/  IADD3 R5, RZ, -R5, RZ ;  /* 0x80000005ff057210 */ /* 0x000fca0007ffe0ff */
[----:B------:R-:W0:Y:S06]  /*10f0*/  I2F.RP R2, UR12 ;  /* 0x0000000c00027d06 */ /* 0x000e2c0008209400 */
[----:B------:R-:W-:-:S06]  /*1100*/  UIADD3 UR6, -UR10, UR6, URZ ;  /* 0x000000060a067290 */ /* 0x000fcc000fffe13f */
[----:B------:R-:W-:Y:S01]  /*1110*/  IMAD.U32 R0, RZ, RZ, UR6 ;  /* 0x00000006ff007e24 */ /* 0x000fe2000f8e00ff */
[----:B------:R-:W-:Y:S01]  /*1120*/  ULOP3.LUT UR6, UR6, UR11, URZ, 0x3c, !UPT ;  /* 0x0000000b06067292 */ /* 0x000fe2000f8e3c3f */
[----:B0-----:R-:W0:Y:S03]  /*1130*/  MUFU.RCP R2, R2 ;  /* 0x0000000200027308 */ /* 0x001e260000001000 */
[----:B------:R-:W-:-:S04]  /*1140*/  IABS R0, R0 ;  /* 0x0000000000007213 */ /* 0x000fc80000000000 */
[----:B------:R-:W-:Y:S01]  /*1150*/  R2UR UR9, R0 ;  /* 0x00000000000972ca */ /* 0x000fe200000e0000 */
[----:B------:R-:W-:Y:S02]  /*1160*/  IMAD.MOV.U32 R0, RZ, RZ, R5 ;  /* 0x000000ffff007224 */ /* 0x000fe400078e0005 */
[----:B0-----:R-:W-:-:S06]  /*1170*/  VIADD R3, R2, 0xffffffe ;  /* 0x0ffffffe02037836 */ /* 0x001fcc0000000000 */
        /* <DEDUP_REMOVED lines=18> */
.L_x_977:
[----:B------:R-:W-:Y:S02]  /*12a0*/  UIMAD UR5, UR7, UR4, UR10 ;  /* 0x00000004070572a4 */ /* 0x000fe4000f8e020a */
[----:B------:R-:W-:Y:S01]  /*12b0*/  IMAD.U32 R3, RZ, RZ, UR4 ;  /* 0x00000004ff037e24 */ /* 0x000fe2000f8e00ff */
[----:B------:R-:W-:Y:S01]  /*12c0*/  PLOP3.LUT P0, PT, PT, PT, PT, 0x80, 0x0 ;  /* 0x000000000000781c */ /* 0x000fe20003f0f070 */
[----:B------:R-:W-:Y:S01]  /*12d0*/  IMAD.MOV.U32 R0, RZ, RZ, RZ ;  /* 0x000000ffff007224 */ /* 0x000fe200078e00ff */
[----:B------:R-:W-:Y:S01]  /*12e0*/  CS2R R118, SRZ ;  /* 0x0000000000767805 */ /* 0x000fe2000001ff00 */
[----:B------:R-:W-:Y:S01]  /*12f0*/  IMAD.MOV.U32 R2, RZ, RZ, RZ ;  /* 0x000000ffff027224 */ /* 0x000fe200078e00ff */
[----:B------:R-:W-:Y:S01]  /*1300*/  VIADDMNMX R16, R3, UR5, R16, PT ;  /* 0x0000000503107c46 */ /* 0x000fe2000b800110 */
[----:B------:R-:W-:Y:S01]  /*1310*/  IMAD.U32 R22, RZ, RZ, UR5 ;  /* 0x00000005ff167e24 */ /* 0x000fe2000f8e00ff */
[----:B------:R-:W-:Y:S02]  /*1320*/  CS2R R116, SRZ ;  /* 0x0000000000747805 */ /* 0x000fe4000001ff00 */
[----:B------:R-:W-:-:S02]  /*1330*/  CS2R R114, SRZ ;  /* 0x0000000000727805 */ /* 0x000fc4000001ff00 */
[----:B------:R-:W-:Y:S02]  /*1340*/  ISETP.GT.AND P1, PT, R16, UR5, PT ;  /* 0x0000000510007c0c */ /* 0x000fe4000bf24270 */
        /* <DEDUP_REMOVED lines=44> */
[----:B------:R-:W-:Y:S01]  /*1610*/  CS2R R24, SRZ ;  /* 0x0000000000187805 */ /* 0x000fe2000001ff00 */
[----:B------:R-:W-:Y:S06]  /*1620*/  @!P1 BRA `(.L_x_978) ;  /* 0x000000dc00fc9947 */ /* 0x000fec0003800000 */
[----:B------:R-:W-:Y:S01]  /*1630*/  SHF.R.S32.HI R72, RZ, 0x1f, R121 ;  /* 0x0000001fff487819 */ /* 0x000fe20000011479 */
[----:B------:R-:W0:Y:S01]  /*1640*/  S2UR UR6, SR_CgaCtaId ;  /* 0x00000000000679c3 */ /* 0x000e220000008800 */
[----:B------:R-:W-:Y:S02]  /*1650*/  UMOV UR39, 0x400 ;  /* 0x0000040000277882 */ /* 0x000fe40000000000 */
[----:B------:R-:W-:-:S04]  /*1660*/  LEA.HI R73, R72, R121, RZ, 0x7 ;  /* 0x0000007948497211 */ /* 0x000fc800078f38ff */
[----:B------:R-:W-:-:S05]  /*1670*/  SHF.R.S32.HI R74, RZ, 0x7, R73 ;  /* 0x00000007ff4a7819 */ /* 0x000fca0000011449 */
        /* <DEDUP_REMOVED lines=20> */
[----:B------:R-:W-:Y:S01]  /*17c0*/  IMAD.U32 R10, RZ, RZ, UR6 ;  /* 0x00000006ff0a7e24 */ /* 0x000fe2000f8e00ff */
[----:B------:R-:W-:Y:S01]  /*17d0*/  MOV R8, 0x70 ;  /* 0x0000007000087802 */ /* 0x000fe20000000f00 */
[----:B------:R-:W-:Y:S02]  /*17e0*/  IMAD.U32 R6, RZ, RZ, UR4 ;  /* 0x00000004ff067e24 */ /* 0x000fe4000f8e00ff */
[----:B------:R-:W-:-:S02]  /*17f0*/  IMAD.U32 R7, RZ, RZ, UR5 ;  /* 0x00000005ff077e24 */ /* 0x000fc4000f8e00ff */
[----:B------:R-:W-:Y:S02]  /*1800*/  IMAD.U32 R11, RZ, RZ, UR7 ;  /* 0x00000007ff0b7e24 */ /* 0x000fe4000f8e00ff */
[----:B------:R-:W-:Y:S02]  /*1810*/  IMAD.MOV.U32 R12, RZ, RZ, 0x1 ;  /* 0x00000001ff0c7424 */ /* 0x000fe400078e00ff */
[----:B0-----:R-:W-:-:S07]  /*1820*/  IMAD.MOV.U32 R13, RZ, RZ, RZ ;  /* 0x000000ffff0d7224 */ /* 0x001fce00078e00ff */
[----:B------:R-:W-:-:S07]  /*1830*/  LEPC R20, `(.L_x_979) ;  /* 0x000000001014794e */ /* 0x000fce0000000000 */
[----:B-1----:R-:W-:Y:S05]  /*1840*/  CALL.ABS.NOINC R2 ;  /* 0x0000000002007343 */ /* 0x002fea0003c00000 */
.L_x_979:
[----:B------:R-:W-:-:S04]  /*1850*/  SHF.L.U32 R0, RZ, 0x1f, RZ ;  /* 0x0000001fff007819 */ /* 0x000fc800000006ff */
[----:B------:R-:W0:Y:S02]  /*1860*/  SYNCS.PHASECHK.TRANS64.TRYWAIT P0, [UR39+0x30800], R0 ;  /* 0x03080000ff0075a7 */ /* 0x000e240008000167 */
[----:B0-----:R-:W-:Y:S05]  /*1870*/  @!P0 BRA `(.L_x_980) ;  /* 0x0000013c00448947 */ /* 0x001fea0003800000 */
.L_x_1113:
[----:B------:R-:W2:Y:S02]  /*1880*/  LDL R2, [R1+0x4] ;  /* 0x0000040001027983 */ /* 0x000ea40000100800 */
[----:B--2---:R-:W-:-:S13]  /*1890*/  R2UR UR4, R2 ;  /* 0x00000000020472ca */ /* 0x004fda00000e0000 */
[----:B------:R-:W-:-:S06]  /*18a0*/  ULOP3.LUT UR4, UR4, 0x1, URZ, 0xfc, !UPT ;  /* 0x0000000104047892 */ /* 0x000fcc000f8efc3f */
[----:B------:R-:W-:-:S05]  /*18b0*/  IMAD.U32 R2, RZ, RZ, UR4 ;  /* 0x00000004ff027e24 */ /* 0x000fca000f8e00ff */
[----:B------:R-:W-:-:S13]  /*18c0*/  ISETP.NE.AND P0, PT, R2, 0x3, PT ;  /* 0x000000030200780c */ /* 0x000fda0003f05270 */
[----:B------:R-:W-:Y:S05]  /*18d0*/  @!P0 BRA `(.L_x_981) ;  /* 0x0000000000048947 */ /* 0x000fea0003800000 */
[----:B------:R-:W-:Y:S01]  /*18e0*/  BPT.TRAP 0x1 ;  /* 0x000000040000795c */ /* 0x000fe20000300000 */
.L_x_981:
[----:B------:R1:W2:Y:S01]  /*18f0*/  SYNCS.PHASECHK.TRANS64.TRYWAIT P1, [UR39+0x30830], R0 ;  /* 0x03083000ff0075a7 */ /* 0x0002a20008020167 */
[----:B------:R-:W-:Y:S05]  /*1900*/  @!P0 BRA `(.L_x_982) ;  /* 0x0000000000048947 */ /* 0x000fea0003800000 */
[----:B------:R-:W-:Y:S01]  /*1910*/  BPT.TRAP 0x1 ;  /* 0x000000040000795c */ /* 0x000fe20000300000 */
.L_x_982:
[----:B------:R-:W-:-:S05]  /*1920*/  IMAD.U32 R4, RZ, RZ, UR40 ;  /* 0x00000028ff047e24 */ /* 0x000fca000f8e00ff */
[----:B------:R-:W-:Y:S01]  /*1930*/  LOP3.LUT R4, R4, 0x10000, RZ, 0xfc, !PT ;  /* 0x0001000004047812 */ /* 0x000fe200078efcff */
[----:B--2---:R-:W-:Y:S06]  /*1940*/  @P1 BRA `(.L_x_983) ;  /* 0x0000000000081947 */ /* 0x004fec0003800000 */
[----:B------:R-:W2:Y:S02]  /*1950*/  SYNCS.PHASECHK.TRANS64.TRYWAIT P1, [UR39+0x30830], R0 ;  /* 0x03083000ff0075a7 */ /* 0x000ea40008020167 */
[----:B--2---:R-:W-:Y:S05]  /*1960*/  @!P1 BRA `(.L_x_984) ;  /* 0x0000013c00209947 */ /* 0x004fea0003800000 */
.L_x_983:
[----:B------:R-:W-:Y:S05]  /*1970*/  WARPSYNC.ALL ;  /* 0x0000000000007948 */ /* 0x000fea0003800000 */
[----:B------:R-:W-:Y:S01]  /*1980*/  IMAD.MOV.U32 R5, RZ, RZ, 0x40000040 ;  /* 0x40000040ff057424 */ /* 0x000fe200078e00ff */
[----:B------:R-:W-:Y:S01]  /*1990*/  UIADD3 UR4, UR39, 0x1e400, URZ ;  /* 0x0001e40027047890 */ /* 0x000fe2000fffe03f */
[----:B------:R-:W-:Y:S01]  /*19a0*/  R2UR UR8, R4 ;  /* 0x00000000040872ca */ /* 0x000fe200000e0000 */
[----:B------:R-:W-:Y:S02]  /*19b0*/  WARPGROUP.ARRIVE ;  /* 0x00000000000079c5 */ /* 0x000fe40000000000 */
[----:B------:R-:W-:Y:S01]  /*19c0*/  R2UR UR9, R5 ;  /* 0x00000000050972ca */ /* 0x000fe200000e0000 */
[----:B------:R-:W-:Y:S01]  /*19d0*/  USHF.R.U32.HI UR4, URZ, 0x4, UR4 ;  /* 0x000000043f047899 */ /* 0x000fe20008011604 */
[----:B------:R-:W-:Y:S01]  /*19e0*/  UMOV UR11, 0x40000040 ;  /* 0x40000040000b7882 */ /* 0x000fe20000000000 */
[----:B------:R-:W-:-:S02]  /*19f0*/  UMOV UR7, 0x40000040 ;  /* 0x4000004000077882 */ /* 0x000fc40000000000 */
[----:B------:R-:W-:Y:S01]  /*1a00*/  ULOP3.LUT UR4, UR4, 0x3fff, URZ, 0xc0, !UPT ;  /* 0x00003fff04047892 */ /* 0x000fe2000f8ec03f */
[----:B------:R-:W-:Y:S01]  /*1a10*/  UMOV UR13, 0x40000040 ;  /* 0x40000040000d7882 */ /* 0x000fe20000000000 */
[----:B------:R-:W-:Y:S02]  /*1a20*/  UMOV UR15, 0x40000040 ;  /* 0x40000040000f7882 */ /* 0x000fe40000000000 */
[----:B------:R-:W-:Y:S01]  /*1a30*/  ULOP3.LUT UR30, UR4, 0x10000, URZ, 0xfc, !UPT ;  /* 0x00010000041e7892 */ /* 0x000fe2000f8efc3f */
[----:B------:R-:W-:Y:S01]  /*1a40*/  UMOV UR17, 0x40000040 ;  /* 0x4000004000117882 */ /* 0x000fe20000000000 */
[----:B------:R-:W-:Y:S02]  /*1a50*/  UMOV UR19, 0x40000040 ;  /* 0x4000004000137882 */ /* 0x000fe40000000000 */
[----:B------:R-:W-:Y:S02]  /*1a60*/  UIADD3 UR6, UR30, 0x2, URZ ;  /* 0x000000021e067890 */ /* 0x000fe4000fffe03f */
[----:B------:R-:W-:-:S02]  /*1a70*/  UIADD3 UR14, UR30, 0x4, URZ ;  /* 0x000000041e0e7890 */ /* 0x000fc4000fffe03f */
[----:B------:R-:W-:Y:S01]  /*1a80*/  IMAD.U32 R11, RZ, RZ, UR30 ;  /* 0x0000001eff0b7e24 */ /* 0x000fe2000f8e00ff */
[----:B------:R-:W-:Y:S01]  /*1a90*/  UMOV UR10, UR30 ;  /* 0x0000001e000a7c82 */ /* 0x000fe20008000000 */
[----:B------:R-:W-:Y:S01]  /*1aa0*/  UIADD3 UR18, UR30, 0x6, URZ ;  /* 0x000000061e127890 */ /* 0x000fe2000fffe03f */
[----:B------:R-:W-:Y:S01]  /*1ab0*/  HGMMA.64x96x16.F32.BF16 R24, gdesc[UR8], RZ, !UPT, gsb0 ;  /* 0x01600000081879f0 */ /* 0x000fe2000c0018ff */
[----:B------:R-:W-:Y:S01]  /*1ac0*/  R2UR UR10, R4 ;  /* 0x00000000040a72ca */ /* 0x000fe200000e0000 */
[----:B------:R-:W-:Y:S01]  /*1ad0*/  UMOV UR9, 0x40000040 ;  /* 0x4000004000097882 */ /* 0x000fe20000000000 */
[----:B------:R-:W-:Y:S01]  /*1ae0*/  UIADD3 UR22, UR30, 0x300, URZ ;  /* 0x000003001e167890 */ /* 0x000fe2000fffe03f */
[----:B------:R-:W-:Y:S01]  /*1af0*/  UMOV UR5, UR9 ;  /* 0x0000000900057c82 */ /* 0x000fe20008000000 */
[----:B------:R-:W-:Y:S01]  /*1b00*/  UMOV UR21, 0x40000040 ;  /* 0x4000004000157882 */ /* 0x000fe20000000000 */
[----:B------:R-:W-:Y:S01]  /*1b10*/  UMOV UR23, 0x40000040 ;  /* 0x4000004000177882 */ /* 0x000fe20000000000 */
[----:B------:R-:W-:Y:S01]  /*1b20*/  UIADD3 UR26, UR30, 0x302, URZ ;  /* 0x000003021e1a7890 */ /* 0x000fe2000fffe03f */
[----:B------:R-:W-:Y:S01]  /*1b30*/  UMOV UR25, 0x40000040 ;  /* 0x4000004000197882 */ /* 0x000fe20000000000 */
[----:B------:R-:W-:Y:S01]  /*1b40*/  UMOV UR27, 0x40000040 ;  /* 0x40000040001b7882 */ /* 0x000fe20000000000 */
[----:B------:R-:W-:Y:S01]  /*1b50*/  UMOV UR29, 0x40000040 ;  /* 0x40000040001d7882 */ /* 0x000fe20000000000 */
[----:B------:R-:W-:-:S03]  /*1b60*/  UMOV UR33, 0x40000040 ;  /* 0x4000004000217882 */ /* 0x000fc60000000000 */
[----:B------:R-:W-:Y:S02]  /*1b70*/  UIADD3 UR8, UR10, 0x2, URZ ;  /* 0x000000020a087890 */ /* 0x000fe4000fffe03f */
[----:B------:R-:W-:Y:S02]  /*1b80*/  UIADD3 UR12, UR10, 0x4, URZ ;  /* 0x000000040a0c7890 */ /* 0x000fe4000fffe03f */
[----:B------:R-:W-:Y:S02]  /*1b90*/  UIADD3 UR16, UR10, 0x6, URZ ;  /* 0x000000060a107890 */ /* 0x000fe4000fffe03f */
[----:B------:R-:W-:Y:S01]  /*1ba0*/  UIADD3 UR20, UR10, 0x400, URZ ;  /* 0x000004000a147890 */ /* 0x000fe2000fffe03f */
[----:B------:R-:W-:Y:S01]  /*1bb0*/  UMOV UR4, UR8 ;  /* 0x0000000800047c82 */ /* 0x000fe20008000000 */
[----:B------:R-:W-:Y:S02]  /*1bc0*/  UIADD3 UR24, UR10, 0x402, URZ ;  /* 0x000004020a187890 */ /* 0x000fe4000fffe03f */
[----:B------:R-:W-:-:S02]  /*1bd0*/  UIADD3 UR28, UR10, 0x404, URZ ;  /* 0x000004040a1c7890 */ /* 0x000fc4000fffe03f */
[----:B------:R-:W-:Y:S02]  /*1be0*/  UIADD3 UR32, UR10, 0x406, URZ ;  /* 0x000004060a207890 */ /* 0x000fe4000fffe03f */
        /* <DEDUP_REMOVED lines=68> */
.L_x_985:
[----:B------:R-:W-:Y:S01]  /*2030*/  R2UR UR5, R19 ;  /* 0x00000000130572ca */ /* 0x000fe200000e0000 */
[----:B------:R-:W2:Y:S01]  /*2040*/  S2UR UR7, SR_CgaCtaId ;  /* 0x00000000000779c3 */ /* 0x000ea20000008800 */
[----:B------:R-:W-:Y:S01]  /*2050*/  LOP3.LUT R12, R73, 0xffffff80, RZ, 0xc0, !PT ;  /* 0xffffff80490c7812 */ /* 0x000fe200078ec0ff */
[----:B------:R-:W-:Y:S01]  /*2060*/  ULDC UR10, c[0x0][0x288] ;  /* 0x0000a200000a7ab9 */ /* 0x000fe20000000800 */
[----:B------:R-:W-:Y:S02]  /*2070*/  LEA.HI R72, R72, R121, RZ, 0x2 ;  /* 0x0000007948487211 */ /* 0x000fe400078f10ff */
[----:B------:R-:W-:Y:S01]  /*2080*/  R2UR UR4, R18 ;  /* 0x00000000120472ca */ /* 0x000fe200000e0000 */
[----:B------:R-:W-:Y:S01]  /*2090*/  IMAD.IADD R12, R121, 0x1, -R12 ;  /* 0x00000001790c7824 */ /* 0x000fe200078e0a0c */
[----:B------:R-:W-:-:S04]  /*20a0*/  LOP3.LUT R72, R72, 0xfffffffc, RZ, 0xc0, !PT ;  /* 0xfffffffc48487812 */ /* 0x000fc800078ec0ff */
[----:B------:R-:W-:Y:S01]  /*20b0*/  SHF.R.S32.HI R7, RZ, 0x1f, R12 ;  /* 0x0000001fff077819 */ /* 0x000fe2000001140c */
[----:B------:R-:W-:Y:S01]  /*20c0*/  UISETP.NE.AND UP1, UPT, UR5, URZ, UPT ;  /* 0x0000003f0500728c */ /* 0x000fe2000bf25270 */
[----:B------:R-:W-:Y:S02]  /*20d0*/  IMAD.IADD R72, R121, 0x1, -R72 ;  /* 0x0000000179487824 */ /* 0x000fe400078e0a48 */
[----:B------:R-:W-:Y:S01]  /*20e0*/  ULDC UR5, c[0x0][0x9d8] ;  /* 0x0002760000057ab9 */ /* 0x000fe20000000800 */
[CC--:B------:R-:W-:Y:S01]  /*20f0*/  LEA.HI R13, R7.reuse, R12.reuse, RZ, 0x2 ;  /* 0x0000000c070d7211 */ /* 0x0c0fe200078f10ff */
[----:B------:R-:W-:Y:S01]  /*2100*/  FMUL.FTZ R28, R28, UR5 ;  /* 0x000000051c1c7c20 */ /* 0x000fe20008410000 */
[----:B------:R-:W-:Y:S01]  /*2110*/  LEA.HI R14, R7, R12, RZ, 0x5 ;  /* 0x0000000c070e7211 */ /* 0x000fe200078f28ff */
[----:B------:R-:W-:Y:S01]  /*2120*/  FMUL.FTZ R9, R30, UR5 ;  /* 0x000000051e097c20 */ /* 0x000fe20008410000 */
[--C-:B------:R-:W-:Y:S01]  /*2130*/  SHF.R.S32.HI R7, RZ, 0x2, R13.reuse ;  /* 0x00000002ff077819 */ /* 0x100fe2000001140d */
[----:B------:R3:W4:Y:S01]  /*2140*/  MUFU.TANH R76, R28 ;  /* 0x0000001c004c7308 */ /* 0x0007220000002400 */
[----:B------:R-:W-:Y:S01]  /*2150*/  LEA.HI R30, R74, R74, RZ, 0x1 ;  /* 0x0000004a4a1e7211 */ /* 0x000fe200078f08ff */
[----:B------:R-:W-:Y:S01]  /*2160*/  FMUL.FTZ R20, R35, UR5 ;  /* 0x0000000523147c20 */ /* 0x000fe20008410000 */
[----:B------:R-:W-:Y:S01]  /*2170*/  SHF.R.S32.HI R21, RZ, 0x5, R14 ;  /* 0x00000005ff157819 */ /* 0x000fe2000001140e */
[----:B------:R-:W-:Y:S01]  /*2180*/  UISETP.NE.AND UP0, UPT, UR4, URZ, UPT ;  /* 0x0000003f0400728c */ /* 0x000fe2000bf05270 */
[----:B------:R-:W-:Y:S01]  /*2190*/  LOP3.LUT R35, R30, 0x3fffffe, RZ, 0xc0, !PT ;  /* 0x03fffffe1e237812 */ /* 0x000fe200078ec0ff */
[----:B------:R-:W-:Y:S01]  /*21a0*/  FMUL.FTZ R29, R29, UR5 ;  /* 0x000000051d1d7c20 */ /* 0x000fe20008410000 */
[----:B------:R-:W-:Y:S01]  /*21b0*/  LEA R30, R21, UR38, 0x4 ;  /* 0x00000026151e7c11 */ /* 0x000fe2000f8e20ff */
[----:B------:R-:W-:Y:S01]  /*21c0*/  @UP1 ULDC UR4, c[0x0][0x44c] ;  /* 0x0001130000041ab9 */ /* 0x000fe20000000800 */
[----:B---3--:R-:W-:Y:S01]  /*21d0*/  SHF.R.S32.HI R28, RZ, 0x1f, R13 ;  /* 0x0000001fff1c7819 */ /* 0x008fe2000001140d */
[----:B------:R-:W-:Y:S01]  /*21e0*/  IMAD.IADD R35, R74, 0x1, -R35 ;  /* 0x000000014a237824 */ /* 0x000fe200078e0a23 */
[----:B------:R-:W-:Y:S01]  /*21f0*/  LEA.HI R21, R72, R72, RZ, 0x1 ;  /* 0x0000004848157211 */ /* 0x000fe200078f08ff */
[----:B------:R-:W-:Y:S01]  /*2200*/  FMUL.FTZ R15, R34, UR5 ;  /* 0x00000005220f7c20 */ /* 0x000fe20008410000 */
[-C--:B------:R-:W-:Y:S01]  /*2210*/  LEA.HI R28, R28, R7.reuse, RZ, 0x3 ;  /* 0x000000071c1c7211 */ /* 0x080fe200078f18ff */
[----:B------:R-:W-:Y:S01]  /*2220*/  @UP1 ULDC UR6, c[0x0][0x450] ;  /* 0x0001140000061ab9 */ /* 0x000fe20000000800 */
[----:B------:R-:W-:Y:S01]  /*2230*/  PLOP3.LUT P1, PT, PT, PT, UP1, 0x80, 0x0 ;  /* 0x000000000000781c */ /* 0x000fe20003f2f018 */
[----:B------:R-:W-:Y:S01]  /*2240*/  FMUL.FTZ R54, R54, UR5 ;  /* 0x0000000536367c20 */ /* 0x000fe20008410000 */
[----:B------:R-:W-:Y:S01]  /*2250*/  LOP3.LUT R28, R28, 0xfffffff8, RZ, 0xc0, !PT ;  /* 0xfffffff81c1c7812 */ /* 0x000fe200078ec0ff */
[----:B------:R-:W-:Y:S01]  /*2260*/  FMUL.FTZ R37, R37, UR5 ;  /* 0x0000000525257c20 */ /* 0x000fe20008410000 */
[----:B------:R-:W-:Y:S01]  /*2270*/  PLOP3.LUT P2, PT, PT, PT, UP1, 0x80, 0x0 ;  /* 0x000000000000781c */ /* 0x000fe20003f4f018 */
[----:B------:R3:W2:Y:S01]  /*2280*/  MUFU.TANH R77, R29 ;  /* 0x0000001d004d7308 */ /* 0x0006a20000002400 */
[----:B------:R-:W-:Y:S01]  /*2290*/  IADD3 R28, R30, R7, -R28 ;  /* 0x000000071e1c7210 */ /* 0x000fe20007ffe81c */
[----:B------:R-:W-:Y:S01]  /*22a0*/  FMUL.FTZ R25, R25, UR5 ;  /* 0x0000000519197c20 */ /* 0x000fe20008410000 */
[----:B------:R-:W-:Y:S01]  /*22b0*/  LOP3.LUT R7, R21, 0x1ffffffe, RZ, 0xc0, !PT ;  /* 0x1ffffffe15077812 */ /* 0x000fe200078ec0ff */
[----:B------:R-:W-:Y:S01]  /*22c0*/  FMUL.FTZ R33, R33, UR5 ;  /* 0x0000000521217c20 */ /* 0x000fe20008410000 */
[----:B------:R-:W-:Y:S01]  /*22d0*/  LOP3.LUT R13, R13, 0x7ffffffc, RZ, 0xc0, !PT ;  /* 0x7ffffffc0d0d7812 */ /* 0x000fe200078ec0ff */
[----:B------:R-:W-:-:S02]  /*22e0*/  IMAD R28, R35, 0x40, R28 ;  /* 0x00000040231c7824 */ /* 0x000fc400078e021c */
[----:B------:R-:W-:Y:S01]  /*22f0*/  FMUL.FTZ R32, R32, UR5 ;  /* 0x0000000520207c20 */ /* 0x000fe20008410000 */
[----:B------:R-:W-:Y:S02]  /*2300*/  IMAD.IADD R7, R72, 0x1, -R7 ;  /* 0x0000000148077824 */ /* 0x000fe400078e0a07 */
[----:B---3--:R-:W-:Y:S01]  /*2310*/  FMUL.FTZ R29, R43, UR5 ;  /* 0x000000052b1d7c20 */ /* 0x008fe20008410000 */
[----:B------:R3:W2:Y:S01]  /*2320*/  MUFU.TANH R81, R37 ;  /* 0x0000002500517308 */ /* 0x0006a20000002400 */
[----:B------:R-:W-:Y:S01]  /*2330*/  FMUL.FTZ R8, R24, UR5 ;  /* 0x0000000518087c20 */ /* 0x000fe20008410000 */
[----:B01----:R-:W-:Y:S01]  /*2340*/  FMUL.FTZ R0, R26, UR5 ;  /* 0x000000051a007c20 */ /* 0x003fe20008410000 */
[----:B------:R-:W-:Y:S01]  /*2350*/  LEA R7, R7, R28, 0x3 ;  /* 0x0000001c07077211 */ /* 0x000fe200078e18ff */
[----:B------:R-:W-:Y:S01]  /*2360*/  FMUL.FTZ R6, R27, UR5 ;  /* 0x000000051b067c20 */ /* 0x000fe20008410000 */
[----:B------:R-:W-:Y:S01]  /*2370*/  FMUL.FTZ R10, R31, UR5 ;  /* 0x000000051f0a7c20 */ /* 0x000fe20008410000 */
[----:B------:R-:W-:-:S02]  /*2380*/  IMAD.IADD R12, R12, 0x1, -R13 ;  /* 0x000000010c0c7824 */ /* 0x000fc400078e0a0d */
[----:B------:R-:W-:Y:S01]  /*2390*/  FMUL.FTZ R26, R39, UR5 ;  /* 0x00000005271a7c20 */ /* 0x000fe20008410000 */
[----:B------:R-:W-:Y:S01]  /*23a0*/  @P1 IMAD.HI.U32 R28, R7, UR4, RZ ;  /* 0x00000004071c1c27 */ /* 0x000fe2000f8e00ff */
[----:B------:R-:W-:Y:S01]  /*23b0*/  UIADD3 UR4, UR39, 0x30840, URZ ;  /* 0x0003084027047890 */ /* 0x000fe2000fffe03f */
[----:B------:R0:W1:Y:S02]  /*23c0*/  MUFU.TANH R43, R54 ;  /* 0x00000036002b7308 */ /* 0x0000640000002400 */
[----:B------:R-:W-:Y:S01]  /*23d0*/  FMUL.FTZ R40, R40, UR5 ;  /* 0x0000000528287c20 */ /* 0x000fe20008410000 */
[----:B------:R-:W-:Y:S01]  /*23e0*/  IMAD.MOV.U32 R34, RZ, RZ, R7 ;  /* 0x000000ffff227224 */ /* 0x000fe200078e0007 */
[----:B------:R-:W-:Y:S01]  /*23f0*/  @P2 SHF.R.U32.HI R34, RZ, UR6, R28 ;  /* 0x00000006ff222c19 */ /* 0x000fe2000801161c */
[----:B---3--:R-:W-:Y:S01]  /*2400*/  IMAD.MOV.U32 R37, RZ, RZ, -0x60 ;  /* 0xffffffa0ff257424 */ /* 0x008fe200078e00ff */
[----:B--2---:R-:W-:Y:S01]  /*2410*/  UPRMT UR4, UR7, 0x654, UR4 ;  /* 0x0000065407047896 */ /* 0x004fe20008000004 */
[----:B------:R-:W-:Y:S01]  /*2420*/  FMUL.FTZ R41, R41, UR5 ;  /* 0x0000000529297c20 */ /* 0x000fe20008410000 */
[----:B------:R-:W-:Y:S01]  /*2430*/  FMUL.FTZ R27, R42, UR5 ;  /* 0x000000052a1b7c20 */ /* 0x000fe20008410000 */
[----:B------:R2:W3:Y:S01]  /*2440*/  MUFU.TANH R75, R25 ;  /* 0x00000019004b7308 */ /* 0x0004e20000002400 */
[----:B0-----:R-:W0:Y:S01]  /*2450*/  SHFL.IDX PT, R54, R34, RZ, 0x1c1f ;  /* 0x001c1fff22367589 */ /* 0x001e2200000e0000 */
[----:B------:R-:W-:-:S02]  /*2460*/  IMAD R37, R16, R37, 0x61 ;  /* 0x0000006110257424 */ /* 0x000fc400078e0225 */
[----:B------:R-:W-:Y:S01]  /*2470*/  FMUL.FTZ R44, R44, UR5 ;  /* 0x000000052c2c7c20 */ /* 0x000fe20008410000 */
[----:B------:R-:W-:Y:S01]  /*2480*/  FMUL.FTZ R45, R45, UR5 ;  /* 0x000000052d2d7c20 */ /* 0x000fe20008410000 */
[----:B------:R-:W-:Y:S01]  /*2490*/  FMUL.FTZ R31, R46, UR5 ;  /* 0x000000052e1f7c20 */ /* 0x000fe20008410000 */
[----:B------:R-:W-:Y:S01]  /*24a0*/  FMUL.FTZ R48, R48, UR5 ;  /* 0x0000000530307c20 */ /* 0x000fe20008410000 */
[----:B------:R-:W-:Y:S01]  /*24b0*/  FMUL.FTZ R49, R49, UR5 ;  /* 0x0000000531317c20 */ /* 0x000fe20008410000 */
[----:B------:R5:W0:Y:S01]  /*24c0*/  MUFU.TANH R79, R33 ;  /* 0x00000021004f7308 */ /* 0x000a220000002400 */
[----:B--2---:R-:W-:Y:S01]  /*24d0*/  FMUL.FTZ R25, R38, UR5 ;  /* 0x0000000526197c20 */ /* 0x004fe20008410000 */
[----:B------:R-:W-:Y:S01]  /*24e0*/  FMUL.FTZ R51, R51, UR5 ;  /* 0x0000000533337c20 */ /* 0x000fe20008410000 */
[----:B------:R-:W-:Y:S01]  /*24f0*/  FMUL.FTZ R52, R52, UR5 ;  /* 0x0000000534347c20 */ /* 0x000fe20008410000 */
[----:B------:R-:W-:Y:S01]  /*2500*/  FMUL.FTZ R53, R53, UR5 ;  /* 0x0000000535357c20 */ /* 0x000fe20008410000 */
[----:B------:R-:W-:Y:S01]  /*2510*/  FMUL.FTZ R55, R55, UR5 ;  /* 0x0000000537377c20 */ /* 0x000fe20008410000 */
[----:B------:R-:W-:Y:S01]  /*2520*/  FMUL.FTZ R56, R56, UR5 ;  /* 0x0000000538387c20 */ /* 0x000fe20008410000 */
[----:B------:R-:W-:Y:S01]  /*2530*/  FMUL.FTZ R57, R57, UR5 ;  /* 0x0000000539397c20 */ /* 0x000fe20008410000 */
[----:B------:R-:W-:Y:S01]  /*2540*/  FMUL.FTZ R24, R59, UR5 ;  /* 0x000000053b187c20 */ /* 0x000fe20008410000 */
[----:B-----5:R-:W-:Y:S01]  /*2550*/  FMUL.FTZ R33, R47, UR5 ;  /* 0x000000052f217c20 */ /* 0x020fe20008410000 */
[----:B------:R-:W-:Y:S01]  /*2560*/  FMUL.FTZ R60, R60, UR5 ;  /* 0x000000053c3c7c20 */ /* 0x000fe20008410000 */
        /* <DEDUP_REMOVED lines=11> */
[----:B------:R2:W0:Y:S01]  /*2620*/  MUFU.TANH R78, R32 ;  /* 0x00000020004e7308 */ /* 0x0004220000002400 */
[----:B------:R-:W-:Y:S01]  /*2630*/  FMUL.FTZ R58, R58, UR5 ;  /* 0x000000053a3a7c20 */ /* 0x000fe20008410000 */
[----:B------:R-:W-:Y:S01]  /*2640*/  FMUL.FTZ R36, R36, UR5 ;  /* 0x0000000524247c20 */ /* 0x000fe20008410000 */
[----:B------:R-:W-:Y:S01]  /*2650*/  PLOP3.LUT P1, PT, PT, PT, UP0, 0x40, 0x0 ;  /* 0x000000000000781c */ /* 0x000fe20003f2e808 */
[----:B------:R-:W-:Y:S01]  /*2660*/  SYNCS.ARRIVE.TRANS64.RED.A1T0 RZ, [UR4], RZ ;  /* 0x000000ffffff79a7 */ /* 0x000fe20008100404 */
[----:B------:R-:W-:Y:S01]  /*2670*/  IMAD R13, R16, -0x60, R23 ;  /* 0xffffffa0100d7824 */ /* 0x000fe200078e0217 */
[----:B------:R-:W-:Y:S01]  /*2680*/  ULDC UR4, c[0x0][0x9dc] ;  /* 0x0002770000047ab9 */ /* 0x000fe20000000800 */
[----:B------:R-:W-:Y:S01]  /*2690*/  ULDC UR6, c[0x0][0x9e0] ;  /* 0x0002780000067ab9 */ /* 0x000fe20000000800 */
[----:B------:R-:W0:Y:S01]  /*26a0*/  MUFU.TANH R8, R8 ;  /* 0x0000000800087308 */ /* 0x000e220000002400 */
[----:B--2---:R-:W-:Y:S01]  /*26b0*/  IMAD R32, R12, -0x2, R37 ;  /* 0xfffffffe0c207824 */ /* 0x004fe200078e0225 */
[----:B------:R-:W-:Y:S01]  /*26c0*/  ULOP3.LUT UR7, URZ, UR4, URZ, 0x33, !UPT ;  /* 0x000000043f077292 */ /* 0x000fe2000f8e333f */
[----:B------:R-:W-:-:S02]  /*26d0*/  VIADD R35, R13, 0x60 ;  /* 0x000000600d237836 */ /* 0x000fc40000000000 */
[----:B------:R-:W-:Y:S01]  /*26e0*/  FMUL.FTZ R50, R50, UR5 ;  /* 0x0000000532327c20 */ /* 0x000fe20008410000 */
[----:B------:R-:W-:Y:S02]  /*26f0*/  VIADD R46, R37, 0xffffffff ;  /* 0xffffffff252e7836 */ /* 0x000fe40000000000 */
[----:B------:R-:W-:Y:S01]  /*2700*/  IMAD R38, R12, -0x2, R35 ;  /* 0xfffffffe0c267824 */ /* 0x000fe200078e0223 */
[----:B------:R-:W2:Y:S01]  /*2710*/  MUFU.TANH R0, R0 ;  /* 0x0000000000007308 */ /* 0x000ea20000002400 */
[----:B------:R-:W-:-:S07]  /*2720*/  IMAD.U32 R13, RZ, RZ, UR7 ;  /* 0x00000007ff0d7e24 */ /* 0x000fce000f8e00ff */
[----:B------:R-:W0:Y:S08]  /*2730*/  MUFU.TANH R6, R6 ;  /* 0x0000000600067308 */ /* 0x000e300000002400 */
        /* <DEDUP_REMOVED lines=36> */
[----:B------:R5:W0:Y:S08]  /*2980*/  MUFU.TANH R80, R36 ;  /* 0x0000002400507308 */ /* 0x000a300000002400 */
[----:B------:R4:W1:Y:S01]  /*2990*/  MUFU.TANH R39, R50 ;  /* 0x0000003200277308 */ /* 0x0008620000002400 */
[----:B-----5:R-:W-:-:S05]  /*29a0*/  IADD3 R36, R32, -UR10, R23 ;  /* 0x8000000a20247c10 */ /* 0x020fca000fffe017 */
[C---:B------:R-:W-:Y:S02]  /*29b0*/  VIADD R59, R36.reuse, UR6 ;  /* 0x00000006243b7c36 */ /* 0x040fe40008000000 */
[----:B------:R-:W-:Y:S02]  /*29c0*/  VIADD R42, R36, UR7 ;  /* 0x00000007242a7c36 */ /* 0x000fe40008000000 */
[----:B----4-:R-:W-:Y:S01]  /*29d0*/  VIADD R50, R32, 0xffffffff ;  /* 0xffffffff20327836 */ /* 0x010fe20000000000 */
[----:B0-----:R-:W-:Y:S01]  /*29e0*/  VIADDMNMX R35, R54, R59, R38, PT ;  /* 0x0000003b36237246 */ /* 0x001fe20003800126 */
[----:B------:R-:W-:Y:S01]  /*29f0*/  IMAD.IADD R36, R42, 0x1, R54 ;  /* 0x000000012a247824 */ /* 0x000fe200078e0236 */
[----:B--23--:R-:W-:Y:S06]  /*2a00*/  @P1 BRA `(.L_x_986) ;  /* 0x00000000005c1947 */ /* 0x00cfec0003800000 */
[----:B------:R-:W-:Y:S01]  /*2a10*/  IADD3 R37, R23, -UR10, R54 ;  /* 0x8000000a17257c10 */ /* 0x000fe2000fffe036 */
[----:B------:R-:W-:Y:S03]  /*2a20*/  BSSY B0, `(.L_x_987) ;  /* 0x0000012000007945 */ /* 0x000fe60003800000 */
[----:B------:R-:W-:-:S13]  /*2a30*/  ISETP.GT.AND P1, PT, R37, -0x1, PT ;  /* 0xffffffff2500780c */ /* 0x000fda0003f24270 */
[----:B------:R-:W-:Y:S05]  /*2a40*/  @P1 BRA `(.L_x_988) ;  /* 0x0000000000241947 */ /* 0x000fea0003800000 */
[----:B------:R-:W-:Y:S01]  /*2a50*/  ULDC UR4, c[0x0][0x9e4] ;  /* 0x0002790000047ab9 */ /* 0x000fe20000000800 */
[----:B------:R-:W-:Y:S01]  /*2a60*/  LOP3.LUT R37, RZ, R37, RZ, 0x33, !PT ;  /* 0x00000025ff257212 */ /* 0x000fe200078e33ff */
[----:B------:R-:W-:-:S05]  /*2a70*/  IMAD.U32 R54, RZ, RZ, UR4 ;  /* 0x00000004ff367e24 */ /* 0x000fca000f8e00ff */
[----:B------:R-:W-:-:S13]  /*2a80*/  ISETP.NE.AND P1, PT, R54, 0x1, PT ;  /* 0x000000013600780c */ /* 0x000fda0003f25270 */
[----:B------:R-:W0:Y:S02]  /*2a90*/  @P1 LDC.64 R62, c[0x0][0x9e8] ;  /* 0x00027a00ff3e1b82 */ /* 0x000e240000000a00 */
[----:B0-----:R-:W-:-:S05]  /*2aa0*/  @P1 IMAD.HI.U32 R32, R37, R62, RZ ;  /* 0x0000003e25201227 */ /* 0x001fca00078e00ff */
[----:B------:R-:W-:-:S04]  /*2ab0*/  @P1 SHF.R.U32.HI R37, RZ, R63, R32 ;  /* 0x0000003fff251219 */ /* 0x000fc80000011620 */
[----:B------:R-:W-:Y:S01]  /*2ac0*/  LOP3.LUT R37, RZ, R37, RZ, 0x33, !PT ;  /* 0x00000025ff257212 */ /* 0x000fe200078e33ff */
[----:B------:R-:W-:Y:S06]  /*2ad0*/  BRA `(.L_x_989) ;  /* 0x0000000000187947 */ /* 0x000fec0003800000 */
.L_x_988:
[----:B------:R-:W-:Y:S02]  /*2ae0*/  ULDC UR4, c[0x0][0x9e4] ;  /* 0x0002790000047ab9 */ /* 0x000fe40000000800 */
[----:B------:R-:W-:-:S04]  /*2af0*/  MOV R54, UR4 ;  /* 0x0000000400367c02 */ /* 0x000fc80008000f00 */
[----:B------:R-:W-:-:S13]  /*2b00*/  ISETP.NE.AND P1, PT, R54, 0x1, PT ;  /* 0x000000013600780c */ /* 0x000fda0003f25270 */
[----:B------:R-:W0:Y:S02]  /*2b10*/  @P1 LDC.64 R62, c[0x0][0x9e8] ;  /* 0x00027a00ff3e1b82 */ /* 0x000e240000000a00 */
[----:B0-----:R-:W-:-:S05]  /*2b20*/  @P1 IMAD.HI.U32 R32, R37, R62, RZ ;  /* 0x0000003e25201227 */ /* 0x001fca00078e00ff */
[----:B------:R-:W-:-:S07]  /*2b30*/  @P1 SHF.R.U32.HI R37, RZ, R63, R32 ;  /* 0x0000003fff251219 */ /* 0x000fce0000011620 */
.L_x_989:
[----:B------:R-:W-:Y:S05]  /*2b40*/  BSYNC B0 ;  /* 0x0000000000007941 */ /* 0x000fea0003800000 */
.L_x_987:
[----:B------:R-:W-:-:S05]  /*2b50*/  IMAD R37, R37, R54, R50 ;  /* 0x0000003625257224 */ /* 0x000fca00078e0232 */
[----:B------:R-:W-:Y:S02]  /*2b60*/  VIADDMNMX R35, R37, R54, R35, PT ;  /* 0x0000003625237246 */ /* 0x000fe40003800123 */
[----:B------:R-:W-:-:S07]  /*2b70*/  VIMNMX R36, R36, R37, !PT ;  /* 0x0000002524247248 */ /* 0x000fce0007fe0100 */
.L_x_986:
[C---:B------:R-:W-:Y:S01]  /*2b80*/  ISETP.GE.AND P2, PT, R46.reuse, 0x9, PT ;  /* 0x000000092e00780c */ /* 0x040fe20003f46270 */
[----:B------:R-:W0:Y:S01]  /*2b90*/  SHFL.IDX PT, R37, R34, 0x1, 0x1c1f ;  /* 0x003c1f0022257f89 */ /* 0x000e2200000e0000 */
[----:B------:R-:W-:Y:S02]  /*2ba0*/  ISETP.GE.AND P1, PT, R46, 0x2, PT ;  /* 0x000000022e00780c */ /* 0x000fe40003f26270 */
[C---:B------:R-:W-:Y:S02]  /*2bb0*/  ISETP.GT.AND P3, PT, R36.reuse, 0x8, !P2 ;  /* 0x000000082400780c */ /* 0x040fe40005764270 */
[----:B------:R-:W-:Y:S02]  /*2bc0*/  ISETP.GT.AND P4, PT, R36, 0x1, !P1 ;  /* 0x000000012400780c */ /* 0x000fe40004f84270 */
[----:B------:R-:W-:Y:S02]  /*2bd0*/  ISETP.LT.OR P3, PT, R35, 0x9, P3 ;  /* 0x000000092300780c */ /* 0x000fe40001f61670 */
[----:B------:R-:W-:-:S02]  /*2be0*/  ISETP.GE.AND P5, PT, R46, 0x11, PT ;  /* 0x000000112e00780c */ /* 0x000fc40003fa6270 */
[----:B------:R-:W-:Y:S02]  /*2bf0*/  FSEL R63, R76, -INF , !P3 ;  /* 0xff8000004c3f7808 */ /* 0x000fe40005800000 */
[----:B------:R-:W-:Y:S02]  /*2c00*/  ISETP.LT.OR P4, PT, R35, 0x2, P4 ;  /* 0x000000022300780c */ /* 0x000fe40002781670 */
[----:B------:R-:W-:Y:S02]  /*2c10*/  ISETP.GT.AND P3, PT, R36, 0x10, !P5 ;  /* 0x000000102400780c */ /* 0x000fe40006f64270 */
[----:B------:R-:W-:Y:S02]  /*2c20*/  ISETP.GE.AND P6, PT, R46, 0xa, PT ;  /* 0x0000000a2e00780c */ /* 0x000fe40003fc6270 */
[----:B------:R-:W-:Y:S02]  /*2c30*/  FSEL R75, R75, -INF , !P4 ;  /* 0xff8000004b4b7808 */ /* 0x000fe40006000000 */
[----:B------:R-:W-:-:S02]  /*2c40*/  P2R R62, PR, RZ, 0x20 ;  /* 0x00000020ff3e7803 */ /* 0x000fc40000000000 */
[C---:B------:R-:W-:Y:S02]  /*2c50*/  ISETP.LT.OR P3, PT, R35.reuse, 0x11, P3 ;  /* 0x000000112300780c */ /* 0x040fe40001f61670 */
[----:B------:R-:W-:Y:S02]  /*2c60*/  ISETP.GT.AND P4, PT, R36, 0x9, !P6 ;  /* 0x000000092400780c */ /* 0x000fe40007784270 */
[----:B------:R-:W-:Y:S02]  /*2c70*/  ISETP.GE.AND P5, PT, R46, 0x12, PT ;  /* 0x000000122e00780c */ /* 0x000fe40003fa6270 */
[----:B------:R-:W-:Y:S02]  /*2c80*/  FSEL R67, R78, -INF , !P3 ;  /* 0xff8000004e437808 */ /* 0x000fe40005800000 */
[----:B------:R-:W-:Y:S02]  /*2c90*/  ISETP.LT.OR P4, PT, R35, 0xa, P4 ;  /* 0x0000000a2300780c */ /* 0x000fe40002781670 */
[----:B------:R-:W-:-:S02]  /*2ca0*/  ISETP.GT.AND P3, PT, R36, 0x11, !P5 ;  /* 0x000000112400780c */ /* 0x000fc40006f64270 */
[----:B------:R-:W-:Y:S02]  /*2cb0*/  FSEL R77, R77, -INF , !P4 ;  /* 0xff8000004d4d7808 */ /* 0x000fe40006000000 */
[----:B------:R-:W-:Y:S02]  /*2cc0*/  ISETP.LT.OR P3, PT, R35, 0x12, P3 ;  /* 0x000000122300780c */ /* 0x000fe40001f61670 */
[----:B------:R-:W-:Y:S02]  /*2cd0*/  ISETP.GE.AND P4, PT, R46, 0x19, PT ;  /* 0x000000192e00780c */ /* 0x000fe40003f86270 */
[----:B------:R-:W-:Y:S02]  /*2ce0*/  FSEL R79, R79, -INF , !P3 ;  /* 0xff8000004f4f7808 */ /* 0x000fe40005800000 */
[----:B------:R-:W-:Y:S02]  /*2cf0*/  ISETP.GT.AND P3, PT, R36, 0x18, !P4 ;  /* 0x000000182400780c */ /* 0x000fe40006764270 */
[----:B------:R-:W-:-:S02]  /*2d00*/  P2R R70, PR, RZ, 0x10 ;  /* 0x00000010ff467803 */ /* 0x000fc40000000000 */
[C---:B------:R-:W-:Y:S02]  /*2d10*/  ISETP.LT.OR P3, PT, R35.reuse, 0x19, P3 ;  /* 0x000000192300780c */ /* 0x040fe40001f61670 */
[----:B------:R-:W-:Y:S02]  /*2d20*/  ISETP.GE.AND P4, PT, R46, 0x1a, PT ;  /* 0x0000001a2e00780c */ /* 0x000fe40003f86270 */
[----:B------:R-:W-:Y:S02]  /*2d30*/  FSEL R71, R80, -INF , !P3 ;  /* 0xff80000050477808 */ /* 0x000fe40005800000 */
[----:B------:R-:W-:Y:S02]  /*2d40*/  ISETP.GT.AND P3, PT, R36, 0x19, !P4 ;  /* 0x000000192400780c */ /* 0x000fe40006764270 */
[----:B------:R-:W-:Y:S02]  /*2d50*/  P2R R72, PR, RZ, 0x10 ;  /* 0x00000010ff487803 */ /* 0x000fe40000000000 */
[----:B------:R-:W-:-:S02]  /*2d60*/  ISETP.LT.OR P3, PT, R35, 0x1a, P3 ;  /* 0x0000001a2300780c */ /* 0x000fc40001f61670 */
[----:B------:R-:W-:Y:S02]  /*2d70*/  ISETP.GE.AND P4, PT, R46, 0x21, PT ;  /* 0x000000212e00780c */ /* 0x000fe40003f86270 */
[----:B------:R-:W-:Y:S02]  /*2d80*/  FSEL R81, R81, -INF , !P3 ;  /* 0xff80000051517808 */ /* 0x000fe40005800000 */
[----:B------:R-:W-:Y:S02]  /*2d90*/  ISETP.GT.AND P3, PT, R36, 0x20, !P4 ;  /* 0x000000202400780c */ /* 0x000fe40006764270 */
[----:B------:R-:W-:Y:S02]  /*2da0*/  P2R R74, PR, RZ, 0x10 ;  /* 0x00000010ff4a7803 */ /* 0x000fe40000000000 */
[----:B------:R-:W-:Y:S02]  /*2db0*/  ISETP.LT.OR P3, PT, R35, 0x21, P3 ;  /* 0x000000212300780c */ /* 0x000fe40001f61670 */
[----:B------:R-:W-:-:S02]  /*2dc0*/  ISETP.GE.AND P4, PT, R46, 0x22, PT ;  /* 0x000000222e00780c */ /* 0x000fc40003f86270 */
[----:B------:R-:W-:Y:S02]  /*2dd0*/  FSEL R73, R40, -INF , !P3 ;  /* 0xff80000028497808 */ /* 0x000fe40005800000 */
[----:B------:R-:W-:Y:S02]  /*2de0*/  ISETP.GT.AND P3, PT, R36, 0x21, !P4 ;  /* 0x000000212400780c */ /* 0x000fe40006764270 */
[----:B------:R-:W-:Y:S02]  /*2df0*/  P2R R76, PR, RZ, 0x10 ;  /* 0x00000010ff4c7803 */ /* 0x000fe40000000000 */
[----:B------:R-:W-:Y:S02]  /*2e00*/  ISETP.LT.OR P3, PT, R35, 0x22, P3 ;  /* 0x000000222300780c */ /* 0x000fe40001f61670 */
[----:B------:R-:W-:Y:S02]  /*2e10*/  ISETP.GE.AND P4, PT, R46, 0x29, PT ;  /* 0x000000292e00780c */ /* 0x000fe40003f86270 */
[----:B------:R-:W-:-:S02]  /*2e20*/  FSEL R83, R41, -INF , !P3 ;  /* 0xff80000029537808 */ /* 0x000fc40005800000 */
[----:B------:R-:W-:Y:S02]  /*2e30*/  ISETP.GT.AND P3, PT, R36, 0x28, !P4 ;  /* 0x000000282400780c */ /* 0x000fe40006764270 */
[----:B------:R-:W-:Y:S02]  /*2e40*/  P2R R78, PR, RZ, 0x10 ;  /* 0x00000010ff4e7803 */ /* 0x000fe40000000000 */
[----:B------:R-:W-:Y:S02]  /*2e50*/  ISETP.LT.OR P3, PT, R35, 0x29, P3 ;  /* 0x000000292300780c */ /* 0x000fe40001f61670 */
[----:B------:R-:W-:Y:S02]  /*2e60*/  ISETP.GE.AND P4, PT, R46, 0x2a, PT ;  /* 0x0000002a2e00780c */ /* 0x000fe40003f86270 */
[----:B------:R-:W-:Y:S02]  /*2e70*/  FSEL R85, R44, -INF , !P3 ;  /* 0xff8000002c557808 */ /* 0x000fe40005800000 */
[----:B------:R-:W-:-:S02]  /*2e80*/  ISETP.GT.AND P3, PT, R36, 0x29, !P4 ;  /* 0x000000292400780c */ /* 0x000fc40006764270 */
[----:B------:R-:W-:Y:S02]  /*2e90*/  P2R R80, PR, RZ, 0x10 ;  /* 0x00000010ff507803 */ /* 0x000fe40000000000 */
        /* <DEDUP_REMOVED lines=41> */
[----:B------:R-:W-:Y:S02]  /*3130*/  P2R R66, PR, RZ, 0x20 ;  /* 0x00000020ff427803 */ /* 0x000fe40000000000 */
[----:B------:R-:W-:Y:S02]  /*3140*/  FSEL R61, R61, -INF , !P3 ;  /* 0xff8000003d3d7808 */ /* 0x000fe40005800000 */
[----:B------:R-:W-:Y:S02]  /*3150*/  ISETP.GE.AND P3, PT, R46, 0x51, PT ;  /* 0x000000512e00780c */ /* 0x000fe40003f66270 */
[----:B------:R-:W-:Y:S02]  /*3160*/  P2R R54, PR, RZ, 0x40 ;  /* 0x00000040ff367803 */ /* 0x000fe40000000000 */
[----:B------:R-:W-:Y:S02]  /*3170*/  ISETP.GT.AND P4, PT, R36, 0x50, !P3 ;  /* 0x000000502400780c */ /* 0x000fe40005f84270 */
[----:B------:R-:W-:-:S02]  /*3180*/  R2UR UR4, R18 ;  /* 0x00000000120472ca */ /* 0x000fc400000e0000 */
[----:B------:R-:W-:-:S04]  /*3190*/  ISETP.LT.OR P4, PT, R35, 0x51, P4 ;  /* 0x000000512300780c */ /* 0x000fc80002781670 */
[----:B------:R-:W-:Y:S02]  /*31a0*/  FSEL R95, R64, -INF , !P4 ;  /* 0xff800000405f7808 */ /* 0x000fe40006000000 */
[----:B------:R-:W-:-:S04]  /*31b0*/  ISETP.GE.AND P4, PT, R46, 0x52, PT ;  /* 0x000000522e00780c */ /* 0x000fc80003f86270 */
[----:B------:R-:W-:Y:S01]  /*31c0*/  ISETP.GT.AND P5, PT, R36, 0x51, !P4 ;  /* 0x000000512400780c */ /* 0x000fe200067a4270 */
[----:B------:R-:W-:-:S03]  /*31d0*/  UISETP.NE.AND UP0, UPT, UR4, URZ, UPT ;  /* 0x0000003f0400728c */ /* 0x000fc6000bf05270 */
[----:B------:R-:W-:-:S04]  /*31e0*/  ISETP.LT.OR P5, PT, R35, 0x52, P5 ;  /* 0x000000522300780c */ /* 0x000fc80002fa1670 */
[----:B------:R-:W-:Y:S02]  /*31f0*/  FSEL R65, R65, -INF , !P5 ;  /* 0xff80000041417808 */ /* 0x000fe40006800000 */
[----:B------:R-:W-:-:S04]  /*3200*/  ISETP.GE.AND P5, PT, R46, 0x59, PT ;  /* 0x000000592e00780c */ /* 0x000fc80003fa6270 */
[----:B------:R-:W-:-:S04]  /*3210*/  ISETP.GT.AND P6, PT, R36, 0x58, !P5 ;  /* 0x000000582400780c */ /* 0x000fc80006fc4270 */
[----:B------:R-:W-:-:S04]  /*3220*/  ISETP.LT.OR P6, PT, R35, 0x59, P6 ;  /* 0x000000592300780c */ /* 0x000fc800037c1670 */
[----:B------:R-:W-:Y:S02]  /*3230*/  FSEL R32, R68, -INF , !P6 ;  /* 0xff80000044207808 */ /* 0x000fe40007000000 */
[----:B------:R-:W-:-:S04]  /*3240*/  ISETP.GE.AND P6, PT, R46, 0x1, PT ;  /* 0x000000012e00780c */ /* 0x000fc80003fc6270 */
[----:B------:R-:W-:Y:S02]  /*3250*/  P2R R44, PR, RZ, 0x40 ;  /* 0x00000040ff2c7803 */ /* 0x000fe40000000000 */
[----:B------:R-:W-:-:S04]  /*3260*/  ISETP.GT.AND P6, PT, R36, RZ, !P6 ;  /* 0x000000ff2400720c */ /* 0x000fc800077c4270 */
[----:B------:R-:W-:-:S04]  /*3270*/  ISETP.LT.OR P6, PT, R35, 0x1, P6 ;  /* 0x000000012300780c */ /* 0x000fc800037c1670 */
[----:B------:R-:W-:Y:S02]  /*3280*/  FSEL R41, R8, -INF , !P6 ;  /* 0xff80000008297808 */ /* 0x000fe40007000000 */
[----:B------:R-:W-:-:S04]  /*3290*/  ISETP.GE.AND P6, PT, R46, 0x5a, PT ;  /* 0x0000005a2e00780c */ /* 0x000fc80003fc6270 */
[----:B------:R-:W-:Y:S02]  /*32a0*/  P2R R68, PR, RZ, 0x40 ;  /* 0x00000040ff447803 */ /* 0x000fe40000000000 */
[----:B------:R-:W-:Y:S01]  /*32b0*/  ISETP.GT.AND P6, PT, R36, 0x59, !P6 ;  /* 0x000000592400780c */ /* 0x000fe200077c4270 */
[----:B0-----:R-:W-:-:S03]  /*32c0*/  IMAD.IADD R36, R42, 0x1, R37 ;  /* 0x000000012a247824 */ /* 0x001fc600078e0225 */
[----:B------:R-:W-:Y:S02]  /*32d0*/  ISETP.LT.OR P6, PT, R35, 0x5a, P6 ;  /* 0x0000005a2300780c */ /* 0x000fe400037c1670 */
[----:B------:R-:W-:Y:S02]  /*32e0*/  VIADDMNMX R35, R37, R59, R38, PT ;  /* 0x0000003b25237246 */ /* 0x000fe40003800126 */
[----:B------:R-:W-:Y:S02]  /*32f0*/  FSEL R69, R69, -INF , !P6 ;  /* 0xff80000045457808 */ /* 0x000fe40007000000 */
[----:B------:R-:W-:-:S13]  /*3300*/  PLOP3.LUT P6, PT, PT, PT, UP0, 0x40, 0x0 ;  /* 0x000000000000781c */ /* 0x000fda0003fce808 */
[----:B------:R-:W-:Y:S05]  /*3310*/  @P6 BRA `(.L_x_990) ;  /* 0x00000000005c6947 */ /* 0x000fea0003800000 */
        /* <DEDUP_REMOVED lines=13> */
.L_x_992:
[----:B------:R-:W-:Y:S02]  /*33f0*/  ULDC UR4, c[0x0][0x9e4] ;  /* 0x0002790000047ab9 */ /* 0x000fe40000000800 */
[----:B------:R-:W-:-:S05]  /*3400*/  IMAD.U32 R34, RZ, RZ, UR4 ;  /* 0x00000004ff227e24 */ /* 0x000fca000f8e00ff */
[----:B------:R-:W-:-:S13]  /*3410*/  ISETP.NE.AND P6, PT, R34, 0x1, PT ;  /* 0x000000012200780c */ /* 0x000fda0003fc5270 */
[----:B------:R-:W0:Y:S02]  /*3420*/  @P6 LDC.64 R58, c[0x0][0x9e8] ;  /* 0x00027a00ff3a6b82 */ /* 0x000e240000000a00 */
[----:B0-----:R-:W-:-:S05]  /*3430*/  @P6 IMAD.HI.U32 R8, R37, R58, RZ ;  /* 0x0000003a25086227 */ /* 0x001fca00078e00ff */
[----:B------:R-:W-:-:S07]  /*3440*/  @P6 SHF.R.U32.HI R37, RZ, R59, R8 ;  /* 0x0000003bff256219 */ /* 0x000fce0000011608 */
.L_x_993:
[----:B------:R-:W-:Y:S05]  /*3450*/  BSYNC B0 ;  /* 0x0000000000007941 */ /* 0x000fea0003800000 */
.L_x_991:
[----:B------:R-:W-:-:S05]  /*3460*/  IMAD R37, R37, R34, R50 ;  /* 0x0000002225257224 */ /* 0x000fca00078e0232 */
[----:B------:R-:W-:Y:S02]  /*3470*/  VIADDMNMX R35, R37, R34, R35, PT ;  /* 0x0000002225237246 */ /* 0x000fe40003800123 */
[----:B------:R-:W-:-:S07]  /*3480*/  VIMNMX R36, R36, R37, !PT ;  /* 0x0000002524247248 */ /* 0x000fce0007fe0100 */
.L_x_990:
[C---:B------:R-:W-:Y:S02]  /*3490*/  ISETP.GT.AND P1, PT, R36.reuse, 0x1, !P1 ;  /* 0x000000012400780c */ /* 0x040fe40004f24270 */
[----:B------:R-:W-:Y:S02]  /*34a0*/  ISETP.GT.AND P2, PT, R36, 0x8, !P2 ;  /* 0x000000082400780c */ /* 0x000fe40005744270 */
[C---:B------:R-:W-:Y:S02]  /*34b0*/  ISETP.LT.OR P1, PT, R35.reuse, 0x2, P1 ;  /* 0x000000022300780c */ /* 0x040fe40000f21670 */
[----:B------:R-:W-:Y:S02]  /*34c0*/  ISETP.LT.OR P2, PT, R35, 0x9, P2 ;  /* 0x000000092300780c */ /* 0x000fe40001741670 */
[----:B------:R-:W-:Y:S02]  /*34d0*/  FSEL R6, R6, -INF , !P1 ;  /* 0xff80000006067808 */ /* 0x000fe40004800000 */
[----:B------:R-:W-:-:S02]  /*34e0*/  ISETP.NE.AND P1, PT, R54, RZ, PT ;  /* 0x000000ff3600720c */ /* 0x000fc40003f25270 */
[----:B------:R-:W-:Y:S02]  /*34f0*/  FSEL R34, R9, -INF , !P2 ;  /* 0xff80000009227808 */ /* 0x000fe40005000000 */
[----:B------:R-:W-:Y:S02]  /*3500*/  ISETP.GT.AND P1, PT, R36, 0x9, !P1 ;  /* 0x000000092400780c */ /* 0x000fe40004f24270 */
[----:B------:R-:W-:Y:S02]  /*3510*/  ISETP.NE.AND P2, PT, R66, RZ, PT ;  /* 0x000000ff4200720c */ /* 0x000fe40003f45270 */
[----:B------:R-:W-:Y:S02]  /*3520*/  ISETP.LT.OR P1, PT, R35, 0xa, P1 ;  /* 0x0000000a2300780c */ /* 0x000fe40000f21670 */
[----:B------:R-:W-:Y:S02]  /*3530*/  FMNMX.FTZ R8, R41, R75, !PT ;  /* 0x0000004b29087209 */ /* 0x000fe40007810000 */
[----:B------:R-:W-:-:S02]  /*3540*/  FSEL R38, R10, -INF , !P1 ;  /* 0xff8000000a267808 */ /* 0x000fc40004800000 */
[----:B------:R-:W-:Y:S02]  /*3550*/  ISETP.NE.AND P1, PT, R62, RZ, PT ;  /* 0x000000ff3e00720c */ /* 0x000fe40003f25270 */
[----:B------:R-:W-:Y:S02]  /*3560*/  ISETP.NE.AND P6, PT, R70, RZ, PT ;  /* 0x000000ff4600720c */ /* 0x000fe40003fc5270 */
[----:B------:R-:W-:Y:S02]  /*3570*/  ISETP.GT.AND P1, PT, R36, 0x10, !P1 ;  /* 0x000000102400780c */ /* 0x000fe40004f24270 */
[----:B------:R-:W-:Y:S02]  /*3580*/  FMNMX.FTZ R8, R63, R8, !PT ;  /* 0x000000083f087209 */ /* 0x000fe40007810000 */
[----:B------:R-:W-:Y:S02]  /*3590*/  ISETP.LT.OR P1, PT, R35, 0x11, P1 ;  /* 0x000000112300780c */ /* 0x000fe40000f21670 */
[----:B------:R-:W-:-:S02]  /*35a0*/  FMNMX.FTZ R8, R77, R8, !PT ;  /* 0x000000084d087209 */ /* 0x000fc40007810000 */
[----:B------:R-:W-:Y:S02]  /*35b0*/  FSEL R40, R15, -INF , !P1 ;  /* 0xff8000000f287808 */ /* 0x000fe40004800000 */
[----:B------:R-:W-:Y:S02]  /*35c0*/  ISETP.GT.AND P1, PT, R36, 0x11, !P2 ;  /* 0x000000112400780c */ /* 0x000fe40005724270 */
[----:B------:R-:W-:Y:S02]  /*35d0*/  FMNMX.FTZ R8, R67, R8, !PT ;  /* 0x0000000843087209 */ /* 0x000fe40007810000 */
[----:B------:R-:W-:Y:S02]  /*35e0*/  ISETP.LT.OR P1, PT, R35, 0x12, P1 ;  /* 0x000000122300780c */ /* 0x000fe40000f21670 */
[----:B------:R-:W-:Y:S02]  /*35f0*/  FMNMX.FTZ R8, R79, R8, !PT ;  /* 0x000000084f087209 */ /* 0x000fe40007810000 */
[----:B------:R-:W-:-:S02]  /*3600*/  FSEL R20, R20, -INF , !P1 ;  /* 0xff80000014147808 */ /* 0x000fc40004800000 */
[----:B------:R-:W-:Y:S02]  /*3610*/  ISETP.GT.AND P1, PT, R36, 0x18, !P6 ;  /* 0x000000182400780c */ /* 0x000fe40007724270 */
[----:B------:R-:W-:Y:S02]  /*3620*/  FMNMX.FTZ R8, R71, R8, !PT ;  /* 0x0000000847087209 */ /* 0x000fe40007810000 */
[----:B------:R-:W-:Y:S02]  /*3630*/  ISETP.LT.OR P1, PT, R35, 0x19, P1 ;  /* 0x000000192300780c */ /* 0x000fe40000f21670 */
[----:B------:R-:W-:Y:S02]  /*3640*/  FMNMX.FTZ R8, R81, R8, !PT ;  /* 0x0000000851087209 */ /* 0x000fe40007810000 */
[----:B------:R-:W-:Y:S02]  /*3650*/  FSEL R42, R25, -INF , !P1 ;  /* 0xff800000192a7808 */ /* 0x000fe40004800000 */
[----:B------:R-:W-:-:S02]  /*3660*/  ISETP.NE.AND P1, PT, R72, RZ, PT ;  /* 0x000000ff4800720c */ /* 0x000fc40003f25270 */
[----:B------:R-:W-:Y:S02]  /*3670*/  FMNMX.FTZ R8, R73, R8, !PT ;  /* 0x0000000849087209 */ /* 0x000fe40007810000 */
[----:B------:R-:W-:Y:S02]  /*3680*/  ISETP.GT.AND P1, PT, R36, 0x19, !P1 ;  /* 0x000000192400780c */ /* 0x000fe40004f24270 */
[----:B------:R-:W-:Y:S02]  /*3690*/  FMNMX.FTZ R8, R83, R8, !PT ;  /* 0x0000000853087209 */ /* 0x000fe40007810000 */
[----:B------:R-:W-:Y:S02]  /*36a0*/  ISETP.LT.OR P1, PT, R35, 0x1a, P1 ;  /* 0x0000001a2300780c */ /* 0x000fe40000f21670 */
[----:B------:R-:W-:Y:S02]  /*36b0*/  FMNMX.FTZ R8, R85, R8, !PT ;  /* 0x0000000855087209 */ /* 0x000fe40007810000 */
[----:B------:R-:W-:-:S02]  /*36c0*/  FSEL R26, R26, -INF , !P1 ;  /* 0xff8000001a1a7808 */ /* 0x000fc40004800000 */
[----:B------:R-:W-:Y:S02]  /*36d0*/  ISETP.NE.AND P1, PT, R74, RZ, PT ;  /* 0x000000ff4a00720c */ /* 0x000fe40003f25270 */
[----:B------:R-:W-:Y:S02]  /*36e0*/  FMNMX.FTZ R8, R45, R8, !PT ;  /* 0x000000082d087209 */ /* 0x000fe40007810000 */
[----:B------:R-:W-:Y:S02]  /*36f0*/  ISETP.GT.AND P1, PT, R36, 0x20, !P1 ;  /* 0x000000202400780c */ /* 0x000fe40004f24270 */
[----:B------:R-:W-:Y:S02]  /*3700*/  ISETP.NE.AND P6, PT, R44, RZ, PT ;  /* 0x000000ff2c00720c */ /* 0x000fe40003fc5270 */
[----:B------:R-:W-:Y:S02]  /*3710*/  ISETP.LT.OR P1, PT, R35, 0x21, P1 ;  /* 0x000000212300780c */ /* 0x000fe40000f21670 */
[----:B------:R-:W-:-:S02]  /*3720*/  FMNMX.FTZ R8, R87, R8, !PT ;  /* 0x0000000857087209 */ /* 0x000fc40007810000 */
[----:B------:R-:W-:Y:S02]  /*3730*/  FSEL R44, R27, -INF , !P1 ;  /* 0xff8000001b2c7808 */ /* 0x000fe40004800000 */
[----:B------:R-:W-:Y:S02]  /*3740*/  ISETP.NE.AND P1, PT, R76, RZ, PT ;  /* 0x000000ff4c00720c */ /* 0x000fe40003f25270 */
[----:B------:R-:W-:Y:S02]  /*3750*/  FMNMX.FTZ R8, R49, R8, !PT ;  /* 0x0000000831087209 */ /* 0x000fe40007810000 */
[----:B------:R-:W-:Y:S02]  /*3760*/  ISETP.GT.AND P1, PT, R36, 0x21, !P1 ;  /* 0x000000212400780c */ /* 0x000fe40004f24270 */
[----:B------:R-:W-:Y:S02]  /*3770*/  FMNMX.FTZ R8, R89, R8, !PT ;  /* 0x0000000859087209 */ /* 0x000fe40007810000 */
[----:B------:R-:W-:-:S02]  /*3780*/  ISETP.LT.OR P1, PT, R35, 0x22, P1 ;  /* 0x000000222300780c */ /* 0x000fc40000f21670 */
[----:B------:R-:W-:Y:S02]  /*3790*/  FMNMX.FTZ R8, R53, R8, !PT ;  /* 0x0000000835087209 */ /* 0x000fe40007810000 */
[----:B------:R-:W-:Y:S02]  /*37a0*/  FSEL R46, R29, -INF , !P1 ;  /* 0xff8000001d2e7808 */ /* 0x000fe40004800000 */
[----:B------:R-:W-:Y:S02]  /*37b0*/  ISETP.NE.AND P1, PT, R78, RZ, PT ;  /* 0x000000ff4e00720c */ /* 0x000fe40003f25270 */
[----:B------:R-:W-:Y:S02]  /*37c0*/  FMNMX.FTZ R8, R91, R8, !PT ;  /* 0x000000085b087209 */ /* 0x000fe40007810000 */
[----:B------:R-:W-:Y:S02]  /*37d0*/  ISETP.GT.AND P1, PT, R36, 0x28, !P1 ;  /* 0x000000282400780c */ /* 0x000fe40004f24270 */
[----:B------:R-:W-:-:S02]  /*37e0*/  FMNMX.FTZ R8, R57, R8, !PT ;  /* 0x0000000839087209 */ /* 0x000fc40007810000 */
[----:B------:R-:W-:Y:S02]  /*37f0*/  ISETP.LT.OR P1, PT, R35, 0x29, P1 ;  /* 0x000000292300780c */ /* 0x000fe40000f21670 */
[----:B------:R-:W-:Y:S02]  /*3800*/  ISETP.NE.AND P2, PT, R48, RZ, PT ;  /* 0x000000ff3000720c */ /* 0x000fe40003f45270 */
[----:B------:R-:W-:Y:S02]  /*3810*/  FSEL R48, R31, -INF , !P1 ;  /* 0xff8000001f307808 */ /* 0x000fe40004800000 */
[----:B------:R-:W-:Y:S02]  /*3820*/  FMNMX.FTZ R8, R93, R8, !PT ;  /* 0x000000085d087209 */ /* 0x000fe40007810000 */
[----:B------:R-:W-:Y:S02]  /*3830*/  ISETP.NE.AND P1, PT, R80, RZ, PT ;  /* 0x000000ff5000720c */ /* 0x000fe40003f25270 */
[----:B------:R-:W-:-:S02]  /*3840*/  FMNMX.FTZ R8, R61, R8, !PT ;  /* 0x000000083d087209 */ /* 0x000fc40007810000 */
        /* <DEDUP_REMOVED lines=10> */
[----:B------:R-:W-:Y:S01]  /*38f0*/  R2UR UR4, R18 ;  /* 0x00000000120472ca */ /* 0x000fe200000e0000 */
[----:B------:R-:W0:Y:S01]  /*3900*/  SHFL.BFLY PT, R9, R10, 0x2, 0x1f ;  /* 0x0c401f000a097f89 */ /* 0x000e2200000e0000 */
[----:B-1----:R-:W-:-:S02]  /*3910*/  FSEL R52, R39, -INF , !P1 ;  /* 0xff80000027347808 */ /* 0x002fc40004800000 */
[----:B------:R-:W-:Y:S02]  /*3920*/  ISETP.NE.AND P1, PT, R84, RZ, PT ;  /* 0x000000ff5400720c */ /* 0x000fe40003f25270 */
[C---:B------:R-:W-:Y:S02]  /*3930*/  ISETP.GT.AND P3, PT, R36.reuse, 0x50, !P3 ;  /* 0x000000502400780c */ /* 0x040fe40005f64270 */
[C---:B------:R-:W-:Y:S02]  /*3940*/  ISETP.GT.AND P1, PT, R36.reuse, 0x31, !P1 ;  /* 0x000000312400780c */ /* 0x040fe40004f24270 */
[C---:B------:R-:W-:Y:S02]  /*3950*/  ISETP.GT.AND P4, PT, R36.reuse, 0x51, !P4 ;  /* 0x000000512400780c */ /* 0x040fe40006784270 */
[----:B------:R-:W-:Y:S01]  /*3960*/  ISETP.LT.OR P1, PT, R35, 0x32, P1 ;  /* 0x000000322300780c */ /* 0x000fe20000f21670 */
[----:B------:R-:W-:Y:S01]  /*3970*/  UISETP.NE.AND UP0, UPT, UR4, URZ, UPT ;  /* 0x0000003f0400728c */ /* 0x000fe2000bf05270 */
[----:B------:R-:W-:-:S02]  /*3980*/  ISETP.GT.AND P5, PT, R36, 0x58, !P5 ;  /* 0x000000582400780c */ /* 0x000fc40006fa4270 */
[----:B------:R-:W-:Y:S01]  /*3990*/  FSEL R54, R51, -INF , !P1 ;  /* 0xff80000033367808 */ /* 0x000fe20004800000 */
[----:B------:R-:W-:Y:S01]  /*39a0*/  ULDC UR4, c[0x0][0x988] ;  /* 0x0002620000047ab9 */ /* 0x000fe20000000800 */
[----:B------:R-:W-:Y:S02]  /*39b0*/  ISETP.NE.AND P1, PT, R86, RZ, PT ;  /* 0x000000ff5600720c */ /* 0x000fe40003f25270 */
[C---:B------:R-:W-:Y:S02]  /*39c0*/  ISETP.LT.OR P3, PT, R35.reuse, 0x51, P3 ;  /* 0x000000512300780c */ /* 0x040fe40001f61670 */
[----:B------:R-:W-:Y:S02]  /*39d0*/  ISETP.GT.AND P1, PT, R36, 0x38, !P1 ;  /* 0x000000382400780c */ /* 0x000fe40004f24270 */
[C---:B------:R-:W-:Y:S02]  /*39e0*/  ISETP.LT.OR P4, PT, R35.reuse, 0x52, P4 ;  /* 0x000000522300780c */ /* 0x040fe40002781670 */
[----:B------:R-:W-:-:S02]  /*39f0*/  ISETP.LT.OR P1, PT, R35, 0x39, P1 ;  /* 0x000000392300780c */ /* 0x000fc40000f21670 */
[----:B0-----:R-:W-:Y:S01]  /*3a00*/  FMNMX.FTZ R25, R10, R9, !PT ;  /* 0x000000090a197209 */ /* 0x001fe20007810000 */
[----:B------:R-:W-:Y:S01]  /*3a10*/  IMAD.U32 R9, RZ, RZ, UR4 ;  /* 0x00000004ff097e24 */ /* 0x000fe2000f8e00ff */
[----:B------:R-:W-:Y:S02]  /*3a20*/  FSEL R56, R43, -INF , !P1 ;  /* 0xff8000002b387808 */ /* 0x000fe40004800000 */
[----:B------:R-:W-:Y:S01]  /*3a30*/  ISETP.NE.AND P1, PT, R88, RZ, PT ;  /* 0x000000ff5800720c */ /* 0x000fe20003f25270 */
[----:B------:R-:W0:Y:S01]  /*3a40*/  SHFL.BFLY PT, R8, R25, 0x1, 0x1f ;  /* 0x0c201f0019087f89 */ /* 0x000e2200000e0000 */
[----:B------:R-:W-:Y:S02]  /*3a50*/  FSEL R14, R14, -INF , !P3 ;  /* 0xff8000000e0e7808 */ /* 0x000fe40005800000 */
[----:B------:R-:W-:Y:S02]  /*3a60*/  ISETP.GT.AND P1, PT, R36, 0x39, !P1 ;  /* 0x000000392400780c */ /* 0x000fe40004f24270 */
[----:B------:R-:W-:-:S02]  /*3a70*/  ISETP.LT.OR P5, PT, R35, 0x59, P5 ;  /* 0x000000592300780c */ /* 0x000fc40002fa1670 */
[----:B------:R-:W-:Y:S02]  /*3a80*/  ISETP.LT.OR P1, PT, R35, 0x3a, P1 ;  /* 0x0000003a2300780c */ /* 0x000fe40000f21670 */
[----:B------:R-:W-:Y:S02]  /*3a90*/  FSEL R62, R21, -INF , !P4 ;  /* 0xff800000153e7808 */ /* 0x000fe40006000000 */
[----:B------:R-:W-:Y:S02]  /*3aa0*/  FSEL R58, R55, -INF , !P1 ;  /* 0xff800000373a7808 */ /* 0x000fe40004800000 */
[----:B------:R-:W-:Y:S02]  /*3ab0*/  ISETP.GT.AND P1, PT, R36, 0x40, !P2 ;  /* 0x000000402400780c */ /* 0x000fe40005724270 */
[----:B------:R-:W-:Y:S02]  /*3ac0*/  ISETP.NE.AND P2, PT, R94, RZ, PT ;  /* 0x000000ff5e00720c */ /* 0x000fe40003f45270 */
[----:B------:R-:W-:-:S02]  /*3ad0*/  ISETP.LT.OR P1, PT, R35, 0x41, P1 ;  /* 0x000000412300780c */ /* 0x000fc40000f21670 */
[C---:B------:R-:W-:Y:S02]  /*3ae0*/  ISETP.GT.AND P2, PT, R36.reuse, 0x49, !P2 ;  /* 0x000000492400780c */ /* 0x040fe40005744270 */
[----:B------:R-:W-:Y:S02]  /*3af0*/  FSEL R60, R47, -INF , !P1 ;  /* 0xff8000002f3c7808 */ /* 0x000fe40004800000 */
[----:B------:R-:W-:Y:S02]  /*3b00*/  ISETP.GT.AND P1, PT, R36, RZ, !P6 ;  /* 0x000000ff2400720c */ /* 0x000fe40007724270 */
[----:B0-----:R-:W-:Y:S02]  /*3b10*/  FMNMX.FTZ R8, R25, R8, !PT ;  /* 0x0000000819087209 */ /* 0x001fe40007810000 */
[----:B------:R-:W-:Y:S02]  /*3b20*/  ISETP.LT.OR P1, PT, R35, 0x1, P1 ;  /* 0x000000012300780c */ /* 0x000fe40000f21670 */
[----:B------:R-:W-:Y:S01]  /*3b30*/  ISETP.NE.AND P6, PT, R90, RZ, PT ;  /* 0x000000ff5a00720c */ /* 0x000fe20003fc5270 */
[----:B------:R-:W-:Y:S01]  /*3b40*/  FMUL.FTZ R15, R8, R9 ;  /* 0x00000009080f7220 */ /* 0x000fe20000410000 */
[----:B------:R-:W-:-:S02]  /*3b50*/  FSEL R0, R0, -INF , !P1 ;  /* 0xff80000000007808 */ /* 0x000fc40004800000 */
[----:B------:R-:W-:Y:S02]  /*3b60*/  FSETP.NEU.FTZ.AND P1, PT, R8, -INF , PT ;  /* 0xff8000000800780b */ /* 0x000fe40003f3d000 */
[----:B------:R-:W-:Y:S02]  /*3b70*/  ISETP.LT.OR P2, PT, R35, 0x4a, P2 ;  /* 0x0000004a2300780c */ /* 0x000fe40001741670 */
[----:B------:R-:W-:Y:S02]  /*3b80*/  FSEL R64, R15, RZ, P1 ;  /* 0x000000ff0f407208 */ /* 0x000fe40000800000 */
[----:B------:R-:W-:Y:S02]  /*3b90*/  FMNMX.FTZ R15, R0, R6, !PT ;  /* 0x00000006000f7209 */ /* 0x000fe40007810000 */
[----:B------:R-:W-:Y:S01]  /*3ba0*/  ISETP.GT.AND P1, PT, R36, 0x41, !P6 ;  /* 0x000000412400780c */ /* 0x000fe20007724270 */
[--C-:B------:R-:W-:Y:S01]  /*3bb0*/  FFMA.FTZ R10, R41, R9, -R64.reuse ;  /* 0x00000009290a7223 */ /* 0x100fe20000010840 */
[----:B------:R-:W-:Y:S01]  /*3bc0*/  FMNMX.FTZ R15, R34, R15, !PT ;  /* 0x0000000f220f7209 */ /* 0x000fe20007810000 */
[--C-:B------:R-:W-:Y:S01]  /*3bd0*/  FFMA.FTZ R25, R75, R9, -R64.reuse ;  /* 0x000000094b197223 */ /* 0x100fe20000010840 */
[----:B------:R-:W-:Y:S01]  /*3be0*/  ISETP.LT.OR P1, PT, R35, 0x42, P1 ;  /* 0x000000422300780c */ /* 0x000fe20000f21670 */
[----:B------:R0:W-:Y:S01]  /*3bf0*/  MUFU.EX2 R188, R10 ;  /* 0x0000000a00bc7308 */ /* 0x0001e20000000800 */
[----:B------:R-:W-:Y:S01]  /*3c00*/  FMNMX.FTZ R15, R38, R15, !PT ;  /* 0x0000000f260f7209 */ /* 0x000fe20007810000 */
[-CC-:B------:R-:W-:Y:S01]  /*3c10*/  FFMA.FTZ R27, R63, R9.reuse, -R64.reuse ;  /* 0x000000093f1b7223 */ /* 0x180fe20000010840 */
[----:B------:R-:W-:Y:S01]  /*3c20*/  FSEL R24, R24, -INF , !P1 ;  /* 0xff80000018187808 */ /* 0x000fe20004800000 */
[--C-:B------:R-:W-:Y:S01]  /*3c30*/  FFMA.FTZ R29, R77, R9, -R64.reuse ;  /* 0x000000094d1d7223 */ /* 0x100fe20000010840 */
[----:B------:R-:W-:Y:S01]  /*3c40*/  FMNMX.FTZ R15, R40, R15, !PT ;  /* 0x0000000f280f7209 */ /* 0x000fe20007810000 */
[--C-:B------:R-:W-:Y:S01]  /*3c50*/  FFMA.FTZ R31, R79, R9, -R64.reuse ;  /* 0x000000094f1f7223 */ /* 0x100fe20000010840 */
[----:B------:R-:W-:Y:S01]  /*3c60*/  ISETP.NE.AND P1, PT, R92, RZ, PT ;  /* 0x000000ff5c00720c */ /* 0x000fe20003f25270 */
[----:B------:R-:W1:Y:S01]  /*3c70*/  MUFU.EX2 R25, R25 ;  /* 0x0000001900197308 */ /* 0x000e620000000800 */
[----:B------:R-:W-:Y:S01]  /*3c80*/  FMNMX.FTZ R15, R20, R15, !PT ;  /* 0x0000000f140f7209 */ /* 0x000fe20007810000 */
[-CC-:B0-----:R-:W-:Y:S01]  /*3c90*/  FFMA.FTZ R10, R67, R9.reuse, -R64.reuse ;  /* 0x00000009430a7223 */ /* 0x181fe20000010840 */
[----:B------:R-:W-:Y:S01]  /*3ca0*/  ISETP.GT.AND P1, PT, R36, 0x48, !P1 ;  /* 0x000000482400780c */ /* 0x000fe20004f24270 */
[--C-:B------:R-:W-:Y:S01]  /*3cb0*/  FFMA.FTZ R33, R45, R9, -R64.reuse ;  /* 0x000000092d217223 */ /* 0x100fe20000010840 */
[----:B------:R-:W-:Y:S01]  /*3cc0*/  FMNMX.FTZ R15, R42, R15, !PT ;  /* 0x0000000f2a0f7209 */ /* 0x000fe20007810000 */
[--C-:B------:R-:W-:Y:S01]  /*3cd0*/  FFMA.FTZ R45, R61, R9, -R64.reuse ;  /* 0x000000093d2d7223 */ /* 0x100fe20000010840 */
[----:B------:R-:W-:Y:S01]  /*3ce0*/  ISETP.NE.AND P6, PT, R68, RZ, PT ;  /* 0x000000ff4400720c */ /* 0x000fe20003fc5270 */
[----:B------:R0:W-:Y:S01]  /*3cf0*/  MUFU.EX2 R184, R10 ;  /* 0x0000000a00b87308 */ /* 0x0001e20000000800 */
[----:B------:R-:W-:Y:S01]  /*3d00*/  FMNMX.FTZ R15, R26, R15, !PT ;  /* 0x0000000f1a0f7209 */ /* 0x000fe20007810000 */
[-CC-:B------:R-:W-:Y:S01]  /*3d10*/  FFMA.FTZ R21, R83, R9.reuse, -R64.reuse ;  /* 0x0000000953157223 */ /* 0x180fe20000010840 */
[----:B------:R-:W-:Y:S01]  /*3d20*/  ISETP.LT.OR P1, PT, R35, 0x49, P1 ;  /* 0x000000492300780c */ /* 0x000fe20000f21670 */
[--C-:B------:R-:W-:Y:S01]  /*3d30*/  FFMA.FTZ R47, R65, R9, -R64.reuse ;  /* 0x00000009412f7223 */ /* 0x100fe20000010840 */
[----:B------:R-:W-:Y:S01]  /*3d40*/  FMNMX.FTZ R15, R44, R15, !PT ;  /* 0x0000000f2c0f7209 */ /* 0x000fe20007810000 */
[--C-:B------:R-:W-:Y:S01]  /*3d50*/  FFMA.FTZ R37, R49, R9, -R64.reuse ;  /* 0x0000000931257223 */ /* 0x100fe20000010840 */
[----:B------:R-:W-:Y:S01]  /*3d60*/  ISETP.GT.AND P6, PT, R36, 0x59, !P6 ;  /* 0x000000592400780c */ /* 0x000fe200077c4270 */
[----:B------:R-:W2:Y:S01]  /*3d70*/  MUFU.EX2 R27, R27 ;  /* 0x0000001b001b7308 */ /* 0x000ea20000000800 */
[----:B------:R-:W-:Y:S01]  /*3d80*/  FMNMX.FTZ R15, R46, R15, !PT ;  /* 0x0000000f2e0f7209 */ /* 0x000fe20007810000 */
[-CC-:B0-----:R-:W-:Y:S01]  /*3d90*/  FFMA.FTZ R10, R81, R9.reuse, -R64.reuse ;  /* 0x00000009510a7223 */ /* 0x181fe20000010840 */
[----:B------:R-:W-:Y:S01]  /*3da0*/  FSEL R36, R3, -INF , !P1 ;  /* 0xff80000003247808 */ /* 0x000fe20004800000 */
[--C-:B------:R-:W-:Y:S01]  /*3db0*/  FFMA.FTZ R3, R73, R9, -R64.reuse ;  /* 0x0000000949037223 */ /* 0x100fe20000010840 */
[----:B------:R-:W-:Y:S01]  /*3dc0*/  FMNMX.FTZ R15, R48, R15, !PT ;  /* 0x0000000f300f7209 */ /* 0x000fe20007810000 */
[--C-:B------:R-:W-:Y:S01]  /*3dd0*/  FFMA.FTZ R39, R89, R9, -R64.reuse ;  /* 0x0000000959277223 */ /* 0x100fe20000010840 */
[----:B------:R-:W-:Y:S01]  /*3de0*/  FSEL R2, R2, -INF , !P2 ;  /* 0xff80000002027808 */ /* 0x000fe20005000000 */
[----:B------:R-:W-:Y:S01]  /*3df0*/  MUFU.EX2 R186, R10 ;  /* 0x0000000a00ba7308 */ /* 0x000fe20000000800 */
[----:B------:R-:W-:Y:S01]  /*3e00*/  FMNMX.FTZ R15, R50, R15, !PT ;  /* 0x0000000f320f7209 */ /* 0x000fe20007810000 */
[-CC-:B------:R-:W-:Y:S01]  /*3e10*/  FFMA.FTZ R41, R53, R9.reuse, -R64.reuse ;  /* 0x0000000935297223 */ /* 0x180fe20000010840 */
[----:B------:R-:W-:Y:S01]  /*3e20*/  ISETP.LT.OR P6, PT, R35, 0x5a, P6 ;  /* 0x0000005a2300780c */ /* 0x000fe200037c1670 */
[--C-:B------:R-:W-:Y:S01]  /*3e30*/  FFMA.FTZ R35, R87, R9, -R64.reuse ;  /* 0x0000000957237223 */ /* 0x100fe20000010840 */
[----:B------:R-:W-:Y:S01]  /*3e40*/  FMNMX.FTZ R15, R52, R15, !PT ;  /* 0x0000000f340f7209 */ /* 0x000fe20007810000 */
[--C-:B------:R-:W-:Y:S01]  /*3e50*/  FFMA.FTZ R43, R91, R9, -R64.reuse ;  /* 0x000000095b2b7223 */ /* 0x100fe20000010840 */
[----:B------:R-:W-:Y:S01]  /*3e60*/  FSEL R30, R30, -INF , !P5 ;  /* 0xff8000001e1e7808 */ /* 0x000fe20006800000 */
[----:B------:R0:W-:Y:S01]  /*3e70*/  MUFU.EX2 R180, R3 ;  /* 0x0000000300b47308 */ /* 0x0001e20000000800 */
[----:B------:R-:W-:Y:S01]  /*3e80*/  FMNMX.FTZ R15, R54, R15, !PT ;  /* 0x0000000f360f7209 */ /* 0x000fe20007810000 */
[----:B------:R-:W-:Y:S01]  /*3e90*/  FFMA.FTZ R32, R32, R9, -R64 ;  /* 0x0000000920207223 */ /* 0x000fe20000010840 */
[----:B------:R-:W-:-:S02]  /*3ea0*/  FSEL R28, R28, -INF , !P6 ;  /* 0xff8000001c1c7808 */ /* 0x000fc40007000000 */
[----:B------:R-:W-:Y:S02]  /*3eb0*/  FMNMX.FTZ R15, R56, R15, !PT ;  /* 0x0000000f380f7209 */ /* 0x000fe40007810000 */
[----:B------:R-:W-:Y:S01]  /*3ec0*/  R2UR UR5, R19 ;  /* 0x00000000130572ca */ /* 0x000fe200000e0000 */
[----:B------:R3:W4:Y:S01]  /*3ed0*/  MUFU.EX2 R190, R29 ;  /* 0x0000001d00be7308 */ /* 0x0007220000000800 */
[----:B------:R-:W-:Y:S01]  /*3ee0*/  FMNMX.FTZ R15, R58, R15, !PT ;  /* 0x0000000f3a0f7209 */ /* 0x000fe20007810000 */
[----:B0-----:R-:W-:Y:S01]  /*3ef0*/  FFMA.FTZ R3, R85, R9, -R64 ;  /* 0x0000000955037223 */ /* 0x001fe20000010840 */
[----:B------:R-:W-:Y:S02]  /*3f00*/  R2UR UR7, R120 ;  /* 0x00000000780772ca */ /* 0x000fe400000e0000 */
[----:B------:R-:W-:-:S03]  /*3f10*/  FMNMX.FTZ R15, R60, R15, !PT ;  /* 0x0000000f3c0f7209 */ /* 0x000fc60007810000 */
[----:B------:R0:W-:Y:S01]  /*3f20*/  MUFU.EX2 R182, R3 ;  /* 0x0000000300b67308 */ /* 0x0001e20000000800 */
[----:B------:R-:W-:Y:S01]  /*3f30*/  FMNMX.FTZ R15, R24, R15, !PT ;  /* 0x0000000f180f7209 */ /* 0x000fe20007810000 */
[----:B---3--:R-:W-:Y:S02]  /*3f40*/  FFMA.FTZ R29, R71, R9, -R64 ;  /* 0x00000009471d7223 */ /* 0x008fe40000010840 */
[----:B------:R-:W-:Y:S01]  /*3f50*/  UISETP.NE.AND UP1, UPT, UR5, URZ, UPT ;  /* 0x0000003f0500728c */ /* 0x000fe2000bf25270 */
[----:B------:R-:W-:-:S03]  /*3f60*/  FMNMX.FTZ R15, R36, R15, !PT ;  /* 0x0000000f240f7209 */ /* 0x000fc60007810000 */
[----:B------:R-:W3:Y:S01]  /*3f70*/  MUFU.EX2 R31, R31 ;  /* 0x0000001f001f7308 */ /* 0x000ee20000000800 */
[----:B------:R-:W-:-:S04]  /*3f80*/  FMNMX.FTZ R15, R2, R15, !PT ;  /* 0x0000000f020f7209 */ /* 0x000fc80007810000 */
[----:B------:R-:W-:Y:S02]  /*3f90*/  FMNMX.FTZ R15, R14, R15, !PT ;  /* 0x0000000f0e0f7209 */ /* 0x000fe40007810000 */
[----:B------:R-:W-:Y:S01]  /*3fa0*/  @UP1 ULDC UR4, c[0x0][0x44c] ;  /* 0x0001130000041ab9 */ /* 0x000fe20000000800 */
[----:B------:R-:W5:Y:S01]  /*3fb0*/  MUFU.EX2 R29, R29 ;  /* 0x0000001d001d7308 */ /* 0x000f620000000800 */
[----:B------:R-:W-:Y:S01]  /*3fc0*/  FMNMX.FTZ R15, R62, R15, !PT ;  /* 0x0000000f3e0f7209 */ /* 0x000fe20007810000 */
[----:B------:R-:W-:Y:S01]  /*3fd0*/  UIMAD.WIDE.U32 UR4, UR38, UR4, URZ ;  /* 0x00000004260472a5 */ /* 0x000fe2000f8e003f */
[----:B------:R-:W-:Y:S02]  /*3fe0*/  @UP1 ULDC UR11, c[0x0][0x450] ;  /* 0x00011400000b1ab9 */ /* 0x000fe40000000800 */
[----:B------:R-:W-:Y:S01]  /*3ff0*/  FMNMX.FTZ R15, R30, R15, !PT ;  /* 0x0000000f1e0f7209 */ /* 0x000fe20007810000 */
[----:B------:R-:W-:Y:S02]  /*4000*/  @UP1 USHF.R.U32.HI UR38, URZ, UR11, UR5 ;  /* 0x0000000b3f261299 */ /* 0x000fe40008011605 */
[----:B------:R-:W-:Y:S01]  /*4010*/  MUFU.EX2 R174, R45 ;  /* 0x0000002d00ae7308 */ /* 0x000fe20000000800 */
[----:B------:R-:W-:Y:S01]  /*4020*/  FMNMX.FTZ R15, R28, R15, !PT ;  /* 0x0000000f1c0f7209 */ /* 0x000fe20007810000 */
[----:B------:R-:W-:-:S04]  /*4030*/  UIADD3 UR38, UR7, UR38, URZ ;  /* 0x0000002607267290 */ /* 0x000fc8000fffe03f */
[----:B------:R-:W0:Y:S01]  /*4040*/  SHFL.BFLY PT, R10, R15, 0x2, 0x1f ;  /* 0x0c401f000f0a7f89 */ /* 0x000e2200000e0000 */
[----:B------:R-:W-:Y:S01]  /*4050*/  UIADD3 UR6, UR38, UR6, URZ ;  /* 0x0000000626067290 */ /* 0x000fe2000fffe03f */
[----:B------:R-:W-:Y:S08]  /*4060*/  MUFU.EX2 R21, R21 ;  /* 0x0000001500157308 */ /* 0x000ff00000000800 */
[----:B------:R-:W-:Y:S08]  /*4070*/  MUFU.EX2 R33, R33 ;  /* 0x0000002100217308 */ /* 0x000ff00000000800 */
[----:B------:R-:W-:Y:S01]  /*4080*/  MUFU.EX2 R35, R35 ;  /* 0x0000002300237308 */ /* 0x000fe20000000800 */
[----:B0-----:R-:W-:Y:S01]  /*4090*/  FMNMX.FTZ R3, R15, R10, !PT ;  /* 0x0000000a0f037209 */ /* 0x001fe20007810000 */
[----:B------:R-:W-:-:S06]  /*40a0*/  FFMA.FTZ R15, R57, R9, -R64 ;  /* 0x00000009390f7223 */ /* 0x000fcc0000010840 */
[----:B------:R-:W-:Y:S01]  /*40b0*/  MUFU.EX2 R168, R47 ;  /* 0x0000002f00a87308 */ /* 0x000fe20000000800 */
[----:B------:R-:W0:Y:S07]  /*40c0*/  SHFL.BFLY PT, R10, R3, 0x1, 0x1f ;  /* 0x0c201f00030a7f89 */ /* 0x000e2e00000e0000 */
[----:B------:R-:W-:Y:S08]  /*40d0*/  MUFU.EX2 R172, R15 ;  /* 0x0000000f00ac7308 */ /* 0x000ff00000000800 */
[----:B------:R1:W-:Y:S08]  /*40e0*/  MUFU.EX2 R176, R37 ;  /* 0x0000002500b07308 */ /* 0x0003f00000000800 */
[----:B------:R-:W-:Y:S01]  /*40f0*/  MUFU.EX2 R39, R39 ;  /* 0x0000002700277308 */ /* 0x000fe20000000800 */
[----:B-1----:R-:W-:Y:S01]  /*4100*/  FFMA.FTZ R37, R93, R9, -R64 ;  /* 0x000000095d257223 */ /* 0x002fe20000010840 */
[----:B0-----:R-:W-:-:S04]  /*4110*/  FMNMX.FTZ R10, R3, R10, !PT ;  /* 0x0000000a030a7209 */ /* 0x001fc80007810000 */
[C---:B------:R-:W-:Y:S01]  /*4120*/  FSETP.NEU.FTZ.AND P1, PT, R10.reuse, -INF , PT ;  /* 0xff8000000a00780b */ /* 0x040fe20003f3d000 */
[-C--:B------:R-:W-:Y:S01]  /*4130*/  FMUL.FTZ R3, R10, R9.reuse ;  /* 0x000000090a037220 */ /* 0x080fe20000410000 */
[----:B------:R-:W-:Y:S04]  /*4140*/  MUFU.EX2 R178, R41 ;  /* 0x0000002900b27308 */ /* 0x000fe80000000800 */
        /* <DEDUP_REMOVED lines=17> */
[-C--:B------:R-:W-:Y:S01]  /*4260*/  FFMA.FTZ R54, R54, R9.reuse, -R15 ;  /* 0x0000000936367223 */ /* 0x080fe2000001080f */
[----:B------:R-:W1:Y:S01]  /*4270*/  MUFU.EX2 R0, R0 ;  /* 0x0000000000007308 */ /* 0x000e620000000800 */
[----:B0-----:R-:W-:Y:S01]  /*4280*/  FADD.FTZ R6, R188, R25 ;  /* 0x00000019bc067221 */ /* 0x001fe20000010000 */
[-C--:B------:R-:W-:Y:S01]  /*4290*/  FFMA.FTZ R41, R95, R9.reuse, -R64 ;  /* 0x000000095f297223 */ /* 0x080fe20000010840 */
[-CC-:B------:R-:W-:Y:S01]  /*42a0*/  FFMA.FTZ R56, R56, R9.reuse, -R15.reuse ;  /* 0x0000000938387223 */ /* 0x180fe2000001080f */
[----:B------:R-:W-:Y:S01]  /*42b0*/  F2FP.BF16.F32.PACK_AB R188, R25, R188 ;  /* 0x000000bc19bc723e */ /* 0x000fe200000010ff */
[----:B--2---:R-:W-:Y:S01]  /*42c0*/  FADD.FTZ R45, R27, R6 ;  /* 0x000000061b2d7221 */ /* 0x004fe20000010000 */
[-CC-:B------:R-:W-:Y:S01]  /*42d0*/  FFMA.FTZ R58, R58, R9.reuse, -R15.reuse ;  /* 0x000000093a3a7223 */ /* 0x180fe2000001080f */
[-C--:B------:R-:W-:Y:S01]  /*42e0*/  FFMA.FTZ R60, R60, R9.reuse, -R15 ;  /* 0x000000093c3c7223 */ /* 0x080fe2000001080f */
[----:B------:R-:W0:Y:S01]  /*42f0*/  MUFU.EX2 R34, R34 ;  /* 0x0000002200227308 */ /* 0x000e220000000800 */
[C---:B----4-:R-:W-:Y:S01]  /*4300*/  FADD.FTZ R45, R190.reuse, R45 ;  /* 0x0000002dbe2d7221 */ /* 0x050fe20000010000 */
[----:B------:R-:W-:Y:S01]  /*4310*/  FFMA.FTZ R64, R69, R9, -R64 ;  /* 0x0000000945407223 */ /* 0x000fe20000010840 */
[----:B------:R-:W-:Y:S01]  /*4320*/  F2FP.BF16.F32.PACK_AB R190, R190, R27 ;  /* 0x0000001bbebe723e */ /* 0x000fe200000010ff */
[-C--:B------:R-:W-:Y:S01]  /*4330*/  FFMA.FTZ R24, R24, R9.reuse, -R15 ;  /* 0x0000000918187223 */ /* 0x080fe2000001080f */
[----:B------:R-:W-:Y:S01]  /*4340*/  FADD.FTZ R6, R184, R45 ;  /* 0x0000002db8067221 */ /* 0x000fe20000010000 */
[-CC-:B------:R-:W-:Y:S01]  /*4350*/  FFMA.FTZ R36, R36, R9.reuse, -R15.reuse ;  /* 0x0000000924247223 */ /* 0x180fe2000001080f */
[-CC-:B------:R-:W-:Y:S01]  /*4360*/  FFMA.FTZ R2, R2, R9.reuse, -R15.reuse ;  /* 0x0000000902027223 */ /* 0x180fe2000001080f */
[----:B------:R-:W2:Y:S01]  /*4370*/  MUFU.EX2 R191, R38 ;  /* 0x0000002600bf7308 */ /* 0x000ea20000000800 */
[----:B---3--:R-:W-:Y:S01]  /*4380*/  FADD.FTZ R6, R31, R6 ;  /* 0x000000061f067221 */ /* 0x008fe20000010000 */
[-CC-:B------:R-:W-:Y:S01]  /*4390*/  FFMA.FTZ R14, R14, R9.reuse, -R15.reuse ;  /* 0x000000090e0e7223 */ /* 0x180fe2000001080f */
[-CC-:B------:R-:W-:Y:S01]  /*43a0*/  FFMA.FTZ R62, R62, R9.reuse, -R15.reuse ;  /* 0x000000093e3e7223 */ /* 0x180fe2000001080f */
[-CC-:B------:R-:W-:Y:S01]  /*43b0*/  FFMA.FTZ R30, R30, R9.reuse, -R15.reuse ;  /* 0x000000091e1e7223 */ /* 0x180fe2000001080f */
[----:B-----5:R-:W-:Y:S01]  /*43c0*/  FADD.FTZ R45, R29, R6 ;  /* 0x000000061d2d7221 */ /* 0x020fe20000010000 */
[----:B------:R-:W-:Y:S01]  /*43d0*/  FFMA.FTZ R15, R28, R9, -R15 ;  /* 0x000000091c0f7223 */ /* 0x000fe2000001080f */
[----:B------:R-:W-:Y:S01]  /*43e0*/  F2FP.BF16.F32.PACK_AB R184, R31, R184 ;  /* 0x000000b81fb8723e */ /* 0x000fe200000010ff */
[----:B------:R-:W3:Y:S01]  /*43f0*/  MUFU.EX2 R40, R40 ;  /* 0x0000002800287308 */ /* 0x000ee20000000800 */
[C---:B------:R-:W-:Y:S01]  /*4400*/  FADD.FTZ R45, R186.reuse, R45 ;  /* 0x0000002dba2d7221 */ /* 0x040fe20000010000 */
[----:B------:R-:W-:-:S03]  /*4410*/  F2FP.BF16.F32.PACK_AB R186, R186, R29 ;  /* 0x0000001dbaba723e */ /* 0x000fc600000010ff */
[----:B------:R-:W-:Y:S01]  /*4420*/  FADD.FTZ R6, R180, R45 ;  /* 0x0000002db4067221 */ /* 0x000fe20000010000 */
[----:B-1----:R-:W-:Y:S01]  /*4430*/  FADD.FTZ R45, R0, R189 ;  /* 0x000000bd002d7221 */ /* 0x002fe20000010000 */
[C---:B------:R-:W-:Y:S01]  /*4440*/  F2FP.BF16.F32.PACK_AB R180, R21.reuse, R180 ;  /* 0x000000b415b4723e */ /* 0x040fe200000010ff */
[----:B------:R1:W4:Y:S01]  /*4450*/  MUFU.EX2 R185, R20 ;  /* 0x0000001400b97308 */ /* 0x0003220000000800 */
[----:B------:R-:W-:Y:S01]  /*4460*/  FADD.FTZ R47, R21, R6 ;  /* 0x00000006152f7221 */ /* 0x000fe20000010000 */
[----:B0-----:R-:W-:Y:S01]  /*4470*/  FADD.FTZ R6, R34, R45 ;  /* 0x0000002d22067221 */ /* 0x001fe20000010000 */
[----:B------:R-:W-:-:S03]  /*4480*/  F2FP.BF16.F32.PACK_AB R189, R189, R0 ;  /* 0x00000000bdbd723e */ /* 0x000fc600000010ff */
[C---:B--2---:R-:W-:Y:S01]  /*4490*/  FADD.FTZ R45, R191.reuse, R6 ;  /* 0x00000006bf2d7221 */ /* 0x044fe20000010000 */
[----:B------:R-:W-:Y:S01]  /*44a0*/  F2FP.BF16.F32.PACK_AB R191, R191, R34 ;  /* 0x00000022bfbf723e */ /* 0x000fe200000010ff */
[----:B------:R-:W0:Y:S01]  /*44b0*/  MUFU.EX2 R42, R42 ;  /* 0x0000002a002a7308 */ /* 0x000e220000000800 */
[----:B-1----:R-:W-:Y:S01]  /*44c0*/  FADD.FTZ R20, R182, R47 ;  /* 0x0000002fb6147221 */ /* 0x002fe20000010000 */
[----:B---3--:R-:W-:Y:S01]  /*44d0*/  FADD.FTZ R6, R40, R45 ;  /* 0x0000002d28067221 */ /* 0x008fe20000010000 */
[C---:B------:R-:W-:Y:S02]  /*44e0*/  F2FP.BF16.F32.PACK_AB R182, R33.reuse, R182 ;  /* 0x000000b621b6723e */ /* 0x040fe400000010ff */
[----:B------:R-:W-:-:S03]  /*44f0*/  FADD.FTZ R20, R33, R20 ;  /* 0x0000001421147221 */ /* 0x000fc60000010000 */
[----:B------:R-:W1:Y:S01]  /*4500*/  MUFU.EX2 R187, R26 ;  /* 0x0000001a00bb7308 */ /* 0x000e620000000800 */
[----:B----4-:R-:W-:Y:S01]  /*4510*/  FADD.FTZ R45, R185, R6 ;  /* 0x00000006b92d7221 */ /* 0x010fe20000010000 */
[----:B------:R-:W-:Y:S01]  /*4520*/  FADD.FTZ R47, R35, R20 ;  /* 0x00000014232f7221 */ /* 0x000fe20000010000 */
[----:B------:R-:W-:-:S03]  /*4530*/  F2FP.BF16.F32.PACK_AB R185, R185, R40 ;  /* 0x00000028b9b9723e */ /* 0x000fc600000010ff */
[C---:B------:R-:W-:Y:S01]  /*4540*/  FADD.FTZ R20, R176.reuse, R47 ;  /* 0x0000002fb0147221 */ /* 0x040fe20000010000 */
[----:B------:R-:W-:Y:S01]  /*4550*/  F2FP.BF16.F32.PACK_AB R176, R176, R35 ;  /* 0x00000023b0b0723e */ /* 0x000fe200000010ff */
[----:B------:R-:W2:Y:S01]  /*4560*/  MUFU.EX2 R44, R44 ;  /* 0x0000002c002c7308 */ /* 0x000ea20000000800 */
[----:B0-----:R-:W-:Y:S01]  /*4570*/  FADD.FTZ R6, R42, R45 ;  /* 0x0000002d2a067221 */ /* 0x001fe20000010000 */
[----:B------:R-:W-:-:S04]  /*4580*/  FADD.FTZ R47, R39, R20 ;  /* 0x00000014272f7221 */ /* 0x000fc80000010000 */
[C---:B------:R-:W-:Y:S01]  /*4590*/  FADD.FTZ R20, R178.reuse, R47 ;  /* 0x0000002fb2147221 */ /* 0x040fe20000010000 */
[----:B------:R-:W-:Y:S01]  /*45a0*/  F2FP.BF16.F32.PACK_AB R178, R178, R39 ;  /* 0x00000027b2b2723e */ /* 0x000fe200000010ff */
[----:B------:R-:W0:Y:S01]  /*45b0*/  MUFU.EX2 R181, R46 ;  /* 0x0000002e00b57308 */ /* 0x000e220000000800 */
[C---:B-1----:R-:W-:Y:S01]  /*45c0*/  FADD.FTZ R45, R187.reuse, R6 ;  /* 0x00000006bb2d7221 */ /* 0x042fe20000010000 */
[----:B------:R-:W-:-:S06]  /*45d0*/  F2FP.BF16.F32.PACK_AB R187, R187, R42 ;  /* 0x0000002abbbb723e */ /* 0x000fcc00000010ff */
[----:B------:R-:W1:Y:S01]  /*45e0*/  MUFU.EX2 R48, R48 ;  /* 0x0000003000307308 */ /* 0x000e620000000800 */
[----:B--2---:R-:W-:Y:S01]  /*45f0*/  FADD.FTZ R6, R44, R45 ;  /* 0x0000002d2c067221 */ /* 0x004fe20000010000 */
[----:B------:R-:W-:-:S04]  /*4600*/  FADD.FTZ R45, R43, R20 ;  /* 0x000000142b2d7221 */ /* 0x000fc80000010000 */
[C---:B------:R-:W-:Y:S01]  /*4610*/  FADD.FTZ R20, R172.reuse, R45 ;  /* 0x0000002dac147221 */ /* 0x040fe20000010000 */
[----:B------:R-:W-:Y:S01]  /*4620*/  F2FP.BF16.F32.PACK_AB R172, R172, R43 ;  /* 0x0000002bacac723e */ /* 0x000fe200000010ff */
[----:B------:R-:W2:Y:S01]  /*4630*/  MUFU.EX2 R183, R50 ;  /* 0x0000003200b77308 */ /* 0x000ea20000000800 */
[C---:B0-----:R-:W-:Y:S01]  /*4640*/  FADD.FTZ R25, R181.reuse, R6 ;  /* 0x00000006b5197221 */ /* 0x041fe20000010000 */
[----:B------:R-:W-:-:S06]  /*4650*/  F2FP.BF16.F32.PACK_AB R181, R181, R44 ;  /* 0x0000002cb5b5723e */ /* 0x000fcc00000010ff */
[----:B------:R-:W0:Y:S01]  /*4660*/  MUFU.EX2 R37, R37 ;  /* 0x0000002500257308 */ /* 0x000e220000000800 */
[----:B-1----:R-:W-:-:S07]  /*4670*/  FADD.FTZ R6, R48, R25 ;  /* 0x0000001930067221 */ /* 0x002fce0000010000 */
[----:B------:R-:W1:Y:S01]  /*4680*/  MUFU.EX2 R52, R52 ;  /* 0x0000003400347308 */ /* 0x000e620000000800 */
[C---:B--2---:R-:W-:Y:S01]  /*4690*/  FADD.FTZ R25, R183.reuse, R6 ;  /* 0x00000006b7197221 */ /* 0x044fe20000010000 */
[----:B------:R-:W-:-:S06]  /*46a0*/  F2FP.BF16.F32.PACK_AB R183, R183, R48 ;  /* 0x00000030b7b7723e */ /* 0x000fcc00000010ff */
[----:B------:R-:W2:Y:S01]  /*46b0*/  MUFU.EX2 R177, R54 ;  /* 0x0000003600b17308 */ /* 0x000ea20000000800 */
[----:B0-----:R-:W-:-:S04]  /*46c0*/  FADD.FTZ R27, R37, R20 ;  /* 0x00000014251b7221 */ /* 0x001fc80000010000 */
[C---:B------:R-:W-:Y:S01]  /*46d0*/  FADD.FTZ R20, R174.reuse, R27 ;  /* 0x0000001bae147221 */ /* 0x040fe20000010000 */
[----:B------:R-:W-:Y:S02]  /*46e0*/  F2FP.BF16.F32.PACK_AB R174, R174, R37 ;  /* 0x00000025aeae723e */ /* 0x000fe400000010ff */
[----:B------:R-:W0:Y:S01]  /*46f0*/  MUFU.EX2 R41, R41 ;  /* 0x0000002900297308 */ /* 0x000e220000000800 */
[----:B-1----:R-:W-:-:S07]  /*4700*/  FADD.FTZ R6, R52, R25 ;  /* 0x0000001934067221 */ /* 0x002fce0000010000 */
[----:B------:R-:W-:Y:S01]  /*4710*/  MUFU.EX2 R56, R56 ;  /* 0x0000003800387308 */ /* 0x000fe20000000800 */
[C---:B--2---:R-:W-:Y:S01]  /*4720*/  FADD.FTZ R21, R177.reuse, R6 ;  /* 0x00000006b1157221 */ /* 0x044fe20000010000 */
[----:B------:R-:W-:-:S06]  /*4730*/  F2FP.BF16.F32.PACK_AB R177, R177, R52 ;  /* 0x00000034b1b1723e */ /* 0x000fcc00000010ff */
[----:B------:R-:W-:Y:S01]  /*4740*/  MUFU.EX2 R179, R58 ;  /* 0x0000003a00b37308 */ /* 0x000fe20000000800 */
[----:B0-----:R-:W-:Y:S01]  /*4750*/  FADD.FTZ R25, R41, R20 ;  /* 0x0000001429197221 */ /* 0x001fe20000010000 */
[----:B------:R-:W-:-:S03]  /*4760*/  VIADD R20, R16, 0xfffffffe ;  /* 0xfffffffe10147836 */ /* 0x000fc60000000000 */
[C---:B------:R-:W-:Y:S01]  /*4770*/  FADD.FTZ R25, R168.reuse, R25 ;  /* 0x00000019a8197221 */ /* 0x040fe20000010000 */
[----:B------:R-:W-:Y:S02]  /*4780*/  F2FP.BF16.F32.PACK_AB R168, R168, R41 ;  /* 0x00000029a8a8723e */ /* 0x000fe400000010ff */
[----:B------:R-:W0:Y:S08]  /*4790*/  MUFU.EX2 R32, R32 ;  /* 0x0000002000207308 */ /* 0x000e300000000800 */
[----:B------:R-:W-:Y:S08]  /*47a0*/  MUFU.EX2 R60, R60 ;  /* 0x0000003c003c7308 */ /* 0x000ff00000000800 */
[----:B------:R-:W1:Y:S01]  /*47b0*/  MUFU.EX2 R3, R64 ;  /* 0x0000004000037308 */ /* 0x000e620000000800 */
[----:B0-----:R-:W-:-:S07]  /*47c0*/  FADD.FTZ R6, R32, R25 ;  /* 0x0000001920067221 */ /* 0x001fce0000010000 */
[----:B------:R-:W0:Y:S08]  /*47d0*/  MUFU.EX2 R173, R24 ;  /* 0x0000001800ad7308 */ /* 0x000e300000000800 */
[----:B------:R-:W2:Y:S01]  /*47e0*/  MUFU.EX2 R36, R36 ;  /* 0x0000002400247308 */ /* 0x000ea20000000800 */
[C---:B-1----:R-:W-:Y:S01]  /*47f0*/  FADD.FTZ R6, R3.reuse, R6 ;  /* 0x0000000603067221 */ /* 0x042fe20000010000 */
[----:B------:R-:W-:-:S06]  /*4800*/  F2FP.BF16.F32.PACK_AB R170, R3, R32 ;  /* 0x0000002003aa723e */ /* 0x000fcc00000010ff */
[----:B------:R1:W3:Y:S08]  /*4810*/  MUFU.EX2 R175, R2 ;  /* 0x0000000200af7308 */ /* 0x0002f00000000800 */
[----:B------:R-:W4:Y:S01]  /*4820*/  MUFU.EX2 R14, R14 ;  /* 0x0000000e000e7308 */ /* 0x000f220000000800 */
[----:B-1----:R-:W-:-:S04]  /*4830*/  FADD.FTZ R2, R56, R21 ;  /* 0x0000001538027221 */ /* 0x002fc80000010000 */
[C---:B------:R-:W-:Y:S01]  /*4840*/  FADD.FTZ R21, R179.reuse, R2 ;  /* 0x00000002b3157221 */ /* 0x040fe20000010000 */
[----:B------:R-:W-:Y:S02]  /*4850*/  F2FP.BF16.F32.PACK_AB R179, R179, R56 ;  /* 0x00000038b3b3723e */ /* 0x000fe400000010ff */
[----:B------:R-:W1:Y:S01]  /*4860*/  MUFU.EX2 R169, R62 ;  /* 0x0000003e00a97308 */ /* 0x000e620000000800 */
[----:B------:R-:W-:-:S04]  /*4870*/  FADD.FTZ R2, R60, R21 ;  /* 0x000000153c027221 */ /* 0x000fc80000010000 */
[C---:B0-----:R-:W-:Y:S01]  /*4880*/  FADD.FTZ R3, R173.reuse, R2 ;  /* 0x00000002ad037221 */ /* 0x041fe20000010000 */
[----:B------:R-:W-:Y:S02]  /*4890*/  F2FP.BF16.F32.PACK_AB R173, R173, R60 ;  /* 0x0000003cadad723e */ /* 0x000fe400000010ff */
[----:B------:R-:W0:Y:S01]  /*48a0*/  MUFU.EX2 R30, R30 ;  /* 0x0000001e001e7308 */ /* 0x000e220000000800 */
[----:B--2---:R-:W-:-:S04]  /*48b0*/  FADD.FTZ R0, R36, R3 ;  /* 0x0000000324007221 */ /* 0x004fc80000010000 */
[C---:B---3--:R-:W-:Y:S01]  /*48c0*/  FADD.FTZ R3, R175.reuse, R0 ;  /* 0x00000000af037221 */ /* 0x048fe20000010000 */
[----:B------:R-:W-:Y:S02]  /*48d0*/  F2FP.BF16.F32.PACK_AB R175, R175, R36 ;  /* 0x00000024afaf723e */ /* 0x000fe400000010ff */
[----:B------:R-:W2:Y:S01]  /*48e0*/  MUFU.EX2 R15, R15 ;  /* 0x0000000f000f7308 */ /* 0x000ea20000000800 */
[----:B----4-:R-:W-:-:S04]  /*48f0*/  FADD.FTZ R0, R14, R3 ;  /* 0x000000030e007221 */ /* 0x010fc80000010000 */
[C---:B-1----:R-:W-:Y:S01]  /*4900*/  FADD.FTZ R3, R169.reuse, R0 ;  /* 0x00000000a9037221 */ /* 0x042fe20000010000 */
[----:B------:R-:W-:-:S03]  /*4910*/  F2FP.BF16.F32.PACK_AB R169, R169, R14 ;  /* 0x0000000ea9a9723e */ /* 0x000fc600000010ff */
[----:B0-----:R-:W-:-:S04]  /*4920*/  FADD.FTZ R0, R30, R3 ;  /* 0x000000031e007221 */ /* 0x001fc80000010000 */
[C---:B--2---:R-:W-:Y:S01]  /*4930*/  FADD.FTZ R3, R15.reuse, R0 ;  /* 0x000000000f037221 */ /* 0x044fe20000010000 */
[----:B------:R-:W-:Y:S01]  /*4940*/  F2FP.BF16.F32.PACK_AB R171, R15, R30 ;  /* 0x0000001e0fab723e */ /* 0x000fe200000010ff */
[----:B------:R-:W-:Y:S06]  /*4950*/  @P1 BRA `(.L_x_994) ;  /* 0x00000000004c1947 */ /* 0x000fec0003800000 */
[----:B------:R-:W-:Y:S01]  /*4960*/  ISETP.LT.AND P1, PT, RZ, UR38, PT ;  /* 0x00000026ff007c0c */ /* 0x000fe2000bf21270 */
[----:B------:R-:W-:-:S12]  /*4970*/  UIADD3 UR7, UR38, -0x1, URZ ;  /* 0xffffffff26077890 */ /* 0x000fd8000fffe03f */
[----:B------:R-:W-:Y:S05]  /*4980*/  @P1 BRA `(.L_x_995) ;  /* 0x0000000000201947 */ /* 0x000fea0003800000 */
[----:B------:R-:W-:Y:S01]  /*4990*/  ULDC UR11, c[0x0][0x9e4] ;  /* 0x00027900000b7ab9 */ /* 0x000fe20000000800 */
[----:B------:R-:W-:Y:S02]  /*49a0*/  UIADD3 UR7, -UR38, URZ, URZ ;  /* 0x0000003f26077290 */ /* 0x000fe4000fffe13f */
[----:B------:R-:W-:-:S11]  /*49b0*/  UISETP.NE.AND UP0, UPT, UR11, 0x1, UPT ;  /* 0x000000010b00788c */ /* 0x000fd6000bf05270 */
[----:B------:R-:W-:Y:S02]  /*49c0*/  @UP0 ULDC.64 UR14, c[0x0][0x9e8] ;  /* 0x00027a00000e0ab9 */ /* 0x000fe40000000a00 */
[----:B------:R-:W-:-:S04]  /*49d0*/  UIMAD.WIDE.U32 UR4, UR7, UR14, URZ ;  /* 0x0000000e070472a5 */ /* 0x000fc8000f8e003f */
[----:B------:R-:W-:-:S04]  /*49e0*/  @UP0 USHF.R.U32.HI UR7, URZ, UR15, UR5 ;  /* 0x0000000f3f070299 */ /* 0x000fc80008011605 */
[----:B------:R-:W-:Y:S01]  /*49f0*/  ULOP3.LUT UR7, URZ, UR7, URZ, 0x33, !UPT ;  /* 0x000000073f077292 */ /* 0x000fe2000f8e333f */
[----:B------:R-:W-:Y:S11]  /*4a00*/  BRA `(.L_x_996) ;  /* 0x0000000000147947 */ /* 0x000ff60003800000 */
.L_x_995:
[----:B------:R-:W-:Y:S02]  /*4a10*/  ULDC UR11, c[0x0][0x9e4] ;  /* 0x00027900000b7ab9 */ /* 0x000fe40000000800 */
[----:B------:R-:W-:-:S11]  /*4a20*/  UISETP.NE.AND UP0, UPT, UR11, 0x1, UPT ;  /* 0x000000010b00788c */ /* 0x000fd6000bf05270 */
[----:B------:R-:W-:Y:S02]  /*4a30*/  @UP0 ULDC.64 UR14, c[0x0][0x9e8] ;  /* 0x00027a00000e0ab9 */ /* 0x000fe40000000a00 */
[----:B------:R-:W-:-:S04]  /*4a40*/  UIMAD.WIDE.U32 UR4, UR7, UR14, URZ ;  /* 0x0000000e070472a5 */ /* 0x000fc8000f8e003f */
[----:B------:R-:W-:-:S12]  /*4a50*/  @UP0 USHF.R.U32.HI UR7, URZ, UR15, UR5 ;  /* 0x0000000f3f070299 */ /* 0x000fd80008011605 */
.L_x_996:
[----:B------:R-:W-:-:S04]  /*4a60*/  UIMAD UR7, UR7, UR11, UR11 ;  /* 0x0000000b070772a4 */ /* 0x000fc8000f8e020b */
[----:B------:R-:W-:-:S04]  /*4a70*/  UISETP.LT.AND UP0, UPT, UR6, UR7, UPT ;  /* 0x000000070600728c */ /* 0x000fc8000bf01270 */
[----:B------:R-:W-:-:S12]  /*4a80*/  USEL UR6, UR6, UR7, UP0 ;  /* 0x0000000706067287 */ /* 0x000fd80008000000 */
.L_x_994:
[----:B------:R-:W-:Y:S01]  /*4a90*/  R2UR UR7, R22 ;  /* 0x00000000160772ca */ /* 0x000fe200000e0000 */
[----:B------:R-:W-:Y:S01]  /*4aa0*/  UIMAD.WIDE UR4, UR6, 0x2aaaaaab, URZ ;  /* 0x2aaaaaab060478a5 */ /* 0x000fe2000f8e023f */
[----:B------:R-:W-:Y:S01]  /*4ab0*/  IMAD.MOV.U32 R2, RZ, RZ, 0x3f800000 ;  /* 0x3f800000ff027424 */ /* 0x000fe200078e00ff */
[----:B------:R-:W-:Y:S01]  /*4ac0*/  CS2R R118, SRZ ;  /* 0x0000000000767805 */ /* 0x000fe2000001ff00 */
[----:B------:R-:W-:Y:S01]  /*4ad0*/  IMAD.MOV.U32 R0, RZ, RZ, 0x3f800000 ;  /* 0x3f800000ff007424 */ /* 0x000fe200078e00ff */
[----:B------:R-:W-:Y:S01]  /*4ae0*/  USHF.R.U32.HI UR4, URZ, 0x1f, UR5 ;  /* 0x0000001f3f047899 */ /* 0x000fe20008011605 */
[----:B------:R-:W-:Y:S02]  /*4af0*/  CS2R R116, SRZ ;  /* 0x0000000000747805 */ /* 0x000fe4000001ff00 */
[----:B------:R-:W-:Y:S02]  /*4b00*/  CS2R R114, SRZ ;  /* 0x0000000000727805 */ /* 0x000fe4000001ff00 */
[----:B------:R-:W-:Y:S01]  /*4b10*/  CS2R R112, SRZ ;  /* 0x0000000000707805 */ /* 0x000fe2000001ff00 */
[----:B------:R-:W-:Y:S01]  /*4b20*/  ULEA.HI.SX32 UR4, UR5, UR4, 0x1c ;  /* 0x0000000405047291 */ /* 0x000fe2000f8fe23f */
[----:B------:R-:W-:-:S02]  /*4b30*/  CS2R R110, SRZ ;  /* 0x00000000006e7805 */ /* 0x000fc4000001ff00 */
[----:B------:R-:W-:Y:S02]  /*4b40*/  CS2R R108, SRZ ;  /* 0x00000000006c7805 */ /* 0x000fe4000001ff00 */
[----:B------:R-:W-:Y:S01]  /*4b50*/  CS2R R106, SRZ ;  /* 0x00000000006a7805 */ /* 0x000fe2000001ff00 */
[----:B------:R-:W-:Y:S01]  /*4b60*/  UISETP.LT.AND UP0, UPT, UR7, UR4, UPT ;  /* 0x000000040700728c */ /* 0x000fe2000bf01270 */
[----:B------:R-:W-:Y:S02]  /*4b70*/  CS2R R104, SRZ ;  /* 0x0000000000687805 */ /* 0x000fe4000001ff00 */
[----:B------:R-:W-:Y:S02]  /*4b80*/  CS2R R102, SRZ ;  /* 0x0000000000667805 */ /* 0x000fe4000001ff00 */
[----:B------:R-:W-:Y:S01]  /*4b90*/  CS2R R100, SRZ ;  /* 0x0000000000647805 */ /* 0x000fe2000001ff00 */
[----:B------:R-:W-:Y:S01]  /*4ba0*/  USEL UR61, UR7, UR4, !UP0 ;  /* 0x00000004073d7287 */ /* 0x000fe2000c000000 */
[----:B------:R-:W-:-:S02]  /*4bb0*/  CS2R R98, SRZ ;  /* 0x0000000000627805 */ /* 0x000fc4000001ff00 */
[----:B------:R-:W-:Y:S01]  /*4bc0*/  CS2R R96, SRZ ;  /* 0x0000000000607805 */ /* 0x000fe2000001ff00 */
[----:B------:R-:W-:Y:S01]  /*4bd0*/  UMOV UR4, URZ ;  /* 0x0000003f00047c82 */ /* 0x000fe20008000000 */
[----:B------:R-:W-:Y:S01]  /*4be0*/  UMOV UR7, URZ ;  /* 0x0000003f00077c82 */ /* 0x000fe20008000000 */
[----:B------:R-:W-:Y:S02]  /*4bf0*/  CS2R R94, SRZ ;  /* 0x00000000005e7805 */ /* 0x000fe4000001ff00 */
[----:B------:R-:W-:Y:S02]  /*4c00*/  ISETP.GE.AND P1, PT, R20, UR61, PT ;  /* 0x0000003d14007c0c */ /* 0x000fe4000bf26270 */
        /* <DEDUP_REMOVED lines=35> */
[----:B------:R-:W-:Y:S06]  /*4e40*/  @!P1 BRA `(.L_x_997) ;  /* 0x0000003400f89947 */ /* 0x000fec0003800000 */
[----:B------:R-:W-:Y:S01]  /*4e50*/  IMAD.MOV.U32 R15, RZ, RZ, R10 ;  /* 0x000000ffff0f7224 */ /* 0x000fe200078e000a */
[----:B------:R-:W-:Y:S01]  /*4e60*/  UMOV UR5, URZ ;  /* 0x0000003f00057c82 */ /* 0x000fe20008000000 */
[----:B------:R-:W-:Y:S01]  /*4e70*/  IMAD.MOV.U32 R14, RZ, RZ, R8 ;  /* 0x000000ffff0e7224 */ /* 0x000fe200078e0008 */
[----:B------:R-:W-:Y:S01]  /*4e80*/  UMOV UR6, URZ ;  /* 0x0000003f00067c82 */ /* 0x000fe20008000000 */
[----:B------:R-:W-:Y:S01]  /*4e90*/  IMAD.MOV.U32 R2, RZ, RZ, 0x3f800000 ;  /* 0x3f800000ff027424 */ /* 0x000fe200078e00ff */
[----:B------:R-:W-:Y:S01]  /*4ea0*/  ULDC UR38, c[0x0][0x9d8] ;  /* 0x0002760000267ab9 */ /* 0x000fe20000000800 */
[----:B------:R-:W-:-:S07]  /*4eb0*/  IMAD.MOV.U32 R119, RZ, RZ, RZ ;  /* 0x000000ffff777224 */ /* 0x000fce00078e00ff */
.L_x_1016:
[----:B------:R-:W-:-:S04]  /*4ec0*/  UISETP.NE.AND UP0, UPT, UR6, 0x1, UPT ;  /* 0x000000010600788c */ /* 0x000fc8000bf05270 */
[----:B------:R-:W-:-:S04]  /*4ed0*/  USEL UR7, URZ, 0x1, UP0 ;  /* 0x000000013f077887 */ /* 0x000fc80008000000 */
[----:B------:R-:W-:Y:S01]  /*4ee0*/  ULOP3.LUT UR7, UR5, UR7, URZ, 0x3c, !UPT ;  /* 0x0000000705077292 */ /* 0x000fe2000f8e3c3f */
[----:B------:R-:W-:Y:S11]  /*4ef0*/  @!P0 BRA `(.L_x_998) ;  /* 0x0000000000048947 */ /* 0x000ff60003800000 */
[----:B------:R-:W-:Y:S01]  /*4f00*/  BPT.TRAP 0x1 ;  /* 0x000000040000795c */ /* 0x000fe20000300000 */
.L_x_998:
[----:B------:R-:W-:Y:S01]  /*4f10*/  UIADD3 UR4, UR6, 0x1, URZ ;  /* 0x0000000106047890 */ /* 0x000fe2000fffe03f */
[----:B------:R-:W-:-:S03]  /*4f20*/  MOV R8, UR7 ;  /* 0x0000000700087c02 */ /* 0x000fc60008000f00 */
[----:B------:R-:W-:Y:S01]  /*4f30*/  UISETP.NE.AND UP0, UPT, UR4, 0x2, UPT ;  /* 0x000000020400788c */ /* 0x000fe2000bf05270 */
[----:B------:R-:W-:-:S03]  /*4f40*/  SHF.L.U32 R8, R8, 0x1f, RZ ;  /* 0x0000001f08087819 */ /* 0x000fc600000006ff */
[----:B------:R-:W-:-:S04]  /*4f50*/  USEL UR4, UR4, URZ, UP0 ;  /* 0x0000003f04047287 */ /* 0x000fc80008000000 */
[----:B------:R-:W-:-:S09]  /*4f60*/  ULEA UR60, UR4, UR39, 0x3 ;  /* 0x00000027043c7291 */ /* 0x000fd2000f8e183f */
[----:B------:R0:W1:Y:S01]  /*4f70*/  SYNCS.PHASECHK.TRANS64.TRYWAIT P1, [UR60+0x30830], R8 ;  /* 0x03083008ff0075a7 */ /* 0x000062000802017c */
[----:B------:R-:W-:Y:S05]  /*4f80*/  @!P0 BRA `(.L_x_999) ;  /* 0x0000000000048947 */ /* 0x000fea0003800000 */
[----:B------:R-:W-:Y:S01]  /*4f90*/  BPT.TRAP 0x1 ;  /* 0x000000040000795c */ /* 0x000fe20000300000 */
.L_x_999:
[----:B-1----:R-:W-:Y:S05]  /*4fa0*/  @P1 BRA `(.L_x_1000) ;  /* 0x0000000000081947 */ /* 0x002fea0003800000 */
[----:B------:R-:W1:Y:S02]  /*4fb0*/  SYNCS.PHASECHK.TRANS64.TRYWAIT P1, [UR60+0x30830], R8 ;  /* 0x03083008ff0075a7 */ /* 0x000e64000802017c */
[----:B-1----:R-:W-:Y:S05]  /*4fc0*/  @!P1 BRA `(.L_x_1001) ;  /* 0x0000010400a09947 */ /* 0x002fea0003800000 */
.L_x_1000:
        /* <DEDUP_REMOVED lines=20> */
[-C--:B------:R-:W-:Y:S01]  /*5110*/  FMUL.FTZ R28, R28, R0.reuse ;  /* 0x000000001c1c7220 */ /* 0x080fe20000410000 */
[----:B------:R-:W-:Y:S01]  /*5120*/  UMOV UR58, UR54 ;  /* 0x00000036003a7c82 */ /* 0x000fe20008000000 */
[----:B------:R-:W-:Y:S01]  /*5130*/  UIADD3 UR18, UR54, 0x6, URZ ;  /* 0x0000000636127890 */ /* 0x000fe2000fffe03f */
        /* <DEDUP_REMOVED lines=139> */
.L_x_1002:
[----:B------:R-:W-:Y:S01]  /*59f0*/  ULEA UR14, UR6, UR39, 0x3 ;  /* 0x00000027060e7291 */ /* 0x000fe2000f8e183f */
[----:B------:R-:W-:-:S05]  /*5a00*/  IMAD.U32 R0, RZ, RZ, UR5 ;  /* 0x00000005ff007e24 */ /* 0x000fca000f8e00ff */
[----:B------:R-:W-:-:S04]  /*5a10*/  SHF.L.U32 R0, R0, 0x1f, RZ ;  /* 0x0000001f00007819 */ /* 0x000fc800000006ff */
[----:B------:R2:W3:Y:S01]  /*5a20*/  SYNCS.PHASECHK.TRANS64.TRYWAIT P1, [UR14+0x30850], R0 ;  /* 0x03085000ff0075a7 */ /* 0x0004e2000802014e */
[----:B------:R-:W-:Y:S05]  /*5a30*/  @!P0 BRA `(.L_x_1003) ;  /* 0x0000000000048947 */ /* 0x000fea0003800000 */
[----:B------:R-:W-:Y:S01]  /*5a40*/  BPT.TRAP 0x1 ;  /* 0x000000040000795c */ /* 0x000fe20000300000 */
.L_x_1003:
[----:B---3--:R-:W-:Y:S05]  /*5a50*/  @P1 BRA `(.L_x_1004) ;  /* 0x0000000000081947 */ /* 0x008fea0003800000 */
[----:B------:R-:W3:Y:S02]  /*5a60*/  SYNCS.PHASECHK.TRANS64.TRYWAIT P1, [UR14+0x30850], R0 ;  /* 0x03085000ff0075a7 */ /* 0x000ee4000802014e */
[----:B---3--:R-:W-:Y:S05]  /*5a70*/  @!P1 BRA `(.L_x_1005) ;  /* 0x000000fc000c9947 */ /* 0x008fea0003800000 */
.L_x_1004:
[----:B------:R-:W-:Y:S01]  /*5a80*/  UIADD3 UR5, UR39, 0x400, URZ ;  /* 0x0000040027057890 */ /* 0x000fe2000fffe03f */
[----:B------:R-:W-:Y:S01]  /*5a90*/  WARPGROUP.ARRIVE ;  /* 0x00000000000079c5 */ /* 0x000fe20000000000 */
[----:B------:R-:W-:Y:S02]  /*5aa0*/  UMOV UR11, 0x40000040 ;  /* 0x40000040000b7882 */ /* 0x000fe40000000000 */
[----:B------:R-:W-:-:S04]  /*5ab0*/  USHF.R.U32.HI UR5, URZ, 0x4, UR5 ;  /* 0x000000043f057899 */ /* 0x000fc80008011605 */
[----:B------:R-:W-:-:S04]  /*5ac0*/  ULOP3.LUT UR5, UR5, 0x3fff, URZ, 0xc0, !UPT ;  /* 0x00003fff05057892 */ /* 0x000fc8000f8ec03f */
[----:B------:R-:W-:-:S04]  /*5ad0*/  ULOP3.LUT UR5, UR5, 0x3000000, URZ, 0xfc, !UPT ;  /* 0x0300000005057892 */ /* 0x000fc8000f8efc3f */
[----:B------:R-:W-:-:S07]  /*5ae0*/  UIMAD UR5, UR6, 0x900, UR5 ;  /* 0x00000900060578a4 */ /* 0x000fce000f8e0205 */
        /* <DEDUP_REMOVED lines=30> */
.L_x_1006:
[----:B------:R-:W-:Y:S01]  /*5cd0*/  R2UR UR6, R19 ;  /* 0x00000000130672ca */ /* 0x000fe200000e0000 */
[----:B------:R-:W-:Y:S01]  /*5ce0*/  FMUL.FTZ R168, R124, UR38 ;  /* 0x000000267ca87c20 */ /* 0x000fe20008410000 */
[----:B------:R-:W-:Y:S01]  /*5cf0*/  R2UR UR5, R18 ;  /* 0x00000000120572ca */ /* 0x000fe200000e0000 */
[----:B------:R-:W3:Y:S01]  /*5d00*/  S2UR UR10, SR_CgaCtaId ;  /* 0x00000000000a79c3 */ /* 0x000ee20000008800 */
[----:B------:R-:W-:Y:S01]  /*5d10*/  FMUL.FTZ R124, R138, UR38 ;  /* 0x000000268a7c7c20 */ /* 0x000fe20008410000 */
[----:B01----:R-:W-:Y:S01]  /*5d20*/  FMUL.FTZ R8, R120, UR38 ;  /* 0x0000002678087c20 */ /* 0x003fe20008410000 */
[----:B------:R-:W-:Y:S01]  /*5d30*/  FMUL.FTZ R120, R131, UR38 ;  /* 0x0000002683787c20 */ /* 0x000fe20008410000 */
[----:B------:R-:W-:Y:S01]  /*5d40*/  FMUL.FTZ R131, R151, UR38 ;  /* 0x0000002697837c20 */ /* 0x000fe20008410000 */
[----:B------:R-:W-:Y:S02]  /*5d50*/  IMAD.MOV.U32 R151, RZ, RZ, R7 ;  /* 0x000000ffff977224 */ /* 0x000fe400078e0007 */
[----:B------:R-:W-:Y:S01]  /*5d60*/  FMUL.FTZ R2, R123, UR38 ;  /* 0x000000267b027c20 */ /* 0x000fe20008410000 */
[----:B------:R-:W-:-:S02]  /*5d70*/  IMAD R176, R20, -0x60, RZ ;  /* 0xffffffa014b07824 */ /* 0x000fc400078e02ff */
[----:B------:R-:W-:Y:S01]  /*5d80*/  FMUL.FTZ R123, R135, UR38 ;  /* 0x00000026877b7c20 */ /* 0x000fe20008410000 */
[----:B------:R-:W-:Y:S01]  /*5d90*/  FMUL.FTZ R169, R125, UR38 ;  /* 0x000000267da97c20 */ /* 0x000fe20008410000 */
[----:B------:R-:W-:Y:S01]  /*5da0*/  UISETP.NE.AND UP1, UPT, UR6, URZ, UPT ;  /* 0x0000003f0600728c */ /* 0x000fe2000bf25270 */
[----:B------:R-:W-:Y:S01]  /*5db0*/  FMUL.FTZ R135, R154, UR38 ;  /* 0x000000269a877c20 */ /* 0x000fe20008410000 */
[----:B------:R-:W-:Y:S01]  /*5dc0*/  UISETP.NE.AND UP0, UPT, UR5, URZ, UPT ;  /* 0x0000003f0500728c */ /* 0x000fe2000bf05270 */
[----:B------:R-:W-:Y:S01]  /*5dd0*/  FMUL.FTZ R125, R139, UR38 ;  /* 0x000000268b7d7c20 */ /* 0x000fe20008410000 */
[----:B------:R-:W-:Y:S02]  /*5de0*/  VIADD R139, R176, 0x1 ;  /* 0x00000001b08b7836 */ /* 0x000fe40000000000 */
[----:B------:R-:W-:Y:S01]  /*5df0*/  FMUL.FTZ R21, R126, UR38 ;  /* 0x000000267e157c20 */ /* 0x000fe20008410000 */
[----:B------:R-:W-:Y:S01]  /*5e00*/  PLOP3.LUT P1, PT, PT, PT, UP1, 0x80, 0x0 ;  /* 0x000000000000781c */ /* 0x000fe20003f2f018 */
[----:B------:R-:W-:Y:S01]  /*5e10*/  FMUL.FTZ R170, R128, UR38 ;  /* 0x0000002680aa7c20 */ /* 0x000fe20008410000 */
[----:B------:R-:W-:Y:S01]  /*5e20*/  PLOP3.LUT P2, PT, PT, PT, UP1, 0x80, 0x0 ;  /* 0x000000000000781c */ /* 0x000fe20003f4f018 */
[----:B------:R-:W-:Y:S01]  /*5e30*/  FMUL.FTZ R171, R129, UR38 ;  /* 0x0000002681ab7c20 */ /* 0x000fe20008410000 */
[----:B------:R-:W-:Y:S01]  /*5e40*/  FMUL.FTZ R126, R142, UR38 ;  /* 0x000000268e7e7c20 */ /* 0x000fe20008410000 */
[----:B------:R-:W-:Y:S01]  /*5e50*/  @UP1 ULDC UR5, c[0x0][0x44c] ;  /* 0x0001130000051ab9 */ /* 0x000fe20000000800 */
[----:B------:R-:W-:Y:S01]  /*5e60*/  FMUL.FTZ R9, R121, UR38 ;  /* 0x0000002679097c20 */ /* 0x000fe20008410000 */
[----:B--2---:R-:W-:Y:S01]  /*5e70*/  FMUL.FTZ R0, R122, UR38 ;  /* 0x000000267a007c20 */ /* 0x004fe20008410000 */
[----:B------:R-:W-:Y:S01]  /*5e80*/  FMUL.FTZ R10, R127, UR38 ;  /* 0x000000267f0a7c20 */ /* 0x000fe20008410000 */
[----:B------:R-:W-:Y:S01]  /*5e90*/  FMUL.FTZ R142, R144, UR38 ;  /* 0x00000026908e7c20 */ /* 0x000fe20008410000 */
[----:B------:R-:W-:Y:S01]  /*5ea0*/  FMUL.FTZ R128, R146, UR38 ;  /* 0x0000002692807c20 */ /* 0x000fe20008410000 */
[----:B------:R-:W-:Y:S01]  /*5eb0*/  FMUL.FTZ R129, R147, UR38 ;  /* 0x0000002693817c20 */ /* 0x000fe20008410000 */
[----:B------:R-:W-:Y:S01]  /*5ec0*/  FMUL.FTZ R121, R130, UR38 ;  /* 0x0000002682797c20 */ /* 0x000fe20008410000 */
[----:B------:R-:W-:Y:S01]  /*5ed0*/  @P1 IMAD.HI.U32 R138, R7, UR5, RZ ;  /* 0x00000005078a1c27 */ /* 0x000fe2000f8e00ff */
[----:B------:R-:W-:-:S03]  /*5ee0*/  @UP1 ULDC UR5, c[0x0][0x450] ;  /* 0x0001140000051ab9 */ /* 0x000fc60000000800 */
[----:B------:R-:W-:Y:S01]  /*5ef0*/  FMUL.FTZ R172, R132, UR38 ;  /* 0x0000002684ac7c20 */ /* 0x000fe20008410000 */
[----:B------:R-:W-:Y:S01]  /*5f00*/  FMUL.FTZ R122, R134, UR38 ;  /* 0x00000026867a7c20 */ /* 0x000fe20008410000 */
[----:B------:R-:W-:Y:S01]  /*5f10*/  FMUL.FTZ R173, R136, UR38 ;  /* 0x0000002688ad7c20 */ /* 0x000fe20008410000 */
[----:B------:R-:W-:Y:S01]  /*5f20*/  @P2 SHF.R.U32.HI R151, RZ, UR5, R138 ;  /* 0x00000005ff972c19 */ /* 0x000fe2000801168a */
[----:B------:R-:W-:Y:S01]  /*5f30*/  FMUL.FTZ R174, R137, UR38 ;  /* 0x0000002689ae7c20 */ /* 0x000fe20008410000 */
[----:B------:R-:W-:Y:S01]  /*5f40*/  FMUL.FTZ R175, R140, UR38 ;  /* 0x000000268caf7c20 */ /* 0x000fe20008410000 */
[----:B------:R-:W-:Y:S01]  /*5f50*/  FMUL.FTZ R127, R143, UR38 ;  /* 0x000000268f7f7c20 */ /* 0x000fe20008410000 */
[----:B------:R-:W-:Y:S01]  /*5f60*/  FMUL.FTZ R146, R148, UR38 ;  /* 0x0000002694927c20 */ /* 0x000fe20008410000 */
[----:B------:R-:W0:Y:S01]  /*5f70*/  SHFL.IDX PT, R154, R151, RZ, 0x1c1f ;  /* 0x001c1fff979a7589 */ /* 0x000e2200000e0000 */
[----:B------:R-:W-:Y:S01]  /*5f80*/  FMUL.FTZ R147, R149, UR38 ;  /* 0x0000002695937c20 */ /* 0x000fe20008410000 */
[----:B------:R-:W-:-:S02]  /*5f90*/  IMAD R144, R12, -0x2, R139 ;  /* 0xfffffffe0c907824 */ /* 0x000fc400078e028b */
        /* <DEDUP_REMOVED lines=15> */
[----:B------:R-:W-:Y:S01]  /*6090*/  R2UR UR6, R13 ;  /* 0x000000000d0672ca */ /* 0x000fe200000e0000 */
[----:B------:R-:W-:Y:S01]  /*60a0*/  FMUL.FTZ R156, R156, UR38 ;  /* 0x000000269c9c7c20 */ /* 0x000fe20008410000 */
[----:B------:R-:W-:Y:S01]  /*60b0*/  FMUL.FTZ R157, R157, UR38 ;  /* 0x000000269d9d7c20 */ /* 0x000fe20008410000 */
[----:B------:R-:W-:Y:S01]  /*60c0*/  FMUL.FTZ R160, R160, UR38 ;  /* 0x00000026a0a07c20 */ /* 0x000fe20008410000 */
[----:B------:R-:W-:Y:S01]  /*60d0*/  FMUL.FTZ R164, R164, UR38 ;  /* 0x00000026a4a47c20 */ /* 0x000fe20008410000 */
[----:B------:R-:W-:Y:S01]  /*60e0*/  UIADD3 UR60, UR60, 0x30840, URZ ;  /* 0x000308403c3c7890 */ /* 0x000fe2000fffe03f */
[----:B------:R-:W-:Y:S01]  /*60f0*/  PLOP3.LUT P1, PT, PT, PT, UP0, 0x40, 0x0 ;  /* 0x000000000000781c */ /* 0x000fe20003f2e808 */
[----:B------:R-:W-:Y:S01]  /*6100*/  ULDC UR11, c[0x0][0x2f0] ;  /* 0x0000bc00000b7ab9 */ /* 0x000fe20000000800 */
[----:B------:R-:W1:Y:S01]  /*6110*/  MUFU.TANH R8, R8 ;  /* 0x0000000800087308 */ /* 0x000e620000002400 */
[----:B---3--:R-:W-:Y:S01]  /*6120*/  UPRMT UR60, UR10, 0x654, UR60 ;  /* 0x000006540a3c7896 */ /* 0x008fe2000800003c */
[----:B------:R-:W-:Y:S01]  /*6130*/  IMAD R145, R17, UR11, R144 ;  /* 0x0000000b11917c24 */ /* 0x000fe2000f8e0290 */
[----:B------:R-:W-:Y:S01]  /*6140*/  ULDC UR11, c[0x0][0x9e0] ;  /* 0x00027800000b7ab9 */ /* 0x000fe20000000800 */
[----:B------:R-:W-:Y:S01]  /*6150*/  ULDC UR10, c[0x0][0x288] ;  /* 0x0000a200000a7ab9 */ /* 0x000fe20000000800 */
[----:B------:R-:W-:-:S02]  /*6160*/  VIADD R178, R144, 0xffffffff ;  /* 0xffffffff90b27836 */ /* 0x000fc40000000000 */
[----:B------:R-:W-:Y:S01]  /*6170*/  VIADD R145, R145, -UR10 ;  /* 0x8000000a91917c36 */ /* 0x000fe20008000000 */
[----:B------:R-:W2:Y:S02]  /*6180*/  MUFU.TANH R9, R9 ;  /* 0x0000000900097308 */ /* 0x000ea40000002400 */
[----:B------:R-:W-:Y:S01]  /*6190*/  SYNCS.ARRIVE.TRANS64.RED.A1T0 RZ, [UR60], RZ ;  /* 0x000000ffffff79a7 */ /* 0x000fe2000810043c */
[C---:B------:R-:W-:Y:S02]  /*61a0*/  VIADD R167, R145.reuse, UR11 ;  /* 0x0000000b91a77c36 */ /* 0x040fe40008000000 */
[----:B------:R-:W-:Y:S02]  /*61b0*/  VIADD R177, R145, UR6 ;  /* 0x0000000691b17c36 */ /* 0x000fe40008000000 */
[--C-:B0-----:R-:W-:Y:S01]  /*61c0*/  IMAD.IADD R153, R167, 0x1, R154.reuse ;  /* 0x00000001a7997824 */ /* 0x101fe200078e029a */
[----:B------:R-:W0:Y:S01]  /*61d0*/  MUFU.TANH R0, R0 ;  /* 0x0000000000007308 */ /* 0x000e220000002400 */
[----:B------:R-:W-:-:S07]  /*61e0*/  IMAD.IADD R155, R177, 0x1, R154 ;  /* 0x00000001b19b7824 */ /* 0x000fce00078e029a */
[----:B------:R-:W3:Y:S08]  /*61f0*/  MUFU.TANH R2, R2 ;  /* 0x0000000200027308 */ /* 0x000ef00000002400 */
[----:B------:R-:W4:Y:S08]  /*6200*/  MUFU.TANH R168, R168 ;  /* 0x000000a800a87308 */ /* 0x000f300000002400 */
        /* <DEDUP_REMOVED lines=32> */
[----:B------:R0:W0:Y:S08]  /*6410*/  MUFU.TANH R150, R157 ;  /* 0x0000009d00967308 */ /* 0x0000300000002400 */
[----:B------:R-:W0:Y:S08]  /*6420*/  MUFU.TANH R140, R140 ;  /* 0x0000008c008c7308 */ /* 0x000e300000002400 */
[----:B------:R-:W0:Y:S08]  /*6430*/  MUFU.TANH R132, R132 ;  /* 0x0000008400847308 */ /* 0x000e300000002400 */
[----:B------:R0:W0:Y:S08]  /*6440*/  MUFU.TANH R159, R160 ;  /* 0x000000a0009f7308 */ /* 0x0000300000002400 */
[----:B------:R-:W0:Y:S08]  /*6450*/  MUFU.TANH R161, R161 ;  /* 0x000000a100a17308 */ /* 0x000e300000002400 */
[----:B------:R-:W0:Y:S08]  /*6460*/  MUFU.TANH R134, R134 ;  /* 0x0000008600867308 */ /* 0x000e300000002400 */
[----:B------:R-:W0:Y:S08]  /*6470*/  MUFU.TANH R136, R136 ;  /* 0x0000008800887308 */ /* 0x000e300000002400 */
[----:B------:R0:W0:Y:S08]  /*6480*/  MUFU.TANH R163, R164 ;  /* 0x000000a400a37308 */ /* 0x0000300000002400 */
[----:B------:R-:W0:Y:S08]  /*6490*/  MUFU.TANH R165, R165 ;  /* 0x000000a500a57308 */ /* 0x000e300000002400 */
[----:B------:R-:W0:Y:S08]  /*64a0*/  MUFU.TANH R138, R138 ;  /* 0x0000008a008a7308 */ /* 0x000e300000002400 */
[----:B------:R-:W0:Y:S01]  /*64b0*/  MUFU.TANH R139, R139 ;  /* 0x0000008b008b7308 */ /* 0x000e220000002400 */
[----:B-1234-:R-:W-:Y:S05]  /*64c0*/  @P1 BRA `(.L_x_1007) ;  /* 0x0000000000641947 */ /* 0x01efea0003800000 */
[----:B------:R-:W-:Y:S01]  /*64d0*/  ULDC UR5, c[0x0][0x2f0] ;  /* 0x0000bc0000057ab9 */ /* 0x000fe20000000800 */
[----:B------:R-:W-:Y:S01]  /*64e0*/  BSSY B0, `(.L_x_1008) ;  /* 0x0000014000007945 */ /* 0x000fe20003800000 */
[----:B------:R-:W-:-:S04]  /*64f0*/  IMAD R144, R17, UR5, R154 ;  /* 0x0000000511907c24 */ /* 0x000fc8000f8e029a */
[----:B0-----:R-:W-:-:S05]  /*6500*/  VIADD R157, R144, -UR10 ;  /* 0x8000000a909d7c36 */ /* 0x001fca0008000000 */
        /* <DEDUP_REMOVED lines=11> */
.L_x_1009:
[----:B------:R-:W-:Y:S02]  /*65c0*/  ULDC UR5, c[0x0][0x9e4] ;  /* 0x0002790000057ab9 */ /* 0x000fe40000000800 */
[----:B------:R-:W-:-:S04]  /*65d0*/  MOV R154, UR5 ;  /* 0x00000005009a7c02 */ /* 0x000fc80008000f00 */
[----:B------:R-:W-:-:S13]  /*65e0*/  ISETP.NE.AND P1, PT, R154, 0x1, PT ;  /* 0x000000019a00780c */ /* 0x000fda0003f25270 */
[----:B------:R-:W0:Y:S02]  /*65f0*/  @P1 LDC.64 R144, c[0x0][0x9e8] ;  /* 0x00027a00ff901b82 */ /* 0x000e240000000a00 */
[----:B0-----:R-:W-:-:S05]  /*6600*/  @P1 IMAD.HI.U32 R144, R157, R144, RZ ;  /* 0x000000909d901227 */ /* 0x001fca00078e00ff */
[----:B------:R-:W-:-:S07]  /*6610*/  @P1 SHF.R.U32.HI R157, RZ, R145, R144 ;  /* 0x00000091ff9d1219 */ /* 0x000fce0000011690 */
.L_x_1010:
[----:B------:R-:W-:Y:S05]  /*6620*/  BSYNC B0 ;  /* 0x0000000000007941 */ /* 0x000fea0003800000 */
.L_x_1008:
[----:B------:R-:W-:-:S05]  /*6630*/  IMAD R144, R157, R154, R178 ;  /* 0x0000009a9d907224 */ /* 0x000fca00078e02b2 */
[----:B------:R-:W-:Y:S02]  /*6640*/  VIADDMNMX R153, R144, R154, R153, PT ;  /* 0x0000009a90997246 */ /* 0x000fe40003800199 */
[----:B------:R-:W-:-:S07]  /*6650*/  VIMNMX R155, R155, R144, !PT ;  /* 0x000000909b9b7248 */ /* 0x000fce0007fe0100 */
.L_x_1007:
[C---:B------:R-:W-:Y:S02]  /*6660*/  ISETP.GE.AND P6, PT, R176.reuse, 0xa, PT ;  /* 0x0000000ab000780c */ /* 0x040fe40003fc6270 */
[C---:B------:R-:W-:Y:S02]  /*6670*/  ISETP.GE.AND P1, PT, R176.reuse, 0x2, PT ;  /* 0x00000002b000780c */ /* 0x040fe40003f26270 */
[C---:B------:R-:W-:Y:S02]  /*6680*/  ISETP.GE.AND P2, PT, R176.reuse, 0x9, PT ;  /* 0x00000009b000780c */ /* 0x040fe40003f46270 */
[----:B------:R-:W-:Y:S02]  /*6690*/  ISETP.GE.AND P5, PT, R176, 0x11, PT ;  /* 0x00000011b000780c */ /* 0x000fe40003fa6270 */
[----:B------:R-:W-:Y:S02]  /*66a0*/  LOP3.LUT R16, R16, 0xfffffffb, RZ, 0xc0, !PT ;  /* 0xfffffffb10107812 */ /* 0x000fe400078ec0ff */
[----:B------:R-:W-:-:S02]  /*66b0*/  ISETP.GT.AND P4, PT, R155, 0x1, !P1 ;  /* 0x000000019b00780c */ /* 0x000fc40004f84270 */
[----:B------:R-:W-:Y:S02]  /*66c0*/  ISETP.GT.AND P3, PT, R155, 0x8, !P2 ;  /* 0x000000089b00780c */ /* 0x000fe40005764270 */
[----:B------:R-:W-:Y:S02]  /*66d0*/  @P6 LOP3.LUT R16, R16, 0x4, RZ, 0xfc, !PT ;  /* 0x0000000410106812 */ /* 0x000fe400078efcff */
[C---:B------:R-:W-:Y:S02]  /*66e0*/  ISETP.LT.OR P4, PT, R153.reuse, 0x2, P4 ;  /* 0x000000029900780c */ /* 0x040fe40002781670 */
[----:B------:R-:W-:Y:S02]  /*66f0*/  ISETP.LT.OR P3, PT, R153, 0x9, P3 ;  /* 0x000000099900780c */ /* 0x000fe40001f61670 */
[----:B------:R-:W-:Y:S02]  /*6700*/  LOP3.LUT R16, R16, 0xfffffff7, RZ, 0xc0, !PT ;  /* 0xfffffff710107812 */ /* 0x000fe400078ec0ff */
[----:B------:R-:W-:-:S02]  /*6710*/  FSEL R206, R9, -INF , !P4 ;  /* 0xff80000009ce7808 */ /* 0x000fc40006000000 */
[----:B------:R-:W-:Y:S02]  /*6720*/  FSEL R204, R168, -INF , !P3 ;  /* 0xff800000a8cc7808 */ /* 0x000fe40005800000 */
[C---:B------:R-:W-:Y:S02]  /*6730*/  ISETP.GT.AND P4, PT, R155.reuse, 0x9, !P6 ;  /* 0x000000099b00780c */ /* 0x040fe40007784270 */
[----:B------:R-:W-:Y:S02]  /*6740*/  @P5 LOP3.LUT R16, R16, 0x8, RZ, 0xfc, !PT ;  /* 0x0000000810105812 */ /* 0x000fe400078efcff */
[----:B------:R-:W-:Y:S02]  /*6750*/  ISETP.GT.AND P3, PT, R155, 0x10, !P5 ;  /* 0x000000109b00780c */ /* 0x000fe40006f64270 */
[----:B------:R-:W-:Y:S02]  /*6760*/  ISETP.GE.AND P5, PT, R176, 0x12, PT ;  /* 0x00000012b000780c */ /* 0x000fe40003fa6270 */
[----:B------:R-:W-:-:S02]  /*6770*/  ISETP.LT.OR P4, PT, R153, 0xa, P4 ;  /* 0x0000000a9900780c */ /* 0x000fc40002781670 */
[----:B------:R-:W-:Y:S02]  /*6780*/  ISETP.LT.OR P3, PT, R153, 0x11, P3 ;  /* 0x000000119900780c */ /* 0x000fe40001f61670 */
[----:B0-----:R-:W-:Y:S02]  /*6790*/  FSEL R192, R169, -INF , !P4 ;  /* 0xff800000a9c07808 */ /* 0x001fe40006000000 */
[----:B------:R-:W-:Y:S02]  /*67a0*/  ISETP.GE.AND P4, PT, R176, 0x19, PT ;  /* 0x00000019b000780c */ /* 0x000fe40003f86270 */
[----:B------:R-:W-:Y:S02]  /*67b0*/  LOP3.LUT R16, R16, 0xffffffef, RZ, 0xc0, !PT ;  /* 0xffffffef10107812 */ /* 0x000fe400078ec0ff */
[----:B------:R-:W-:Y:S02]  /*67c0*/  FSEL R194, R170, -INF , !P3 ;  /* 0xff800000aac27808 */ /* 0x000fe40005800000 */
[----:B------:R-:W-:-:S02]  /*67d0*/  ISETP.GT.AND P3, PT, R155, 0x11, !P5 ;  /* 0x000000119b00780c */ /* 0x000fc40006f64270 */
[----:B------:R-:W-:Y:S02]  /*67e0*/  @P5 LOP3.LUT R16, R16, 0x10, RZ, 0xfc, !PT ;  /* 0x0000001010105812 */ /* 0x000fe400078efcff */
[----:B------:R-:W-:Y:S02]  /*67f0*/  ISETP.LT.OR P3, PT, R153, 0x12, P3 ;  /* 0x000000129900780c */ /* 0x000fe40001f61670 */
[----:B------:R-:W-:Y:S02]  /*6800*/  LOP3.LUT R16, R16, 0xfffbffff, RZ, 0xc0, !PT ;  /* 0xfffbffff10107812 */ /* 0x000fe400078ec0ff */
[----:B------:R-:W-:Y:S02]  /*6810*/  FSEL R196, R171, -INF , !P3 ;  /* 0xff800000abc47808 */ /* 0x000fe40005800000 */
[----:B------:R-:W-:Y:S02]  /*6820*/  @P4 LOP3.LUT R16, R16, 0x40000, RZ, 0xfc, !PT ;  /* 0x0004000010104812 */ /* 0x000fe400078efcff */
[----:B------:R-:W-:-:S02]  /*6830*/  ISETP.GT.AND P3, PT, R155, 0x18, !P4 ;  /* 0x000000189b00780c */ /* 0x000fc40006764270 */
[----:B------:R-:W-:Y:S02]  /*6840*/  ISETP.GE.AND P4, PT, R176, 0x1a, PT ;  /* 0x0000001ab000780c */ /* 0x000fe40003f86270 */
[----:B------:R-:W-:Y:S02]  /*6850*/  ISETP.LT.OR P3, PT, R153, 0x19, P3 ;  /* 0x000000199900780c */ /* 0x000fe40001f61670 */
[----:B------:R-:W-:Y:S02]  /*6860*/  LOP3.LUT R16, R16, 0xfffdffff, RZ, 0xc0, !PT ;  /* 0xfffdffff10107812 */ /* 0x000fe400078ec0ff */
[----:B------:R-:W-:Y:S02]  /*6870*/  FSEL R198, R172, -INF , !P3 ;  /* 0xff800000acc67808 */ /* 0x000fe40005800000 */
[----:B------:R-:W-:Y:S02]  /*6880*/  ISETP.GT.AND P3, PT, R155, 0x19, !P4 ;  /* 0x000000199b00780c */ /* 0x000fe40006764270 */
[----:B------:R-:W-:-:S02]  /*6890*/  R2UR UR5, R18 ;  /* 0x00000000120572ca */ /* 0x000fc400000e0000 */
[----:B------:R-:W-:Y:S02]  /*68a0*/  ISETP.LT.OR P3, PT, R153, 0x1a, P3 ;  /* 0x0000001a9900780c */ /* 0x000fe40001f61670 */
[----:B------:R-:W-:Y:S02]  /*68b0*/  @P4 LOP3.LUT R16, R16, 0x20000, RZ, 0xfc, !PT ;  /* 0x0002000010104812 */ /* 0x000fe400078efcff */
[----:B------:R-:W-:Y:S02]  /*68c0*/  ISETP.GE.AND P4, PT, R176, 0x21, PT ;  /* 0x00000021b000780c */ /* 0x000fe40003f86270 */
[----:B------:R-:W-:Y:S02]  /*68d0*/  LOP3.LUT R16, R16, 0xfffeffff, RZ, 0xc0, !PT ;  /* 0xfffeffff10107812 */ /* 0x000fe400078ec0ff */
[----:B------:R-:W-:Y:S02]  /*68e0*/  FSEL R200, R133, -INF , !P3 ;  /* 0xff80000085c87808 */ /* 0x000fe40005800000 */
[----:B------:R-:W-:Y:S01]  /*68f0*/  ISETP.GT.AND P3, PT, R155, 0x20, !P4 ;  /* 0x000000209b00780c */ /* 0x000fe20006764270 */
[----:B------:R-:W-:-:S03]  /*6900*/  UISETP.NE.AND UP0, UPT, UR5, URZ, UPT ;  /* 0x0000003f0500728c */ /* 0x000fc6000bf05270 */
[----:B------:R-:W-:-:S03]  /*6910*/  ISETP.LT.OR P3, PT, R153, 0x21, P3 ;  /* 0x000000219900780c */ /* 0x000fc60001f61670 */
[----:B------:R-:W-:Y:S02]  /*6920*/  @P4 LOP3.LUT R16, R16, 0x10000, RZ, 0xfc, !PT ;  /* 0x0001000010104812 */ /* 0x000fe400078efcff */
[----:B------:R-:W-:Y:S02]  /*6930*/  ISETP.GE.AND P4, PT, R176, 0x22, PT ;  /* 0x00000022b000780c */ /* 0x000fe40003f86270 */
[----:B------:R-:W-:Y:S02]  /*6940*/  LOP3.LUT R16, R16, 0xffff7fff, RZ, 0xc0, !PT ;  /* 0xffff7fff10107812 */ /* 0x000fe400078ec0ff */
[----:B------:R-:W-:Y:S02]  /*6950*/  FSEL R202, R173, -INF , !P3 ;  /* 0xff800000adca7808 */ /* 0x000fe40005800000 */
[----:B------:R-:W-:-:S04]  /*6960*/  ISETP.GT.AND P3, PT, R155, 0x21, !P4 ;  /* 0x000000219b00780c */ /* 0x000fc80006764270 */
        /* <DEDUP_REMOVED lines=51> */
[----:B------:R-:W-:Y:S02]  /*6ca0*/  FSEL R166, R149, -INF , !P3 ;  /* 0xff80000095a67808 */ /* 0x000fe40005800000 */
[----:B------:R-:W-:Y:S02]  /*6cb0*/  LOP3.LUT R16, R16, 0xffffffbf, RZ, 0xc0, !PT ;  /* 0xffffffbf10107812 */ /* 0x000fe400078ec0ff */
[----:B------:R-:W-:-:S04]  /*6cc0*/  ISETP.GT.AND P3, PT, R155, 0x48, !P4 ;  /* 0x000000489b00780c */ /* 0x000fc80006764270 */
[----:B------:R-:W-:-:S03]  /*6cd0*/  ISETP.LT.OR P3, PT, R153, 0x49, P3 ;  /* 0x000000499900780c */ /* 0x000fc60001f61670 */
[----:B------:R-:W-:Y:S02]  /*6ce0*/  @P4 LOP3.LUT R16, R16, 0x40, RZ, 0xfc, !PT ;  /* 0x0000004010104812 */ /* 0x000fe400078efcff */
[----:B------:R-:W-:Y:S02]  /*6cf0*/  ISETP.GE.AND P4, PT, R176, 0x4a, PT ;  /* 0x0000004ab000780c */ /* 0x000fe40003f86270 */
[----:B------:R-:W-:Y:S02]  /*6d00*/  FSEL R152, R152, -INF , !P3 ;  /* 0xff80000098987808 */ /* 0x000fe40005800000 */
[----:B------:R-:W-:Y:S02]  /*6d10*/  ISETP.GT.AND P3, PT, R155, 0x49, !P4 ;  /* 0x000000499b00780c */ /* 0x000fe40006764270 */
[----:B------:R-:W-:Y:S02]  /*6d20*/  LOP3.LUT R16, R16, 0xffffffdf, RZ, 0xc0, !PT ;  /* 0xffffffdf10107812 */ /* 0x000fe400078ec0ff */
[----:B------:R-:W-:-:S04]  /*6d30*/  ISETP.LT.OR P3, PT, R153, 0x4a, P3 ;  /* 0x0000004a9900780c */ /* 0x000fc80001f61670 */
[----:B------:R-:W-:Y:S02]  /*6d40*/  FSEL R150, R150, -INF , !P3 ;  /* 0xff80000096967808 */ /* 0x000fe40005800000 */
[----:B------:R-:W-:Y:S02]  /*6d50*/  ISETP.GE.AND P3, PT, R176, 0x51, PT ;  /* 0x00000051b000780c */ /* 0x000fe40003f66270 */
[----:B------:R-:W-:Y:S02]  /*6d60*/  @P4 LOP3.LUT R16, R16, 0x20, RZ, 0xfc, !PT ;  /* 0x0000002010104812 */ /* 0x000fe400078efcff */
[----:B------:R-:W-:Y:S02]  /*6d70*/  ISETP.GT.AND P4, PT, R155, 0x50, !P3 ;  /* 0x000000509b00780c */ /* 0x000fe40005f84270 */
[----:B------:R-:W-:Y:S02]  /*6d80*/  LOP3.LUT R16, R16, 0xfffffffd, RZ, 0xc0, !PT ;  /* 0xfffffffd10107812 */ /* 0x000fe400078ec0ff */
[----:B------:R-:W-:-:S04]  /*6d90*/  ISETP.LT.OR P4, PT, R153, 0x51, P4 ;  /* 0x000000519900780c */ /* 0x000fc80002781670 */
[----:B------:R-:W-:Y:S02]  /*6da0*/  FSEL R148, R159, -INF , !P4 ;  /* 0xff8000009f947808 */ /* 0x000fe40006000000 */
[----:B------:R-:W-:-:S04]  /*6db0*/  ISETP.GE.AND P4, PT, R176, 0x52, PT ;  /* 0x00000052b000780c */ /* 0x000fc80003f86270 */
[----:B------:R-:W-:-:S04]  /*6dc0*/  ISETP.GT.AND P5, PT, R155, 0x51, !P4 ;  /* 0x000000519b00780c */ /* 0x000fc800067a4270 */
[----:B------:R-:W-:-:S04]  /*6dd0*/  ISETP.LT.OR P5, PT, R153, 0x52, P5 ;  /* 0x000000529900780c */ /* 0x000fc80002fa1670 */
[----:B------:R-:W-:Y:S02]  /*6de0*/  FSEL R146, R161, -INF , !P5 ;  /* 0xff800000a1927808 */ /* 0x000fe40006800000 */
[----:B------:R-:W-:-:S04]  /*6df0*/  ISETP.GE.AND P5, PT, R176, 0x59, PT ;  /* 0x00000059b000780c */ /* 0x000fc80003fa6270 */
[----:B------:R-:W-:-:S04]  /*6e00*/  ISETP.GT.AND P6, PT, R155, 0x58, !P5 ;  /* 0x000000589b00780c */ /* 0x000fc80006fc4270 */
[----:B------:R-:W-:-:S04]  /*6e10*/  ISETP.LT.OR P6, PT, R153, 0x59, P6 ;  /* 0x000000599900780c */ /* 0x000fc800037c1670 */
[----:B------:R-:W-:Y:S02]  /*6e20*/  FSEL R142, R163, -INF , !P6 ;  /* 0xff800000a38e7808 */ /* 0x000fe40007000000 */
[----:B------:R-:W-:-:S13]  /*6e30*/  ISETP.GE.AND P6, PT, R176, 0x1, PT ;  /* 0x00000001b000780c */ /* 0x000fda0003fc6270 */
[----:B------:R-:W-:Y:S02]  /*6e40*/  @P6 LOP3.LUT R16, R16, 0x2, RZ, 0xfc, !PT ;  /* 0x0000000210106812 */ /* 0x000fe400078efcff */
[----:B------:R-:W-:Y:S02]  /*6e50*/  ISETP.GT.AND P6, PT, R155, RZ, !P6 ;  /* 0x000000ff9b00720c */ /* 0x000fe400077c4270 */
[----:B------:R-:W-:Y:S02]  /*6e60*/  LOP3.LUT R16, R16, 0xfffffffe, RZ, 0xc0, !PT ;  /* 0xfffffffe10107812 */ /* 0x000fe400078ec0ff */
[----:B------:R-:W-:-:S04]  /*6e70*/  ISETP.LT.OR P6, PT, R153, 0x1, P6 ;  /* 0x000000019900780c */ /* 0x000fc800037c1670 */
[----:B------:R-:W-:Y:S02]  /*6e80*/  FSEL R210, R8, -INF , !P6 ;  /* 0xff80000008d27808 */ /* 0x000fe40007000000 */
[----:B------:R-:W-:Y:S01]  /*6e90*/  ISETP.GE.AND P6, PT, R176, 0x5a, PT ;  /* 0x0000005ab000780c */ /* 0x000fe20003fc6270 */
[----:B------:R-:W0:-:S12]  /*6ea0*/  SHFL.IDX PT, R8, R151, 0x1, 0x1c1f ;  /* 0x003c1f0097087f89 */ /* 0x000e1800000e0000 */
[----:B------:R-:W-:Y:S02]  /*6eb0*/  @P6 LOP3.LUT R16, R16, 0x1, RZ, 0xfc, !PT ;  /* 0x0000000110106812 */ /* 0x000fe400078efcff */
[----:B------:R-:W-:-:S04]  /*6ec0*/  ISETP.GT.AND P6, PT, R155, 0x59, !P6 ;  /* 0x000000599b00780c */ /* 0x000fc800077c4270 */
[----:B------:R-:W-:-:S04]  /*6ed0*/  ISETP.LT.OR P6, PT, R153, 0x5a, P6 ;  /* 0x0000005a9900780c */ /* 0x000fc800037c1670 */
[----:B------:R-:W-:Y:S02]  /*6ee0*/  FSEL R144, R165, -INF , !P6 ;  /* 0xff800000a5907808 */ /* 0x000fe40007000000 */
[----:B------:R-:W-:Y:S01]  /*6ef0*/  PLOP3.LUT P6, PT, PT, PT, UP0, 0x40, 0x0 ;  /* 0x000000000000781c */ /* 0x000fe20003fce808 */
[--C-:B0-----:R-:W-:Y:S02]  /*6f00*/  IMAD.IADD R133, R167, 0x1, R8.reuse ;  /* 0x00000001a7857824 */ /* 0x101fe400078e0208 */
[----:B------:R-:W-:-:S10]  /*6f10*/  IMAD.IADD R141, R177, 0x1, R8 ;  /* 0x00000001b18d7824 */ /* 0x000fd400078e0208 */
[----:B------:R-:W-:Y:S05]  /*6f20*/  @P6 BRA `(.L_x_1011) ;  /* 0x0000000000646947 */ /* 0x000fea0003800000 */
[----:B------:R-:W-:Y:S01]  /*6f30*/  ULDC UR5, c[0x0][0x2f0] ;  /* 0x0000bc0000057ab9 */ /* 0x000fe20000000800 */
[----:B------:R-:W-:Y:S01]  /*6f40*/  BSSY B0, `(.L_x_1012) ;  /* 0x0000014000007945 */ /* 0x000fe20003800000 */
[----:B------:R-:W-:-:S04]  /*6f50*/  IMAD R8, R17, UR5, R8 ;  /* 0x0000000511087c24 */ /* 0x000fc8000f8e0208 */
[----:B------:R-:W-:-:S05]  /*6f60*/  VIADD R143, R8, -UR10 ;  /* 0x8000000a088f7c36 */ /* 0x000fca0008000000 */
        /* <DEDUP_REMOVED lines=11> */
.L_x_1013:
[----:B------:R-:W-:Y:S02]  /*7020*/  ULDC UR5, c[0x0][0x9e4] ;  /* 0x0002790000057ab9 */ /* 0x000fe40000000800 */
[----:B------:R-:W-:-:S05]  /*7030*/  IMAD.U32 R145, RZ, RZ, UR5 ;  /* 0x00000005ff917e24 */ /* 0x000fca000f8e00ff */
[----:B------:R-:W-:-:S13]  /*7040*/  ISETP.NE.AND P6, PT, R145, 0x1, PT ;  /* 0x000000019100780c */ /* 0x000fda0003fc5270 */
[----:B------:R-:W0:Y:S02]  /*7050*/  @P6 LDC.64 R8, c[0x0][0x9e8] ;  /* 0x00027a00ff086b82 */ /* 0x000e240000000a00 */
[----:B0-----:R-:W-:-:S05]  /*7060*/  @P6 IMAD.HI.U32 R8, R143, R8, RZ ;  /* 0x000000088f086227 */ /* 0x001fca00078e00ff */
[----:B------:R-:W-:-:S07]  /*7070*/  @P6 SHF.R.U32.HI R143, RZ, R9, R8 ;  /* 0x00000009ff8f6219 */ /* 0x000fce0000011608 */
.L_x_1014:
[----:B------:R-:W-:Y:S05]  /*7080*/  BSYNC B0 ;  /* 0x0000000000007941 */ /* 0x000fea0003800000 */
.L_x_1012:
[----:B------:R-:W-:-:S05]  /*7090*/  IMAD R8, R143, R145, R178 ;  /* 0x000000918f087224 */ /* 0x000fca00078e02b2 */
[----:B------:R-:W-:Y:S02]  /*70a0*/  VIADDMNMX R133, R8, R145, R133, PT ;  /* 0x0000009108857246 */ /* 0x000fe40003800185 */
[----:B------:R-:W-:-:S07]  /*70b0*/  VIMNMX R141, R141, R8, !PT ;  /* 0x000000088d8d7248 */ /* 0x000fce0007fe0100 */
.L_x_1011:
[C---:B------:R-:W-:Y:S02]  /*70c0*/  ISETP.GT.AND P1, PT, R141.reuse, 0x1, !P1 ;  /* 0x000000018d00780c */ /* 0x040fe40004f24270 */
[----:B------:R-:W-:Y:S02]  /*70d0*/  ISETP.GT.AND P2, PT, R141, 0x8, !P2 ;  /* 0x000000088d00780c */ /* 0x000fe40005744270 */
[C---:B------:R-:W-:Y:S02]  /*70e0*/  ISETP.LT.OR P1, PT, R133.reuse, 0x2, P1 ;  /* 0x000000028500780c */ /* 0x040fe40000f21670 */
[----:B------:R-:W-:Y:S02]  /*70f0*/  ISETP.LT.OR P2, PT, R133, 0x9, P2 ;  /* 0x000000098500780c */ /* 0x000fe40001741670 */
[----:B------:R-:W-:Y:S02]  /*7100*/  FSEL R2, R2, -INF , !P1 ;  /* 0xff80000002027808 */ /* 0x000fe40004800000 */
[----:B------:R-:W-:-:S02]  /*7110*/  LOP3.LUT P1, RZ, R16, 0x4, RZ, 0xc0, !PT ;  /* 0x0000000410ff7812 */ /* 0x000fc4000782c0ff */
[----:B------:R-:W-:Y:S02]  /*7120*/  FSEL R172, R21, -INF , !P2 ;  /* 0xff80000015ac7808 */ /* 0x000fe40005000000 */
[----:B------:R-:W-:Y:S02]  /*7130*/  ISETP.GT.AND P1, PT, R141, 0x9, !P1 ;  /* 0x000000098d00780c */ /* 0x000fe40004f24270 */
[C---:B------:R-:W-:Y:S02]  /*7140*/  LOP3.LUT P2, RZ, R16.reuse, 0x40000, RZ, 0xc0, !PT ;  /* 0x0004000010ff7812 */ /* 0x040fe4000784c0ff */
[----:B------:R-:W-:Y:S02]  /*7150*/  ISETP.LT.OR P1, PT, R133, 0xa, P1 ;  /* 0x0000000a8500780c */ /* 0x000fe40000f21670 */
[----:B------:R-:W-:Y:S02]  /*7160*/  LOP3.LUT P6, RZ, R16, 0x20000, RZ, 0xc0, !PT ;  /* 0x0002000010ff7812 */ /* 0x000fe400078cc0ff */
[----:B------:R-:W-:-:S02]  /*7170*/  FSEL R176, R10, -INF , !P1 ;  /* 0xff8000000ab07808 */ /* 0x000fc40004800000 */
[----:B------:R-:W-:Y:S02]  /*7180*/  LOP3.LUT P1, RZ, R16, 0x8, RZ, 0xc0, !PT ;  /* 0x0000000810ff7812 */ /* 0x000fe4000782c0ff */
[----:B------:R-:W-:Y:S02]  /*7190*/  FMNMX.FTZ R9, R210, R14, !PT ;  /* 0x0000000ed2097209 */ /* 0x000fe40007810000 */
[----:B------:R-:W-:Y:S02]  /*71a0*/  ISETP.GT.AND P1, PT, R141, 0x10, !P1 ;  /* 0x000000108d00780c */ /* 0x000fe40004f24270 */
[----:B------:R-:W-:Y:S02]  /*71b0*/  FMNMX.FTZ R9, R206, R9, !PT ;  /* 0x00000009ce097209 */ /* 0x000fe40007810000 */
[----:B------:R-:W-:Y:S02]  /*71c0*/  ISETP.LT.OR P1, PT, R133, 0x11, P1 ;  /* 0x000000118500780c */ /* 0x000fe40000f21670 */
[----:B------:R-:W-:-:S02]  /*71d0*/  FMNMX.FTZ R9, R204, R9, !PT ;  /* 0x00000009cc097209 */ /* 0x000fc40007810000 */
[----:B------:R-:W-:Y:S02]  /*71e0*/  FSEL R178, R121, -INF , !P1 ;  /* 0xff80000079b27808 */ /* 0x000fe40004800000 */
[----:B------:R-:W-:Y:S02]  /*71f0*/  LOP3.LUT P1, RZ, R16, 0x10, RZ, 0xc0, !PT ;  /* 0x0000001010ff7812 */ /* 0x000fe4000782c0ff */
[----:B------:R-:W-:Y:S02]  /*7200*/  FMNMX.FTZ R9, R192, R9, !PT ;  /* 0x00000009c0097209 */ /* 0x000fe40007810000 */
[----:B------:R-:W-:Y:S02]  /*7210*/  ISETP.GT.AND P1, PT, R141, 0x11, !P1 ;  /* 0x000000118d00780c */ /* 0x000fe40004f24270 */
[----:B------:R-:W-:Y:S02]  /*7220*/  FMNMX.FTZ R9, R194, R9, !PT ;  /* 0x00000009c2097209 */ /* 0x000fe40007810000 */
[----:B------:R-:W-:-:S02]  /*7230*/  ISETP.LT.OR P1, PT, R133, 0x12, P1 ;  /* 0x000000128500780c */ /* 0x000fc40000f21670 */
[----:B------:R-:W-:Y:S02]  /*7240*/  FMNMX.FTZ R9, R196, R9, !PT ;  /* 0x00000009c4097209 */ /* 0x000fe40007810000 */
[----:B------:R-:W-:Y:S02]  /*7250*/  FSEL R180, R120, -INF , !P1 ;  /* 0xff80000078b47808 */ /* 0x000fe40004800000 */
        /* <DEDUP_REMOVED lines=24> */
[----:B------:R-:W-:Y:S02]  /*73e0*/  LOP3.LUT P1, RZ, R16, 0x4000, RZ, 0xc0, !PT ;  /* 0x0000400010ff7812 */ /* 0x000fe4000782c0ff */
[----:B------:R-:W-:Y:S02]  /*73f0*/  FMNMX.FTZ R9, R162, R9, !PT ;  /* 0x00000009a2097209 */ /* 0x000fe40007810000 */
[----:B------:R-:W-:Y:S02]  /*7400*/  ISETP.GT.AND P1, PT, R141, 0x28, !P1 ;  /* 0x000000288d00780c */ /* 0x000fe40004f24270 */
[----:B------:R-:W-:-:S02]  /*7410*/  FMNMX.FTZ R9, R166, R9, !PT ;  /* 0x00000009a6097209 */ /* 0x000fc40007810000 */
[----:B------:R-:W-:Y:S02]  /*7420*/  ISETP.LT.OR P1, PT, R133, 0x29, P1 ;  /* 0x000000298500780c */ /* 0x000fe40000f21670 */
[----:B------:R-:W-:Y:S02]  /*7430*/  FMNMX.FTZ R9, R152, R9, !PT ;  /* 0x0000000998097209 */ /* 0x000fe40007810000 */
[----:B------:R-:W-:Y:S02]  /*7440*/  FSEL R190, R126, -INF , !P1 ;  /* 0xff8000007ebe7808 */ /* 0x000fe40004800000 */
[----:B------:R-:W-:Y:S02]  /*7450*/  LOP3.LUT P1, RZ, R16, 0x2000, RZ, 0xc0, !PT ;  /* 0x0000200010ff7812 */ /* 0x000fe4000782c0ff */
[----:B------:R-:W-:Y:S02]  /*7460*/  FMNMX.FTZ R9, R150, R9, !PT ;  /* 0x0000000996097209 */ /* 0x000fe40007810000 */
[----:B------:R-:W-:-:S02]  /*7470*/  ISETP.GT.AND P1, PT, R141, 0x29, !P1 ;  /* 0x000000298d00780c */ /* 0x000fc40004f24270 */
[----:B------:R-:W-:Y:S02]  /*7480*/  FMNMX.FTZ R9, R148, R9, !PT ;  /* 0x0000000994097209 */ /* 0x000fe40007810000 */
[----:B------:R-:W-:Y:S02]  /*7490*/  ISETP.LT.OR P1, PT, R133, 0x2a, P1 ;  /* 0x0000002a8500780c */ /* 0x000fe40000f21670 */
[----:B------:R-:W-:Y:S02]  /*74a0*/  FMNMX.FTZ R9, R146, R9, !PT ;  /* 0x0000000992097209 */ /* 0x000fe40007810000 */
[----:B------:R-:W-:Y:S02]  /*74b0*/  FSEL R120, R127, -INF , !P1 ;  /* 0xff8000007f787808 */ /* 0x000fe40004800000 */
[----:B------:R-:W-:Y:S02]  /*74c0*/  LOP3.LUT P1, RZ, R16, 0x1000, RZ, 0xc0, !PT ;  /* 0x0000100010ff7812 */ /* 0x000fe4000782c0ff */
[----:B------:R-:W-:-:S02]  /*74d0*/  FMNMX.FTZ R9, R142, R9, !PT ;  /* 0x000000098e097209 */ /* 0x000fc40007810000 */
[----:B------:R-:W-:Y:S02]  /*74e0*/  ISETP.GT.AND P1, PT, R141, 0x30, !P1 ;  /* 0x000000308d00780c */ /* 0x000fe40004f24270 */
[----:B------:R-:W-:Y:S02]  /*74f0*/  FMNMX.FTZ R10, R144, R9, !PT ;  /* 0x00000009900a7209 */ /* 0x000fe40007810000 */
[----:B------:R-:W-:Y:S02]  /*7500*/  ISETP.LT.OR P1, PT, R133, 0x31, P1 ;  /* 0x000000318500780c */ /* 0x000fe40000f21670 */
[----:B------:R-:W-:Y:S01]  /*7510*/  LOP3.LUT P2, RZ, R16, 0x80, RZ, 0xc0, !PT ;  /* 0x0000008010ff7812 */ /* 0x000fe2000784c0ff */
[----:B------:R-:W0:Y:S01]  /*7520*/  SHFL.BFLY PT, R9, R10, 0x2, 0x1f ;  /* 0x0c401f000a097f89 */ /* 0x000e2200000e0000 */
[----:B------:R-:W-:Y:S02]  /*7530*/  FSEL R128, R128, -INF , !P1 ;  /* 0xff80000080807808 */ /* 0x000fe40004800000 */
[----:B------:R-:W-:-:S02]  /*7540*/  LOP3.LUT P1, RZ, R16, 0x800, RZ, 0xc0, !PT ;  /* 0x0000080010ff7812 */ /* 0x000fc4000782c0ff */
[----:B------:R-:W-:Y:S02]  /*7550*/  LOP3.LUT P6, RZ, R16, 0x40, RZ, 0xc0, !PT ;  /* 0x0000004010ff7812 */ /* 0x000fe400078cc0ff */
[C---:B------:R-:W-:Y:S02]  /*7560*/  ISETP.GT.AND P1, PT, R141.reuse, 0x31, !P1 ;  /* 0x000000318d00780c */ /* 0x040fe40004f24270 */
[----:B------:R-:W-:Y:S02]  /*7570*/  ISETP.GT.AND P3, PT, R141, 0x50, !P3 ;  /* 0x000000508d00780c */ /* 0x000fe40005f64270 */
[----:B------:R-:W-:Y:S02]  /*7580*/  ISETP.LT.OR P1, PT, R133, 0x32, P1 ;  /* 0x000000328500780c */ /* 0x000fe40000f21670 */
[----:B------:R-:W-:Y:S02]  /*7590*/  ISETP.GT.AND P4, PT, R141, 0x51, !P4 ;  /* 0x000000518d00780c */ /* 0x000fe40006784270 */
[----:B------:R-:W-:-:S02]  /*75a0*/  FSEL R122, R129, -INF , !P1 ;  /* 0xff800000817a7808 */ /* 0x000fc40004800000 */
[----:B------:R-:W-:Y:S02]  /*75b0*/  LOP3.LUT P1, RZ, R16, 0x400, RZ, 0xc0, !PT ;  /* 0x0000040010ff7812 */ /* 0x000fe4000782c0ff */
[----:B------:R-:W-:Y:S02]  /*75c0*/  ISETP.LT.OR P3, PT, R133, 0x51, P3 ;  /* 0x000000518500780c */ /* 0x000fe40001f61670 */
[C---:B------:R-:W-:Y:S02]  /*75d0*/  ISETP.GT.AND P1, PT, R141.reuse, 0x38, !P1 ;  /* 0x000000388d00780c */ /* 0x040fe40004f24270 */
[----:B------:R-:W-:Y:S02]  /*75e0*/  ISETP.GT.AND P5, PT, R141, 0x58, !P5 ;  /* 0x000000588d00780c */ /* 0x000fe40006fa4270 */
[----:B------:R-:W-:Y:S02]  /*75f0*/  ISETP.LT.OR P1, PT, R133, 0x39, P1 ;  /* 0x000000398500780c */ /* 0x000fe40000f21670 */
[----:B0-----:R-:W-:-:S02]  /*7600*/  FMNMX.FTZ R121, R10, R9, !PT ;  /* 0x000000090a797209 */ /* 0x001fc40007810000 */
[----:B------:R-:W-:Y:S01]  /*7610*/  FSEL R130, R130, -INF , !P1 ;  /* 0xff80000082827808 */ /* 0x000fe20004800000 */
[----:B------:R-:W0:Y:S01]  /*7620*/  LDC R9, c[0x0][0x988] ;  /* 0x00026200ff097b82 */ /* 0x000e220000000800 */
[----:B------:R-:W-:Y:S01]  /*7630*/  LOP3.LUT P1, RZ, R16, 0x200, RZ, 0xc0, !PT ;  /* 0x0000020010ff7812 */ /* 0x000fe2000782c0ff */
[----:B------:R-:W1:Y:S01]  /*7640*/  SHFL.BFLY PT, R8, R121, 0x1, 0x1f ;  /* 0x0c201f0079087f89 */ /* 0x000e6200000e0000 */
[----:B------:R-:W-:Y:S02]  /*7650*/  ISETP.LT.OR P4, PT, R133, 0x52, P4 ;  /* 0x000000528500780c */ /* 0x000fe40002781670 */
[----:B------:R-:W-:Y:S02]  /*7660*/  ISETP.GT.AND P1, PT, R141, 0x39, !P1 ;  /* 0x000000398d00780c */ /* 0x000fe40004f24270 */
[----:B------:R-:W-:Y:S02]  /*7670*/  FSEL R134, R134, -INF , !P3 ;  /* 0xff80000086867808 */ /* 0x000fe40005800000 */
[----:B------:R-:W-:-:S02]  /*7680*/  ISETP.LT.OR P1, PT, R133, 0x3a, P1 ;  /* 0x0000003a8500780c */ /* 0x000fc40000f21670 */
[----:B------:R-:W-:Y:S02]  /*7690*/  ISETP.LT.OR P5, PT, R133, 0x59, P5 ;  /* 0x000000598500780c */ /* 0x000fe40002fa1670 */
[----:B------:R-:W-:Y:S02]  /*76a0*/  FSEL R124, R131, -INF , !P1 ;  /* 0xff800000837c7808 */ /* 0x000fe40004800000 */
[----:B------:R-:W-:Y:S02]  /*76b0*/  LOP3.LUT P1, RZ, R16, 0x100, RZ, 0xc0, !PT ;  /* 0x0000010010ff7812 */ /* 0x000fe4000782c0ff */
[----:B------:R-:W-:Y:S02]  /*76c0*/  FSEL R136, R136, -INF , !P4 ;  /* 0xff80000088887808 */ /* 0x000fe40006000000 */
[----:B------:R-:W-:-:S04]  /*76d0*/  ISETP.GT.AND P1, PT, R141, 0x40, !P1 ;  /* 0x000000408d00780c */ /* 0x000fc80004f24270 */
[----:B------:R-:W-:Y:S02]  /*76e0*/  ISETP.LT.OR P1, PT, R133, 0x41, P1 ;  /* 0x000000418500780c */ /* 0x000fe40000f21670 */
[----:B-1----:R-:W-:Y:S02]  /*76f0*/  FMNMX.FTZ R8, R121, R8, !PT ;  /* 0x0000000879087209 */ /* 0x002fe40007810000 */
[----:B------:R-:W-:Y:S02]  /*7700*/  FSEL R126, R135, -INF , !P1 ;  /* 0xff800000877e7808 */ /* 0x000fe40004800000 */
[----:B------:R-:W-:Y:S01]  /*7710*/  ISETP.GT.AND P1, PT, R141, 0x41, !P2 ;  /* 0x000000418d00780c */ /* 0x000fe20005724270 */
[----:B0-----:R-:W-:Y:S01]  /*7720*/  FMUL.FTZ R129, R8, R9 ;  /* 0x0000000908817220 */ /* 0x001fe20000410000 */
[----:B------:R-:W-:Y:S02]  /*7730*/  LOP3.LUT P2, RZ, R16, 0x20, RZ, 0xc0, !PT ;  /* 0x0000002010ff7812 */ /* 0x000fe4000784c0ff */
[----:B------:R-:W-:-:S02]  /*7740*/  ISETP.LT.OR P1, PT, R133, 0x42, P1 ;  /* 0x000000428500780c */ /* 0x000fc40000f21670 */
[----:B------:R-:W-:Y:S02]  /*7750*/  ISETP.GT.AND P2, PT, R141, 0x49, !P2 ;  /* 0x000000498d00780c */ /* 0x000fe40005744270 */
[----:B------:R-:W-:Y:S02]  /*7760*/  FSEL R170, R137, -INF , !P1 ;  /* 0xff80000089aa7808 */ /* 0x000fe40004800000 */
[----:B------:R-:W-:Y:S02]  /*7770*/  ISETP.GT.AND P1, PT, R141, 0x48, !P6 ;  /* 0x000000488d00780c */ /* 0x000fe40007724270 */
[----:B------:R-:W-:Y:S02]  /*7780*/  LOP3.LUT P6, RZ, R16, 0x2, RZ, 0xc0, !PT ;  /* 0x0000000210ff7812 */ /* 0x000fe400078cc0ff */
[C---:B------:R-:W-:Y:S02]  /*7790*/  ISETP.LT.OR P1, PT, R133.reuse, 0x49, P1 ;  /* 0x000000498500780c */ /* 0x040fe40000f21670 */
[----:B------:R-:W-:-:S02]  /*77a0*/  ISETP.LT.OR P2, PT, R133, 0x4a, P2 ;  /* 0x0000004a8500780c */ /* 0x000fc40001741670 */
[----:B------:R-:W-:Y:S02]  /*77b0*/  FSEL R140, R140, -INF , !P1 ;  /* 0xff8000008c8c7808 */ /* 0x000fe40004800000 */
[----:B------:R-:W-:Y:S02]  /*77c0*/  ISETP.GT.AND P1, PT, R141, RZ, !P6 ;  /* 0x000000ff8d00720c */ /* 0x000fe40007724270 */
[----:B------:R-:W-:Y:S02]  /*77d0*/  LOP3.LUT P6, RZ, R16, 0x1, RZ, 0xc0, !PT ;  /* 0x0000000110ff7812 */ /* 0x000fe400078cc0ff */
[----:B------:R-:W-:Y:S02]  /*77e0*/  ISETP.LT.OR P1, PT, R133, 0x1, P1 ;  /* 0x000000018500780c */ /* 0x000fe40000f21670 */
[----:B------:R-:W-:Y:S02]  /*77f0*/  ISETP.GT.AND P6, PT, R141, 0x59, !P6 ;  /* 0x000000598d00780c */ /* 0x000fe400077c4270 */
[----:B------:R-:W-:-:S02]  /*7800*/  FSEL R208, R0, -INF , !P1 ;  /* 0xff80000000d07808 */ /* 0x000fc40004800000 */
[----:B------:R-:W-:Y:S02]  /*7810*/  FSETP.NEU.FTZ.AND P1, PT, R8, -INF , PT ;  /* 0xff8000000800780b */ /* 0x000fe40003f3d000 */
[----:B------:R-:W-:Y:S02]  /*7820*/  FMNMX.FTZ R21, R208, R15, !PT ;  /* 0x0000000fd0157209 */ /* 0x000fe40007810000 */
[----:B------:R-:W-:Y:S02]  /*7830*/  FSEL R129, R129, RZ, P1 ;  /* 0x000000ff81817208 */ /* 0x000fe40000800000 */
[----:B------:R-:W-:Y:S02]  /*7840*/  FMNMX.FTZ R121, R2, R21, !PT ;  /* 0x0000001502797209 */ /* 0x000fe40007810000 */
[----:B------:R-:W-:Y:S01]  /*7850*/  ISETP.LT.OR P6, PT, R133, 0x5a, P6 ;  /* 0x0000005a8500780c */ /* 0x000fe200037c1670 */
[--C-:B------:R-:W-:Y:S01]  /*7860*/  FFMA.FTZ R198, R198, R9, -R129.reuse ;  /* 0x00000009c6c67223 */ /* 0x100fe20000010881 */
[----:B------:R-:W-:Y:S01]  /*7870*/  FMNMX.FTZ R121, R172, R121, !PT ;  /* 0x00000079ac797209 */ /* 0x000fe20007810000 */
[-CC-:B------:R-:W-:Y:S01]  /*7880*/  FFMA.FTZ R0, R194, R9.reuse, -R129.reuse ;  /* 0x00000009c2007223 */ /* 0x180fe20000010881 */
[-CC-:B------:R-:W-:Y:S01]  /*7890*/  FFMA.FTZ R10, R168, R9.reuse, -R129.reuse ;  /* 0x00000009a80a7223 */ /* 0x180fe20000010881 */
[----:B------:R-:W-:Y:S01]  /*78a0*/  FSEL R168, R139, -INF , !P6 ;  /* 0xff8000008ba87808 */ /* 0x000fe20007000000 */
[--C-:B------:R-:W-:Y:S01]  /*78b0*/  FFMA.FTZ R210, R210, R9, -R129.reuse ;  /* 0x00000009d2d27223 */ /* 0x100fe20000010881 */
[----:B------:R-:W-:Y:S01]  /*78c0*/  FMNMX.FTZ R121, R176, R121, !PT ;  /* 0x00000079b0797209 */ /* 0x000fe20007810000 */
[--C-:B------:R-:W-:Y:S01]  /*78d0*/  FFMA.FTZ R206, R206, R9, -R129.reuse ;  /* 0x00000009cece7223 */ /* 0x100fe20000010881 */
[----:B------:R-:W-:Y:S01]  /*78e0*/  FSEL R145, R8, RZ, P1 ;  /* 0x000000ff08917208 */ /* 0x000fe20000800000 */
[----:B------:R-:W-:Y:S01]  /*78f0*/  MUFU.EX2 R21, R210 ;  /* 0x000000d200157308 */ /* 0x000fe20000000800 */
[----:B------:R-:W-:Y:S01]  /*7900*/  FMNMX.FTZ R121, R178, R121, !PT ;  /* 0x00000079b2797209 */ /* 0x000fe20007810000 */
[-CC-:B------:R-:W-:Y:S01]  /*7910*/  FFMA.FTZ R194, R196, R9.reuse, -R129.reuse ;  /* 0x00000009c4c27223 */ /* 0x180fe20000010881 */
[-CC-:B------:R-:W-:Y:S01]  /*7920*/  FFMA.FTZ R135, R158, R9.reuse, -R129.reuse ;  /* 0x000000099e877223 */ /* 0x180fe20000010881 */
[--C-:B------:R-:W-:Y:S01]  /*7930*/  FFMA.FTZ R204, R204, R9, -R129.reuse ;  /* 0x00000009cccc7223 */ /* 0x100fe20000010881 */
[----:B------:R-:W-:Y:S01]  /*7940*/  FMNMX.FTZ R123, R180, R121, !PT ;  /* 0x00000079b47b7209 */ /* 0x000fe20007810000 */
[-CC-:B------:R-:W-:Y:S01]  /*7950*/  FFMA.FTZ R192, R192, R9.reuse, -R129.reuse ;  /* 0x00000009c0c07223 */ /* 0x180fe20000010881 */
[--C-:B------:R-:W-:Y:S01]  /*7960*/  FFMA.FTZ R196, R200, R9, -R129.reuse ;  /* 0x00000009c8c47223 */ /* 0x100fe20000010881 */
[----:B------:R-:W-:Y:S01]  /*7970*/  MUFU.EX2 R206, R206 ;  /* 0x000000ce00ce7308 */ /* 0x000fe20000000800 */
[----:B------:R-:W-:Y:S01]  /*7980*/  FMNMX.FTZ R123, R182, R123, !PT ;  /* 0x0000007bb67b7209 */ /* 0x000fe20007810000 */
[-CC-:B------:R-:W-:Y:S01]  /*7990*/  FFMA.FTZ R202, R202, R9.reuse, -R129.reuse ;  /* 0x00000009caca7223 */ /* 0x180fe20000010881 */
[-CC-:B------:R-:W-:Y:S01]  /*79a0*/  FFMA.FTZ R137, R162, R9.reuse, -R129.reuse ;  /* 0x00000009a2897223 */ /* 0x180fe20000010881 */
[--C-:B------:R-:W-:Y:S01]  /*79b0*/  FFMA.FTZ R158, R166, R9, -R129.reuse ;  /* 0x00000009a69e7223 */ /* 0x100fe20000010881 */
[----:B------:R-:W-:Y:S01]  /*79c0*/  FMNMX.FTZ R123, R184, R123, !PT ;  /* 0x0000007bb87b7209 */ /* 0x000fe20007810000 */
[-CC-:B------:R-:W-:Y:S01]  /*79d0*/  FFMA.FTZ R150, R150, R9.reuse, -R129.reuse ;  /* 0x0000000996967223 */ /* 0x180fe20000010881 */
[-CC-:B------:R-:W-:Y:S01]  /*79e0*/  FFMA.FTZ R141, R148, R9.reuse, -R129.reuse ;  /* 0x00000009948d7223 */ /* 0x180fe20000010881 */
[--C-:B------:R-:W-:Y:S01]  /*79f0*/  FFMA.FTZ R146, R146, R9, -R129.reuse ;  /* 0x0000000992927223 */ /* 0x100fe20000010881 */
[----:B------:R-:W-:Y:S01]  /*7a00*/  FMNMX.FTZ R123, R186, R123, !PT ;  /* 0x0000007bba7b7209 */ /* 0x000fe20007810000 */
[----:B------:R-:W-:Y:S01]  /*7a10*/  FFMA.FTZ R142, R142, R9, -R129 ;  /* 0x000000098e8e7223 */ /* 0x000fe20000010881 */
[----:B------:R-:W-:Y:S02]  /*7a20*/  MUFU.EX2 R121, R204 ;  /* 0x000000cc00797308 */ /* 0x000fe40000000800 */
[----:B------:R-:W-:-:S04]  /*7a30*/  FMNMX.FTZ R125, R188, R123, !PT ;  /* 0x0000007bbc7d7209 */ /* 0x000fc80007810000 */
[----:B------:R-:W-:Y:S02]  /*7a40*/  FMNMX.FTZ R125, R190, R125, !PT ;  /* 0x0000007dbe7d7209 */ /* 0x000fe40007810000 */
[----:B------:R-:W-:Y:S02]  /*7a50*/  MUFU.EX2 R123, R0 ;  /* 0x00000000007b7308 */ /* 0x000fe40000000800 */
[----:B------:R-:W-:-:S04]  /*7a60*/  FMNMX.FTZ R125, R120, R125, !PT ;  /* 0x0000007d787d7209 */ /* 0x000fc80007810000 */
[----:B------:R-:W-:Y:S02]  /*7a70*/  FMNMX.FTZ R125, R128, R125, !PT ;  /* 0x0000007d807d7209 */ /* 0x000fe40007810000 */
[----:B------:R-:W-:Y:S02]  /*7a80*/  MUFU.EX2 R192, R192 ;  /* 0x000000c000c07308 */ /* 0x000fe40000000800 */
[----:B------:R-:W-:-:S04]  /*7a90*/  FMNMX.FTZ R127, R122, R125, !PT ;  /* 0x0000007d7a7f7209 */ /* 0x000fc80007810000 */
[----:B------:R-:W-:Y:S02]  /*7aa0*/  FMNMX.FTZ R127, R130, R127, !PT ;  /* 0x0000007f827f7209 */ /* 0x000fe40007810000 */
[----:B------:R0:W-:Y:S02]  /*7ab0*/  MUFU.EX2 R125, R198 ;  /* 0x000000c6007d7308 */ /* 0x0001e40000000800 */
[----:B------:R-:W-:-:S04]  /*7ac0*/  FMNMX.FTZ R127, R124, R127, !PT ;  /* 0x0000007f7c7f7209 */ /* 0x000fc80007810000 */
[----:B------:R-:W-:Y:S02]  /*7ad0*/  FMNMX.FTZ R127, R126, R127, !PT ;  /* 0x0000007f7e7f7209 */ /* 0x000fe40007810000 */
[----:B------:R-:W-:Y:S01]  /*7ae0*/  MUFU.EX2 R194, R194 ;  /* 0x000000c200c27308 */ /* 0x000fe20000000800 */
[----:B0-----:R-:W-:Y:S01]  /*7af0*/  FSEL R198, R132, -INF , !P2 ;  /* 0xff80000084c67808 */ /* 0x001fe20005000000 */
[--C-:B------:R-:W-:Y:S01]  /*7b00*/  FFMA.FTZ R132, R174, R9, -R129.reuse ;  /* 0x00000009ae847223 */ /* 0x100fe20000010881 */
[----:B------:R-:W-:Y:S02]  /*7b10*/  FMNMX.FTZ R131, R170, R127, !PT ;  /* 0x0000007faa837209 */ /* 0x000fe40007810000 */
[----:B------:R-:W-:Y:S01]  /*7b20*/  FSEL R174, R138, -INF , !P5 ;  /* 0xff8000008aae7808 */ /* 0x000fe20006800000 */
[----:B------:R-:W-:Y:S01]  /*7b30*/  FFMA.FTZ R138, R164, R9, -R129 ;  /* 0x00000009a48a7223 */ /* 0x000fe20000010881 */
[----:B------:R-:W-:Y:S01]  /*7b40*/  FMNMX.FTZ R131, R140, R131, !PT ;  /* 0x000000838c837209 */ /* 0x000fe20007810000 */
[----:B------:R-:W-:Y:S03]  /*7b50*/  MUFU.EX2 R196, R196 ;  /* 0x000000c400c47308 */ /* 0x000fe60000000800 */
[----:B------:R-:W-:-:S04]  /*7b60*/  FMNMX.FTZ R131, R198, R131, !PT ;  /* 0x00000083c6837209 */ /* 0x000fc80007810000 */
[----:B------:R-:W-:Y:S01]  /*7b70*/  FMNMX.FTZ R131, R134, R131, !PT ;  /* 0x0000008386837209 */ /* 0x000fe20007810000 */
[----:B------:R-:W-:Y:S03]  /*7b80*/  MUFU.EX2 R127, R202 ;  /* 0x000000ca007f7308 */ /* 0x000fe60000000800 */
[----:B------:R-:W-:-:S04]  /*7b90*/  FMNMX.FTZ R133, R136, R131, !PT ;  /* 0x0000008388857209 */ /* 0x000fc80007810000 */
[----:B------:R-:W-:Y:S01]  /*7ba0*/  FMNMX.FTZ R133, R174, R133, !PT ;  /* 0x00000085ae857209 */ /* 0x000fe20007810000 */
[----:B------:R0:W-:Y:S03]  /*7bb0*/  MUFU.EX2 R131, R10 ;  /* 0x0000000a00837308 */ /* 0x0001e60000000800 */
[----:B------:R-:W-:Y:S01]  /*7bc0*/  FMNMX.FTZ R0, R168, R133, !PT ;  /* 0x00000085a8007209 */ /* 0x000fe20007810000 */
[-CC-:B------:R-:W-:Y:S01]  /*7bd0*/  FFMA.FTZ R133, R154, R9.reuse, -R129.reuse ;  /* 0x000000099a857223 */ /* 0x180fe20000010881 */
[-CC-:B------:R-:W-:Y:S01]  /*7be0*/  FFMA.FTZ R154, R156, R9.reuse, -R129.reuse ;  /* 0x000000099c9a7223 */ /* 0x180fe20000010881 */
[--C-:B------:R-:W-:Y:S02]  /*7bf0*/  FFMA.FTZ R156, R160, R9, -R129.reuse ;  /* 0x00000009a09c7223 */ /* 0x100fe40000010881 */
[----:B------:R-:W0:Y:S01]  /*7c00*/  SHFL.BFLY PT, R139, R0, 0x2, 0x1f ;  /* 0x0c401f00008b7f89 */ /* 0x000e2200000e0000 */
[----:B------:R-:W-:Y:S08]  /*7c10*/  MUFU.EX2 R132, R132 ;  /* 0x0000008400847308 */ /* 0x000ff00000000800 */
[----:B------:R-:W-:Y:S08]  /*7c20*/  MUFU.EX2 R138, R138 ;  /* 0x0000008a008a7308 */ /* 0x000ff00000000800 */
[----:B------:R-:W-:Y:S01]  /*7c30*/  MUFU.EX2 R133, R133 ;  /* 0x0000008500857308 */ /* 0x000fe20000000800 */
[----:B0-----:R-:W-:Y:S01]  /*7c40*/  FMNMX.FTZ R10, R0, R139, !PT ;  /* 0x0000008b000a7209 */ /* 0x001fe20007810000 */
[----:B------:R-:W-:Y:S01]  /*7c50*/  FADD.FTZ R0, -R145, R14 ;  /* 0x0000000e91007221 */ /* 0x000fe20000010100 */
[-CC-:B------:R-:W-:Y:S01]  /*7c60*/  FFMA.FTZ R139, R152, R9.reuse, -R129.reuse ;  /* 0x00000009988b7223 */ /* 0x180fe20000010881 */
[----:B------:R-:W-:-:S04]  /*7c70*/  FFMA.FTZ R129, R144, R9, -R129 ;  /* 0x0000000990817223 */ /* 0x000fc80000010881 */
[----:B------:R-:W-:Y:S01]  /*7c80*/  MUFU.EX2 R154, R154 ;  /* 0x0000009a009a7308 */ /* 0x000fe20000000800 */
[----:B------:R-:W0:Y:S01]  /*7c90*/  SHFL.BFLY PT, R143, R10, 0x1, 0x1f ;  /* 0x0c201f000a8f7f89 */ /* 0x000e2200000e0000 */
[----:B------:R-:W-:-:S06]  /*7ca0*/  FMUL.FTZ R0, R0, R9 ;  /* 0x0000000900007220 */ /* 0x000fcc0000410000 */
[----:B------:R-:W1:Y:S08]  /*7cb0*/  MUFU.EX2 R0, R0 ;  /* 0x0000000000007308 */ /* 0x000e700000000800 */
[----:B------:R-:W-:Y:S08]  /*7cc0*/  MUFU.EX2 R135, R135 ;  /* 0x0000008700877308 */ /* 0x000ff00000000800 */
[----:B------:R-:W-:Y:S01]  /*7cd0*/  MUFU.EX2 R156, R156 ;  /* 0x0000009c009c7308 */ /* 0x000fe20000000800 */
[----:B0-----:R-:W-:-:S04]  /*7ce0*/  FMNMX.FTZ R10, R10, R143, !PT ;  /* 0x0000008f0a0a7209 */ /* 0x001fc80007810000 */
[C---:B------:R-:W-:Y:S01]  /*7cf0*/  FSETP.NEU.FTZ.AND P1, PT, R10.reuse, -INF , PT ;  /* 0xff8000000a00780b */ /* 0x040fe20003f3d000 */
[----:B------:R-:W-:Y:S02]  /*7d00*/  FMUL.FTZ R143, R10, R9 ;  /* 0x000000090a8f7220 */ /* 0x000fe40000410000 */
[----:B------:R-:W-:Y:S03]  /*7d10*/  MUFU.EX2 R137, R137 ;  /* 0x0000008900897308 */ /* 0x000fe60000000800 */
[----:B------:R-:W-:-:S05]  /*7d20*/  FSEL R143, R143, RZ, P1 ;  /* 0x000000ff8f8f7208 */ /* 0x000fca0000800000 */
[-CC-:B------:R-:W-:Y:S01]  /*7d30*/  FFMA.FTZ R14, R2, R9.reuse, -R143.reuse ;  /* 0x00000009020e7223 */ /* 0x180fe2000001088f */
[----:B------:R-:W-:Y:S01]  /*7d40*/  FSEL R2, R10, RZ, P1 ;  /* 0x000000ff0a027208 */ /* 0x000fe20000800000 */
[-CC-:B------:R-:W-:Y:S01]  /*7d50*/  FFMA.FTZ R189, R208, R9.reuse, -R143.reuse ;  /* 0x00000009d0bd7223 */ /* 0x180fe2000001088f */
[-CC-:B------:R-:W-:Y:S01]  /*7d60*/  FFMA.FTZ R191, R172, R9.reuse, -R143.reuse ;  /* 0x00000009acbf7223 */ /* 0x180fe2000001088f */
[-CC-:B------:R-:W-:Y:S01]  /*7d70*/  FFMA.FTZ R144, R176, R9.reuse, -R143.reuse ;  /* 0x00000009b0907223 */ /* 0x180fe2000001088f */
[-C--:B------:R-:W-:Y:S01]  /*7d80*/  FFMA.FTZ R185, R178, R9.reuse, -R143 ;  /* 0x00000009b2b97223 */ /* 0x080fe2000001088f */
[----:B------:R-:W-:Y:S01]  /*7d90*/  FADD.FTZ R2, -R2, R15 ;  /* 0x0000000f02027221 */ /* 0x000fe20000010100 */
[----:B------:R-:W-:Y:S01]  /*7da0*/  MUFU.EX2 R14, R14 ;  /* 0x0000000e000e7308 */ /* 0x000fe20000000800 */
[-C--:B------:R-:W-:Y:S01]  /*7db0*/  FFMA.FTZ R148, R180, R9.reuse, -R143 ;  /* 0x00000009b4947223 */ /* 0x080fe2000001088f */
[----:B-1----:R-:W-:Y:S01]  /*7dc0*/  FFMA.FTZ R15, R0, R6, R21 ;  /* 0x00000006000f7223 */ /* 0x002fe20000010015 */
[-C--:B------:R-:W-:Y:S01]  /*7dd0*/  FMUL.FTZ R2, R2, R9.reuse ;  /* 0x0000000902027220 */ /* 0x080fe20000410000 */
[-CC-:B------:R-:W-:Y:S01]  /*7de0*/  FFMA.FTZ R187, R182, R9.reuse, -R143.reuse ;  /* 0x00000009b6bb7223 */ /* 0x180fe2000001088f */
[-C--:B------:R-:W-:Y:S01]  /*7df0*/  FFMA.FTZ R177, R128, R9.reuse, -R143 ;  /* 0x0000000980b17223 */ /* 0x080fe2000001088f */
[----:B------:R-:W-:Y:S01]  /*7e00*/  FADD.FTZ R6, R206, R15 ;  /* 0x0000000fce067221 */ /* 0x000fe20000010000 */
        /* <DEDUP_REMOVED lines=17> */
[----:B------:R-:W1:Y:S01]  /*7f20*/  MUFU.EX2 R191, R191 ;  /* 0x000000bf00bf7308 */ /* 0x000e620000000800 */
[----:B------:R-:W-:-:S07]  /*7f30*/  FFMA.FTZ R143, R168, R9, -R143 ;  /* 0x00000009a88f7223 */ /* 0x000fce000001088f */
[----:B------:R-:W2:Y:S01]  /*7f40*/  MUFU.EX2 R144, R144 ;  /* 0x0000009000907308 */ /* 0x000ea20000000800 */
[----:B0-----:R-:W-:-:S04]  /*7f50*/  FFMA.FTZ R3, R2, R3, R189 ;  /* 0x0000000302037223 */ /* 0x001fc800000100bd */
[----:B------:R-:W-:Y:S01]  /*7f60*/  FADD.FTZ R128, R14, R3 ;  /* 0x000000030e807221 */ /* 0x000fe20000010000 */
[----:B------:R-:W-:Y:S02]  /*7f70*/  FADD.FTZ R3, R121, R6 ;  /* 0x0000000679037221 */ /* 0x000fe40000010000 */
[----:B------:R-:W0:Y:S01]  /*7f80*/  MUFU.EX2 R185, R185 ;  /* 0x000000b900b97308 */ /* 0x000e220000000800 */
[----:B-1----:R-:W-:Y:S01]  /*7f90*/  FADD.FTZ R15, R191, R128 ;  /* 0x00000080bf0f7221 */ /* 0x002fe20000010000 */
[----:B------:R-:W-:-:S04]  /*7fa0*/  FADD.FTZ R6, R192, R3 ;  /* 0x00000003c0067221 */ /* 0x000fc80000010000 */
[----:B------:R-:W-:Y:S02]  /*7fb0*/  FADD.FTZ R3, R123, R6 ;  /* 0x000000067b037221 */ /* 0x000fe40000010000 */
[----:B------:R-:W1:Y:S01]  /*7fc0*/  MUFU.EX2 R148, R148 ;  /* 0x0000009400947308 */ /* 0x000e620000000800 */
[----:B--2---:R-:W-:Y:S01]  /*7fd0*/  FADD.FTZ R128, R144, R15 ;  /* 0x0000000f90807221 */ /* 0x004fe20000010000 */
[----:B------:R-:W-:-:S04]  /*7fe0*/  FADD.FTZ R6, R194, R3 ;  /* 0x00000003c2067221 */ /* 0x000fc80000010000 */
[----:B------:R-:W-:Y:S02]  /*7ff0*/  FADD.FTZ R3, R125, R6 ;  /* 0x000000067d037221 */ /* 0x000fe40000010000 */
[----:B------:R-:W2:Y:S01]  /*8000*/  MUFU.EX2 R187, R187 ;  /* 0x000000bb00bb7308 */ /* 0x000ea20000000800 */
[----:B0-----:R-:W-:Y:S01]  /*8010*/  FADD.FTZ R15, R185, R128 ;  /* 0x00000080b90f7221 */ /* 0x001fe20000010000 */
[----:B------:R-:W-:-:S04]  /*8020*/  FADD.FTZ R6, R196, R3 ;  /* 0x00000003c4067221 */ /* 0x000fc80000010000 */
        /* <DEDUP_REMOVED lines=61> */
.L_x_1015:
[----:B------:R-:W0:Y:S01]  /*8400*/  S2UR UR5, SR_CgaCtaId ;  /* 0x00000000000579c3 */ /* 0x000e220000008800 */
[----:B------:R-:W-:Y:S01]  /*8410*/  UIADD3 UR14, UR14, 0x30860, URZ ;  /* 0x000308600e0e7890 */ /* 0x000fe2000fffe03f */
[----:B------:R-:W-:Y:S01]  /*8420*/  ISETP.GT.AND P1, PT, R20, UR61, PT ;  /* 0x0000003d14007c0c */ /* 0x000fe2000bf24270 */
[----:B------:R-:W-:Y:S01]  /*8430*/  UMOV UR6, UR4 ;  /* 0x0000000400067c82 */ /* 0x000fe20008000000 */
[----:B------:R-:W-:Y:S01]  /*8440*/  F2FP.BF16.F32.PACK_AB R189, R14, R189 ;  /* 0x000000bd0ebd723e */ /* 0x000fe200000010ff */
[----:B------:R-:W-:Y:S01]  /*8450*/  VIADD R20, R20, 0xffffffff ;  /* 0xffffffff14147836 */ /* 0x000fe20000000000 */
[----:B------:R-:W-:Y:S01]  /*8460*/  F2FP.BF16.F32.PACK_AB R188, R206, R21 ;  /* 0x00000015cebc723e */ /* 0x000fe200000010ff */
[----:B------:R-:W-:Y:S01]  /*8470*/  IMAD.MOV.U32 R15, RZ, RZ, R10 ;  /* 0x000000ffff0f7224 */ /* 0x000fe200078e000a */
[----:B------:R-:W-:Y:S01]  /*8480*/  F2FP.BF16.F32.PACK_AB R190, R192, R121 ;  /* 0x00000079c0be723e */ /* 0x000fe200000010ff */
[----:B------:R-:W-:Y:S01]  /*8490*/  IMAD.MOV.U32 R14, RZ, RZ, R8 ;  /* 0x000000ffff0e7224 */ /* 0x000fe200078e0008 */
[----:B------:R-:W-:-:S02]  /*84a0*/  F2FP.BF16.F32.PACK_AB R191, R144, R191 ;  /* 0x000000bf90bf723e */ /* 0x000fc400000010ff */
[----:B------:R-:W-:Y:S02]  /*84b0*/  F2FP.BF16.F32.PACK_AB R184, R194, R123 ;  /* 0x0000007bc2b8723e */ /* 0x000fe400000010ff */
[----:B------:R-:W-:Y:S02]  /*84c0*/  F2FP.BF16.F32.PACK_AB R185, R148, R185 ;  /* 0x000000b994b9723e */ /* 0x000fe400000010ff */
[----:B------:R-:W-:Y:S02]  /*84d0*/  F2FP.BF16.F32.PACK_AB R186, R196, R125 ;  /* 0x0000007dc4ba723e */ /* 0x000fe400000010ff */
[----:B------:R-:W-:Y:S02]  /*84e0*/  F2FP.BF16.F32.PACK_AB R187, R152, R187 ;  /* 0x000000bb98bb723e */ /* 0x000fe400000010ff */
[----:B------:R-:W-:Y:S02]  /*84f0*/  F2FP.BF16.F32.PACK_AB R180, R132, R127 ;  /* 0x0000007f84b4723e */ /* 0x000fe400000010ff */
[----:B------:R-:W-:Y:S01]  /*8500*/  F2FP.BF16.F32.PACK_AB R181, R160, R181 ;  /* 0x000000b5a0b5723e */ /* 0x000fe200000010ff */
[----:B0-----:R-:W-:Y:S01]  /*8510*/  UPRMT UR14, UR5, 0x654, UR14 ;  /* 0x00000654050e7896 */ /* 0x001fe2000800000e */
        /* <DEDUP_REMOVED lines=15> */
[----:B------:R-:W-:Y:S01]  /*8610*/  F2FP.BF16.F32.PACK_AB R171, R143, R128 ;  /* 0x000000808fab723e */ /* 0x000fe200000010ff */
[----:B------:R-:W-:Y:S06]  /*8620*/  @P1 BRA `(.L_x_1016) ;  /* 0xffffffc800241947 */ /* 0x000fec000383ffff */
.L_x_997:
[----:B------:R-:W-:Y:S01]  /*8630*/  R2UR UR5, R18 ;  /* 0x00000000120572ca */ /* 0x000fe200000e0000 */
[----:B------:R-:W0:Y:S01]  /*8640*/  LDC R14, c[0x0][0x2f0] ;  /* 0x0000bc00ff0e7b82 */ /* 0x000e220000000800 */
[----:B------:R-:W-:Y:S01]  /*8650*/  R2UR UR6, R19 ;  /* 0x00000000130672ca */ /* 0x000fe200000e0000 */
[----:B------:R-:W-:-:S10]  /*8660*/  UIADD3 UR10, -UR10, 0x1, URZ ;  /* 0x000000010a0a7890 */ /* 0x000fd4000fffe13f */
[----:B------:R-:W-:Y:S01]  /*8670*/  UISETP.NE.AND UP0, UPT, UR5, URZ, UPT ;  /* 0x0000003f0500728c */ /* 0x000fe2000bf05270 */
[----:B------:R-:W1:Y:S01]  /*8680*/  S2UR UR5, SR_CTAID.X ;  /* 0x00000000000579c3 */ /* 0x000e620000002500 */
[----:B------:R-:W-:-:S04]  /*8690*/  UISETP.NE.AND UP1, UPT, UR6, URZ, UPT ;  /* 0x0000003f0600728c */ /* 0x000fc8000bf25270 */
[----:B------:R-:W-:Y:S01]  /*86a0*/  PLOP3.LUT P1, PT, PT, PT, UP0, 0x40, 0x0 ;  /* 0x000000000000781c */ /* 0x000fe20003f2e808 */
[----:B0-----:R-:W-:-:S06]  /*86b0*/  IMAD R14, R17, R14, UR10 ;  /* 0x0000000a110e7e24 */ /* 0x001fcc000f8e020e */
[----:B------:R-:W-:Y:S01]  /*86c0*/  @UP1 ULDC UR10, c[0x0][0x44c] ;  /* 0x00011300000a1ab9 */ /* 0x000fe20000000800 */
[----:B------:R-:W-:Y:S01]  /*86d0*/  @UP1 ULDC UR14, c[0x0][0x450] ;  /* 0x00011400000e1ab9 */ /* 0x000fe20000000800 */
[----:B------:R-:W-:Y:S01]  /*86e0*/  R2UR UR6, R14 ;  /* 0x000000000e0672ca */ /* 0x000fe200000e0000 */
[----:B-1----:R-:W-:-:S04]  /*86f0*/  ULEA UR5, UR5, 0x7f, 0x7 ;  /* 0x0000007f05057891 */ /* 0x002fc8000f8e383f */
[----:B------:R-:W-:-:S04]  /*8700*/  UIMAD.WIDE.U32 UR10, UR5, UR10, URZ ;  /* 0x0000000a050a72a5 */ /* 0x000fc8000f8e003f */
[----:B------:R-:W-:-:S04]  /*8710*/  @UP1 USHF.R.U32.HI UR5, URZ, UR14, UR11 ;  /* 0x0000000e3f051299 */ /* 0x000fc8000801160b */
[----:B------:R-:W-:-:S03]  /*8720*/  UIADD3 UR5, UR6, UR5, URZ ;  /* 0x0000000506057290 */ /* 0x000fc6000fffe03f */
[----:B------:R-:W-:Y:S02]  /*8730*/  ULDC UR6, c[0x0][0x9dc] ;  /* 0x0002770000067ab9 */ /* 0x000fe40000000800 */
[----:B------:R-:W-:Y:S01]  /*8740*/  UIADD3 UR6, UR5, -UR6, URZ ;  /* 0x8000000605067290 */ /* 0x000fe2000fffe03f */
[----:B------:R-:W-:Y:S11]  /*8750*/  @P1 BRA `(.L_x_1017) ;  /* 0x00000000004c1947 */ /* 0x000ff60003800000 */
[----:B------:R-:W-:-:S06]  /*8760*/  UISETP.GT.AND UP0, UPT, UR5, -0x1, UPT ;  /* 0xffffffff0500788c */ /* 0x000fcc000bf04270 */
[----:B------:R-:W-:-:S13]  /*8770*/  PLOP3.LUT P1, PT, PT, PT, UP0, 0x80, 0x0 ;  /* 0x000000000000781c */ /* 0x000fda0003f2f008 */
[----:B------:R-:W-:Y:S05]  /*8780*/  @P1 BRA `(.L_x_1018) ;  /* 0x0000000000201947 */ /* 0x000fea0003800000 */
[----:B------:R-:W-:Y:S01]  /*8790*/  ULDC UR14, c[0x0][0x9e4] ;  /* 0x00027900000e7ab9 */ /* 0x000fe20000000800 */
[----:B------:R-:W-:Y:S02]  /*87a0*/  ULOP3.LUT UR5, URZ, UR5, URZ, 0x33, !UPT ;  /* 0x000000053f057292 */ /* 0x000fe4000f8e333f */
[----:B------:R-:W-:-:S11]  /*87b0*/  UISETP.NE.AND UP0, UPT, UR14, 0x1, UPT ;  /* 0x000000010e00788c */ /* 0x000fd6000bf05270 */
[----:B------:R-:W-:Y:S02]  /*87c0*/  @UP0 ULDC.64 UR18, c[0x0][0x9e8] ;  /* 0x00027a0000120ab9 */ /* 0x000fe40000000a00 */
[----:B------:R-:W-:-:S04]  /*87d0*/  UIMAD.WIDE.U32 UR10, UR5, UR18, URZ ;  /* 0x00000012050a72a5 */ /* 0x000fc8000f8e003f */
[----:B------:R-:W-:-:S04]  /*87e0*/  @UP0 USHF.R.U32.HI UR5, URZ, UR19, UR11 ;  /* 0x000000133f050299 */ /* 0x000fc8000801160b */
[----:B------:R-:W-:Y:S01]  /*87f0*/  ULOP3.LUT UR5, URZ, UR5, URZ, 0x33, !UPT ;  /* 0x000000053f057292 */ /* 0x000fe2000f8e333f */
[----:B------:R-:W-:Y:S11]  /*8800*/  BRA `(.L_x_1019) ;  /* 0x0000000000147947 */ /* 0x000ff60003800000 */
.L_x_1018:
[----:B------:R-:W-:Y:S02]  /*8810*/  ULDC UR14, c[0x0][0x9e4] ;  /* 0x00027900000e7ab9 */ /* 0x000fe40000000800 */
[----:B------:R-:W-:-:S11]  /*8820*/  UISETP.NE.AND UP0, UPT, UR14, 0x1, UPT ;  /* 0x000000010e00788c */ /* 0x000fd6000bf05270 */
[----:B------:R-:W-:Y:S02]  /*8830*/  @UP0 ULDC.64 UR18, c[0x0][0x9e8] ;  /* 0x00027a0000120ab9 */ /* 0x000fe40000000a00 */
[----:B------:R-:W-:-:S04]  /*8840*/  UIMAD.WIDE.U32 UR10, UR5, UR18, URZ ;  /* 0x00000012050a72a5 */ /* 0x000fc8000f8e003f */
[----:B------:R-:W-:-:S12]  /*8850*/  @UP0 USHF.R.U32.HI UR5, URZ, UR19, UR11 ;  /* 0x000000133f050299 */ /* 0x000fd8000801160b */
.L_x_1019:
[----:B------:R-:W-:-:S04]  /*8860*/  UIMAD UR5, UR5, UR14, URZ ;  /* 0x0000000e050572a4 */ /* 0x000fc8000f8e023f */
[----:B------:R-:W-:-:S04]  /*8870*/  UISETP.LT.AND UP0, UPT, UR6, UR5, UPT ;  /* 0x000000050600728c */ /* 0x000fc8000bf01270 */
[----:B------:R-:W-:-:S12]  /*8880*/  USEL UR6, UR6, UR5, !UP0 ;  /* 0x0000000506067287 */ /* 0x000fd8000c000000 */
.L_x_1017:
[----:B------:R-:W-:Y:S01]  /*8890*/  UIADD3 UR10, UR6, 0x5f, URZ ;  /* 0x0000005f060a7890 */ /* 0x000fe2000fffe03f */
[----:B------:R-:W-:-:S03]  /*88a0*/  R2UR UR14, R22 ;  /* 0x00000000160e72ca */ /* 0x000fc600000e0000 */
[----:B------:R-:W-:-:S04]  /*88b0*/  UIMAD.WIDE UR10, UR10, 0x2aaaaaab, URZ ;  /* 0x2aaaaaab0a0a78a5 */ /* 0x000fc8000f8e023f */
[----:B------:R-:W-:-:S04]  /*88c0*/  USHF.R.U32.HI UR5, URZ, 0x1f, UR11 ;  /* 0x0000001f3f057899 */ /* 0x000fc8000801160b */
[----:B------:R-:W-:-:S04]  /*88d0*/  ULEA.HI.SX32 UR5, UR11, UR5, 0x1c ;  /* 0x000000050b057291 */ /* 0x000fc8000f8fe23f */
[----:B------:R-:W-:-:S04]  /*88e0*/  UISETP.LT.AND UP0, UPT, UR14, UR5, UPT ;  /* 0x000000050e00728c */ /* 0x000fc8000bf01270 */
[----:B------:R-:W-:-:S06]  /*88f0*/  USEL UR61, UR14, UR5, !UP0 ;  /* 0x000000050e3d7287 */ /* 0x000fcc000c000000 */
[----:B------:R-:W-:-:S13]  /*8900*/  ISETP.GE.AND P1, PT, R20, UR61, PT ;  /* 0x0000003d14007c0c */ /* 0x000fda000bf26270 */
[----:B------:R-:W-:Y:S05]  /*8910*/  @!P1 BRA `(.L_x_1020) ;  /* 0x0000002400089947 */ /* 0x000fea0003800000 */
[----:B------:R-:W-:Y:S01]  /*8920*/  IMAD.MOV.U32 R21, RZ, RZ, R10 ;  /* 0x000000ffff157224 */ /* 0x000fe200078e000a */
[----:B------:R-:W-:Y:S01]  /*8930*/  UMOV UR60, UR7 ;  /* 0x00000007003c7c82 */ /* 0x000fe20008000000 */
[----:B------:R-:W-:Y:S01]  /*8940*/  IMAD.MOV.U32 R15, RZ, RZ, R8 ;  /* 0x000000ffff0f7224 */ /* 0x000fe200078e0008 */
[----:B------:R-:W-:Y:S01]  /*8950*/  UMOV UR38, UR4 ;  /* 0x0000000400267c82 */ /* 0x000fe20008000000 */
[----:B------:R-:W-:Y:S01]  /*8960*/  IMAD.MOV.U32 R14, RZ, RZ, R20 ;  /* 0x000000ffff0e7224 */ /* 0x000fe200078e0014 */
[----:B------:R-:W-:-:S06]  /*8970*/  ULDC UR6, c[0x0][0x9d8] ;  /* 0x0002760000067ab9 */ /* 0x000fcc0000000800 */
.L_x_1031:
[----:B------:R-:W-:-:S04]  /*8980*/  UIADD3 UR4, UR38, 0x1, URZ ;  /* 0x0000000126047890 */ /* 0x000fc8000fffe03f */
[----:B------:R-:W-:-:S04]  /*8990*/  UISETP.NE.AND UP0, UPT, UR4, 0x2, UPT ;  /* 0x000000020400788c */ /* 0x000fc8000bf05270 */
[----:B------:R-:W-:Y:S02]  /*89a0*/  USEL UR7, URZ, 0x1, UP0 ;  /* 0x000000013f077887 */ /* 0x000fe40008000000 */
[----:B------:R-:W-:Y:S02]  /*89b0*/  USEL UR4, UR4, URZ, UP0 ;  /* 0x0000003f04047287 */ /* 0x000fe40008000000 */
[----:B------:R-:W-:Y:S01]  /*89c0*/  ULOP3.LUT UR7, UR60, UR7, URZ, 0x3c, !UPT ;  /* 0x000000073c077292 */ /* 0x000fe2000f8e3c3f */
[----:B------:R-:W-:Y:S11]  /*89d0*/  @!P0 BRA `(.L_x_1021) ;  /* 0x0000000000048947 */ /* 0x000ff60003800000 */
[----:B------:R-:W-:Y:S01]  /*89e0*/  BPT.TRAP 0x1 ;  /* 0x000000040000795c */ /* 0x000fe20000300000 */
.L_x_1021:
[----:B------:R-:W-:Y:S01]  /*89f0*/  ULEA UR5, UR4, UR39, 0x3 ;  /* 0x0000002704057291 */ /* 0x000fe2000f8e183f */
[----:B------:R-:W-:-:S04]  /*8a00*/  MOV R8, UR7 ;  /* 0x0000000700087c02 */ /* 0x000fc80008000f00 */
[----:B------:R-:W-:-:S04]  /*8a10*/  SHF.L.U32 R8, R8, 0x1f, RZ ;  /* 0x0000001f08087819 */ /* 0x000fc800000006ff */
[----:B------:R0:W1:Y:S01]  /*8a20*/  SYNCS.PHASECHK.TRANS64.TRYWAIT P1, [UR5+0x30830], R8 ;  /* 0x03083008ff0075a7 */ /* 0x0000620008020145 */
[----:B------:R-:W-:Y:S05]  /*8a30*/  @!P0 BRA `(.L_x_1022) ;  /* 0x0000000000048947 */ /* 0x000fea0003800000 */
[----:B------:R-:W-:Y:S01]  /*8a40*/  BPT.TRAP 0x1 ;  /* 0x000000040000795c */ /* 0x000fe20000300000 */
.L_x_1022:
[----:B-1----:R-:W-:Y:S05]  /*8a50*/  @P1 BRA `(.L_x_1023) ;  /* 0x0000000000081947 */ /* 0x002fea0003800000 */
[----:B------:R-:W1:Y:S02]  /*8a60*/  SYNCS.PHASECHK.TRANS64.TRYWAIT P1, [UR5+0x30830], R8 ;  /* 0x03083008ff0075a7 */ /* 0x000e640008020145 */
[----:B-1----:R-:W-:Y:S05]  /*8a70*/  @!P1 BRA `(.L_x_1024) ;  /* 0x000000cc00249947 */ /* 0x002fea0003800000 */
.L_x_1023:
        /* <DEDUP_REMOVED lines=162> */
.L_x_1025:
[----:B------:R-:W-:Y:S01]  /*94a0*/  ULEA UR5, UR38, UR39, 0x3 ;  /* 0x0000002726057291 */ /* 0x000fe2000f8e183f */
[----:B------:R-:W-:-:S05]  /*94b0*/  IMAD.U32 R0, RZ, RZ, UR60 ;  /* 0x0000003cff007e24 */ /* 0x000fca000f8e00ff */
[----:B------:R-:W-:-:S04]  /*94c0*/  SHF.L.U32 R0, R0, 0x1f, RZ ;  /* 0x0000001f00007819 */ /* 0x000fc800000006ff */
[----:B------:R2:W3:Y:S01]  /*94d0*/  SYNCS.PHASECHK.TRANS64.TRYWAIT P1, [UR5+0x30850], R0 ;  /* 0x03085000ff0075a7 */ /* 0x0004e20008020145 */
[----:B------:R-:W-:Y:S05]  /*94e0*/  @!P0 BRA `(.L_x_1026) ;  /* 0x0000000000048947 */ /* 0x000fea0003800000 */
[----:B------:R-:W-:Y:S01]  /*94f0*/  BPT.TRAP 0x1 ;  /* 0x000000040000795c */ /* 0x000fe20000300000 */
.L_x_1026:
[----:B---3--:R-:W-:Y:S05]  /*9500*/  @P1 BRA `(.L_x_1027) ;  /* 0x0000000000081947 */ /* 0x008fea0003800000 */
[----:B------:R-:W3:Y:S02]  /*9510*/  SYNCS.PHASECHK.TRANS64.TRYWAIT P1, [UR5+0x30850], R0 ;  /* 0x03085000ff0075a7 */ /* 0x000ee40008020145 */
[----:B---3--:R-:W-:Y:S05]  /*9520*/  @!P1 BRA `(.L_x_1028) ;  /* 0x000000c000909947 */ /* 0x008fea0003800000 */
.L_x_1027:
        /* <DEDUP_REMOVED lines=37> */
.L_x_1029:
        /* <DEDUP_REMOVED lines=39> */
[----:B----4-:R-:W-:Y:S01]  /*99f0*/  FMNMX.FTZ R121, R20, R21, !PT ;  /* 0x0000001514797209 */ /* 0x010fe20007810000 */
        /* <DEDUP_REMOVED lines=20> */
[----:B------:R-:W3:Y:S01]  /*9b40*/  S2UR UR11, SR_CgaCtaId ;  /* 0x00000000000b79c3 */ /* 0x000ee20000008800 */
[----:B------:R-:W-:Y:S01]  /*9b50*/  ULEA UR10, UR4, UR39, 0x3 ;  /* 0x00000027040a7291 */ /* 0x000fe2000f8e183f */
[----:B------:R-:W5:Y:S01]  /*9b60*/  MUFU.TANH R176, R176 ;  /* 0x000000b000b07308 */ /* 0x000f620000002400 */
[----:B----4-:R-:W-:-:S02]  /*9b70*/  FMNMX.FTZ R9, R174, R9, !PT ;  /* 0x00000009ae097209 */ /* 0x010fc40007810000 */
[----:B------:R-:W-:-:S05]  /*9b80*/  UIADD3 UR10, UR10, 0x30840, URZ ;  /* 0x000308400a0a7890 */ /* 0x000fca000fffe03f */
[----:B------:R-:W4:Y:S01]  /*9b90*/  MUFU.TANH R124, R124 ;  /* 0x0000007c007c7308 */ /* 0x000f220000002400 */
[----:B-1----:R-:W-:-:S07]  /*9ba0*/  FMNMX.FTZ R121, R122, R121, !PT ;  /* 0x000000797a797209 */ /* 0x002fce0007810000 */
[----:B------:R-:W1:Y:S01]  /*9bb0*/  MUFU.TANH R178, R178 ;  /* 0x000000b200b27308 */ /* 0x000e620000002400 */
[----:B-----5:R-:W-:Y:S01]  /*9bc0*/  FMNMX.FTZ R9, R176, R9, !PT ;  /* 0x00000009b0097209 */ /* 0x020fe20007810000 */
[----:B---3--:R-:W-:-:S06]  /*9bd0*/  UPRMT UR10, UR11, 0x654, UR10 ;  /* 0x000006540b0a7896 */ /* 0x008fcc000800000a */
[----:B------:R-:W3:Y:S01]  /*9be0*/  MUFU.TANH R126, R126 ;  /* 0x0000007e007e7308 */ /* 0x000ee20000002400 */
[----:B----4-:R-:W-:Y:S02]  /*9bf0*/  FMNMX.FTZ R121, R124, R121, !PT ;  /* 0x000000797c797209 */ /* 0x010fe40007810000 */
[----:B------:R-:W-:Y:S05]  /*9c00*/  SYNCS.ARRIVE.TRANS64.RED.A1T0 RZ, [UR10], RZ ;  /* 0x000000ffffff79a7 */ /* 0x000fea000810040a */
[----:B------:R-:W4:Y:S01]  /*9c10*/  MUFU.TANH R180, R180 ;  /* 0x000000b400b47308 */ /* 0x000f220000002400 */
[----:B-1----:R-:W-:-:S07]  /*9c20*/  FMNMX.FTZ R9, R178, R9, !PT ;  /* 0x00000009b2097209 */ /* 0x002fce0007810000 */
[----:B------:R-:W1:Y:S01]  /*9c30*/  MUFU.TANH R128, R128 ;  /* 0x0000008000807308 */ /* 0x000e620000002400 */
[----:B---3--:R-:W-:-:S07]  /*9c40*/  FMNMX.FTZ R121, R126, R121, !PT ;  /* 0x000000797e797209 */ /* 0x008fce0007810000 */
[----:B------:R-:W3:Y:S01]  /*9c50*/  MUFU.TANH R182, R182 ;  /* 0x000000b600b67308 */ /* 0x000ee20000002400 */
[----:B----4-:R-:W-:-:S07]  /*9c60*/  FMNMX.FTZ R9, R180, R9, !PT ;  /* 0x00000009b4097209 */ /* 0x010fce0007810000 */
        /* <DEDUP_REMOVED lines=62> */
[----:B------:R-:W2:Y:S01]  /*a050*/  MUFU.TANH R214, R214 ;  /* 0x000000d600d67308 */ /* 0x000ea20000002400 */
[----:B---3--:R-:W-:-:S07]  /*a060*/  FMNMX.FTZ R9, R212, R9, !PT ;  /* 0x00000009d4097209 */ /* 0x008fce0007810000 */
[----:B------:R-:W1:Y:S01]  /*a070*/  MUFU.TANH R162, R162 ;  /* 0x000000a200a27308 */ /* 0x000e620000002400 */
[----:B----4-:R-:W-:-:S07]  /*a080*/  FMNMX.FTZ R121, R160, R121, !PT ;  /* 0x00000079a0797209 */ /* 0x010fce0007810000 */
[----:B------:R-:W3:Y:S01]  /*a090*/  MUFU.TANH R164, R164 ;  /* 0x000000a400a47308 */ /* 0x000ee20000002400 */
[----:B--2---:R-:W-:-:S05]  /*a0a0*/  FMNMX.FTZ R0, R214, R9, !PT ;  /* 0x00000009d6007209 */ /* 0x004fca0007810000 */
[----:B------:R-:W2:Y:S01]  /*a0b0*/  SHFL.BFLY PT, R9, R0, 0x2, 0x1f ;  /* 0x0c401f0000097f89 */ /* 0x000ea200000e0000 */
[----:B-1----:R-:W-:-:S04]  /*a0c0*/  FMNMX.FTZ R121, R162, R121, !PT ;  /* 0x00000079a2797209 */ /* 0x002fc80007810000 */
[----:B---3--:R-:W-:-:S05]  /*a0d0*/  FMNMX.FTZ R121, R164, R121, !PT ;  /* 0x00000079a4797209 */ /* 0x008fca0007810000 */
[----:B0-----:R-:W0:Y:S01]  /*a0e0*/  SHFL.BFLY PT, R8, R121, 0x2, 0x1f ;  /* 0x0c401f0079087f89 */ /* 0x001e2200000e0000 */
[----:B--2---:R-:W-:Y:S02]  /*a0f0*/  FMNMX.FTZ R2, R0, R9, !PT ;  /* 0x0000000900027209 */ /* 0x004fe40007810000 */
[----:B------:R-:W1:Y:S03]  /*a100*/  LDC R9, c[0x0][0x988] ;  /* 0x00026200ff097b82 */ /* 0x000e660000000800 */
[----:B------:R-:W2:Y:S01]  /*a110*/  SHFL.BFLY PT, R123, R2, 0x1, 0x1f ;  /* 0x0c201f00027b7f89 */ /* 0x000ea200000e0000 */
[----:B0-----:R-:W-:-:S05]  /*a120*/  FMNMX.FTZ R125, R121, R8, !PT ;  /* 0x00000008797d7209 */ /* 0x001fca0007810000 */
[----:B------:R-:W0:Y:S01]  /*a130*/  SHFL.BFLY PT, R10, R125, 0x1, 0x1f ;  /* 0x0c201f007d0a7f89 */ /* 0x000e2200000e0000 */
[----:B--2---:R-:W-:-:S05]  /*a140*/  FMNMX.FTZ R8, R2, R123, !PT ;  /* 0x0000007b02087209 */ /* 0x004fca0007810000 */
[C---:B------:R-:W-:Y:S01]  /*a150*/  FADD.FTZ R166, -R8.reuse, R15 ;  /* 0x0000000f08a67221 */ /* 0x040fe20000010100 */
[----:B-1----:R-:W-:-:S03]  /*a160*/  FMUL.FTZ R141, R8, R9 ;  /* 0x00000009088d7220 */ /* 0x002fc60000410000 */
[-C--:B------:R-:W-:Y:S01]  /*a170*/  FMUL.FTZ R123, R166, R9.reuse ;  /* 0x00000009a67b7220 */ /* 0x080fe20000410000 */
[-CC-:B------:R-:W-:Y:S01]  /*a180*/  FFMA.FTZ R15, R168, R9.reuse, -R141.reuse ;  /* 0x00000009a80f7223 */ /* 0x180fe2000001088d */
[-CC-:B------:R-:W-:Y:S01]  /*a190*/  FFMA.FTZ R121, R176, R9.reuse, -R141.reuse ;  /* 0x00000009b0797223 */ /* 0x180fe2000001088d */
[-CC-:B------:R-:W-:Y:S01]  /*a1a0*/  FFMA.FTZ R168, R174, R9.reuse, -R141.reuse ;  /* 0x00000009aea87223 */ /* 0x180fe2000001088d */
[----:B------:R1:W-:Y:S01]  /*a1b0*/  MUFU.EX2 R0, R123 ;  /* 0x0000007b00007308 */ /* 0x0003e20000000800 */
[-CC-:B------:R-:W-:Y:S01]  /*a1c0*/  FFMA.FTZ R176, R192, R9.reuse, -R141.reuse ;  /* 0x00000009c0b07223 */ /* 0x180fe2000001088d */
[-CC-:B------:R-:W-:Y:S01]  /*a1d0*/  FFMA.FTZ R129, R194, R9.reuse, -R141.reuse ;  /* 0x00000009c2817223 */ /* 0x180fe2000001088d */
[----:B0-----:R-:W-:Y:S01]  /*a1e0*/  FMNMX.FTZ R10, R125, R10, !PT ;  /* 0x0000000a7d0a7209 */ /* 0x001fe20007810000 */
[-CC-:B------:R-:W-:Y:S01]  /*a1f0*/  FFMA.FTZ R125, R186, R9.reuse, -R141.reuse ;  /* 0x00000009ba7d7223 */ /* 0x180fe2000001088d */
[-CC-:B------:R-:W-:Y:S01]  /*a200*/  FFMA.FTZ R131, R198, R9.reuse, -R141.reuse ;  /* 0x00000009c6837223 */ /* 0x180fe2000001088d */
[-CC-:B------:R-:W-:Y:S01]  /*a210*/  FFMA.FTZ R133, R200, R9.reuse, -R141.reuse ;  /* 0x00000009c8857223 */ /* 0x180fe2000001088d */
[-C--:B------:R-:W-:Y:S01]  /*a220*/  FFMA.FTZ R174, R202, R9.reuse, -R141 ;  /* 0x00000009caae7223 */ /* 0x080fe2000001088d */
[----:B------:R-:W-:Y:S01]  /*a230*/  FADD.FTZ R166, -R10, R21 ;  /* 0x000000150aa67221 */ /* 0x000fe20000010100 */
[-CC-:B------:R-:W-:Y:S01]  /*a240*/  FFMA.FTZ R21, R172, R9.reuse, -R141.reuse ;  /* 0x00000009ac157223 */ /* 0x180fe2000001088d */
[-CC-:B-1----:R-:W-:Y:S01]  /*a250*/  FFMA.FTZ R123, R180, R9.reuse, -R141.reuse ;  /* 0x00000009b47b7223 */ /* 0x182fe2000001088d */
[-CC-:B------:R-:W-:Y:S01]  /*a260*/  FFMA.FTZ R172, R182, R9.reuse, -R141.reuse ;  /* 0x00000009b6ac7223 */ /* 0x180fe2000001088d */
[-C--:B------:R-:W-:Y:S01]  /*a270*/  FMUL.FTZ R127, R166, R9.reuse ;  /* 0x00000009a67f7220 */ /* 0x080fe20000410000 */
        /* <DEDUP_REMOVED lines=12> */
[-C--:B0-----:R-:W-:Y:S01]  /*a340*/  FFMA.FTZ R127, R190, R9.reuse, -R141 ;  /* 0x00000009be7f7223 */ /* 0x081fe2000001088d */
[-C--:B------:R-:W-:Y:S01]  /*a350*/  FMUL.FTZ R141, R10, R9.reuse ;  /* 0x000000090a8d7220 */ /* 0x080fe20000410000 */
[----:B------:R-:W0:Y:S03]  /*a360*/  MUFU.EX2 R15, R15 ;  /* 0x0000000f000f7308 */ /* 0x000e260000000800 */
[-CC-:B------:R-:W-:Y:S01]  /*a370*/  FFMA.FTZ R189, R20, R9.reuse, -R141.reuse ;  /* 0x0000000914bd7223 */ /* 0x180fe2000001088d */
[-CC-:B------:R-:W-:Y:S01]  /*a380*/  FFMA.FTZ R20, R120, R9.reuse, -R141.reuse ;  /* 0x0000000978147223 */ /* 0x180fe2000001088d */
        /* <DEDUP_REMOVED lines=10> */
[-C--:B------:R-:W-:Y:S01]  /*a430*/  FFMA.FTZ R128, R140, R9.reuse, -R141 ;  /* 0x000000098c807223 */ /* 0x080fe2000001088d */
[----:B------:R-:W2:Y:S01]  /*a440*/  MUFU.EX2 R189, R189 ;  /* 0x000000bd00bd7308 */ /* 0x000ea20000000800 */
[----:B0-----:R-:W-:Y:S01]  /*a450*/  FFMA.FTZ R143, R0, R6, R15 ;  /* 0x00000006008f7223 */ /* 0x001fe2000001000f */
[-CC-:B------:R-:W-:Y:S01]  /*a460*/  FFMA.FTZ R177, R142, R9.reuse, -R141.reuse ;  /* 0x000000098eb17223 */ /* 0x180fe2000001088d */
[-CC-:B------:R-:W-:Y:S01]  /*a470*/  FFMA.FTZ R130, R144, R9.reuse, -R141.reuse ;  /* 0x0000000990827223 */ /* 0x180fe2000001088d */
[-CC-:B------:R-:W-:Y:S01]  /*a480*/  FFMA.FTZ R179, R146, R9.reuse, -R141.reuse ;  /* 0x0000000992b37223 */ /* 0x180fe2000001088d */
[-CC-:B------:R-:W-:Y:S01]  /*a490*/  FFMA.FTZ R132, R148, R9.reuse, -R141.reuse ;  /* 0x0000000994847223 */ /* 0x180fe2000001088d */
[-CC-:B------:R-:W-:Y:S01]  /*a4a0*/  FFMA.FTZ R173, R150, R9.reuse, -R141.reuse ;  /* 0x0000000996ad7223 */ /* 0x180fe2000001088d */
[-C--:B------:R-:W-:Y:S01]  /*a4b0*/  FFMA.FTZ R154, R154, R9.reuse, -R141 ;  /* 0x000000099a9a7223 */ /* 0x080fe2000001088d */
[----:B------:R-:W0:Y:S01]  /*a4c0*/  MUFU.EX2 R20, R20 ;  /* 0x0000001400147308 */ /* 0x000e220000000800 */
[----:B-1----:R-:W-:Y:S01]  /*a4d0*/  FADD.FTZ R6, R166, R143 ;  /* 0x0000008fa6067221 */ /* 0x002fe20000010000 */
[-CC-:B------:R-:W-:Y:S01]  /*a4e0*/  FFMA.FTZ R156, R156, R9.reuse, -R141.reuse ;  /* 0x000000099c9c7223 */ /* 0x180fe2000001088d */
[-CC-:B------:R-:W-:Y:S01]  /*a4f0*/  FFMA.FTZ R158, R158, R9.reuse, -R141.reuse ;  /* 0x000000099e9e7223 */ /* 0x180fe2000001088d */
[-CC-:B------:R-:W-:Y:S01]  /*a500*/  FFMA.FTZ R160, R160, R9.reuse, -R141.reuse ;  /* 0x00000009a0a07223 */ /* 0x180fe2000001088d */
[----:B------:R-:W-:-:S03]  /*a510*/  FFMA.FTZ R162, R162, R9, -R141 ;  /* 0x00000009a2a27223 */ /* 0x000fc6000001088d */
[----:B------:R-:W1:Y:S01]  /*a520*/  MUFU.EX2 R21, R21 ;  /* 0x0000001500157308 */ /* 0x000e620000000800 */
[----:B--2---:R-:W-:-:S07]  /*a530*/  FFMA.FTZ R3, R2, R3, R189 ;  /* 0x0000000302037223 */ /* 0x004fce00000100bd */
        /* <DEDUP_REMOVED lines=14> */
[-CC-:B------:R-:W-:Y:S01]  /*a620*/  FFMA.FTZ R134, R152, R9.reuse, -R141.reuse ;  /* 0x0000000998867223 */ /* 0x180fe2000001088d */
[----:B------:R-:W-:-:S05]  /*a630*/  FFMA.FTZ R141, R164, R9, -R141 ;  /* 0x00000009a48d7223 */ /* 0x000fca000001088d */
        /* <DEDUP_REMOVED lines=76> */
.L_x_1030:
[----:B------:R-:W0:Y:S01]  /*ab00*/  S2UR UR10, SR_CgaCtaId ;  /* 0x00000000000a79c3 */ /* 0x000e220000008800 */
[----:B------:R-:W-:Y:S01]  /*ab10*/  UIADD3 UR5, UR5, 0x30860, URZ ;  /* 0x0003086005057890 */ /* 0x000fe2000fffe03f */
[----:B------:R-:W-:Y:S01]  /*ab20*/  ISETP.GT.AND P1, PT, R14, UR61, PT ;  /* 0x0000003d0e007c0c */ /* 0x000fe2000bf24270 */
[----:B------:R-:W-:Y:S01]  /*ab30*/  UMOV UR60, UR7 ;  /* 0x00000007003c7c82 */ /* 0x000fe20008000000 */
        /* <DEDUP_REMOVED lines=31> */
[----:B------:R-:W-:-:S07]  /*ad30*/  IMAD.MOV.U32 R20, RZ, RZ, R14 ;  /* 0x000000ffff147224 */ /* 0x000fce00078e000e */
.L_x_1020:
[----:B------:R-:W-:-:S13]  /*ad40*/  R2UR UR5, R22 ;  /* 0x00000000160572ca */ /* 0x000fda00000e0000 */
[----:B------:R-:W-:-:S13]  /*ad50*/  ISETP.GE.AND P1, PT, R20, UR5, PT ;  /* 0x0000000514007c0c */ /* 0x000fda000bf26270 */
[----:B------:R-:W-:Y:S05]  /*ad60*/  @!P1 BRA `(.L_x_1032) ;  /* 0x0000003400f09947 */ /* 0x000fea0003800000 */
[----:B------:R-:W-:Y:S01]  /*ad70*/  IMAD.MOV.U32 R15, RZ, RZ, R10 ;  /* 0x000000ffff0f7224 */ /* 0x000fe200078e000a */
[----:B------:R-:W-:Y:S01]  /*ad80*/  UMOV UR61, UR7 ;  /* 0x00000007003d7c82 */ /* 0x000fe20008000000 */
[----:B------:R-:W-:Y:S01]  /*ad90*/  IMAD.MOV.U32 R14, RZ, RZ, R8 ;  /* 0x000000ffff0e7224 */ /* 0x000fe200078e0008 */
[----:B------:R-:W-:Y:S01]  /*ada0*/  UMOV UR38, UR4 ;  /* 0x0000000400267c82 */ /* 0x000fe20008000000 */
[----:B------:R-:W-:-:S05]  /*adb0*/  ULDC UR6, c[0x0][0x9d8] ;  /* 0x0002760000067ab9 */ /* 0x000fca0000000800 */
.L_x_1051:
[----:B------:R-:W-:-:S04]  /*adc0*/  UIADD3 UR4, UR38, 0x1, URZ ;  /* 0x0000000126047890 */ /* 0x000fc8000fffe03f */
[----:B------:R-:W-:-:S04]  /*add0*/  UISETP.NE.AND UP0, UPT, UR4, 0x2, UPT ;  /* 0x000000020400788c */ /* 0x000fc8000bf05270 */
[----:B------:R-:W-:Y:S02]  /*ade0*/  USEL UR7, URZ, 0x1, UP0 ;  /* 0x000000013f077887 */ /* 0x000fe40008000000 */
[----:B------:R-:W-:Y:S02]  /*adf0*/  USEL UR4, UR4, URZ, UP0 ;  /* 0x0000003f04047287 */ /* 0x000fe40008000000 */
[----:B------:R-:W-:Y:S01]  /*ae00*/  ULOP3.LUT UR7, UR61, UR7, URZ, 0x3c, !UPT ;  /* 0x000000073d077292 */ /* 0x000fe2000f8e3c3f */
[----:B------:R-:W-:Y:S11]  /*ae10*/  @!P0 BRA `(.L_x_1033) ;  /* 0x0000000000048947 */ /* 0x000ff60003800000 */
[----:B------:R-:W-:Y:S01]  /*ae20*/  BPT.TRAP 0x1 ;  /* 0x000000040000795c */ /* 0x000fe20000300000 */
.L_x_1033:
[----:B------:R-:W-:Y:S01]  /*ae30*/  ULEA UR60, UR4, UR39, 0x3 ;  /* 0x00000027043c7291 */ /* 0x000fe2000f8e183f */
[----:B------:R-:W-:-:S05]  /*ae40*/  IMAD.U32 R8, RZ, RZ, UR7 ;  /* 0x00000007ff087e24 */ /* 0x000fca000f8e00ff */
[----:B------:R-:W-:-:S04]  /*ae50*/  SHF.L.U32 R8, R8, 0x1f, RZ ;  /* 0x0000001f08087819 */ /* 0x000fc800000006ff */
[----:B------:R0:W1:Y:S01]  /*ae60*/  SYNCS.PHASECHK.TRANS64.TRYWAIT P1, [UR60+0x30830], R8 ;  /* 0x03083008ff0075a7 */ /* 0x000062000802017c */
[----:B------:R-:W-:Y:S05]  /*ae70*/  @!P0 BRA `(.L_x_1034) ;  /* 0x0000000000048947 */ /* 0x000fea0003800000 */
[----:B------:R-:W-:Y:S01]  /*ae80*/  BPT.TRAP 0x1 ;  /* 0x000000040000795c */ /* 0x000fe20000300000 */
.L_x_1034:
[----:B-1----:R-:W-:Y:S05]  /*ae90*/  @P1 BRA `(.L_x_1035) ;  /* 0x0000000000081947 */ /* 0x002fea0003800000 */
[----:B------:R-:W1:Y:S02]  /*aea0*/  SYNCS.PHASECHK.TRANS64.TRYWAIT P1, [UR60+0x30830], R8 ;  /* 0x03083008ff0075a7 */ /* 0x000e64000802017c */
[----:B-1----:R-:W-:Y:S05]  /*aeb0*/  @!P1 BRA `(.L_x_1036) ;  /* 0x000000a800449947 */ /* 0x002fea0003800000 */
.L_x_1035:
        /* <DEDUP_REMOVED lines=162> */
.L_x_1037:
[----:B------:R-:W-:Y:S01]  /*b8e0*/  ULEA UR5, UR38, UR39, 0x3 ;  /* 0x0000002726057291 */ /* 0x000fe2000f8e183f */
[----:B------:R-:W-:-:S05]  /*b8f0*/  IMAD.U32 R0, RZ, RZ, UR61 ;  /* 0x0000003dff007e24 */ /* 0x000fca000f8e00ff */
[----:B------:R-:W-:-:S04]  /*b900*/  SHF.L.U32 R0, R0, 0x1f, RZ ;  /* 0x0000001f00007819 */ /* 0x000fc800000006ff */
[----:B------:R2:W3:Y:S01]  /*b910*/  SYNCS.PHASECHK.TRANS64.TRYWAIT P1, [UR5+0x30850], R0 ;  /* 0x03085000ff0075a7 */ /* 0x0004e20008020145 */
[----:B------:R-:W-:Y:S05]  /*b920*/  @!P0 BRA `(.L_x_1038) ;  /* 0x0000000000048947 */ /* 0x000fea0003800000 */
[----:B------:R-:W-:Y:S01]  /*b930*/  BPT.TRAP 0x1 ;  /* 0x000000040000795c */ /* 0x000fe20000300000 */
.L_x_1038:
[----:B---3--:R-:W-:Y:S05]  /*b940*/  @P1 BRA `(.L_x_1039) ;  /* 0x0000000000081947 */ /* 0x008fea0003800000 */
[----:B------:R-:W3:Y:S02]  /*b950*/  SYNCS.PHASECHK.TRANS64.TRYWAIT P1, [UR5+0x30850], R0 ;  /* 0x03085000ff0075a7 */ /* 0x000ee40008020145 */
[----:B---3--:R-:W-:Y:S05]  /*b960*/  @!P1 BRA `(.L_x_1040) ;  /* 0x0000009c00b09947 */ /* 0x008fea0003800000 */
.L_x_1039:
        /* <DEDUP_REMOVED lines=37> */
.L_x_1041:
        /* <DEDUP_REMOVED lines=10> */
[----:B------:R-:W-:Y:S01]  /*bc60*/  FMUL.FTZ R123, R135, UR6 ;  /* 0x00000006877b7c20 */ /* 0x000fe20008410000 */
[----:B------:R-:W-:Y:S01]  /*bc70*/  FMUL.FTZ R135, R154, UR6 ;  /* 0x000000069a877c20 */ /* 0x000fe20008410000 */
[----:B------:R-:W-:Y:S01]  /*bc80*/  IMAD R176, R20, -0x60, RZ ;  /* 0xffffffa014b07824 */ /* 0x000fe200078e02ff */
[----:B------:R-:W-:Y:S01]  /*bc90*/  UISETP.NE.AND UP1, UPT, UR11, URZ, UPT ;  /* 0x0000003f0b00728c */ /* 0x000fe2000bf25270 */
[----:B------:R-:W-:Y:S01]  /*bca0*/  FMUL.FTZ R170, R128, UR6 ;  /* 0x0000000680aa7c20 */ /* 0x000fe20008410000 */
[----:B------:R-:W-:Y:S01]  /*bcb0*/  UISETP.NE.AND UP0, UPT, UR10, URZ, UPT ;  /* 0x0000003f0a00728c */ /* 0x000fe2000bf05270 */
[----:B------:R-:W-:Y:S01]  /*bcc0*/  FMUL.FTZ R171, R129, UR6 ;  /* 0x0000000681ab7c20 */ /* 0x000fe20008410000 */
[----:B------:R-:W-:Y:S01]  /*bcd0*/  FMUL.FTZ R9, R121, UR6 ;  /* 0x0000000679097c20 */ /* 0x000fe20008410000 */
[----:B--2---:R-:W-:Y:S01]  /*bce0*/  FMUL.FTZ R0, R122, UR6 ;  /* 0x000000067a007c20 */ /* 0x004fe20008410000 */
[----:B------:R-:W-:Y:S01]  /*bcf0*/  PLOP3.LUT P1, PT, PT, PT, UP1, 0x80, 0x0 ;  /* 0x000000000000781c */ /* 0x000fe20003f2f018 */
[----:B------:R-:W-:Y:S01]  /*bd00*/  FMUL.FTZ R169, R125, UR6 ;  /* 0x000000067da97c20 */ /* 0x000fe20008410000 */
[----:B------:R-:W-:Y:S01]  /*bd10*/  PLOP3.LUT P2, PT, PT, PT, UP1, 0x80, 0x0 ;  /* 0x000000000000781c */ /* 0x000fe20003f4f018 */
[----:B------:R-:W-:Y:S01]  /*bd20*/  FMUL.FTZ R10, R127, UR6 ;  /* 0x000000067f0a7c20 */ /* 0x000fe20008410000 */
[----:B------:R-:W-:Y:S01]  /*bd30*/  FMUL.FTZ R128, R146, UR6 ;  /* 0x0000000692807c20 */ /* 0x000fe20008410000 */
[----:B------:R-:W-:Y:S01]  /*bd40*/  @UP1 ULDC UR10, c[0x0][0x44c] ;  /* 0x00011300000a1ab9 */ /* 0x000fe20000000800 */
[----:B------:R-:W-:Y:S01]  /*bd50*/  FMUL.FTZ R129, R147, UR6 ;  /* 0x0000000693817c20 */ /* 0x000fe20008410000 */
[----:B------:R-:W-:Y:S01]  /*bd60*/  FMUL.FTZ R21, R126, UR6 ;  /* 0x000000067e157c20 */ /* 0x000fe20008410000 */
        /* <DEDUP_REMOVED lines=30> */
[----:B------:R-:W-:-:S02]  /*bf50*/  VIADD R143, R176, 0x1 ;  /* 0x00000001b08f7836 */ /* 0x000fc40000000000 */
        /* <DEDUP_REMOVED lines=8> */
[----:B------:R-:W-:Y:S01]  /*bfe0*/  IMAD R142, R12, -0x2, R143 ;  /* 0xfffffffe0c8e7824 */ /* 0x000fe200078e028f */
[----:B------:R-:W1:Y:S01]  /*bff0*/  MUFU.TANH R8, R8 ;  /* 0x0000000800087308 */ /* 0x000e620000002400 */
[----:B---3--:R-:W-:Y:S01]  /*c000*/  UPRMT UR60, UR14, 0x654, UR60 ;  /* 0x000006540e3c7896 */ /* 0x008fe2000800003c */
[----:B------:R-:W-:-:S02]  /*c010*/  ULDC UR15, c[0x0][0x288] ;  /* 0x0000a200000f7ab9 */ /* 0x000fc40000000800 */
[----:B------:R-:W-:Y:S01]  /*c020*/  ULDC UR14, c[0x0][0x9e0] ;  /* 0x00027800000e7ab9 */ /* 0x000fe20000000800 */
[C---:B------:R-:W-:Y:S01]  /*c030*/  IADD3 R143, R142.reuse, -UR15, R23 ;  /* 0x8000000f8e8f7c10 */ /* 0x040fe2000fffe017 */
[----:B------:R-:W-:Y:S02]  /*c040*/  VIADD R178, R142, 0xffffffff ;  /* 0xffffffff8eb27836 */ /* 0x000fe40000000000 */
[----:B------:R-:W2:Y:S01]  /*c050*/  MUFU.TANH R9, R9 ;  /* 0x0000000900097308 */ /* 0x000ea20000002400 */
[C---:B------:R-:W-:Y:S01]  /*c060*/  IADD3 R167, R143.reuse, UR14, RZ ;  /* 0x0000000e8fa77c10 */ /* 0x040fe2000fffe0ff */
[----:B------:R-:W-:Y:S01]  /*c070*/  VIADD R177, R143, UR11 ;  /* 0x0000000b8fb17c36 */ /* 0x000fe20008000000 */
[----:B------:R-:W-:Y:S03]  /*c080*/  SYNCS.ARRIVE.TRANS64.RED.A1T0 RZ, [UR60], RZ ;  /* 0x000000ffffff79a7 */ /* 0x000fe6000810043c */
[----:B0-----:R-:W-:-:S02]  /*c090*/  IMAD.IADD R153, R167, 0x1, R154 ;  /* 0x00000001a7997824 */ /* 0x001fc400078e029a */
        /* <DEDUP_REMOVED lines=49> */
[----:B------:R-:W-:Y:S01]  /*c3b0*/  ULDC UR10, c[0x0][0x288] ;  /* 0x0000a200000a7ab9 */ /* 0x000fe20000000800 */
[----:B------:R-:W-:Y:S01]  /*c3c0*/  IMAD R142, R17, UR11, R154 ;  /* 0x0000000b118e7c24 */ /* 0x000fe2000f8e029a */
[----:B------:R-:W-:Y:S03]  /*c3d0*/  BSSY B0, `(.L_x_1043) ;  /* 0x0000013000007945 */ /* 0x000fe60003800000 */
        /* <DEDUP_REMOVED lines=12> */
.L_x_1044:
[----:B------:R-:W-:Y:S02]  /*c4a0*/  ULDC UR10, c[0x0][0x9e4] ;  /* 0x00027900000a7ab9 */ /* 0x000fe40000000800 */
[----:B------:R-:W-:-:S05]  /*c4b0*/  IMAD.U32 R154, RZ, RZ, UR10 ;  /* 0x0000000aff9a7e24 */ /* 0x000fca000f8e00ff */
[----:B------:R-:W-:-:S13]  /*c4c0*/  ISETP.NE.AND P1, PT, R154, 0x1, PT ;  /* 0x000000019a00780c */ /* 0x000fda0003f25270 */
[----:B------:R-:W0:Y:S02]  /*c4d0*/  @P1 LDC.64 R142, c[0x0][0x9e8] ;  /* 0x00027a00ff8e1b82 */ /* 0x000e240000000a00 */
[----:B0-----:R-:W-:-:S05]  /*c4e0*/  @P1 IMAD.HI.U32 R142, R157, R142, RZ ;  /* 0x0000008e9d8e1227 */ /* 0x001fca00078e00ff */
[----:B------:R-:W-:-:S07]  /*c4f0*/  @P1 SHF.R.U32.HI R157, RZ, R143, R142 ;  /* 0x0000008fff9d1219 */ /* 0x000fce000001168e */
.L_x_1045:
[----:B------:R-:W-:Y:S05]  /*c500*/  BSYNC B0 ;  /* 0x0000000000007941 */ /* 0x000fea0003800000 */
.L_x_1043:
[----:B------:R-:W-:-:S05]  /*c510*/  IMAD R142, R157, R154, R178 ;  /* 0x0000009a9d8e7224 */ /* 0x000fca00078e02b2 */
[----:B------:R-:W-:Y:S02]  /*c520*/  VIADDMNMX R153, R142, R154, R153, PT ;  /* 0x0000009a8e997246 */ /* 0x000fe40003800199 */
[----:B------:R-:W-:-:S07]  /*c530*/  VIMNMX R155, R155, R142, !PT ;  /* 0x0000008e9b9b7248 */ /* 0x000fce0007fe0100 */
.L_x_1042:
        /* <DEDUP_REMOVED lines=142> */
[----:B------:R-:W-:Y:S01]  /*ce20*/  ULDC UR10, c[0x0][0x288] ;  /* 0x0000a200000a7ab9 */ /* 0x000fe20000000800 */
[----:B------:R-:W-:Y:S01]  /*ce30*/  IMAD R8, R17, UR11, R8 ;  /* 0x0000000b11087c24 */ /* 0x000fe2000f8e0208 */
[----:B------:R-:W-:Y:S03]  /*ce40*/  BSSY B0, `(.L_x_1047) ;  /* 0x0000013000007945 */ /* 0x000fe60003800000 */
        /* <DEDUP_REMOVED lines=12> */
.L_x_1048:
[----:B------:R-:W-:Y:S02]  /*cf10*/  ULDC UR10, c[0x0][0x9e4] ;  /* 0x00027900000a7ab9 */ /* 0x000fe40000000800 */
[----:B------:R-:W-:-:S04]  /*cf20*/  MOV R145, UR10 ;  /* 0x0000000a00917c02 */ /* 0x000fc80008000f00 */
[----:B------:R-:W-:-:S13]  /*cf30*/  ISETP.NE.AND P6, PT, R145, 0x1, PT ;  /* 0x000000019100780c */ /* 0x000fda0003fc5270 */
[----:B------:R-:W0:Y:S02]  /*cf40*/  @P6 LDC.64 R8, c[0x0][0x9e8] ;  /* 0x00027a00ff086b82 */ /* 0x000e240000000a00 */
[----:B0-----:R-:W-:-:S05]  /*cf50*/  @P6 IMAD.HI.U32 R8, R143, R8, RZ ;  /* 0x000000088f086227 */ /* 0x001fca00078e00ff */
[----:B------:R-:W-:-:S07]  /*cf60*/  @P6 SHF.R.U32.HI R143, RZ, R9, R8 ;  /* 0x00000009ff8f6219 */ /* 0x000fce0000011608 */
.L_x_1049:
[----:B------:R-:W-:Y:S05]  /*cf70*/  BSYNC B0 ;  /* 0x0000000000007941 */ /* 0x000fea0003800000 */
.L_x_1047:
[----:B------:R-:W-:-:S05]  /*cf80*/  IMAD R8, R143, R145, R178 ;  /* 0x000000918f087224 */ /* 0x000fca00078e02b2 */
[----:B------:R-:W-:Y:S02]  /*cf90*/  VIADDMNMX R133, R8, R145, R133, PT ;  /* 0x0000009108857246 */ /* 0x000fe40003800185 */
[----:B------:R-:W-:-:S07]  /*cfa0*/  VIMNMX R141, R141, R8, !PT ;  /* 0x000000088d8d7248 */ /* 0x000fce0007fe0100 */
.L_x_1046:
        /* <DEDUP_REMOVED lines=149> */
[-CC-:B------:R-:W-:Y:S01]  /*d900*/  FFMA.FTZ R146, R146, R9.reuse, -R129.reuse ;  /* 0x0000000992927223 */ /* 0x180fe20000010881 */
[----:B------:R-:W-:Y:S01]  /*d910*/  FFMA.FTZ R142, R142, R9, -R129 ;  /* 0x000000098e8e7223 */ /* 0x000fe20000010881 */
[----:B------:R-:W-:Y:S01]  /*d920*/  MUFU.EX2 R121, R206 ;  /* 0x000000ce00797308 */ /* 0x000fe20000000800 */
[----:B------:R-:W-:-:S04]  /*d930*/  FMNMX.FTZ R125, R190, R123, !PT ;  /* 0x0000007bbe7d7209 */ /* 0x000fc80007810000 */
[----:B------:R-:W-:-:S03]  /*d940*/  FMNMX.FTZ R125, R192, R125, !PT ;  /* 0x0000007dc07d7209 */ /* 0x000fc60007810000 */
[----:B------:R-:W-:Y:S01]  /*d950*/  MUFU.EX2 R123, R0 ;  /* 0x00000000007b7308 */ /* 0x000fe20000000800 */
[----:B------:R-:W-:-:S04]  /*d960*/  FMNMX.FTZ R125, R120, R125, !PT ;  /* 0x0000007d787d7209 */ /* 0x000fc80007810000 */
[----:B------:R-:W-:-:S03]  /*d970*/  FMNMX.FTZ R125, R128, R125, !PT ;  /* 0x0000007d807d7209 */ /* 0x000fc60007810000 */
[----:B------:R-:W-:Y:S01]  /*d980*/  MUFU.EX2 R194, R194 ;  /* 0x000000c200c27308 */ /* 0x000fe20000000800 */
[----:B------:R-:W-:-:S04]  /*d990*/  FMNMX.FTZ R127, R122, R125, !PT ;  /* 0x0000007d7a7f7209 */ /* 0x000fc80007810000 */
[----:B------:R-:W-:-:S03]  /*d9a0*/  FMNMX.FTZ R127, R130, R127, !PT ;  /* 0x0000007f827f7209 */ /* 0x000fc60007810000 */
[----:B------:R0:W-:Y:S01]  /*d9b0*/  MUFU.EX2 R125, R200 ;  /* 0x000000c8007d7308 */ /* 0x0001e20000000800 */
[----:B------:R-:W-:-:S04]  /*d9c0*/  FMNMX.FTZ R127, R124, R127, !PT ;  /* 0x0000007f7c7f7209 */ /* 0x000fc80007810000 */
[----:B------:R-:W-:-:S03]  /*d9d0*/  FMNMX.FTZ R127, R126, R127, !PT ;  /* 0x0000007f7e7f7209 */ /* 0x000fc60007810000 */
[----:B------:R-:W-:Y:S01]  /*d9e0*/  MUFU.EX2 R196, R196 ;  /* 0x000000c400c47308 */ /* 0x000fe20000000800 */
[----:B------:R-:W-:Y:S02]  /*d9f0*/  FMNMX.FTZ R131, R170, R127, !PT ;  /* 0x0000007faa837209 */ /* 0x000fe40007810000 */
        /* <DEDUP_REMOVED lines=12> */
[----:B------:R0:W-:Y:S01]  /*dac0*/  MUFU.EX2 R131, R10 ;  /* 0x0000000a00837308 */ /* 0x0001e20000000800 */
[-CC-:B------:R-:W-:Y:S01]  /*dad0*/  FFMA.FTZ R133, R154, R9.reuse, -R129.reuse ;  /* 0x000000099a857223 */ /* 0x180fe20000010881 */
[--C-:B------:R-:W-:Y:S02]  /*dae0*/  FFMA.FTZ R154, R160, R9, -R129.reuse ;  /* 0x00000009a09a7223 */ /* 0x100fe40000010881 */
[----:B------:R-:W0:Y:S04]  /*daf0*/  SHFL.BFLY PT, R139, R0, 0x2, 0x1f ;  /* 0x0c401f00008b7f89 */ /* 0x000e2800000e0000 */
        /* <DEDUP_REMOVED lines=127> */
.L_x_1050:
[----:B------:R-:W0:Y:S01]  /*e2f0*/  S2UR UR11, SR_CgaCtaId ;  /* 0x00000000000b79c3 */ /* 0x000e220000008800 */
[----:B------:R-:W-:Y:S01]  /*e300*/  R2UR UR10, R22 ;  /* 0x00000000160a72ca */ /* 0x000fe200000e0000 */
[----:B------:R-:W-:Y:S01]  /*e310*/  UIADD3 UR5, UR5, 0x30860, URZ ;  /* 0x0003086005057890 */ /* 0x000fe2000fffe03f */
[----:B------:R-:W-:Y:S01]  /*e320*/  F2FP.BF16.F32.PACK_AB R189, R14, R189 ;  /* 0x000000bd0ebd723e */ /* 0x000fe200000010ff */
[----:B------:R-:W-:Y:S01]  /*e330*/  UMOV UR61, UR7 ;  /* 0x00000007003d7c82 */ /* 0x000fe20008000000 */
[----:B------:R-:W-:Y:S01]  /*e340*/  UMOV UR38, UR4 ;  /* 0x0000000400267c82 */ /* 0x000fe20008000000 */
[----:B------:R-:W-:Y:S01]  /*e350*/  F2FP.BF16.F32.PACK_AB R188, R208, R21 ;  /* 0x00000015d0bc723e */ /* 0x000fe200000010ff */
[----:B------:R-:W-:Y:S01]  /*e360*/  IMAD.MOV.U32 R15, RZ, RZ, R10 ;  /* 0x000000ffff0f7224 */ /* 0x000fe200078e000a */
[----:B------:R-:W-:Y:S01]  /*e370*/  F2FP.BF16.F32.PACK_AB R190, R194, R121 ;  /* 0x00000079c2be723e */ /* 0x000fe200000010ff */
[----:B------:R-:W-:Y:S01]  /*e380*/  IMAD.MOV.U32 R14, RZ, RZ, R8 ;  /* 0x000000ffff0e7224 */ /* 0x000fe200078e0008 */
[----:B------:R-:W-:-:S02]  /*e390*/  F2FP.BF16.F32.PACK_AB R191, R144, R191 ;  /* 0x000000bf90bf723e */ /* 0x000fc400000010ff */
[----:B------:R-:W-:Y:S02]  /*e3a0*/  F2FP.BF16.F32.PACK_AB R184, R196, R123 ;  /* 0x0000007bc4b8723e */ /* 0x000fe400000010ff */
[C---:B------:R-:W-:Y:S01]  /*e3b0*/  ISETP.GT.AND P1, PT, R20.reuse, UR10, PT ;  /* 0x0000000a14007c0c */ /* 0x040fe2000bf24270 */
[----:B------:R-:W-:Y:S01]  /*e3c0*/  VIADD R20, R20, 0xffffffff ;  /* 0xffffffff14147836 */ /* 0x000fe20000000000 */
        /* <DEDUP_REMOVED lines=20> */
[----:B------:R-:W-:Y:S01]  /*e510*/  F2FP.BF16.F32.PACK_AB R171, R143, R128 ;  /* 0x000000808fab723e */ /* 0x000fe200000010ff */
[----:B------:R-:W-:Y:S06]  /*e520*/  @P1 BRA `(.L_x_1051) ;  /* 0xffffffc800241947 */ /* 0x000fec000383ffff */
.L_x_1032:
        /* <DEDUP_REMOVED lines=99> */
.L_x_1052:
[----:B------:R-:W-:Y:S01]  /*eb60*/  ULEA UR5, UR4, UR39, 0x3 ;  /* 0x0000002704057291 */ /* 0x000fe2000f8e183f */
[----:B------:R-:W-:-:S05]  /*eb70*/  IMAD.U32 R0, RZ, RZ, UR7 ;  /* 0x00000007ff007e24 */ /* 0x000fca000f8e00ff */
[----:B------:R-:W-:-:S04]  /*eb80*/  SHF.L.U32 R0, R0, 0x1f, RZ ;  /* 0x0000001f00007819 */ /* 0x000fc800000006ff */
[----:B------:R0:W1:Y:S01]  /*eb90*/  SYNCS.PHASECHK.TRANS64.TRYWAIT P1, [UR5+0x30850], R0 ;  /* 0x03085000ff0075a7 */ /* 0x0000620008020145 */
[----:B------:R-:W-:Y:S05]  /*eba0*/  @!P0 BRA `(.L_x_1053) ;  /* 0x0000000000048947 */ /* 0x000fea0003800000 */
[----:B------:R-:W-:Y:S01]  /*ebb0*/  BPT.TRAP 0x1 ;  /* 0x000000040000795c */ /* 0x000fe20000300000 */
.L_x_1053:
[----:B-1----:R-:W-:Y:S05]  /*ebc0*/  @P1 BRA `(.L_x_1054) ;  /* 0x0000000000081947 */ /* 0x002fea0003800000 */
[----:B------:R-:W1:Y:S02]  /*ebd0*/  SYNCS.PHASECHK.TRANS64.TRYWAIT P1, [UR5+0x30850], R0 ;  /* 0x03085000ff0075a7 */ /* 0x000e640008020145 */
[----:B-1----:R-:W-:Y:S05]  /*ebe0*/  @!P1 BRA `(.L_x_1055) ;  /* 0x0000006c00289947 */ /* 0x002fea0003800000 */
.L_x_1054:
[----:B------:R-:W-:Y:S01]  /*ebf0*/  UIADD3 UR39, UR39, 0x400, URZ ;  /* 0x0000040027277890 */ /* 0x000fe2000fffe03f */
[----:B------:R-:W-:Y:S01]  /*ec00*/  WARPGROUP.ARRIVE ;  /* 0x00000000000079c5 */ /* 0x000fe20000000000 */
[----:B------:R-:W-:Y:S01]  /*ec10*/  UMOV UR7, 0x40000040 ;  /* 0x4000004000077882 */ /* 0x000fe20000000000 */
[----:B-1----:R-:W1:Y:S01]  /*ec20*/  SHFL.BFLY PT, R5, R6, 0x2, 0x1f ;  /* 0x0c401f0006057f89 */ /* 0x002e6200000e0000 */
[----:B------:R-:W-:-:S03]  /*ec30*/  USHF.R.U32.HI UR39, URZ, 0x4, UR39 ;  /* 0x000000043f277899 */ /* 0x000fc60008011627 */
[----:B0-----:R-:W0:Y:S01]  /*ec40*/  SHFL.BFLY PT, R0, R3, 0x2, 0x1f ;  /* 0x0c401f0003007f89 */ /* 0x001e2200000e0000 */
[----:B------:R-:W-:-:S04]  /*ec50*/  ULOP3.LUT UR39, UR39, 0x3fff, URZ, 0xc0, !UPT ;  /* 0x00003fff27277892 */ /* 0x000fc8000f8ec03f */
[----:B------:R-:W-:-:S04]  /*ec60*/  ULOP3.LUT UR39, UR39, 0x3000000, URZ, 0xfc, !UPT ;  /* 0x0300000027277892 */ /* 0x000fc8000f8efc3f */
[----:B------:R-:W-:-:S07]  /*ec70*/  UIMAD UR4, UR4, 0x900, UR39 ;  /* 0x00000900040478a4 */ /* 0x000fce000f8e0227 */
[----:B------:R-:W-:Y:S02]  /*ec80*/  UMOV UR6, UR4 ;  /* 0x0000000400067c82 */ /* 0x000fe40008000000 */
[----:B------:R-:W-:Y:S01]  /*ec90*/  HGMMA.64x192x16.F32.BF16 R24, R188, gdesc[UR4].tnspB, R24, gsb0 ;  /* 0x42e00004bc187df0 */ /* 0x000fe20008001818 */
[----:B------:R-:W-:Y:S01]  /*eca0*/  UIADD3 UR6, UR4, 0x80, URZ ;  /* 0x0000008004067890 */ /* 0x000fe2000fffe03f */
[----:B-1----:R-:W-:Y:S01]  /*ecb0*/  FADD.FTZ R5, R5, R6 ;  /* 0x0000000605057221 */ /* 0x002fe20000010000 */
[----:B------:R-:W-:Y:S01]  /*ecc0*/  UMOV UR7, 0x40000040 ;  /* 0x4000004000077882 */ /* 0x000fe20000000000 */
[----:B------:R-:W-:Y:S02]  /*ecd0*/  IMAD.MOV.U32 R6, RZ, RZ, RZ ;  /* 0x000000ffff067224 */ /* 0x000fe400078e00ff */
[----:B0-----:R-:W-:Y:S01]  /*ece0*/  FADD.FTZ R2, R0, R3 ;  /* 0x0000000300027221 */ /* 0x001fe20000010000 */
[----:B------:R-:W-:Y:S01]  /*ecf0*/  IMAD.MOV.U32 R3, RZ, RZ, RZ ;  /* 0x000000ffff037224 */ /* 0x000fe200078e00ff */
[----:B------:R-:W0:Y:S04]  /*ed00*/  SHFL.BFLY PT, R0, R5, 0x1, 0x1f ;  /* 0x0c201f0005007f89 */ /* 0x000e2800000e0000 */
[----:B------:R-:W1:Y:S01]  /*ed10*/  SHFL.BFLY PT, R7, R2, 0x1, 0x1f ;  /* 0x0c201f0002077f89 */ /* 0x000e6200000e0000 */
[----:B0-----:R-:W-:Y:S01]  /*ed20*/  FADD.FTZ R11, R5, R0 ;  /* 0x00000000050b7221 */ /* 0x001fe20000010000 */
[----:B------:R-:W-:-:S02]  /*ed30*/  IMAD.MOV.U32 R0, RZ, RZ, -0x800000 ;  /* 0xff800000ff007424 */ /* 0x000fc400078e00ff */
[----:B-1----:R-:W-:Y:S02]  /*ed40*/  FADD.FTZ R12, R2, R7 ;  /* 0x00000007020c7221 */ /* 0x002fe40000010000 */
[----:B------:R-:W-:Y:S01]  /*ed50*/  FSETP.NE.FTZ.AND P1, PT, R11, RZ, PT ;  /* 0x000000ff0b00720b */ /* 0x000fe20003f35000 */
[----:B------:R-:W-:Y:S02]  /*ed60*/  IMAD.MOV.U32 R2, RZ, RZ, -0x800000 ;  /* 0xff800000ff027424 */ /* 0x000fe400078e00ff */
[----:B------:R-:W-:-:S10]  /*ed70*/  FSETP.NE.FTZ.AND P2, PT, R12, RZ, PT ;  /* 0x000000ff0c00720b */ /* 0x000fd40003f55000 */
[----:B------:R-:W0:Y:S01]  /*ed80*/  @P1 MUFU.LG2 R4, R11 ;  /* 0x0000000b00041308 */ /* 0x000e220000000c00 */
[C---:B------:R-:W-:Y:S02]  /*ed90*/  @P1 FMUL.FTZ R5, R9.reuse, 0.69314718246459960938 ;  /* 0x3f31721809051820 */ /* 0x040fe40000410000 */
[----:B------:R-:W-:-:S05]  /*eda0*/  @P2 FMUL.FTZ R14, R9, 0.69314718246459960938 ;  /* 0x3f317218090e2820 */ /* 0x000fca0000410000 */
        /* <DEDUP_REMOVED lines=34> */
.L_x_1056:
        /* <DEDUP_REMOVED lines=101> */
.L_x_978:
[----:B------:R-:W-:Y:S05]  /*f620*/  @P0 BRA `(.L_x_1057) ;  /* 0x0000001800d40947 */ /* 0x000fea0003800000 */
[----:B------:R-:W2:Y:S01]  /*f630*/  LDL R3, [R1] ;  /* 0x0000000001037983 */ /* 0x000ea20000100800 */
[----:B------:R-:W0:Y:S01]  /*f640*/  LDC R17, c[0x0][0xbe8] ;  /* 0x0002fa00ff117b82 */ /* 0x000e220000000800 */
[----:B------:R-:W-:Y:S01]  /*f650*/  ULDC.64 UR8, c[0x0][0xbd0] ;  /* 0x0002f40000087ab9 */ /* 0x000fe20000000a00 */
[----:B------:R-:W-:Y:S01]  /*f660*/  BSSY B0, `(.L_x_1058) ;  /* 0x000011d000007945 */ /* 0x000fe20003800000 */
[----:B------:R-:W1:Y:S05]  /*f670*/  S2R R18, SR_CTAID.X ;  /* 0x0000000000127919 */ /* 0x000e6a0000002500 */
[----:B------:R-:W3:Y:S08]  /*f680*/  S2UR UR12, SR_CTAID.Z ;  /* 0x00000000000c79c3 */ /* 0x000ef00000002700 */
[----:B------:R-:W4:Y:S08]  /*f690*/  S2UR UR11, SR_CTAID.Y ;  /* 0x00000000000b79c3 */ /* 0x000f300000002600 */
[----:B------:R-:W-:Y:S01]  /*f6a0*/  BAR.SYNC.DEFER_BLOCKING 0x1, 0x100 ;  /* 0x0044000000007b1d */ /* 0x000fe20000010000 */
[----:B0-----:R-:W-:-:S07]  /*f6b0*/  ISETP.NE.AND P0, PT, R17, 0x1, PT ;  /* 0x000000011100780c */ /* 0x001fce0003f05270 */
[----:B------:R-:W4:Y:S01]  /*f6c0*/  LDC R19, c[0x0][0xc50] ;  /* 0x00031400ff137b82 */ /* 0x000f220000000800 */
[----:B---3--:R-:W-:-:S07]  /*f6d0*/  USHF.R.S32.HI UR10, URZ, 0x1f, UR12 ;  /* 0x0000001f3f0a7899 */ /* 0x008fce000801140c */
[----:B------:R-:W0:Y:S08]  /*f6e0*/  LDC.64 R14, c[0x0][0xb40] ;  /* 0x0002d000ff0e7b82 */ /* 0x000e300000000a00 */
[----:B------:R-:W3:Y:S08]  /*f6f0*/  @P0 LDC R13, c[0x0][0xbf0] ;  /* 0x0002fc00ff0d0b82 */ /* 0x000ef00000000800 */
[----:B------:R-:W5:Y:S08]  /*f700*/  @P0 LDC R23, c[0x0][0xbec] ;  /* 0x0002fb00ff170b82 */ /* 0x000f700000000800 */
[----:B------:R-:W5:Y:S01]  /*f710*/  @P0 LDC R22, c[0x0][0xbf0] ;  /* 0x0002fc00ff160b82 */ /* 0x000f620000000800 */
[----:B--2---:R-:W-:-:S02]  /*f720*/  R2UR UR13, R3 ;  /* 0x00000000030d72ca */ /* 0x004fc400000e0000 */
[----:B------:R-:W2:Y:S11]  /*f730*/  S2R R3, SR_TID.X ;  /* 0x0000000000037919 */ /* 0x000eb60000002100 */
[----:B------:R-:W-:-:S02]  /*f740*/  USHF.R.S32.HI UR7, URZ, 0x1f, UR13 ;  /* 0x0000001f3f077899 */ /* 0x000fc4000801140d */
[----:B------:R-:W-:Y:S01]  /*f750*/  IMAD R16, RZ, RZ, -UR13 ;  /* 0x8000000dff107e24 */ /* 0x000fe2000f8e02ff */
[----:B------:R-:W-:Y:S02]  /*f760*/  UIMAD.WIDE.U32 UR4, UR13, UR8, URZ ;  /* 0x000000080d0472a5 */ /* 0x000fe4000f8e003f */
[----:B------:R-:W-:Y:S01]  /*f770*/  UIMAD UR6, UR7, UR8, URZ ;  /* 0x00000008070672a4 */ /* 0x000fe2000f8e023f */
[----:B----4-:R-:W-:-:S03]  /*f780*/  IMAD R19, R19, R16, UR11 ;  /* 0x0000000b13137e24 */ /* 0x010fc6000f8e0210 */
[----:B------:R-:W-:-:S03]  /*f790*/  UIMAD UR6, UR13, UR9, UR6 ;  /* 0x000000090d0672a4 */ /* 0x000fc6000f8e0206 */
[----:B------:R-:W-:Y:S01]  /*f7a0*/  ULDC.64 UR8, c[0x0][0xb38] ;  /* 0x0002ce0000087ab9 */ /* 0x000fe20000000a00 */
[----:B------:R-:W-:Y:S02]  /*f7b0*/  UIADD3 UR6, UR5, UR6, URZ ;  /* 0x0000000605067290 */ /* 0x000fe4000fffe03f */
[----:B------:R-:W-:Y:S01]  /*f7c0*/  UIMAD UR7, UR7, UR8, URZ ;  /* 0x00000008070772a4 */ /* 0x000fe2000f8e023f */
[----:B--2---:R-:W-:-:S05]  /*f7d0*/  VIADD R4, R3, 0xffffff80 ;  /* 0xffffff8003047836 */ /* 0x004fca0000000000 */
[----:B------:R-:W-:-:S04]  /*f7e0*/  SHF.R.S32.HI R3, RZ, 0x1f, R4 ;  /* 0x0000001fff037819 */ /* 0x000fc80000011404 */
[CC--:B------:R-:W-:Y:S02]  /*f7f0*/  LEA.HI R5, R3.reuse, R4.reuse, RZ, 0x7 ;  /* 0x0000000403057211 */ /* 0x0c0fe400078f38ff */
[----:B------:R-:W-:Y:S02]  /*f800*/  LEA.HI R10, R3, R4, RZ, 0x2 ;  /* 0x00000004030a7211 */ /* 0x000fe400078f10ff */
[----:B------:R-:W-:Y:S02]  /*f810*/  LOP3.LUT R7, R5, 0xffffff80, RZ, 0xc0, !PT ;  /* 0xffffff8005077812 */ /* 0x000fe400078ec0ff */
[----:B------:R-:W-:-:S03]  /*f820*/  SHF.R.S32.HI R6, RZ, 0x7, R5 ;  /* 0x00000007ff067819 */ /* 0x000fc60000011405 */
[----:B------:R-:W-:Y:S01]  /*f830*/  IMAD.IADD R20, R4, 0x1, -R7 ;  /* 0x0000000104147824 */ /* 0x000fe200078e0a07 */
[----:B------:R-:W-:Y:S02]  /*f840*/  LEA.HI R3, R5, R6, RZ, 0x1 ;  /* 0x0000000605037211 */ /* 0x000fe400078f08ff */
[----:B------:R-:W-:Y:S02]  /*f850*/  LOP3.LUT R5, R10, 0xfffffffc, RZ, 0xc0, !PT ;  /* 0xfffffffc0a057812 */ /* 0x000fe400078ec0ff */
[----:B------:R-:W-:Y:S01]  /*f860*/  SHF.R.S32.HI R7, RZ, 0x1f, R20 ;  /* 0x0000001fff077819 */ /* 0x000fe20000011414 */
[----:B------:R-:W2:Y:S01]  /*f870*/  LDC.64 R10, c[0x0][0xbd8] ;  /* 0x0002f600ff0a7b82 */ /* 0x000ea20000000a00 */
[----:B------:R-:W-:Y:S01]  /*f880*/  LOP3.LUT R3, R3, 0x3fffffe, RZ, 0xc0, !PT ;  /* 0x03fffffe03037812 */ /* 0x000fe200078ec0ff */
[----:B------:R-:W-:Y:S01]  /*f890*/  IMAD.IADD R5, R4, 0x1, -R5 ;  /* 0x0000000104057824 */ /* 0x000fe200078e0a05 */
[----:B------:R-:W-:Y:S02]  /*f8a0*/  LEA.HI R21, R7, R20, RZ, 0x2 ;  /* 0x0000001407157211 */ /* 0x000fe400078f10ff */
[----:B------:R-:W-:-:S02]  /*f8b0*/  IADD3 R3, R6, -R3, RZ ;  /* 0x8000000306037210 */ /* 0x000fc40007ffe0ff */
[--C-:B------:R-:W-:Y:S02]  /*f8c0*/  SHF.R.S32.HI R8, RZ, 0x2, R21.reuse ;  /* 0x00000002ff087819 */ /* 0x100fe40000011415 */
[----:B------:R-:W-:Y:S02]  /*f8d0*/  SHF.R.S32.HI R9, RZ, 0x1f, R21 ;  /* 0x0000001fff097819 */ /* 0x000fe40000011415 */
[----:B------:R-:W-:Y:S02]  /*f8e0*/  LEA.HI R6, R5, R5, RZ, 0x1 ;  /* 0x0000000505067211 */ /* 0x000fe400078f08ff */
[----:B------:R-:W-:Y:S02]  /*f8f0*/  LEA.HI R9, R9, R8, RZ, 0x3 ;  /* 0x0000000809097211 */ /* 0x000fe400078f18ff */
[----:B------:R-:W-:Y:S02]  /*f900*/  LEA.HI R7, R7, R20, RZ, 0x5 ;  /* 0x0000001407077211 */ /* 0x000fe400078f28ff */
[----:B------:R-:W-:-:S02]  /*f910*/  LOP3.LUT R9, R9, 0xfffffff8, RZ, 0xc0, !PT ;  /* 0xfffffff809097812 */ /* 0x000fc400078ec0ff */
[----:B------:R-:W-:Y:S02]  /*f920*/  LOP3.LUT R6, R6, 0x1ffffffe, RZ, 0xc0, !PT ;  /* 0x1ffffffe06067812 */ /* 0x000fe400078ec0ff */
[----:B------:R-:W-:Y:S01]  /*f930*/  SHF.R.S32.HI R7, RZ, 0x5, R7 ;  /* 0x00000005ff077819 */ /* 0x000fe20000011407 */
[----:B------:R-:W-:Y:S01]  /*f940*/  IMAD.IADD R4, R8, 0x1, -R9 ;  /* 0x0000000108047824 */ /* 0x000fe200078e0a09 */
[----:B------:R-:W-:Y:S01]  /*f950*/  LOP3.LUT R21, R21, 0x7ffffffc, RZ, 0xc0, !PT ;  /* 0x7ffffffc15157812 */ /* 0x000fe200078ec0ff */
[----:B------:R-:W4:Y:S01]  /*f960*/  @P0 LDC R9, c[0x0][0xbec] ;  /* 0x0002fb00ff090b82 */ /* 0x000f220000000800 */
[----:B------:R-:W-:Y:S02]  /*f970*/  IMAD.IADD R12, R5, 0x1, -R6 ;  /* 0x00000001050c7824 */ /* 0x000fe400078e0a06 */
[----:B------:R-:W-:Y:S02]  /*f980*/  IMAD R6, R7, 0x10, R4 ;  /* 0x0000001007067824 */ /* 0x000fe400078e0204 */
[----:B------:R-:W-:-:S02]  /*f990*/  IMAD.U32 R5, RZ, RZ, UR5 ;  /* 0x00000005ff057e24 */ /* 0x000fc4000f8e00ff */
[----:B------:R-:W-:Y:S02]  /*f9a0*/  IMAD R3, R3, 0x40, R6 ;  /* 0x0000004003037824 */ /* 0x000fe400078e0206 */
[----:B------:R-:W-:Y:S01]  /*f9b0*/  IMAD.U32 R4, RZ, RZ, UR4 ;  /* 0x00000004ff047e24 */ /* 0x000fe2000f8e00ff */
[----:B------:R-:W-:Y:S01]  /*f9c0*/  UIMAD.WIDE.U32 UR4, UR13, UR8, URZ ;  /* 0x000000080d0472a5 */ /* 0x000fe2000f8e003f */
[----:B------:R-:W-:Y:S01]  /*f9d0*/  IMAD.U32 R5, RZ, RZ, UR6 ;  /* 0x00000006ff057e24 */ /* 0x000fe2000f8e00ff */
[----:B------:R-:W-:Y:S01]  /*f9e0*/  UIMAD UR6, UR13, UR9, UR7 ;  /* 0x000000090d0672a4 */ /* 0x000fe2000f8e0207 */
[----:B--2---:R-:W-:Y:S02]  /*f9f0*/  IMAD R8, R10, UR10, RZ ;  /* 0x0000000a0a087c24 */ /* 0x004fe4000f8e02ff */
[----:B------:R-:W-:Y:S01]  /*fa00*/  IMAD R6, R12, 0x8, R3 ;  /* 0x000000080c067824 */ /* 0x000fe200078e0203 */
[----:B------:R-:W-:Y:S01]  /*fa10*/  UIADD3 UR6, UR5, UR6, URZ ;  /* 0x0000000605067290 */ /* 0x000fe2000fffe03f */
[----:B------:R-:W-:Y:S01]  /*fa20*/  IMAD R11, R11, UR12, R8 ;  /* 0x0000000c0b0b7c24 */ /* 0x000fe2000f8e0208 */
[----:B------:R-:W-:Y:S01]  /*fa30*/  ULDC.64 UR8, c[0x0][0xb28] ;  /* 0x0002ca0000087ab9 */ /* 0x000fe20000000a00 */
[----:B-1----:R-:W-:-:S02]  /*fa40*/  IMAD R8, R18, 0x80, R6 ;  /* 0x0000008012087824 */ /* 0x002fc400078e0206 */
[----:B------:R-:W-:-:S04]  /*fa50*/  IMAD.WIDE.U32 R4, R10, UR12, R4 ;  /* 0x0000000c0a047c25 */ /* 0x000fc8000f8e0004 */
[----:B----4-:R-:W-:-:S04]  /*fa60*/  @P0 IMAD.HI.U32 R10, R8, R9, RZ ;  /* 0x00000009080a0227 */ /* 0x010fc800078e00ff */
[----:B------:R-:W-:Y:S01]  /*fa70*/  IMAD.U32 R7, RZ, RZ, UR5 ;  /* 0x00000005ff077e24 */ /* 0x000fe2000f8e00ff */
[----:B------:R-:W-:Y:S01]  /*fa80*/  MOV R7, UR6 ;  /* 0x0000000600077c02 */ /* 0x000fe20008000f00 */
[C---:B0-----:R-:W-:Y:S01]  /*fa90*/  IMAD R12, R14.reuse, UR10, RZ ;  /* 0x0000000a0e0c7c24 */ /* 0x041fe2000f8e02ff */
[----:B------:R-:W-:Y:S01]  /*faa0*/  ULDC.64 UR6, c[0x0][0xb48] ;  /* 0x0002d20000067ab9 */ /* 0x000fe20000000a00 */
[----:B------:R-:W-:Y:S01]  /*fab0*/  IMAD.U32 R6, RZ, RZ, UR4 ;  /* 0x00000004ff067e24 */ /* 0x000fe2000f8e00ff */
[----:B------:R-:W-:Y:S01]  /*fac0*/  ULDC.64 UR4, c[0x0][0xbe0] ;  /* 0x0002f80000047ab9 */ /* 0x000fe20000000a00 */
[----:B------:R-:W-:Y:S01]  /*fad0*/  IMAD.MOV.U32 R9, RZ, RZ, R8 ;  /* 0x000000ffff097224 */ /* 0x000fe200078e0008 */
[----:B---3--:R-:W-:Y:S01]  /*fae0*/  @P0 SHF.R.U32.HI R9, RZ, R13, R10 ;  /* 0x0000000dff090219 */ /* 0x008fe2000001160a */
[----:B------:R-:W-:Y:S01]  /*faf0*/  IMAD R13, R15, UR12, R12 ;  /* 0x0000000c0f0d7c24 */ /* 0x000fe2000f8e020c */
[----:B------:R-:W-:Y:S01]  /*fb00*/  SHF.R.S32.HI R12, RZ, 0x1f, R19 ;  /* 0x0000001fff0c7819 */ /* 0x000fe20000011413 */
[----:B------:R-:W-:-:S04]  /*fb10*/  IMAD.WIDE.U32 R6, R14, UR12, R6 ;  /* 0x0000000c0e067c25 */ /* 0x000fc8000f8e0006 */
[----:B------:R-:W-:Y:S02]  /*fb20*/  IMAD.IADD R5, R5, 0x1, R11 ;  /* 0x0000000105057824 */ /* 0x000fe400078e020b */
[----:B-----5:R-:W-:-:S04]  /*fb30*/  @P0 IMAD.HI.U32 R23, R8, R23, RZ ;  /* 0x0000001708170227 */ /* 0x020fc800078e00ff */
[----:B------:R-:W-:Y:S02]  /*fb40*/  IMAD.IADD R7, R7, 0x1, R13 ;  /* 0x0000000107077824 */ /* 0x000fe400078e020d */
[----:B------:R-:W-:Y:S02]  /*fb50*/  IMAD R13, R12, UR6, RZ ;  /* 0x000000060c0d7c24 */ /* 0x000fe4000f8e02ff */
[----:B------:R-:W-:-:S04]  /*fb60*/  IMAD.WIDE.U32 R4, R19, UR4, R4 ;  /* 0x0000000413047c25 */ /* 0x000fc8000f8e0004 */
[----:B------:R-:W-:Y:S01]  /*fb70*/  IMAD.MOV.U32 R11, RZ, RZ, R8 ;  /* 0x000000ffff0b7224 */ /* 0x000fe200078e0008 */
[----:B------:R-:W-:Y:S01]  /*fb80*/  @P0 SHF.R.U32.HI R11, RZ, R22, R23 ;  /* 0x00000016ff0b0219 */ /* 0x000fe20000011617 */
[----:B------:R-:W-:Y:S01]  /*fb90*/  IMAD R10, R12, UR4, RZ ;  /* 0x000000040c0a7c24 */ /* 0x000fe2000f8e02ff */
[----:B------:R-:W-:Y:S01]  /*fba0*/  IADD3 R4, P0, R9, R4, RZ ;  /* 0x0000000409047210 */ /* 0x000fe20007f1e0ff */
[C---:B------:R-:W-:Y:S01]  /*fbb0*/  IMAD R15, R19.reuse, UR7, R13 ;  /* 0x00000007130f7c24 */ /* 0x040fe2000f8e020d */
[--C-:B------:R-:W-:Y:S01]  /*fbc0*/  SHF.R.S32.HI R13, RZ, 0x1f, R9.reuse ;  /* 0x0000001fff0d7819 */ /* 0x100fe20000011409 */
[----:B------:R-:W-:Y:S02]  /*fbd0*/  IMAD.MOV R9, RZ, RZ, -R9 ;  /* 0x000000ffff097224 */ /* 0x000fe400078e0a09 */
[----:B------:R-:W-:Y:S01]  /*fbe0*/  IMAD R12, R19, UR5, R10 ;  /* 0x00000005130c7c24 */ /* 0x000fe2000f8e020a */
[--C-:B------:R-:W-:Y:S01]  /*fbf0*/  SHF.R.S32.HI R10, RZ, 0x1f, R11.reuse ;  /* 0x0000001fff0a7819 */ /* 0x100fe2000001140b */
[----:B------:R-:W-:Y:S01]  /*fc00*/  IMAD.MOV R14, RZ, RZ, -R11 ;  /* 0x000000ffff0e7224 */ /* 0x000fe200078e0a0b */
[----:B------:R-:W-:Y:S01]  /*fc10*/  ULDC.64 UR4, c[0x0][0xb30] ;  /* 0x0002cc0000047ab9 */ /* 0x000fe20000000a00 */
[----:B------:R-:W-:Y:S01]  /*fc20*/  IMAD R9, R17, R9, R8 ;  /* 0x0000000911097224 */ /* 0x000fe200078e0208 */
[----:B------:R-:W-:Y:S01]  /*fc30*/  IADD3.X R5, R13, R5, R12, P0, !PT ;  /* 0x000000050d057210 */ /* 0x000fe200007fe40c */
[----:B------:R-:W-:Y:S01]  /*fc40*/  IMAD.WIDE.U32 R6, R19, UR6, R6 ;  /* 0x0000000613067c25 */ /* 0x000fe2000f8e0006 */
[----:B------:R-:W-:-:S03]  /*fc50*/  ULDC.64 UR6, c[0x0][0xbc8] ;  /* 0x0002f20000067ab9 */ /* 0x000fc60000000a00 */
[----:B------:R-:W-:Y:S02]  /*fc60*/  IMAD R10, R10, UR4, RZ ;  /* 0x000000040a0a7c24 */ /* 0x000fe4000f8e02ff */
[----:B------:R-:W-:Y:S01]  /*fc70*/  IMAD R13, R17, R14, R8 ;  /* 0x0000000e110d7224 */ /* 0x000fe200078e0208 */
[----:B------:R-:W-:Y:S01]  /*fc80*/  SHF.R.S32.HI R8, RZ, 0x1f, R9 ;  /* 0x0000001fff087819 */ /* 0x000fe20000011409 */
[----:B------:R-:W-:Y:S01]  /*fc90*/  IMAD.IADD R7, R7, 0x1, R15 ;  /* 0x0000000107077824 */ /* 0x000fe200078e020f */
[----:B------:R-:W-:Y:S01]  /*fca0*/  LEA R14, R18, R3, 0x7 ;  /* 0x00000003120e7211 */ /* 0x000fe200078e38ff */
[C---:B------:R-:W-:Y:S01]  /*fcb0*/  IMAD R15, R11.reuse, UR5, R10 ;  /* 0x000000050b0f7c24 */ /* 0x040fe2000f8e020a */
[----:B------:R-:W-:Y:S01]  /*fcc0*/  SHF.R.S32.HI R10, RZ, 0x1f, R13 ;  /* 0x0000001fff0a7819 */ /* 0x000fe2000001140d */
[----:B------:R-:W-:Y:S01]  /*fcd0*/  IMAD.WIDE.U32 R6, R11, UR4, R6 ;  /* 0x000000040b067c25 */ /* 0x000fe2000f8e0006 */
[----:B------:R-:W0:Y:S01]  /*fce0*/  S2UR UR5, SR_CgaCtaId ;  /* 0x00000000000579c3 */ /* 0x000e220000008800 */
[----:B------:R-:W-:-:S02]  /*fcf0*/  UMOV UR4, 0x400 ;  /* 0x0000040000047882 */ /* 0x000fc40000000000 */
[----:B------:R-:W-:Y:S02]  /*fd00*/  IMAD R8, R8, UR6, RZ ;  /* 0x0000000608087c24 */ /* 0x000fe4000f8e02ff */
        /* <DEDUP_REMOVED lines=11> */
[----:B------:R-:W-:Y:S01]  /*fdc0*/  SHFL.IDX PT, R10, R16, RZ, 0x1c1f ;  /* 0x001c1fff100a7589 */ /* 0x000fe200000e0000 */
[----:B------:R-:W-:Y:S01]  /*fdd0*/  IMAD.IADD R9, R9, 0x1, R15 ;  /* 0x0000000109097824 */ /* 0x000fe200078e020f */
[----:B------:R-:W-:Y:S01]  /*fde0*/  LEA R6, P1, R8, UR8, 0x2 ;  /* 0x0000000808067c11 */ /* 0x000fe2000f8210ff */
[----:B0-----:R-:W-:Y:S01]  /*fdf0*/  ULEA UR4, UR5, UR4, 0x18 ;  /* 0x0000000405047291 */ /* 0x001fe2000f8ec03f */
[----:B------:R-:W-:Y:S01]  /*fe00*/  LEA.HI.X R15, R4, UR7, R5, 0x2, P0 ;  /* 0x00000007040f7c11 */ /* 0x000fe200080f1405 */
[----:B------:R-:W-:Y:S01]  /*fe10*/  SHFL.IDX PT, R12, R16, 0x1, 0x1c1f ;  /* 0x003c1f00100c7f89 */ /* 0x000fe200000e0000 */
[----:B------:R-:W-:Y:S01]  /*fe20*/  LEA.HI.X R9, R8, UR9, R9, 0x2, P1 ;  /* 0x0000000908097c11 */ /* 0x000fe200088f1409 */
[----:B------:R-:W-:Y:S01]  /*fe30*/  IMAD R7, R17, UR6, RZ ;  /* 0x0000000611077c24 */ /* 0x000fe2000f8e02ff */
[----:B------:R-:W-:Y:S01]  /*fe40*/  LOP3.LUT P0, RZ, R20, 0x3, RZ, 0xc0, !PT ;  /* 0x0000000314ff7812 */ /* 0x000fe2000780c0ff */
[----:B------:R-:W0:Y:S01]  /*fe50*/  SHFL.IDX PT, R11, R15, RZ, 0x1c1f ;  /* 0x001c1fff0f0b7589 */ /* 0x000e2200000e0000 */
[C---:B------:R-:W-:Y:S01]  /*fe60*/  VIADD R8, R14.reuse, 0x8 ;  /* 0x000000080e087836 */ /* 0x040fe20000000000 */
[----:B------:R-:W-:Y:S01]  /*fe70*/  UIADD3 UR4, UR4, 0x30820, URZ ;  /* 0x0003082004047890 */ /* 0x000fe2000fffe03f */
[CC--:B------:R-:W-:Y:S01]  /*fe80*/  ISETP.GE.OR P1, PT, R14.reuse, R7.reuse, P0 ;  /* 0x000000070e00720c */ /* 0x0c0fe20000726670 */
[----:B------:R-:W1:Y:S01]  /*fe90*/  SHFL.IDX PT, R13, R15, 0x1, 0x1c1f ;  /* 0x003c1f000f0d7f89 */ /* 0x000e6200000e0000 */
[-C--:B------:R-:W-:Y:S01]  /*fea0*/  ISETP.GE.AND P2, PT, R14, R7.reuse, PT ;  /* 0x000000070e00720c */ /* 0x080fe20003f46270 */
[----:B------:R-:W-:Y:S01]  /*feb0*/  UPRMT UR4, URZ, 0x654, UR4 ;  /* 0x000006543f047896 */ /* 0x000fe20008000004 */
[----:B------:R-:W-:Y:S01]  /*fec0*/  ISETP.GE.OR P0, PT, R8, R7, P0 ;  /* 0x000000070800720c */ /* 0x000fe20000706670 */
[----:B------:R-:W-:Y:S01]  /*fed0*/  IMAD.IADD R3, R20, 0x1, -R21 ;  /* 0x0000000114037824 */ /* 0x000fe200078e0a15 */
[----:B------:R2:W3:Y:S03]  /*fee0*/  SHFL.IDX PT, R4, R6, RZ, 0x1c1f ;  /* 0x001c1fff06047589 */ /* 0x0004e600000e0000 */
[----:B------:R-:W-:Y:S01]  /*fef0*/  IMAD.SHL.U32 R3, R3, 0x2, RZ ;  /* 0x0000000203037824 */ /* 0x000fe200078e00ff */
[----:B------:R2:W4:Y:S02]  /*ff00*/  SHFL.IDX PT, R5, R9, RZ, 0x1c1f ;  /* 0x001c1fff09057589 */ /* 0x00052400000e0000 */
[----:B------:R-:W-:Y:S02]  /*ff10*/  SYNCS.ARRIVE.TRANS64.RED.A1T0 RZ, [UR4], RZ ;  /* 0x000000ffffff79a7 */ /* 0x000fe40008100404 */
[----:B0-----:R2:W-:Y:S04]  /*ff20*/  @!P1 ST.E desc[UR36][R10.64], R2 ;  /* 0x000000020a009985 */ /* 0x0015e8000c101924 */
[----:B-1----:R2:W-:Y:S01]  /*ff30*/  @!P0 ST.E desc[UR36][R12.64], R0 ;  /* 0x000000000c008985 */ /* 0x0025e2000c101924 */
[----:B------:R-:W-:Y:S05]  /*ff40*/  @P2 BRA `(.L_x_1059) ;  /* 0x0000000800382947 */ /* 0x000fea0003800000 */
[C---:B--2---:R-:W-:Y:S01]  /*ff50*/  VIADD R0, R3.reuse, 0x8 ;  /* 0x0000000803007836 */ /* 0x044fe20000000000 */
        /* <DEDUP_REMOVED lines=10> */
[----:B------:R-:W-:Y:S01]  /*10000*/  ISETP.GE.AND P6, PT, R17, UR4, PT ;  /* 0x0000000411007c0c */ /* 0x000fe2000bfc6270 */
[C---:B------:R-:W-:Y:S01]  /*10010*/  VIADD R22, R3.reuse, 0x50 ;  /* 0x0000005003167836 */ /* 0x040fe20000000000 */
[----:B------:R-:W-:-:S02]  /*10020*/  IADD3 R20, R3, 0x48, RZ ;  /* 0x0000004803147810 */ /* 0x000fc40007ffe0ff */
[----:B------:R-:W-:Y:S01]  /*10030*/  ISETP.GE.AND P3, PT, R18, UR4, PT ;  /* 0x0000000412007c0c */ /* 0x000fe2000bf66270 */
[C-C-:B---34-:R-:W-:Y:S02]  /*10040*/  @!P0 IMAD.WIDE R10, R3.reuse, 0x4, R4.reuse ;  /* 0x00000004030a8825 */ /* 0x158fe400078e0204 */
[----:B------:R-:W-:Y:S02]  /*10050*/  @!P1 LEA.HI R0, R0, R0, RZ, 0x1 ;  /* 0x0000000000009211 */ /* 0x000fe400078f08ff */
[----:B------:R-:W-:Y:S01]  /*10060*/  @!P2 LEA.HI R2, R2, R2, RZ, 0x1 ;  /* 0x000000020202a211 */ /* 0x000fe200078f08ff */
[----:B------:R0:W-:Y:S01]  /*10070*/  @!P0 ST.E.64 desc[UR36][R10.64], R24 ;  /* 0x000000180a008985 */ /* 0x0001e2000c101b24 */
[----:B------:R-:W-:Y:S01]  /*10080*/  @!P1 LOP3.LUT R13, R0, 0xfffffffe, RZ, 0xc0, !PT ;  /* 0xfffffffe000d9812 */ /* 0x000fe200078ec0ff */
[C---:B------:R-:W-:Y:S01]  /*10090*/  VIADD R0, R3.reuse, 0x28 ;  /* 0x0000002803007836 */ /* 0x040fe20000000000 */
[----:B------:R-:W-:Y:S01]  /*100a0*/  @!P2 LOP3.LUT R15, R2, 0xfffffffe, RZ, 0xc0, !PT ;  /* 0xfffffffe020fa812 */ /* 0x000fe200078ec0ff */
[----:B------:R-:W-:Y:S01]  /*100b0*/  VIADD R2, R3, 0x30 ;  /* 0x0000003003027836 */ /* 0x000fe20000000000 */
[----:B------:R-:W-:Y:S01]  /*100c0*/  @!P5 LEA.HI R16, R16, R16, RZ, 0x1 ;  /* 0x000000101010d211 */ /* 0x000fe200078f08ff */
[----:B------:R-:W-:Y:S01]  /*100d0*/  @!P1 IMAD.WIDE R12, R13, 0x4, R4 ;  /* 0x000000040d0c9825 */ /* 0x000fe200078e0204 */
[----:B------:R-:W-:-:S02]  /*100e0*/  ISETP.GE.AND P0, PT, R0, UR4, PT ;  /* 0x0000000400007c0c */ /* 0x000fc4000bf06270 */
[----:B------:R-:W-:Y:S01]  /*100f0*/  ISETP.GE.AND P4, PT, R2, UR4, PT ;  /* 0x0000000402007c0c */ /* 0x000fe2000bf86270 */
[----:B------:R-:W-:Y:S01]  /*10100*/  @!P2 IMAD.WIDE R14, R15, 0x4, R4 ;  /* 0x000000040f0ea825 */ /* 0x000fe200078e0204 */
[----:B------:R1:W-:Y:S01]  /*10110*/  @!P1 ST.E.64 desc[UR36][R12.64], R28 ;  /* 0x0000001c0c009985 */ /* 0x0003e2000c101b24 */
[----:B------:R-:W-:Y:S02]  /*10120*/  ISETP.GE.AND P1, PT, R20, UR4, PT ;  /* 0x0000000414007c0c */ /* 0x000fe4000bf26270 */
[----:B------:R-:W-:Y:S01]  /*10130*/  @!P6 LEA.HI R17, R17, R17, RZ, 0x1 ;  /* 0x000000111111e211 */ /* 0x000fe200078f08ff */
[----:B------:R2:W-:Y:S01]  /*10140*/  @!P2 ST.E.64 desc[UR36][R14.64], R32 ;  /* 0x000000200e00a985 */ /* 0x0005e2000c101b24 */
[----:B------:R-:W-:Y:S01]  /*10150*/  ISETP.GE.AND P2, PT, R19, UR4, PT ;  /* 0x0000000413007c0c */ /* 0x000fe2000bf46270 */
[----:B0-----:R-:W-:Y:S01]  /*10160*/  VIADD R24, R3, 0x58 ;  /* 0x0000005803187836 */ /* 0x001fe20000000000 */
[----:B------:R-:W-:Y:S02]  /*10170*/  @!P5 LOP3.LUT R11, R16, 0xfffffffe, RZ, 0xc0, !PT ;  /* 0xfffffffe100bd812 */ /* 0x000fe400078ec0ff */
[----:B------:R-:W-:-:S02]  /*10180*/  @!P0 LEA.HI R0, R0, R0, RZ, 0x1 ;  /* 0x0000000000008211 */ /* 0x000fc400078f08ff */
[----:B------:R-:W-:Y:S01]  /*10190*/  @!P4 LEA.HI R2, R2, R2, RZ, 0x1 ;  /* 0x000000020202c211 */ /* 0x000fe200078f08ff */
[--C-:B------:R-:W-:Y:S01]  /*101a0*/  @!P5 IMAD.WIDE R10, R11, 0x4, R4.reuse ;  /* 0x000000040b0ad825 */ /* 0x100fe200078e0204 */
[----:B------:R-:W-:Y:S02]  /*101b0*/  @!P3 LEA.HI R18, R18, R18, RZ, 0x1 ;  /* 0x000000121212b211 */ /* 0x000fe400078f08ff */
[----:B-1----:R-:W-:Y:S02]  /*101c0*/  @!P6 LOP3.LUT R13, R17, 0xfffffffe, RZ, 0xc0, !PT ;  /* 0xfffffffe110de812 */ /* 0x002fe400078ec0ff */
[----:B------:R-:W-:Y:S01]  /*101d0*/  @!P1 LEA.HI R20, R20, R20, RZ, 0x1 ;  /* 0x0000001414149211 */ /* 0x000fe200078f08ff */
[----:B------:R0:W-:Y:S01]  /*101e0*/  @!P5 ST.E.64 desc[UR36][R10.64], R36 ;  /* 0x000000240a00d985 */ /* 0x0001e2000c101b24 */
[----:B--2---:R-:W-:Y:S01]  /*101f0*/  @!P2 LEA.HI R14, R19, R19, RZ, 0x1 ;  /* 0x00000013130ea211 */ /* 0x004fe200078f08ff */
[----:B------:R-:W-:Y:S01]  /*10200*/  @!P6 IMAD.WIDE R12, R13, 0x4, R4 ;  /* 0x000000040d0ce825 */ /* 0x000fe200078e0204 */
[----:B------:R-:W-:-:S02]  /*10210*/  @!P0 LOP3.LUT R15, R0, 0xfffffffe, RZ, 0xc0, !PT ;  /* 0xfffffffe000f8812 */ /* 0x000fc400078ec0ff */
[----:B------:R-:W-:Y:S01]  /*10220*/  @!P4 LOP3.LUT R17, R2, 0xfffffffe, RZ, 0xc0, !PT ;  /* 0xfffffffe0211c812 */ /* 0x000fe200078ec0ff */
[C---:B------:R-:W-:Y:S01]  /*10230*/  VIADD R0, R3.reuse, 0x60 ;  /* 0x0000006003007836 */ /* 0x040fe20000000000 */
[----:B------:R-:W-:Y:S01]  /*10240*/  @!P3 LOP3.LUT R19, R18, 0xfffffffe, RZ, 0xc0, !PT ;  /* 0xfffffffe1213b812 */ /* 0x000fe200078ec0ff */
[----:B------:R1:W-:Y:S01]  /*10250*/  @!P6 ST.E.64 desc[UR36][R12.64], R40 ;  /* 0x000000280c00e985 */ /* 0x0003e2000c101b24 */
[----:B------:R-:W-:Y:S01]  /*10260*/  @!P2 LOP3.LUT R21, R14, 0xfffffffe, RZ, 0xc0, !PT ;  /* 0xfffffffe0e15a812 */ /* 0x000fe200078ec0ff */
[C---:B------:R-:W-:Y:S01]  /*10270*/  VIADD R2, R3.reuse, 0x68 ;  /* 0x0000006803027836 */ /* 0x040fe20000000000 */
[----:B------:R-:W-:Y:S01]  /*10280*/  @!P1 LOP3.LUT R23, R20, 0xfffffffe, RZ, 0xc0, !PT ;  /* 0xfffffffe14179812 */ /* 0x000fe200078ec0ff */
[----:B------:R-:W-:Y:S01]  /*10290*/  VIADD R20, R3, 0x70 ;  /* 0x0000007003147836 */ /* 0x000fe20000000000 */
[----:B------:R-:W-:Y:S01]  /*102a0*/  ISETP.GE.AND P5, PT, R22, UR4, PT ;  /* 0x0000000416007c0c */ /* 0x000fe2000bfa6270 */
[----:B0-----:R-:W-:Y:S01]  /*102b0*/  @!P0 IMAD.WIDE R10, R15, 0x4, R4 ;  /* 0x000000040f0a8825 */ /* 0x001fe200078e0204 */
[----:B------:R-:W-:-:S03]  /*102c0*/  ISETP.GE.AND P6, PT, R24, UR4, PT ;  /* 0x0000000418007c0c */ /* 0x000fc6000bfc6270 */
[--C-:B------:R-:W-:Y:S01]  /*102d0*/  @!P3 IMAD.WIDE R14, R19, 0x4, R4.reuse ;  /* 0x00000004130eb825 */ /* 0x100fe200078e0204 */
[----:B------:R0:W-:Y:S01]  /*102e0*/  @!P0 ST.E.64 desc[UR36][R10.64], R44 ;  /* 0x0000002c0a008985 */ /* 0x0001e2000c101b24 */
[----:B------:R-:W-:Y:S02]  /*102f0*/  ISETP.GE.AND P0, PT, R0, UR4, PT ;  /* 0x0000000400007c0c */ /* 0x000fe4000bf06270 */
[----:B-1----:R-:W-:-:S04]  /*10300*/  @!P4 IMAD.WIDE R12, R17, 0x4, R4 ;  /* 0x00000004110cc825 */ /* 0x002fc800078e0204 */
[--C-:B------:R-:W-:Y:S01]  /*10310*/  @!P2 IMAD.WIDE R16, R21, 0x4, R4.reuse ;  /* 0x000000041510a825 */ /* 0x100fe200078e0204 */
[----:B------:R1:W-:Y:S01]  /*10320*/  @!P4 ST.E.64 desc[UR36][R12.64], R48 ;  /* 0x000000300c00c985 */ /* 0x0003e2000c101b24 */
[----:B------:R-:W-:Y:S02]  /*10330*/  @!P5 LEA.HI R22, R22, R22, RZ, 0x1 ;  /* 0x000000161616d211 */ /* 0x000fe400078f08ff */
[----:B------:R-:W-:Y:S01]  /*10340*/  @!P1 IMAD.WIDE R18, R23, 0x4, R4 ;  /* 0x0000000417129825 */ /* 0x000fe200078e0204 */
[----:B------:R2:W-:Y:S01]  /*10350*/  @!P3 ST.E.64 desc[UR36][R14.64], R52 ;  /* 0x000000340e00b985 */ /* 0x0005e2000c101b24 */
[----:B------:R-:W-:Y:S02]  /*10360*/  @!P6 LEA.HI R24, R24, R24, RZ, 0x1 ;  /* 0x000000181818e211 */ /* 0x000fe400078f08ff */
[C---:B------:R-:W-:Y:S01]  /*10370*/  VIADD R21, R3.reuse, 0x78 ;  /* 0x0000007803157836 */ /* 0x040fe20000000000 */
[----:B------:R3:W-:Y:S01]  /*10380*/  @!P2 ST.E.64 desc[UR36][R16.64], R56 ;  /* 0x000000381000a985 */ /* 0x0007e2000c101b24 */
[----:B------:R-:W-:Y:S01]  /*10390*/  VIADD R23, R3, 0x80 ;  /* 0x0000008003177836 */ /* 0x000fe20000000000 */
[----:B------:R-:W-:-:S02]  /*103a0*/  ISETP.GE.AND P2, PT, R20, UR4, PT ;  /* 0x0000000414007c0c */ /* 0x000fc4000bf46270 */
[----:B------:R4:W-:Y:S01]  /*103b0*/  @!P1 ST.E.64 desc[UR36][R18.64], R60 ;  /* 0x0000003c12009985 */ /* 0x0009e2000c101b24 */
[----:B------:R-:W-:Y:S02]  /*103c0*/  ISETP.GE.AND P1, PT, R2, UR4, PT ;  /* 0x0000000402007c0c */ /* 0x000fe4000bf26270 */
[----:B------:R-:W-:Y:S02]  /*103d0*/  ISETP.GE.AND P3, PT, R21, UR4, PT ;  /* 0x0000000415007c0c */ /* 0x000fe4000bf66270 */
[----:B------:R-:W-:Y:S02]  /*103e0*/  ISETP.GE.AND P4, PT, R23, UR4, PT ;  /* 0x0000000417007c0c */ /* 0x000fe4000bf86270 */
[----:B0-----:R-:W-:Y:S02]  /*103f0*/  @!P5 LOP3.LUT R11, R22, 0xfffffffe, RZ, 0xc0, !PT ;  /* 0xfffffffe160bd812 */ /* 0x001fe400078ec0ff */
[----:B------:R-:W-:Y:S02]  /*10400*/  @!P0 LEA.HI R0, R0, R0, RZ, 0x1 ;  /* 0x0000000000008211 */ /* 0x000fe400078f08ff */
[----:B-1----:R-:W-:Y:S01]  /*10410*/  @!P6 LOP3.LUT R13, R24, 0xfffffffe, RZ, 0xc0, !PT ;  /* 0xfffffffe180de812 */ /* 0x002fe200078ec0ff */
[----:B------:R-:W-:Y:S01]  /*10420*/  @!P5 IMAD.WIDE R10, R11, 0x4, R4 ;  /* 0x000000040b0ad825 */ /* 0x000fe200078e0204 */
[----:B--2---:R-:W-:-:S02]  /*10430*/  @!P0 LOP3.LUT R15, R0, 0xfffffffe, RZ, 0xc0, !PT ;  /* 0xfffffffe000f8812 */ /* 0x004fc400078ec0ff */
[----:B------:R-:W-:Y:S01]  /*10440*/  @!P1 LEA.HI R2, R2, R2, RZ, 0x1 ;  /* 0x0000000202029211 */ /* 0x000fe200078f08ff */
[--C-:B------:R-:W-:Y:S01]  /*10450*/  @!P6 IMAD.WIDE R12, R13, 0x4, R4.reuse ;  /* 0x000000040d0ce825 */ /* 0x100fe200078e0204 */
[----:B------:R-:W-:Y:S01]  /*10460*/  @!P2 LEA.HI R20, R20, R20, RZ, 0x1 ;  /* 0x000000141414a211 */ /* 0x000fe200078f08ff */
[----:B------:R0:W-:Y:S01]  /*10470*/  @!P5 ST.E.64 desc[UR36][R10.64], R64 ;  /* 0x000000400a00d985 */ /* 0x0001e2000c101b24 */
[----:B---3--:R-:W-:Y:S01]  /*10480*/  @!P1 LOP3.LUT R17, R2, 0xfffffffe, RZ, 0xc0, !PT ;  /* 0xfffffffe02119812 */ /* 0x008fe200078ec0ff */
[--C-:B------:R-:W-:Y:S01]  /*10490*/  @!P0 IMAD.WIDE R14, R15, 0x4, R4.reuse ;  /* 0x000000040f0e8825 */ /* 0x100fe200078e0204 */
[----:B------:R-:W-:Y:S01]  /*104a0*/  @!P3 LEA.HI R21, R21, R21, RZ, 0x1 ;  /* 0x000000151515b211 */ /* 0x000fe200078f08ff */
[----:B------:R1:W-:Y:S01]  /*104b0*/  @!P6 ST.E.64 desc[UR36][R12.64], R68 ;  /* 0x000000440c00e985 */ /* 0x0003e2000c101b24 */
[----:B------:R-:W-:Y:S01]  /*104c0*/  @!P4 LEA.HI R23, R23, R23, RZ, 0x1 ;  /* 0x000000171717c211 */ /* 0x000fe200078f08ff */
[----:B------:R-:W-:Y:S01]  /*104d0*/  VIADD R0, R3, 0x88 ;  /* 0x0000008803007836 */ /* 0x000fe20000000000 */
[----:B----4-:R-:W-:Y:S01]  /*104e0*/  @!P2 LOP3.LUT R19, R20, 0xfffffffe, RZ, 0xc0, !PT ;  /* 0xfffffffe1413a812 */ /* 0x010fe200078ec0ff */
[----:B------:R2:W-:Y:S01]  /*104f0*/  @!P0 ST.E.64 desc[UR36][R14.64], R72 ;  /* 0x000000480e008985 */ /* 0x0005e2000c101b24 */
[----:B------:R-:W-:Y:S01]  /*10500*/  @!P3 LOP3.LUT R21, R21, 0xfffffffe, RZ, 0xc0, !PT ;  /* 0xfffffffe1515b812 */ /* 0x000fe200078ec0ff */
[----:B------:R-:W-:Y:S01]  /*10510*/  VIADD R2, R3, 0x90 ;  /* 0x0000009003027836 */ /* 0x000fe20000000000 */
[----:B------:R-:W-:Y:S01]  /*10520*/  @!P4 LOP3.LUT R23, R23, 0xfffffffe, RZ, 0xc0, !PT ;  /* 0xfffffffe1717c812 */ /* 0x000fe200078ec0ff */
[----:B------:R-:W-:Y:S01]  /*10530*/  VIADD R20, R3, 0x98 ;  /* 0x0000009803147836 */ /* 0x000fe20000000000 */
[----:B------:R-:W-:Y:S01]  /*10540*/  ISETP.GE.AND P0, PT, R0, UR4, PT ;  /* 0x0000000400007c0c */ /* 0x000fe2000bf06270 */
[----:B0-----:R-:W-:-:S04]  /*10550*/  @!P1 IMAD.WIDE R10, R17, 0x4, R4 ;  /* 0x00000004110a9825 */ /* 0x001fc800078e0204 */
[--C-:B-1----:R-:W-:Y:S01]  /*10560*/  @!P2 IMAD.WIDE R12, R19, 0x4, R4.reuse ;  /* 0x00000004130ca825 */ /* 0x102fe200078e0204 */
[----:B------:R0:W-:Y:S01]  /*10570*/  @!P1 ST.E.64 desc[UR36][R10.64], R76 ;  /* 0x0000004c0a009985 */ /* 0x0001e2000c101b24 */
[----:B------:R-:W-:Y:S02]  /*10580*/  ISETP.GE.AND P1, PT, R2, UR4, PT ;  /* 0x0000000402007c0c */ /* 0x000fe4000bf26270 */
[--C-:B------:R-:W-:Y:S01]  /*10590*/  @!P3 IMAD.WIDE R16, R21, 0x4, R4.reuse ;  /* 0x000000041510b825 */ /* 0x100fe200078e0204 */
[----:B--2---:R-:W-:Y:S01]  /*105a0*/  IADD3 R14, R3, 0xa8, RZ ;  /* 0x000000a8030e7810 */ /* 0x004fe20007ffe0ff */
[----:B------:R1:W-:Y:S01]  /*105b0*/  @!P2 ST.E.64 desc[UR36][R12.64], R80 ;  /* 0x000000500c00a985 */ /* 0x0003e2000c101b24 */
[----:B------:R-:W-:Y:S01]  /*105c0*/  ISETP.GE.AND P2, PT, R20, UR4, PT ;  /* 0x0000000414007c0c */ /* 0x000fe2000bf46270 */
[----:B------:R-:W-:Y:S01]  /*105d0*/  @!P4 IMAD.WIDE R18, R23, 0x4, R4 ;  /* 0x000000041712c825 */ /* 0x000fe200078e0204 */
[----:B------:R-:W-:Y:S01]  /*105e0*/  @!P0 LEA.HI R0, R0, R0, RZ, 0x1 ;  /* 0x0000000000008211 */ /* 0x000fe200078f08ff */
[----:B------:R2:W-:Y:S02]  /*105f0*/  @!P3 ST.E.64 desc[UR36][R16.64], R84 ;  /* 0x000000541000b985 */ /* 0x0005e4000c101b24 */
[----:B------:R-:W-:-:S02]  /*10600*/  VIADD R21, R3, 0xa0 ;  /* 0x000000a003157836 */ /* 0x000fc40000000000 */
[C---:B------:R-:W-:Y:S01]  /*10610*/  VIADD R15, R3.reuse, 0xb0 ;  /* 0x000000b0030f7836 */ /* 0x040fe20000000000 */
[----:B------:R3:W-:Y:S01]  /*10620*/  @!P4 ST.E.64 desc[UR36][R18.64], R88 ;  /* 0x000000581200c985 */ /* 0x0007e2000c101b24 */
[----:B0-----:R-:W-:Y:S01]  /*10630*/  VIADD R11, R3, 0xb8 ;  /* 0x000000b8030b7836 */ /* 0x001fe20000000000 */
[----:B------:R-:W-:Y:S02]  /*10640*/  ISETP.GE.AND P3, PT, R21, UR4, PT ;  /* 0x0000000415007c0c */ /* 0x000fe4000bf66270 */
[----:B------:R-:W-:Y:S02]  /*10650*/  ISETP.GE.AND P4, PT, R14, UR4, PT ;  /* 0x000000040e007c0c */ /* 0x000fe4000bf86270 */
[----:B------:R-:W-:Y:S02]  /*10660*/  ISETP.GE.AND P6, PT, R11, UR4, PT ;  /* 0x000000040b007c0c */ /* 0x000fe4000bfc6270 */
[----:B------:R-:W-:Y:S02]  /*10670*/  ISETP.GE.AND P5, PT, R15, UR4, PT ;  /* 0x000000040f007c0c */ /* 0x000fe4000bfa6270 */
[----:B------:R-:W-:-:S02]  /*10680*/  @!P1 LEA.HI R2, R2, R2, RZ, 0x1 ;  /* 0x0000000202029211 */ /* 0x000fc400078f08ff */
[----:B------:R-:W-:Y:S02]  /*10690*/  @!P2 LEA.HI R20, R20, R20, RZ, 0x1 ;  /* 0x000000141414a211 */ /* 0x000fe400078f08ff */
[----:B-1----:R-:W-:Y:S02]  /*106a0*/  @!P1 LOP3.LUT R13, R2, 0xfffffffe, RZ, 0xc0, !PT ;  /* 0xfffffffe020d9812 */ /* 0x002fe400078ec0ff */
[----:B------:R-:W-:Y:S02]  /*106b0*/  @!P3 LEA.HI R21, R21, R21, RZ, 0x1 ;  /* 0x000000151515b211 */ /* 0x000fe400078f08ff */
[----:B------:R-:W-:Y:S02]  /*106c0*/  @!P4 LEA.HI R14, R14, R14, RZ, 0x1 ;  /* 0x0000000e0e0ec211 */ /* 0x000fe400078f08ff */
[----:B------:R-:W-:Y:S02]  /*106d0*/  @!P6 LEA.HI R12, R11, R11, RZ, 0x1 ;  /* 0x0000000b0b0ce211 */ /* 0x000fe400078f08ff */
[----:B------:R-:W-:-:S02]  /*106e0*/  @!P5 LEA.HI R10, R15, R15, RZ, 0x1 ;  /* 0x0000000f0f0ad211 */ /* 0x000fc400078f08ff */
[----:B------:R-:W-:Y:S02]  /*106f0*/  @!P0 LOP3.LUT R11, R0, 0xfffffffe, RZ, 0xc0, !PT ;  /* 0xfffffffe000b8812 */ /* 0x000fe400078ec0ff */
[----:B------:R-:W-:Y:S02]  /*10700*/  @!P2 LOP3.LUT R15, R20, 0xfffffffe, RZ, 0xc0, !PT ;  /* 0xfffffffe140fa812 */ /* 0x000fe400078ec0ff */
[----:B--2---:R-:W-:Y:S02]  /*10710*/  @!P3 LOP3.LUT R17, R21, 0xfffffffe, RZ, 0xc0, !PT ;  /* 0xfffffffe1511b812 */ /* 0x004fe400078ec0ff */
[----:B---3--:R-:W-:Y:S01]  /*10720*/  @!P4 LOP3.LUT R19, R14, 0xfffffffe, RZ, 0xc0, !PT ;  /* 0xfffffffe0e13c812 */ /* 0x008fe200078ec0ff */
        /* <DEDUP_REMOVED lines=16> */
.L_x_1059:
[----:B------:R-:W-:Y:S05]  /*10830*/  BSYNC B0 ;  /* 0x0000000000007941 */ /* 0x000fea0003800000 */
.L_x_1058:
[----:B------:R-:W-:Y:S01]  /*10840*/  ISETP.GE.AND P0, PT, R8, R7, PT ;  /* 0x000000070800720c */ /* 0x000fe20003f06270 */
[----:B0---4-:R0:W1:Y:S04]  /*10850*/  SHFL.IDX PT, R5, R9, 0x1, 0x1c1f ;  /* 0x003c1f0009057f89 */ /* 0x01106800000e0000 */
[----:B---3--:R0:W3:Y:S08]  /*10860*/  SHFL.IDX PT, R4, R6, 0x1, 0x1c1f ;  /* 0x003c1f0006047f89 */ /* 0x0080f000000e0000 */
[----:B0-----:R-:W-:Y:S05]  /*10870*/  @P0 BRA `(.L_x_970) ;  /* 0x0000004c003c0947 */ /* 0x001fea0003800000 */
        /* <DEDUP_REMOVED lines=10> */
[C---:B------:R-:W-:Y:S01]  /*10920*/  VIADD R13, R3.reuse, 0x38 ;  /* 0x00000038030d7836 */ /* 0x040fe20000000000 */
[C---:B------:R-:W-:Y:S01]  /*10930*/  IADD3 R18, R3.reuse, 0x50, RZ ;  /* 0x0000005003127810 */ /* 0x040fe20007ffe0ff */
[C---:B------:R-:W-:Y:S01]  /*10940*/  VIADD R14, R3.reuse, 0x40 ;  /* 0x00000040030e7836 */ /* 0x040fe20000000000 */
[----:B------:R-:W-:Y:S01]  /*10950*/  ISETP.GE.AND P4, PT, R12, UR4, PT ;  /* 0x000000040c007c0c */ /* 0x000fe2000bf86270 */
[----:B------:R-:W-:Y:S01]  /*10960*/  VIADD R16, R3, 0x48 ;  /* 0x0000004803107836 */ /* 0x000fe20000000000 */
[----:B------:R-:W-:Y:S01]  /*10970*/  ISETP.GE.AND P5, PT, R13, UR4, PT ;  /* 0x000000040d007c0c */ /* 0x000fe2000bfa6270 */
[----:B-1-3--:R-:W-:Y:S01]  /*10980*/  @!P2 IMAD.WIDE R6, R3, 0x4, R4 ;  /* 0x000000040306a825 */ /* 0x00afe200078e0204 */
[----:B------:R-:W-:-:S02]  /*10990*/  ISETP.GE.AND P6, PT, R14, UR4, PT ;  /* 0x000000040e007c0c */ /* 0x000fc4000bfc6270 */
[----:B------:R-:W-:Y:S01]  /*109a0*/  @!P3 LEA.HI R0, R0, R0, RZ, 0x1 ;  /* 0x000000000000b211 */ /* 0x000fe200078f08ff */
[C---:B------:R-:W-:Y:S01]  /*109b0*/  VIADD R20, R3.reuse, 0x78 ;  /* 0x0000007803147836 */ /* 0x040fe20000000000 */
[----:B------:R0:W-:Y:S01]  /*109c0*/  @!P2 ST.E.64 desc[UR36][R6.64], R26 ;  /* 0x0000001a0600a985 */ /* 0x0001e2000c101b24 */
[----:B------:R-:W-:Y:S02]  /*109d0*/  @!P0 LEA.HI R2, R2, R2, RZ, 0x1 ;  /* 0x0000000202028211 */ /* 0x000fe400078f08ff */
[----:B------:R-:W-:Y:S01]  /*109e0*/  @!P3 LOP3.LUT R9, R0, 0xfffffffe, RZ, 0xc0, !PT ;  /* 0xfffffffe0009b812 */ /* 0x000fe200078ec0ff */
[----:B------:R-:W-:Y:S01]  /*109f0*/  VIADD R0, R3, 0x20 ;  /* 0x0000002003007836 */ /* 0x000fe20000000000 */
[----:B------:R-:W-:Y:S02]  /*10a00*/  @!P1 LEA.HI R10, R10, R10, RZ, 0x1 ;  /* 0x0000000a0a0a9211 */ /* 0x000fe400078f08ff */
[----:B------:R-:W-:Y:S01]  /*10a10*/  @!P4 LEA.HI R12, R12, R12, RZ, 0x1 ;  /* 0x0000000c0c0cc211 */ /* 0x000fe200078f08ff */
[----:B------:R-:W-:Y:S01]  /*10a20*/  @!P3 IMAD.WIDE R8, R9, 0x4, R4 ;  /* 0x000000040908b825 */ /* 0x000fe200078e0204 */
[----:B------:R-:W-:-:S02]  /*10a30*/  ISETP.GE.AND P2, PT, R0, UR4, PT ;  /* 0x0000000400007c0c */ /* 0x000fc4000bf46270 */
[----:B------:R-:W-:Y:S02]  /*10a40*/  @!P6 LEA.HI R14, R14, R14, RZ, 0x1 ;  /* 0x0000000e0e0ee211 */ /* 0x000fe400078f08ff */
[----:B------:R1:W-:Y:S01]  /*10a50*/  @!P3 ST.E.64 desc[UR36][R8.64], R30 ;  /* 0x0000001e0800b985 */ /* 0x0003e2000c101b24 */
[----:B------:R-:W-:Y:S02]  /*10a60*/  ISETP.GE.AND P3, PT, R11, UR4, PT ;  /* 0x000000040b007c0c */ /* 0x000fe4000bf66270 */
[----:B0-----:R-:W-:Y:S02]  /*10a70*/  @!P0 LOP3.LUT R7, R2, 0xfffffffe, RZ, 0xc0, !PT ;  /* 0xfffffffe02078812 */ /* 0x001fe400078ec0ff */
[----:B------:R-:W-:Y:S02]  /*10a80*/  @!P4 LOP3.LUT R15, R12, 0xfffffffe, RZ, 0xc0, !PT ;  /* 0xfffffffe0c0fc812 */ /* 0x000fe400078ec0ff */
[----:B------:R-:W-:Y:S01]  /*10a90*/  @!P6 LOP3.LUT R19, R14, 0xfffffffe, RZ, 0xc0, !PT ;  /* 0xfffffffe0e13e812 */ /* 0x000fe200078ec0ff */
[----:B------:R-:W-:Y:S01]  /*10aa0*/  @!P0 IMAD.WIDE R6, R7, 0x4, R4 ;  /* 0x0000000407068825 */ /* 0x000fe200078e0204 */
[----:B------:R-:W-:-:S04]  /*10ab0*/  @!P2 LEA.HI R0, R0, R0, RZ, 0x1 ;  /* 0x000000000000a211 */ /* 0x000fc800078f08ff */
[----:B------:R0:W-:Y:S01]  /*10ac0*/  @!P0 ST.E.64 desc[UR36][R6.64], R34 ;  /* 0x0000002206008985 */ /* 0x0001e2000c101b24 */
[----:B-1----:R-:W-:Y:S02]  /*10ad0*/  @!P1 LOP3.LUT R9, R10, 0xfffffffe, RZ, 0xc0, !PT ;  /* 0xfffffffe0a099812 */ /* 0x002fe400078ec0ff */
[----:B------:R-:W-:Y:S02]  /*10ae0*/  @!P3 LEA.HI R2, R11, R11, RZ, 0x1 ;  /* 0x0000000b0b02b211 */ /* 0x000fe400078f08ff */
[----:B------:R-:W-:Y:S01]  /*10af0*/  @!P5 LEA.HI R10, R13, R13, RZ, 0x1 ;  /* 0x0000000d0d0ad211 */ /* 0x000fe200078f08ff */
[--C-:B------:R-:W-:Y:S01]  /*10b00*/  @!P1 IMAD.WIDE R8, R9, 0x4, R4.reuse ;  /* 0x0000000409089825 */ /* 0x100fe200078e0204 */
[----:B------:R-:W-:Y:S02]  /*10b10*/  @!P2 LOP3.LUT R11, R0, 0xfffffffe, RZ, 0xc0, !PT ;  /* 0xfffffffe000ba812 */ /* 0x000fe400078ec0ff */
[----:B------:R-:W-:Y:S01]  /*10b20*/  @!P3 LOP3.LUT R13, R2, 0xfffffffe, RZ, 0xc0, !PT ;  /* 0xfffffffe020db812 */ /* 0x000fe200078ec0ff */
[----:B------:R-:W-:Y:S01]  /*10b30*/  VIADD R0, R3, 0x58 ;  /* 0x0000005803007836 */ /* 0x000fe20000000000 */
[----:B------:R-:W-:Y:S01]  /*10b40*/  @!P5 LOP3.LUT R17, R10, 0xfffffffe, RZ, 0xc0, !PT ;  /* 0xfffffffe0a11d812 */ /* 0x000fe200078ec0ff */
[----:B------:R1:W-:Y:S01]  /*10b50*/  @!P1 ST.E.64 desc[UR36][R8.64], R38 ;  /* 0x0000002608009985 */ /* 0x0003e2000c101b24 */
[----:B------:R-:W-:Y:S01]  /*10b60*/  ISETP.GE.AND P1, PT, R16, UR4, PT ;  /* 0x0000000410007c0c */ /* 0x000fe2000bf26270 */
[----:B0-----:R-:W-:Y:S01]  /*10b70*/  @!P2 IMAD.WIDE R6, R11, 0x4, R4 ;  /* 0x000000040b06a825 */ /* 0x001fe200078e0204 */
[----:B------:R-:W-:-:S03]  /*10b80*/  ISETP.GE.AND P0, PT, R18, UR4, PT ;  /* 0x0000000412007c0c */ /* 0x000fc6000bf06270 */
[--C-:B------:R-:W-:Y:S01]  /*10b90*/  @!P4 IMAD.WIDE R10, R15, 0x4, R4.reuse ;  /* 0x000000040f0ac825 */ /* 0x100fe200078e0204 */
[----:B------:R0:W-:Y:S01]  /*10ba0*/  @!P2 ST.E.64 desc[UR36][R6.64], R42 ;  /* 0x0000002a0600a985 */ /* 0x0001e2000c101b24 */
[----:B------:R-:W-:Y:S02]  /*10bb0*/  ISETP.GE.AND P2, PT, R0, UR4, PT ;  /* 0x0000000400007c0c */ /* 0x000fe4000bf46270 */
[----:B------:R-:W-:-:S04]  /*10bc0*/  @!P6 IMAD.WIDE R14, R19, 0x4, R4 ;  /* 0x00000004130ee825 */ /* 0x000fc800078e0204 */
[--C-:B-1----:R-:W-:Y:S01]  /*10bd0*/  @!P3 IMAD.WIDE R8, R13, 0x4, R4.reuse ;  /* 0x000000040d08b825 */ /* 0x102fe200078e0204 */
[----:B------:R-:W-:Y:S02]  /*10be0*/  @!P1 LEA.HI R16, R16, R16, RZ, 0x1 ;  /* 0x0000001010109211 */ /* 0x000fe400078f08ff */
[----:B------:R-:W-:Y:S01]  /*10bf0*/  @!P0 LEA.HI R18, R18, R18, RZ, 0x1 ;  /* 0x0000001212128211 */ /* 0x000fe200078f08ff */
[--C-:B------:R-:W-:Y:S01]  /*10c00*/  @!P5 IMAD.WIDE R12, R17, 0x4, R4.reuse ;  /* 0x00000004110cd825 */ /* 0x100fe200078e0204 */
[----:B------:R1:W-:Y:S01]  /*10c10*/  @!P3 ST.E.64 desc[UR36][R8.64], R46 ;  /* 0x0000002e0800b985 */ /* 0x0003e2000c101b24 */
[----:B------:R-:W-:Y:S02]  /*10c20*/  ISETP.GE.AND P3, PT, R20, UR4, PT ;  /* 0x0000000414007c0c */ /* 0x000fe4000bf66270 */
[C---:B------:R-:W-:Y:S01]  /*10c30*/  VIADD R2, R3.reuse, 0x60 ;  /* 0x0000006003027836 */ /* 0x040fe20000000000 */
[----:B------:R2:W-:Y:S01]  /*10c40*/  @!P4 ST.E.64 desc[UR36][R10.64], R50 ;  /* 0x000000320a00c985 */ /* 0x0005e2000c101b24 */
[C---:B------:R-:W-:Y:S01]  /*10c50*/  VIADD R17, R3.reuse, 0x68 ;  /* 0x0000006803117836 */ /* 0x040fe20000000000 */
[----:B0-----:R-:W-:Y:S01]  /*10c60*/  @!P1 LOP3.LUT R7, R16, 0xfffffffe, RZ, 0xc0, !PT ;  /* 0xfffffffe10079812 */ /* 0x001fe200078ec0ff */
[C---:B------:R-:W-:Y:S01]  /*10c70*/  VIADD R19, R3.reuse, 0x70 ;  /* 0x0000007003137836 */ /* 0x040fe20000000000 */
[----:B------:R0:W-:Y:S01]  /*10c80*/  @!P5 ST.E.64 desc[UR36][R12.64], R54 ;  /* 0x000000360c00d985 */ /* 0x0001e2000c101b24 */
[----:B------:R-:W-:Y:S01]  /*10c90*/  @!P2 LEA.HI R0, R0, R0, RZ, 0x1 ;  /* 0x000000000000a211 */ /* 0x000fe200078f08ff */
[----:B------:R-:W-:Y:S01]  /*10ca0*/  VIADD R16, R3, 0x80 ;  /* 0x0000008003107836 */ /* 0x000fe20000000000 */
[----:B------:R-:W-:Y:S01]  /*10cb0*/  ISETP.GE.AND P5, PT, R17, UR4, PT ;  /* 0x0000000411007c0c */ /* 0x000fe2000bfa6270 */
[----:B------:R-:W-:Y:S01]  /*10cc0*/  @!P6 ST.E.64 desc[UR36][R14.64], R58 ;  /* 0x0000003a0e00e985 */ /* 0x000fe2000c101b24 */
[----:B------:R-:W-:Y:S01]  /*10cd0*/  ISETP.GE.AND P6, PT, R2, UR4, PT ;  /* 0x0000000402007c0c */ /* 0x000fe2000bfc6270 */
[----:B------:R-:W-:Y:S01]  /*10ce0*/  @!P1 IMAD.WIDE R6, R7, 0x4, R4 ;  /* 0x0000000407069825 */ /* 0x000fe200078e0204 */
[----:B------:R-:W-:-:S02]  /*10cf0*/  ISETP.GE.AND P4, PT, R19, UR4, PT ;  /* 0x0000000413007c0c */ /* 0x000fc4000bf86270 */
[----:B-1----:R-:W-:Y:S01]  /*10d00*/  @!P0 LOP3.LUT R9, R18, 0xfffffffe, RZ, 0xc0, !PT ;  /* 0xfffffffe12098812 */ /* 0x002fe200078ec0ff */
[----:B------:R-:W-:Y:S01]  /*10d10*/  VIADD R18, R3, 0x88 ;  /* 0x0000008803127836 */ /* 0x000fe20000000000 */
[----:B------:R-:W-:Y:S01]  /*10d20*/  @!P3 LEA.HI R20, R20, R20, RZ, 0x1 ;  /* 0x000000141414b211 */ /* 0x000fe200078f08ff */
[----:B------:R1:W-:Y:S01]  /*10d30*/  @!P1 ST.E.64 desc[UR36][R6.64], R62 ;  /* 0x0000003e06009985 */ /* 0x0003e2000c101b24 */
[----:B--2---:R-:W-:Y:S01]  /*10d40*/  @!P2 LOP3.LUT R11, R0, 0xfffffffe, RZ, 0xc0, !PT ;  /* 0xfffffffe000ba812 */ /* 0x004fe200078ec0ff */
[----:B------:R-:W-:Y:S01]  /*10d50*/  @!P0 IMAD.WIDE R8, R9, 0x4, R4 ;  /* 0x0000000409088825 */ /* 0x000fe200078e0204 */
[----:B------:R-:W-:Y:S02]  /*10d60*/  ISETP.GE.AND P1, PT, R18, UR4, PT ;  /* 0x0000000412007c0c */ /* 0x000fe4000bf26270 */
[----:B------:R-:W-:Y:S01]  /*10d70*/  @!P5 LEA.HI R17, R17, R17, RZ, 0x1 ;  /* 0x000000111111d211 */ /* 0x000fe200078f08ff */
[----:B------:R-:W-:Y:S01]  /*10d80*/  VIADD R0, R3, 0x90 ;  /* 0x0000009003007836 */ /* 0x000fe20000000000 */
[----:B------:R-:W-:Y:S01]  /*10d90*/  @!P6 LEA.HI R2, R2, R2, RZ, 0x1 ;  /* 0x000000020202e211 */ /* 0x000fe200078f08ff */
[----:B------:R2:W-:Y:S01]  /*10da0*/  @!P0 ST.E.64 desc[UR36][R8.64], R66 ;  /* 0x0000004208008985 */ /* 0x0005e2000c101b24 */
[----:B------:R-:W-:-:S02]  /*10db0*/  @!P4 LEA.HI R19, R19, R19, RZ, 0x1 ;  /* 0x000000131313c211 */ /* 0x000fc400078f08ff */
[----:B0-----:R-:W-:Y:S01]  /*10dc0*/  @!P6 LOP3.LUT R13, R2, 0xfffffffe, RZ, 0xc0, !PT ;  /* 0xfffffffe020de812 */ /* 0x001fe200078ec0ff */
[----:B------:R-:W-:Y:S01]  /*10dd0*/  VIADD R2, R3, 0x98 ;  /* 0x0000009803027836 */ /* 0x000fe20000000000 */
[----:B------:R-:W-:Y:S01]  /*10de0*/  @!P5 LOP3.LUT R17, R17, 0xfffffffe, RZ, 0xc0, !PT ;  /* 0xfffffffe1111d812 */ /* 0x000fe200078ec0ff */
[--C-:B-1----:R-:W-:Y:S01]  /*10df0*/  @!P2 IMAD.WIDE R6, R11, 0x4, R4.reuse ;  /* 0x000000040b06a825 */ /* 0x102fe200078e0204 */
[----:B------:R-:W-:Y:S02]  /*10e00*/  @!P4 LOP3.LUT R19, R19, 0xfffffffe, RZ, 0xc0, !PT ;  /* 0xfffffffe1313c812 */ /* 0x000fe400078ec0ff */
[----:B------:R-:W-:Y:S01]  /*10e10*/  @!P3 LOP3.LUT R15, R20, 0xfffffffe, RZ, 0xc0, !PT ;  /* 0xfffffffe140fb812 */ /* 0x000fe200078ec0ff */
[--C-:B------:R-:W-:Y:S01]  /*10e20*/  @!P5 IMAD.WIDE R10, R17, 0x4, R4.reuse ;  /* 0x00000004110ad825 */ /* 0x100fe200078e0204 */
[----:B------:R-:W-:Y:S01]  /*10e30*/  ISETP.GE.AND P0, PT, R16, UR4, PT ;  /* 0x0000000410007c0c */ /* 0x000fe2000bf06270 */
[----:B------:R0:W-:Y:S01]  /*10e40*/  @!P2 ST.E.64 desc[UR36][R6.64], R70 ;  /* 0x000000460600a985 */ /* 0x0001e2000c101b24 */
[----:B------:R-:W-:Y:S01]  /*10e50*/  IADD3 R20, R3, 0xb0, RZ ;  /* 0x000000b003147810 */ /* 0x000fe20007ffe0ff */
[----:B--2---:R-:W-:Y:S01]  /*10e60*/  @!P6 IMAD.WIDE R8, R13, 0x4, R4 ;  /* 0x000000040d08e825 */ /* 0x004fe200078e0204 */
[----:B------:R-:W-:-:S02]  /*10e70*/  ISETP.GE.AND P2, PT, R0, UR4, PT ;  /* 0x0000000400007c0c */ /* 0x000fc4000bf46270 */
[----:B------:R-:W-:Y:S01]  /*10e80*/  @!P1 LEA.HI R18, R18, R18, RZ, 0x1 ;  /* 0x0000001212129211 */ /* 0x000fe200078f08ff */
[--C-:B------:R-:W-:Y:S01]  /*10e90*/  @!P4 IMAD.WIDE R12, R19, 0x4, R4.reuse ;  /* 0x00000004130cc825 */ /* 0x100fe200078e0204 */
[----:B------:R1:W-:Y:S01]  /*10ea0*/  @!P6 ST.E.64 desc[UR36][R8.64], R74 ;  /* 0x0000004a0800e985 */ /* 0x0003e2000c101b24 */
[----:B------:R-:W-:Y:S02]  /*10eb0*/  ISETP.GE.AND P6, PT, R20, UR4, PT ;  /* 0x0000000414007c0c */ /* 0x000fe4000bfc6270 */
[----:B------:R-:W-:Y:S01]  /*10ec0*/  @!P3 IMAD.WIDE R14, R15, 0x4, R4 ;  /* 0x000000040f0eb825 */ /* 0x000fe200078e0204 */
[----:B------:R2:W-:Y:S01]  /*10ed0*/  @!P5 ST.E.64 desc[UR36][R10.64], R78 ;  /* 0x0000004e0a00d985 */ /* 0x0005e2000c101b24 */
[----:B------:R-:W-:Y:S02]  /*10ee0*/  @!P0 LEA.HI R16, R16, R16, RZ, 0x1 ;  /* 0x0000001010108211 */ /* 0x000fe400078f08ff */
[C---:B------:R-:W-:Y:S01]  /*10ef0*/  VIADD R17, R3.reuse, 0xa0 ;  /* 0x000000a003117836 */ /* 0x040fe20000000000 */
[----:B------:R3:W-:Y:S01]  /*10f00*/  @!P4 ST.E.64 desc[UR36][R12.64], R82 ;  /* 0x000000520c00c985 */ /* 0x0007e2000c101b24 */
[C---:B------:R-:W-:Y:S01]  /*10f10*/  VIADD R19, R3.reuse, 0xa8 ;  /* 0x000000a803137836 */ /* 0x040fe20000000000 */
[----:B0-----:R-:W-:Y:S01]  /*10f20*/  @!P0 LOP3.LUT R7, R16, 0xfffffffe, RZ, 0xc0, !PT ;  /* 0xfffffffe10078812 */ /* 0x001fe200078ec0ff */
[----:B------:R-:W-:Y:S01]  /*10f30*/  VIADD R3, R3, 0xb8 ;  /* 0x000000b803037836 */ /* 0x000fe20000000000 */
[----:B------:R-:W-:Y:S01]  /*10f40*/  @!P3 ST.E.64 desc[UR36][R14.64], R86 ;  /* 0x000000560e00b985 */ /* 0x000fe2000c101b24 */
[----:B------:R-:W-:-:S02]  /*10f50*/  ISETP.GE.AND P3, PT, R2, UR4, PT ;  /* 0x0000000402007c0c */ /* 0x000fc4000bf66270 */
[----:B------:R-:W-:Y:S01]  /*10f60*/  ISETP.GE.AND P4, PT, R17, UR4, PT ;  /* 0x0000000411007c0c */ /* 0x000fe2000bf86270 */
[--C-:B------:R-:W-:Y:S01]  /*10f70*/  @!P0 IMAD.WIDE R6, R7, 0x4, R4.reuse ;  /* 0x0000000407068825 */ /* 0x100fe200078e0204 */
[----:B------:R-:W-:Y:S02]  /*10f80*/  ISETP.GE.AND P5, PT, R19, UR4, PT ;  /* 0x0000000413007c0c */ /* 0x000fe4000bfa6270 */
[----:B-1----:R-:W-:Y:S02]  /*10f90*/  @!P1 LOP3.LUT R9, R18, 0xfffffffe, RZ, 0xc0, !PT ;  /* 0xfffffffe12099812 */ /* 0x002fe400078ec0ff */
[----:B------:R-:W-:Y:S01]  /*10fa0*/  @!P2 LEA.HI R0, R0, R0, RZ, 0x1 ;  /* 0x000000000000a211 */ /* 0x000fe200078f08ff */
[----:B------:R0:W-:Y:S01]  /*10fb0*/  @!P0 ST.E.64 desc[UR36][R6.64], R90 ;  /* 0x0000005a06008985 */ /* 0x0001e2000c101b24 */
[----:B------:R-:W-:Y:S01]  /*10fc0*/  @!P6 LEA.HI R20, R20, R20, RZ, 0x1 ;  /* 0x000000141414e211 */ /* 0x000fe200078f08ff */
[----:B------:R-:W-:Y:S01]  /*10fd0*/  @!P1 IMAD.WIDE R8, R9, 0x4, R4 ;  /* 0x0000000409089825 */ /* 0x000fe200078e0204 */
[----:B--2---:R-:W-:-:S02]  /*10fe0*/  @!P2 LOP3.LUT R11, R0, 0xfffffffe, RZ, 0xc0, !PT ;  /* 0xfffffffe000ba812 */ /* 0x004fc400078ec0ff */
[----:B------:R-:W-:Y:S02]  /*10ff0*/  @!P3 LEA.HI R2, R2, R2, RZ, 0x1 ;  /* 0x000000020202b211 */ /* 0x000fe400078f08ff */
[----:B------:R-:W-:Y:S01]  /*11000*/  @!P4 LEA.HI R17, R17, R17, RZ, 0x1 ;  /* 0x000000111111c211 */ /* 0x000fe200078f08ff */
[----:B------:R1:W-:Y:S01]  /*11010*/  @!P1 ST.E.64 desc[UR36][R8.64], R94 ;  /* 0x0000005e08009985 */ /* 0x0003e2000c101b24 */
[----:B------:R-:W-:Y:S02]  /*11020*/  @!P5 LEA.HI R19, R19, R19, RZ, 0x1 ;  /* 0x000000131313d211 */ /* 0x000fe400078f08ff */
[----:B---3--:R-:W-:Y:S02]  /*11030*/  @!P3 LOP3.LUT R13, R2, 0xfffffffe, RZ, 0xc0, !PT ;  /* 0xfffffffe020db812 */ /* 0x008fe400078ec0ff */
[----:B------:R-:W-:Y:S01]  /*11040*/  @!P4 LOP3.LUT R17, R17, 0xfffffffe, RZ, 0xc0, !PT ;  /* 0xfffffffe1111c812 */ /* 0x000fe200078ec0ff */
[----:B0-----:R-:W-:Y:S01]  /*11050*/  @!P2 IMAD.WIDE R6, R11, 0x4, R4 ;  /* 0x000000040b06a825 */ /* 0x001fe200078e0204 */
[----:B------:R-:W-:-:S02]  /*11060*/  @!P5 LOP3.LUT R19, R19, 0xfffffffe, RZ, 0xc0, !PT ;  /* 0xfffffffe1313d812 */ /* 0x000fc400078ec0ff */
[----:B------:R-:W-:Y:S01]  /*11070*/  @!P6 LOP3.LUT R15, R20, 0xfffffffe, RZ, 0xc0, !PT ;  /* 0xfffffffe140fe812 */ /* 0x000fe200078ec0ff */
[--C-:B------:R-:W-:Y:S01]  /*11080*/  @!P4 IMAD.WIDE R10, R17, 0x4, R4.reuse ;  /* 0x00000004110ac825 */ /* 0x100fe200078e0204 */
[----:B------:R0:W-:Y:S01]  /*11090*/  @!P2 ST.E.64 desc[UR36][R6.64], R98 ;  /* 0x000000620600a985 */ /* 0x0001e2000c101b24 */
[----:B------:R-:W-:Y:S02]  /*110a0*/  ISETP.GE.AND P0, PT, R3, UR4, PT ;  /* 0x0000000403007c0c */ /* 0x000fe4000bf06270 */
[----:B-1----:R-:W-:-:S04]  /*110b0*/  @!P3 IMAD.WIDE R8, R13, 0x4, R4 ;  /* 0x000000040d08b825 */ /* 0x002fc800078e0204 */
[--C-:B------:R-:W-:Y:S01]  /*110c0*/  @!P5 IMAD.WIDE R12, R19, 0x4, R4.reuse ;  /* 0x00000004130cd825 */ /* 0x100fe200078e0204 */
[----:B------:R0:W-:Y:S03]  /*110d0*/  @!P3 ST.E.64 desc[UR36][R8.64], R102 ;  /* 0x000000660800b985 */ /* 0x0001e6000c101b24 */
[----:B------:R-:W-:Y:S01]  /*110e0*/  @!P6 IMAD.WIDE R14, R15, 0x4, R4 ;  /* 0x000000040f0ee825 */ /* 0x000fe200078e0204 */
[----:B------:R0:W-:Y:S04]  /*110f0*/  @!P4 ST.E.64 desc[UR36][R10.64], R106 ;  /* 0x0000006a0a00c985 */ /* 0x0001e8000c101b24 */
        /* <DEDUP_REMOVED lines=8> */
.L_x_1057:
[----:B------:R-:W0:Y:S02]  /*11180*/  S2R R0, SR_TID.X ;  /* 0x0000000000007919 */ /* 0x000e240000002100 */
[----:B0-----:R-:W-:-:S05]  /*11190*/  VIADD R2, R0, 0xffffff80 ;  /* 0xffffff8000027836 */ /* 0x001fca0000000000 */
        /* <DEDUP_REMOVED lines=10> */
[----:B------:R-:W2:Y:S01]  /*11240*/  LDL R4, [R1] ;  /* 0x0000000001047983 */ /* 0x000ea20000100800 */
[----:B------:R-:W-:Y:S01]  /*11250*/  ISETP.NE.AND P0, PT, R6, 0x1, PT ;  /* 0x000000010600780c */ /* 0x000fe20003f05270 */
[----:B------:R-:W-:Y:S01]  /*11260*/  S2UR UR7, SR_CTAID.Z ;  /* 0x00000000000779c3 */ /* 0x000fe20000002700 */
[----:B------:R-:W-:Y:S01]  /*11270*/  ULDC.64 UR8, c[0x0][0xbd0] ;  /* 0x0002f40000087ab9 */ /* 0x000fe20000000a00 */
[----:B------:R-:W-:-:S06]  /*11280*/  IMAD.MOV.U32 R5, RZ, RZ, R0 ;  /* 0x000000ffff057224 */ /* 0x000fcc00078e0000 */
[----:B------:R-:W0:Y:S08]  /*11290*/  LDC.64 R10, c[0x0][0xbd8] ;  /* 0x0002f600ff0a7b82 */ /* 0x000e300000000a00 */
[----:B------:R-:W1:Y:S08]  /*112a0*/  @P0 LDC R7, c[0x0][0xbec] ;  /* 0x0002fb00ff070b82 */ /* 0x000e700000000800 */
[----:B------:R-:W3:Y:S08]  /*112b0*/  @P0 LDC R9, c[0x0][0xbf0] ;  /* 0x0002fc00ff090b82 */ /* 0x000ef00000000800 */
[----:B------:R-:W4:Y:S08]  /*112c0*/  S2UR UR10, SR_CTAID.Y ;  /* 0x00000000000a79c3 */ /* 0x000f300000002600 */
[----:B------:R-:W4:Y:S01]  /*112d0*/  LDC R8, c[0x0][0xc50] ;  /* 0x00031400ff087b82 */ /* 0x000f220000000800 */
[----:B--2---:R-:W-:Y:S01]  /*112e0*/  R2UR UR11, R4 ;  /* 0x00000000040b72ca */ /* 0x004fe200000e0000 */
[----:B-1----:R-:W-:-:S05]  /*112f0*/  @P0 IMAD.HI.U32 R4, R0, R7, RZ ;  /* 0x0000000700040227 */ /* 0x002fca00078e00ff */
[----:B---3--:R-:W-:-:S07]  /*11300*/  @P0 SHF.R.U32.HI R5, RZ, R9, R4 ;  /* 0x00000009ff050219 */ /* 0x008fce0000011604 */
[----:B------:R-:W-:Y:S02]  /*11310*/  USHF.R.S32.HI UR6, URZ, 0x1f, UR11 ;  /* 0x0000001f3f067899 */ /* 0x000fe4000801140b */
[----:B------:R-:W-:Y:S01]  /*11320*/  IMAD R7, RZ, RZ, -UR11 ;  /* 0x8000000bff077e24 */ /* 0x000fe2000f8e02ff */
[----:B------:R-:W-:Y:S02]  /*11330*/  UIMAD.WIDE.U32 UR4, UR11, UR8, URZ ;  /* 0x000000080b0472a5 */ /* 0x000fe4000f8e003f */
[----:B------:R-:W-:Y:S01]  /*11340*/  UIMAD UR6, UR6, UR8, URZ ;  /* 0x00000008060672a4 */ /* 0x000fe2000f8e023f */
[----:B----4-:R-:W-:Y:S01]  /*11350*/  IMAD R9, R8, R7, UR10 ;  /* 0x0000000a08097e24 */ /* 0x010fe2000f8e0207 */
[----:B------:R-:W-:Y:S01]  /*11360*/  USHF.R.S32.HI UR8, URZ, 0x1f, UR7 ;  /* 0x0000001f3f087899 */ /* 0x000fe20008011407 */
[----:B------:R-:W-:Y:S01]  /*11370*/  IMAD.MOV R7, RZ, RZ, -R5 ;  /* 0x000000ffff077224 */ /* 0x000fe200078e0a05 */
[----:B------:R-:W-:Y:S01]  /*11380*/  UIMAD UR6, UR11, UR9, UR6 ;  /* 0x000000090b0672a4 */ /* 0x000fe2000f8e0206 */
[----:B------:R-:W-:Y:S01]  /*11390*/  IMAD.U32 R3, RZ, RZ, UR5 ;  /* 0x00000005ff037e24 */ /* 0x000fe2000f8e00ff */
[----:B------:R-:W-:Y:S01]  /*113a0*/  SHF.R.S32.HI R4, RZ, 0x1f, R9 ;  /* 0x0000001fff047819 */ /* 0x000fe20000011409 */
[----:B------:R-:W-:Y:S01]  /*113b0*/  IMAD.U32 R2, RZ, RZ, UR4 ;  /* 0x00000004ff027e24 */ /* 0x000fe2000f8e00ff */
[----:B------:R-:W-:Y:S01]  /*113c0*/  UIADD3 UR6, UR5, UR6, URZ ;  /* 0x0000000605067290 */ /* 0x000fe2000fffe03f */
[----:B0-----:R-:W-:-:S02]  /*113d0*/  IMAD R12, R10, UR8, RZ ;  /* 0x000000080a0c7c24 */ /* 0x001fc4000f8e02ff */
[----:B------:R-:W-:Y:S01]  /*113e0*/  ULDC.64 UR4, c[0x0][0xbe0] ;  /* 0x0002f80000047ab9 */ /* 0x000fe20000000a00 */
[----:B------:R-:W-:Y:S02]  /*113f0*/  IMAD R7, R6, R7, R0 ;  /* 0x0000000706077224 */ /* 0x000fe400078e0200 */
[----:B------:R-:W-:Y:S02]  /*11400*/  IMAD.U32 R3, RZ, RZ, UR6 ;  /* 0x00000006ff037e24 */ /* 0x000fe4000f8e00ff */
[----:B------:R-:W-:Y:S01]  /*11410*/  IMAD R11, R11, UR7, R12 ;  /* 0x000000070b0b7c24 */ /* 0x000fe2000f8e020c */
[----:B------:R-:W-:Y:S01]  /*11420*/  SHF.R.S32.HI R0, RZ, 0x1f, R7 ;  /* 0x0000001fff007819 */ /* 0x000fe20000011407 */
[----:B------:R-:W-:-:S04]  /*11430*/  IMAD.WIDE.U32 R2, R10, UR7, R2 ;  /* 0x000000070a027c25 */ /* 0x000fc8000f8e0002 */
[----:B------:R-:W-:Y:S02]  /*11440*/  IMAD.IADD R3, R11, 0x1, R3 ;  /* 0x000000010b037824 */ /* 0x000fe400078e0203 */
[----:B------:R-:W-:Y:S02]  /*11450*/  IMAD R4, R4, UR4, RZ ;  /* 0x0000000404047c24 */ /* 0x000fe4000f8e02ff */
[----:B------:R-:W-:-:S04]  /*11460*/  IMAD.WIDE.U32 R2, R9, UR4, R2 ;  /* 0x0000000409027c25 */ /* 0x000fc8000f8e0002 */
[----:B------:R-:W-:Y:S01]  /*11470*/  IMAD R4, R9, UR5, R4 ;  /* 0x0000000509047c24 */ /* 0x000fe2000f8e0204 */
[----:B------:R-:W-:Y:S01]  /*11480*/  SHF.R.S32.HI R9, RZ, 0x1f, R5 ;  /* 0x0000001fff097819 */ /* 0x000fe20000011405 */
[----:B------:R-:W-:Y:S01]  /*11490*/  ULDC.64 UR4, c[0x0][0xbc8] ;  /* 0x0002f20000047ab9 */ /* 0x000fe20000000a00 */
[----:B------:R-:W-:Y:S01]  /*114a0*/  IADD3 R2, P0, R5, R2, RZ ;  /* 0x0000000205027210 */ /* 0x000fe20007f1e0ff */
[----:B------:R-:W-:-:S03]  /*114b0*/  IMAD R0, R0, UR4, RZ ;  /* 0x0000000400007c24 */ /* 0x000fc6000f8e02ff */
[----:B------:R-:W-:Y:S01]  /*114c0*/  IADD3.X R3, R9, R3, R4, P0, !PT ;  /* 0x0000000309037210 */ /* 0x000fe200007fe404 */
[C---:B------:R-:W-:Y:S02]  /*114d0*/  IMAD R5, R7.reuse, UR5, R0 ;  /* 0x0000000507057c24 */ /* 0x040fe4000f8e0200 */
[----:B------:R-:W-:Y:S01]  /*114e0*/  IMAD.WIDE.U32 R2, R7, UR4, R2 ;  /* 0x0000000407027c25 */ /* 0x000fe2000f8e0002 */
[----:B------:R-:W-:-:S04]  /*114f0*/  ULDC.64 UR4, c[0x0][0xba8] ;  /* 0x0002ea0000047ab9 */ /* 0x000fc80000000a00 */
[----:B------:R-:W-:Y:S02]  /*11500*/  IADD3 R3, R3, R5, RZ ;  /* 0x0000000503037210 */ /* 0x000fe40007ffe0ff */
[----:B------:R-:W-:-:S04]  /*11510*/  LEA R4, P0, R2, UR4, 0x2 ;  /* 0x0000000402047c11 */ /* 0x000fc8000f8010ff */
[----:B------:R-:W-:Y:S01]  /*11520*/  LEA.HI.X R5, R2, UR5, R3, 0x2, P0 ;  /* 0x0000000502057c11 */ /* 0x000fe200080f1403 */
[----:B------:R-:W-:-:S05]  /*11530*/  IMAD.MOV.U32 R3, RZ, RZ, -0x800000 ;  /* 0xff800000ff037424 */ /* 0x000fca00078e00ff */
[----:B------:R0:W-:Y:S01]  /*11540*/  STG.E desc[UR36][R4.64], R3 ;  /* 0x0000000304007986 */ /* 0x0001e2000c101924 */
[----:B------:R-:W-:Y:S05]  /*11550*/  BRA `(.L_x_970) ;  /* 0x0000004000047947 */ /* 0x000fea0003800000 */
.L_x_968:
        /* <DEDUP_REMOVED lines=18> */
.L_x_1060:
[----:B------:R-:W-:Y:S01]  /*11680*/  ULDC UR7, c[0x0][0xc50] ;  /* 0x0003140000077ab9 */ /* 0x000fe20000000800 */
[----:B------:R-:W-:Y:S01]  /*11690*/  UMOV UR41, UR6 ;  /* 0x0000000600297c82 */ /* 0x000fe20008000000 */
[----:B------:R-:W-:-:S11]  /*116a0*/  UISETP.NE.AND UP0, UPT, UR7, 0x1, UPT ;  /* 0x000000010700788c */ /* 0x000fd6000bf05270 */
[----:B------:R-:W-:Y:S01]  /*116b0*/  @UP0 ULDC UR4, c[0x0][0xc54] ;  /* 0x0003150000040ab9 */ /* 0x000fe20000000800 */
[----:B------:R-:W-:Y:S01]  /*116c0*/  @UP0 ULDC UR8, c[0x0][0xc58] ;  /* 0x0003160000080ab9 */ /* 0x000fe20000000800 */
[----:B------:R-:W-:-:S04]  /*116d0*/  UIMAD.WIDE.U32 UR4, UR6, UR4, URZ ;  /* 0x00000004060472a5 */ /* 0x000fc8000f8e003f */
[----:B------:R-:W-:-:S12]  /*116e0*/  @UP0 USHF.R.U32.HI UR41, URZ, UR8, UR5 ;  /* 0x000000083f290299 */ /* 0x000fd80008011605 */
.L_x_1061:
[----:B------:R-:W-:Y:S01]  /*116f0*/  ISETP.GE.AND P0, PT, R26, RZ, PT ;  /* 0x000000ff1a00720c */ /* 0x000fe20003f06270 */
[----:B------:R-:W-:Y:S01]  /*11700*/  UIADD3 UR47, -UR41, URZ, URZ ;  /* 0x0000003f292f7290 */ /* 0x000fe2000fffe13f */
[----:B------:R-:W-:Y:S02]  /*11710*/  IMAD.MOV.U32 R28, RZ, RZ, 0x1 ;  /* 0x00000001ff1c7424 */ /* 0x000fe400078e00ff */
[----:B------:R-:W-:Y:S01]  /*11720*/  IMAD.MOV.U32 R0, RZ, RZ, RZ ;  /* 0x000000ffff007224 */ /* 0x000fe200078e00ff */
[----:B------:R-:W-:Y:S01]  /*11730*/  UIMAD UR47, UR7, UR47, UR6 ;  /* 0x0000002f072f72a4 */ /* 0x000fe2000f8e0206 */
[----:B------:R-:W-:-:S07]  /*11740*/  IMAD.MOV.U32 R6, RZ, RZ, 0x1 ;  /* 0x00000001ff067424 */ /* 0x000fce00078e00ff */
[----:B------:R-:W-:Y:S05]  /*11750*/  @!P0 BRA `(.L_x_1062) ;  /* 0x0000003800bc8947 */ /* 0x000fea0003800000 */
[----:B------:R-:W0:Y:S01]  /*11760*/  LDC.64 R2, c[0x0][0xa28] ;  /* 0x00028a00ff027b82 */ /* 0x000e220000000a00 */
[----:B------:R-:W-:Y:S01]  /*11770*/  IMAD.MOV.U32 R22, RZ, RZ, RZ ;  /* 0x000000ffff167224 */ /* 0x000fe200078e00ff */
[----:B------:R-:W-:Y:S01]  /*11780*/  ULDC UR4, c[0x0][0x448] ;  /* 0x0001120000047ab9 */ /* 0x000fe20000000800 */
[----:B------:R-:W-:Y:S01]  /*11790*/  ULDC UR6, c[0x0][0x2f0] ;  /* 0x0000bc0000067ab9 */ /* 0x000fe20000000800 */
[----:B------:R-:W-:Y:S01]  /*117a0*/  ULDC UR10, c[0x0][0x288] ;  /* 0x0000a200000a7ab9 */ /* 0x000fe20000000800 */
[----:B0-----:R-:W-:-:S04]  /*117b0*/  ISETP.NE.U32.AND P0, PT, R2, RZ, PT ;  /* 0x000000ff0200720c */ /* 0x001fc80003f05070 */
[----:B------:R-:W-:-:S13]  /*117c0*/  ISETP.NE.AND.EX P0, PT, R3, RZ, PT, P0 ;  /* 0x000000ff0300720c */ /* 0x000fda0003f05300 */
[----:B------:R-:W0:Y:S02]  /*117d0*/  @P0 LDC.64 R2, c[0x0][0xa28] ;  /* 0x00028a00ff020b82 */ /* 0x000e240000000a00 */
[----:B0-----:R-:W-:-:S05]  /*117e0*/  @P0 IMAD.WIDE R2, R26, 0x4, R2 ;  /* 0x000000041a020825 */ /* 0x001fca00078e0202 */
[----:B------:R0:W5:Y:S01]  /*117f0*/  @P0 LDG.E R22, desc[UR36][R2.64] ;  /* 0x0000002402160981 */ /* 0x000162000c1e1900 */
[----:B------:R-:W1:Y:S01]  /*11800*/  S2UR UR42, SR_CTAID.X ;  /* 0x00000000002a79c3 */ /* 0x000e620000002500 */
[----:B------:R-:W-:-:S03]  /*11810*/  UISETP.NE.AND UP1, UPT, UR4, 0x1, UPT ;  /* 0x000000010400788c */ /* 0x000fc6000bf25270 */
[----:B------:R-:W-:Y:S01]  /*11820*/  ULDC.64 UR4, c[0x0][0x418] ;  /* 0x0001060000047ab9 */ /* 0x000fe20000000a00 */
[----:B------:R-:W-:Y:S02]  /*11830*/  UP2UR UR50, UPR, URZ, 0x2 ;  /* 0x000000023f327883 */ /* 0x000fe40008000000 */
[----:B------:R-:W-:-:S03]  /*11840*/  UISETP.NE.U32.AND UP0, UPT, UR4, URZ, UPT ;  /* 0x0000003f0400728c */ /* 0x000fc6000bf05070 */
[----:B------:R-:W-:Y:S01]  /*11850*/  ULDC UR4, c[0x0][0x424] ;  /* 0x0001090000047ab9 */ /* 0x000fe20000000800 */
[----:B------:R-:W-:Y:S01]  /*11860*/  UISETP.NE.AND.EX UP0, UPT, UR5, URZ, UPT, UP0 ;  /* 0x0000003f0500728c */ /* 0x000fe2000bf05300 */
[----:B------:R-:W-:Y:S02]  /*11870*/  @UP1 ULDC UR9, c[0x0][0x450] ;  /* 0x0001140000091ab9 */ /* 0x000fe40000000800 */
[----:B------:R-:W-:Y:S01]  /*11880*/  @UP1 ULDC UR5, c[0x0][0x44c] ;  /* 0x0001130000051ab9 */ /* 0x000fe20000000800 */
[----:B------:R-:W-:-:S04]  /*11890*/  USEL UR43, UR4, 0x1, UP0 ;  /* 0x00000001042b7887 */ /* 0x000fc80008000000 */
[----:B------:R-:W-:Y:S02]  /*118a0*/  UIMAD UR7, UR43, UR6, 0x5f ;  /* 0x0000005f2b0774a4 */ /* 0x000fe4000f8e0206 */
[----:B------:R-:W-:Y:S02]  /*118b0*/  UIMAD UR43, UR43, UR6, URZ ;  /* 0x000000062b2b72a4 */ /* 0x000fe4000f8e023f */
[----:B------:R-:W-:Y:S02]  /*118c0*/  UIMAD.WIDE UR6, UR7, 0x2aaaaaab, URZ ;  /* 0x2aaaaaab070678a5 */ /* 0x000fe4000f8e023f */
[----:B-1----:R-:W-:Y:S02]  /*118d0*/  USHF.L.U32 UR42, UR42, 0x7, URZ ;  /* 0x000000072a2a7899 */ /* 0x002fe4000800063f */
[----:B------:R-:W-:Y:S02]  /*118e0*/  USHF.R.U32.HI UR44, URZ, 0x1f, UR7 ;  /* 0x0000001f3f2c7899 */ /* 0x000fe40008011607 */
[----:B------:R-:W-:-:S02]  /*118f0*/  UIADD3 UR8, UR42, 0x7f, URZ ;  /* 0x0000007f2a087890 */ /* 0x000fc4000fffe03f */
[----:B------:R-:W-:Y:S02]  /*11900*/  ULEA.HI.SX32 UR44, UR7, UR44, 0x1c ;  /* 0x0000002c072c7291 */ /* 0x000fe4000f8fe23f */
[----:B------:R-:W-:-:S04]  /*11910*/  UIMAD.WIDE.U32 UR4, UR8, UR5, URZ ;  /* 0x00000005080472a5 */ /* 0x000fc8000f8e003f */
[----:B------:R-:W-:Y:S02]  /*11920*/  @UP1 USHF.R.U32.HI UR8, URZ, UR9, UR5 ;  /* 0x000000093f081299 */ /* 0x000fe40008011605 */
[----:B------:R-:W-:Y:S01]  /*11930*/  UIADD3 UR9, UR43, 0x1, -UR10 ;  /* 0x000000012b097890 */ /* 0x000fe2000fffe80a */
[----:B------:R-:W-:Y:S02]  /*11940*/  ULDC.64 UR4, c[0x0][0x9e0] ;  /* 0x0002780000047ab9 */ /* 0x000fe40000000a00 */
[----:B------:R-:W-:Y:S02]  /*11950*/  UISETP.GE.AND UP0, UPT, UR5, 0x1, UPT ;  /* 0x000000010500788c */ /* 0x000fe4000bf06270 */
[----:B------:R-:W-:-:S04]  /*11960*/  UIADD3 UR9, UR9, UR8, URZ ;  /* 0x0000000809097290 */ /* 0x000fc8000fffe03f */
[----:B------:R-:W-:Y:S01]  /*11970*/  PLOP3.LUT P1, PT, PT, PT, UP0, 0x80, 0x0 ;  /* 0x000000000000781c */ /* 0x000fe20003f2f008 */
[----:B------:R-:W-:-:S12]  /*11980*/  UIADD3 UR4, UR9, UR4, URZ ;  /* 0x0000000409047290 */ /* 0x000fd8000fffe03f */
[----:B0-----:R-:W-:Y:S05]  /*11990*/  @!P1 BRA `(.L_x_1063) ;  /* 0x0000000000449947 */ /* 0x001fea0003800000 */
        /* <DEDUP_REMOVED lines=10> */
.L_x_1064:
[----:B------:R-:W-:-:S11]  /*11a40*/  UISETP.NE.AND UP0, UPT, UR5, 0x1, UPT ;  /* 0x000000010500788c */ /* 0x000fd6000bf05270 */
[----:B------:R-:W-:Y:S02]  /*11a50*/  @UP0 ULDC.64 UR12, c[0x0][0x9e8] ;  /* 0x00027a00000c0ab9 */ /* 0x000fe40000000a00 */
[----:B------:R-:W-:-:S04]  /*11a60*/  UIMAD.WIDE.U32 UR6, UR8, UR12, URZ ;  /* 0x0000000c080672a5 */ /* 0x000fc8000f8e003f */
[----:B------:R-:W-:-:S12]  /*11a70*/  @UP0 USHF.R.U32.HI UR8, URZ, UR13, UR7 ;  /* 0x0000000d3f080299 */ /* 0x000fd80008011607 */
.L_x_1065:
[----:B------:R-:W-:-:S04]  /*11a80*/  UIMAD UR8, UR8, UR5, UR5 ;  /* 0x00000005080872a4 */ /* 0x000fc8000f8e0205 */
[----:B------:R-:W-:-:S04]  /*11a90*/  UISETP.LT.AND UP0, UPT, UR4, UR8, UPT ;  /* 0x000000080400728c */ /* 0x000fc8000bf01270 */
[----:B------:R-:W-:-:S12]  /*11aa0*/  USEL UR4, UR4, UR8, UP0 ;  /* 0x0000000804047287 */ /* 0x000fd80008000000 */
.L_x_1063:
[----:B------:R-:W-:Y:S02]  /*11ab0*/  UISETP.NE.AND UP0, UPT, UR50, URZ, UPT ;  /* 0x0000003f3200728c */ /* 0x000fe4000bf05270 */
[----:B------:R-:W-:-:S03]  /*11ac0*/  UIADD3 UR6, UR4, 0x5f, URZ ;  /* 0x0000005f04067890 */ /* 0x000fc6000fffe03f */
[----:B------:R-:W-:Y:S01]  /*11ad0*/  UMOV UR4, UR42 ;  /* 0x0000002a00047c82 */ /* 0x000fe20008000000 */
[----:B------:R-:W-:-:S04]  /*11ae0*/  UIMAD.WIDE UR6, UR6, 0x2aaaaaab, URZ ;  /* 0x2aaaaaab060678a5 */ /* 0x000fc8000f8e023f */
[----:B------:R-:W-:Y:S01]  /*11af0*/  USHF.R.U32.HI UR45, URZ, 0x1f, UR7 ;  /* 0x0000001f3f2d7899 */ /* 0x000fe20008011607 */
[----:B------:R-:W-:Y:S02]  /*11b00*/  @UP0 ULDC UR8, c[0x0][0x44c] ;  /* 0x0001130000080ab9 */ /* 0x000fe40000000800 */
[----:B------:R-:W-:Y:S01]  /*11b10*/  @UP0 ULDC UR6, c[0x0][0x450] ;  /* 0x0001140000060ab9 */ /* 0x000fe20000000800 */
[----:B------:R-:W-:Y:S02]  /*11b20*/  UIMAD.WIDE.U32 UR8, UR42, UR8, URZ ;  /* 0x000000082a0872a5 */ /* 0x000fe4000f8e003f */
[----:B------:R-:W-:Y:S02]  /*11b30*/  ULEA.HI.SX32 UR45, UR7, UR45, 0x1c ;  /* 0x0000002d072d7291 */ /* 0x000fe4000f8fe23f */
[----:B------:R-:W-:Y:S02]  /*11b40*/  @UP0 USHF.R.U32.HI UR4, URZ, UR6, UR9 ;  /* 0x000000063f040299 */ /* 0x000fe40008011609 */
[----:B------:R-:W-:-:S02]  /*11b50*/  UISETP.LT.AND UP0, UPT, UR44, UR45, UPT ;  /* 0x0000002d2c00728c */ /* 0x000fc4000bf01270 */
[----:B------:R-:W-:Y:S01]  /*11b60*/  UIADD3 UR4, UR4, -UR10, UR43 ;  /* 0x8000000a04047290 */ /* 0x000fe2000fffe02b */
[----:B------:R-:W-:Y:S01]  /*11b70*/  ULDC UR8, c[0x0][0x9dc] ;  /* 0x0002770000087ab9 */ /* 0x000fe20000000800 */
[----:B------:R-:W-:Y:S02]  /*11b80*/  USEL UR12, UR44, UR45, UP0 ;  /* 0x0000002d2c0c7287 */ /* 0x000fe40008000000 */
[----:B------:R-:W-:Y:S01]  /*11b90*/  UIADD3 UR8, UR4, -UR8, URZ ;  /* 0x8000000804087290 */ /* 0x000fe2000fffe03f */
[----:B------:R-:W-:Y:S11]  /*11ba0*/  @!P1 BRA `(.L_x_1066) ;  /* 0x0000000000449947 */ /* 0x000ff60003800000 */
        /* <DEDUP_REMOVED lines=10> */
.L_x_1067:
[----:B------:R-:W-:-:S11]  /*11c50*/  UISETP.NE.AND UP0, UPT, UR5, 0x1, UPT ;  /* 0x000000010500788c */ /* 0x000fd6000bf05270 */
[----:B------:R-:W-:Y:S02]  /*11c60*/  @UP0 ULDC.64 UR10, c[0x0][0x9e8] ;  /* 0x00027a00000a0ab9 */ /* 0x000fe40000000a00 */
[----:B------:R-:W-:-:S04]  /*11c70*/  UIMAD.WIDE.U32 UR6, UR4, UR10, URZ ;  /* 0x0000000a040672a5 */ /* 0x000fc8000f8e003f */
[----:B------:R-:W-:-:S12]  /*11c80*/  @UP0 USHF.R.U32.HI UR4, URZ, UR11, UR7 ;  /* 0x0000000b3f040299 */ /* 0x000fd80008011607 */
.L_x_1068:
[----:B------:R-:W-:-:S04]  /*11c90*/  UIMAD UR4, UR4, UR5, URZ ;  /* 0x00000005040472a4 */ /* 0x000fc8000f8e023f */
[----:B------:R-:W-:-:S04]  /*11ca0*/  UISETP.LT.AND UP0, UPT, UR8, UR4, UPT ;  /* 0x000000040800728c */ /* 0x000fc8000bf01270 */
[----:B------:R-:W-:-:S12]  /*11cb0*/  USEL UR8, UR8, UR4, !UP0 ;  /* 0x0000000408087287 */ /* 0x000fd8000c000000 */
.L_x_1066:
[----:B------:R-:W-:Y:S02]  /*11cc0*/  UIMAD.WIDE UR4, UR8, 0x2aaaaaab, URZ ;  /* 0x2aaaaaab080478a5 */ /* 0x000fe4000f8e023f */
[----:B------:R-:W-:Y:S02]  /*11cd0*/  USHF.R.U32.HI UR9, URZ, 0x10, UR47 ;  /* 0x000000103f097899 */ /* 0x000fe4000801162f */
[----:B------:R-:W-:Y:S02]  /*11ce0*/  USHF.R.U32.HI UR4, URZ, 0x1f, UR5 ;  /* 0x0000001f3f047899 */ /* 0x000fe40008011605 */
[----:B------:R-:W-:Y:S02]  /*11cf0*/  ULOP3.LUT UR47, UR47, 0xffff, URZ, 0xc0, !UPT ;  /* 0x0000ffff2f2f7892 */ /* 0x000fe4000f8ec03f */
[----:B------:R-:W-:Y:S01]  /*11d00*/  ULEA.HI.SX32 UR4, UR5, UR4, 0x1c ;  /* 0x0000000405047291 */ /* 0x000fe2000f8fe23f */
[----:B------:R-:W-:-:S03]  /*11d10*/  UMOV UR40, URZ ;  /* 0x0000003f00287c82 */ /* 0x000fc60008000000 */
[----:B------:R-:W-:-:S04]  /*11d20*/  UISETP.LT.AND UP0, UPT, URZ, UR4, UPT ;  /* 0x000000043f00728c */ /* 0x000fc8000bf01270 */
[----:B------:R-:W-:Y:S02]  /*11d30*/  USEL UR46, URZ, UR4, !UP0 ;  /* 0x000000043f2e7287 */ /* 0x000fe4000c000000 */
[----:B------:R-:W-:Y:S02]  /*11d40*/  UISETP.NE.AND UP0, UPT, UR9, URZ, UPT ;  /* 0x0000003f0900728c */ /* 0x000fe4000bf05270 */
[----:B------:R-:W-:-:S06]  /*11d50*/  UISETP.GT.AND UP1, UPT, UR12, UR46, UPT ;  /* 0x0000002e0c00728c */ /* 0x000fcc000bf24270 */
[----:B------:R-:W-:-:S03]  /*11d60*/  PLOP3.LUT P0, PT, PT, PT, UP1, 0x80, 0x0 ;  /* 0x000000000000781c */ /* 0x000fc60003f0f018 */
[----:B------:R-:W-:-:S10]  /*11d70*/  @!UP0 ULDC UR9, c[0x0][0x9f0] ;  /* 0x00027c0000098ab9 */ /* 0x000fd40000000800 */
[----:B------:R-:W-:Y:S05]  /*11d80*/  @!P0 BRA `(.L_x_1069) ;  /* 0x00000000007c8947 */ /* 0x000fea0003800000 */
[----:B------:R-:W-:Y:S01]  /*11d90*/  IABS R0, UR9 ;  /* 0x0000000900007c13 */ /* 0x000fe20008000000 */
[----:B------:R-:W-:Y:S02]  /*11da0*/  UIADD3 UR4, UR9, -0x1, UR12 ;  /* 0xffffffff09047890 */ /* 0x000fe4000fffe00c */
[----:B------:R-:W-:Y:S02]  /*11db0*/  IABS R4, UR9 ;  /* 0x0000000900047c13 */ /* 0x000fe40008000000 */
[----:B------:R-:W-:Y:S01]  /*11dc0*/  R2UR UR10, R0 ;  /* 0x00000000000a72ca */ /* 0x000fe200000e0000 */
[----:B------:R-:W-:-:S03]  /*11dd0*/  UIADD3 UR6, -UR46, UR4, URZ ;  /* 0x000000042e067290 */ /* 0x000fc6000fffe13f */
[----:B------:R-:W-:-:S03]  /*11de0*/  UMOV UR4, URZ ;  /* 0x0000003f00047c82 */ /* 0x000fc60008000000 */
[----:B------:R-:W-:Y:S01]  /*11df0*/  IABS R3, UR6 ;  /* 0x0000000600037c13 */ /* 0x000fe20008000000 */
[----:B------:R-:W-:-:S03]  /*11e00*/  ULOP3.LUT UR6, UR6, UR9, URZ, 0x3c, !UPT ;  /* 0x0000000906067292 */ /* 0x000fc6000f8e3c3f */
[----:B------:R-:W-:Y:S02]  /*11e10*/  R2UR UR8, R3 ;  /* 0x00000000030872ca */ /* 0x000fe400000e0000 */
        /* <DEDUP_REMOVED lines=22> */
.L_x_1069:
[----:B------:R-:W-:Y:S02]  /*11f80*/  UIMAD UR51, UR47, UR40, UR46 ;  /* 0x000000282f3372a4 */ /* 0x000fe4000f8e022e */
[----:B------:R-:W-:Y:S01]  /*11f90*/  IMAD.U32 R0, RZ, RZ, UR40 ;  /* 0x00000028ff007e24 */ /* 0x000fe2000f8e00ff */
[----:B------:R-:W-:Y:S01]  /*11fa0*/  MOV R6, 0x1 ;  /* 0x0000000100067802 */ /* 0x000fe20000000f00 */
[----:B------:R-:W-:Y:S02]  /*11fb0*/  IMAD.MOV.U32 R28, RZ, RZ, 0x1 ;  /* 0x00000001ff1c7424 */ /* 0x000fe400078e00ff */
[----:B------:R-:W-:-:S05]  /*11fc0*/  IMAD.U32 R19, RZ, RZ, UR51 ;  /* 0x00000033ff137e24 */ /* 0x000fca000f8e00ff */
[----:B------:R-:W-:Y:S01]  /*11fd0*/  VIADDMNMX R19, R19, R0, UR12, PT ;  /* 0x0000000c13137e46 */ /* 0x000fe2000b800100 */
[----:B------:R-:W-:-:S03]  /*11fe0*/  IMAD.MOV.U32 R0, RZ, RZ, RZ ;  /* 0x000000ffff007224 */ /* 0x000fc600078e00ff */
[----:B------:R-:W-:-:S13]  /*11ff0*/  ISETP.GT.AND P0, PT, R19, UR51, PT ;  /* 0x0000003313007c0c */ /* 0x000fda000bf04270 */
        /* <DEDUP_REMOVED lines=11> */
[----:B------:R-:W-:Y:S02]  /*120b0*/  IMAD.U32 R4, RZ, RZ, UR4 ;  /* 0x00000004ff047e24 */ /* 0x000fe4000f8e00ff */
        /* <DEDUP_REMOVED lines=8> */
[----:B------:R-:W-:Y:S02]  /*12140*/  IMAD.MOV.U32 R12, RZ, RZ, 0x1 ;  /* 0x00000001ff0c7424 */ /* 0x000fe400078e00ff */
[----:B------:R-:W-:-:S07]  /*12150*/  IMAD.MOV.U32 R13, RZ, RZ, RZ ;  /* 0x000000ffff0d7224 */ /* 0x000fce00078e00ff */
[----:B------:R-:W-:-:S07]  /*12160*/  LEPC R20, `(.L_x_1070) ;  /* 0x000000001014794e */ /* 0x000fce0000000000 */
[----:B0----5:R-:W-:Y:S05]  /*12170*/  CALL.ABS.NOINC R2 ;  /* 0x0000000002007343 */ /* 0x021fea0003c00000 */
.L_x_1070:
        /* <DEDUP_REMOVED lines=19> */
[----:B-1---5:R-:W-:Y:S05]  /*122b0*/  CALL.ABS.NOINC R2 ;  /* 0x0000000002007343 */ /* 0x022fea0003c00000 */
.L_x_1072:
[----:B------:R0:W1:Y:S01]  /*122c0*/  LDC.64 R2, c[0x4][R16] ;  /* 0x0100000010027b82 */ /* 0x0000620000000a00 */
[----:B------:R-:W-:Y:S01]  /*122d0*/  ULDC.64 UR4, c[0x4][0x88] ;  /* 0x0100220000047ab9 */ /* 0x000fe20000000a00 */
[----:B------:R-:W-:Y:S01]  /*122e0*/  ULDC.64 UR6, c[0x4][0x90] ;  /* 0x0100240000067ab9 */ /* 0x000fe20000000a00 */
[----:B------:R-:W-:Y:S02]  /*122f0*/  IMAD.U32 R4, RZ, RZ, UR4 ;  /* 0x00000004ff047e24 */ /* 0x000fe4000f8e00ff */
[----:B------:R-:W-:Y:S01]  /*12300*/  IMAD.U32 R5, RZ, RZ, UR5 ;  /* 0x00000005ff057e24 */ /* 0x000fe2000f8e00ff */
[----:B------:R-:W-:Y:S01]  /*12310*/  ULDC.64 UR4, c[0x4][0x18] ;  /* 0x0100060000047ab9 */ /* 0x000fe20000000a00 */
[----:B------:R-:W-:Y:S01]  /*12320*/  IMAD.U32 R6, RZ, RZ, UR6 ;  /* 0x00000006ff067e24 */ /* 0x000fe2000f8e00ff */
[----:B------:R-:W-:Y:S01]  /*12330*/  MOV R11, UR5 ;  /* 0x00000005000b7c02 */ /* 0x000fe20008000f00 */
[----:B------:R-:W-:Y:S02]  /*12340*/  IMAD.U32 R7, RZ, RZ, UR7 ;  /* 0x00000007ff077e24 */ /* 0x000fe4000f8e00ff */
[----:B------:R-:W-:-:S02]  /*12350*/  IMAD.U32 R10, RZ, RZ, UR4 ;  /* 0x00000004ff0a7e24 */ /* 0x000fc4000f8e00ff */
[----:B------:R-:W-:Y:S02]  /*12360*/  IMAD.MOV.U32 R8, RZ, RZ, 0x70 ;  /* 0x00000070ff087424 */ /* 0x000fe400078e00ff */
[----:B------:R-:W-:Y:S02]  /*12370*/  IMAD.MOV.U32 R12, RZ, RZ, 0x1 ;  /* 0x00000001ff0c7424 */ /* 0x000fe400078e00ff */
[----:B0-----:R-:W-:-:S07]  /*12380*/  IMAD.MOV.U32 R13, RZ, RZ, RZ ;  /* 0x000000ffff0d7224 */ /* 0x001fce00078e00ff */
[----:B------:R-:W-:-:S07]  /*12390*/  LEPC R20, `(.L_x_1071) ;  /* 0x000000001014794e */ /* 0x000fce0000000000 */
[----:B-1----:R-:W-:Y:S05]  /*123a0*/  CALL.ABS.NOINC R2 ;  /* 0x0000000002007343 */ /* 0x002fea0003c00000 */
.L_x_1071:
[----:B------:R-:W0:Y:S01]  /*123b0*/  LDC.64 R2, c[0x0][0x9f8] ;  /* 0x00027e00ff027b82 */ /* 0x000e220000000a00 */
[----:B------:R-:W-:-:S07]  /*123c0*/  IMAD.MOV.U32 R36, RZ, RZ, R26 ;  /* 0x000000ffff247224 */ /* 0x000fce00078e001a */
[----:B------:R-:W1:Y:S01]  /*123d0*/  LDC R17, c[0x0][0x430] ;  /* 0x00010c00ff117b82 */ /* 0x000e620000000800 */
[C---:B------:R-:W-:Y:S01]  /*123e0*/  IMAD.SHL.U32 R24, R25.reuse, 0x10, RZ ;  /* 0x0000001019187824 */ /* 0x040fe200078e00ff */
[----:B------:R-:W-:Y:S01]  /*123f0*/  LOP3.LUT R8, R25, 0x7f, RZ, 0xc0, !PT ;  /* 0x0000007f19087812 */ /* 0x000fe200078ec0ff */
[----:B------:R-:W-:Y:S01]  /*12400*/  VIADD R31, R19, 0xffffffff ;  /* 0xffffffff131f7836 */ /* 0x000fe20000000000 */
[----:B------:R-:W-:Y:S01]  /*12410*/  LOP3.LUT R16, R16, 0xffffffdf, RZ, 0xc0, !PT ;  /* 0xffffffdf10107812 */ /* 0x000fe200078ec0ff */
[----:B------:R-:W-:Y:S01]  /*12420*/  ULDC UR4, c[0x0][0x2f4] ;  /* 0x0000bd0000047ab9 */ /* 0x000fe20000000800 */
[----:B0-----:R-:W-:-:S04]  /*12430*/  ISETP.NE.U32.AND P0, PT, R2, RZ, PT ;  /* 0x000000ff0200720c */ /* 0x001fc80003f05070 */
[----:B------:R-:W-:-:S13]  /*12440*/  ISETP.NE.AND.EX P0, PT, R3, RZ, PT, P0 ;  /* 0x000000ff0300720c */ /* 0x000fda0003f05300 */
[----:B------:R-:W0:Y:S02]  /*12450*/  @P0 LDC.64 R2, c[0x0][0x9f8] ;  /* 0x00027e00ff020b82 */ /* 0x000e240000000a00 */
[----:B0-----:R-:W-:-:S05]  /*12460*/  @P0 IMAD.WIDE R2, R26, 0x4, R2 ;  /* 0x000000041a020825 */ /* 0x001fca00078e0202 */
[----:B------:R0:W2:Y:S01]  /*12470*/  @P0 LDG.E R36, desc[UR36][R2.64] ;  /* 0x0000002402240981 */ /* 0x0000a2000c1e1900 */
[----:B------:R-:W-:Y:S02]  /*12480*/  LOP3.LUT R24, R24, 0x70, RZ, 0xc0, !PT ;  /* 0x0000007018187812 */ /* 0x000fe400078ec0ff */
[----:B------:R-:W-:Y:S02]  /*12490*/  SHF.R.U32.HI R0, RZ, 0x3, R8 ;  /* 0x00000003ff007819 */ /* 0x000fe40000011608 */
[----:B-1----:R-:W-:Y:S02]  /*124a0*/  ISETP.NE.AND P1, PT, R17, 0x1, PT ;  /* 0x000000011100780c */ /* 0x002fe40003f25270 */
[----:B------:R-:W-:-:S05]  /*124b0*/  LOP3.LUT R37, R24, R0, RZ, 0xfc, !PT ;  /* 0x0000000018257212 */ /* 0x000fca00078efcff */
[----:B------:R-:W-:-:S04]  /*124c0*/  IMAD R5, R31, 0x60, R37 ;  /* 0x000000601f057824 */ /* 0x000fc800078e0225 */
[C---:B-----5:R-:W-:Y:S01]  /*124d0*/  IMAD.IADD R10, R5.reuse, 0x1, R22 ;  /* 0x00000001050a7824 */ /* 0x060fe200078e0216 */
[----:B------:R-:W-:Y:S01]  /*124e0*/  ISETP.GE.AND P0, PT, R5, UR43, PT ;  /* 0x0000002b05007c0c */ /* 0x000fe2000bf06270 */
[----:B0-----:R-:W0:Y:S01]  /*124f0*/  @P1 LDC R3, c[0x0][0x434] ;  /* 0x00010d00ff031b82 */ /* 0x001e220000000800 */
[----:B------:R-:W-:Y:S01]  /*12500*/  @P1 LOP3.LUT R16, R16, 0x20, RZ, 0xfc, !PT ;  /* 0x0000002010101812 */ /* 0x000fe200078efcff */
[----:B------:R-:W-:Y:S01]  /*12510*/  IMAD.MOV.U32 R9, RZ, RZ, R10 ;  /* 0x000000ffff097224 */ /* 0x000fe200078e000a */
[----:B------:R-:W-:-:S05]  /*12520*/  ISETP.GT.U32.OR P0, PT, R37, 0x5f, P0 ;  /* 0x0000005f2500780c */ /* 0x000fca0000704470 */
[----:B------:R-:W1:Y:S08]  /*12530*/  @P1 LDC R11, c[0x0][0x438] ;  /* 0x00010e00ff0b1b82 */ /* 0x000e700000000800 */
[----:B------:R-:W3:Y:S08]  /*12540*/  @!P0 LDC.64 R6, c[0x0][0x428] ;  /* 0x00010a00ff068b82 */ /* 0x000ef00000000a00 */
[----:B------:R-:W4:Y:S01]  /*12550*/  @!P0 LDC.64 R4, c[0x0][0x418] ;  /* 0x00010600ff048b82 */ /* 0x000f220000000a00 */
[----:B0-----:R-:W-:-:S05]  /*12560*/  @P1 IMAD.HI.U32 R0, R10, R3, RZ ;  /* 0x000000030a001227 */ /* 0x001fca00078e00ff */
[----:B-1----:R-:W-:-:S04]  /*12570*/  @P1 SHF.R.U32.HI R9, RZ, R11, R0 ;  /* 0x0000000bff091219 */ /* 0x002fc80000011600 */
[--C-:B------:R-:W-:Y:S01]  /*12580*/  @!P0 SHF.R.S32.HI R3, RZ, 0x1f, R9.reuse ;  /* 0x0000001fff038819 */ /* 0x100fe20000011409 */
[----:B------:R-:W-:Y:S01]  /*12590*/  @!P0 IMAD.MOV.U32 R2, RZ, RZ, R9 ;  /* 0x000000ffff028224 */ /* 0x000fe200078e0009 */
[----:B------:R-:W-:Y:S01]  /*125a0*/  LOP3.LUT R16, R16, 0xfffffffb, RZ, 0xc0, !PT ;  /* 0xfffffffb10107812 */ /* 0x000fe200078ec0ff */
[----:B------:R-:W-:Y:S01]  /*125b0*/  UMOV UR5, 0xffffffff ;  /* 0xffffffff00057882 */ /* 0x000fe20000000000 */
[----:B--2---:R-:W-:Y:S01]  /*125c0*/  SHF.R.S32.HI R12, RZ, 0x1f, R36 ;  /* 0x0000001fff0c7819 */ /* 0x004fe20000011424 */
[----:B---3--:R-:W-:-:S04]  /*125d0*/  @!P0 IMAD.WIDE.U32 R2, R36, R6, R2 ;  /* 0x0000000624028225 */ /* 0x008fc800078e0002 */
[----:B------:R-:W-:Y:S01]  /*125e0*/  @!P0 IMAD R0, R12, R6, RZ ;  /* 0x000000060c008224 */ /* 0x000fe200078e02ff */
[----:B----4-:R-:W-:Y:S01]  /*125f0*/  @!P0 LEA R4, P1, R2, R4, 0x2 ;  /* 0x0000000402048211 */ /* 0x010fe200078210ff */
[----:B------:R0:W-:Y:S02]  /*12600*/  STL [R1], R12 ;  /* 0x0000000c01007387 */ /* 0x0001e40000100800 */
[----:B------:R-:W-:-:S04]  /*12610*/  @!P0 IMAD R7, R36, R7, R0 ;  /* 0x0000000724078224 */ /* 0x000fc800078e0200 */
[----:B------:R-:W-:-:S05]  /*12620*/  @!P0 IMAD.IADD R0, R3, 0x1, R7 ;  /* 0x0000000103008824 */ /* 0x000fca00078e0207 */
[----:B------:R-:W-:Y:S01]  /*12630*/  @!P0 LEA.HI.X R5, R2, R5, R0, 0x2, P1 ;  /* 0x0000000502058211 */ /* 0x000fe200008f1400 */
[----:B------:R-:W-:-:S06]  /*12640*/  IMAD.MOV.U32 R0, RZ, RZ, RZ ;  /* 0x000000ffff007224 */ /* 0x000fcc00078e00ff */
[----:B------:R1:W5:Y:S02]  /*12650*/  @!P0 LDG.E R0, desc[UR36][R4.64] ;  /* 0x0000002404008981 */ /* 0x000364000c1e1900 */
[----:B-1----:R-:W-:-:S04]  /*12660*/  SHF.L.U32 R4, R25, 0x3, RZ ;  /* 0x0000000319047819 */ /* 0x002fc800000006ff */
[----:B------:R-:W-:-:S04]  /*12670*/  LOP3.LUT R23, R4, 0x38, RZ, 0xc0, !PT ;  /* 0x0000003804177812 */ /* 0x000fc800078ec0ff */
[C---:B------:R-:W-:Y:S02]  /*12680*/  ISETP.GE.AND P2, PT, R23.reuse, UR4, PT ;  /* 0x0000000417007c0c */ /* 0x040fe4000bf46270 */
[C---:B------:R-:W-:Y:S02]  /*12690*/  LOP3.LUT R34, R23.reuse, 0x40, RZ, 0xfc, !PT ;  /* 0x0000004017227812 */ /* 0x040fe400078efcff */
[----:B------:R-:W-:Y:S02]  /*126a0*/  LOP3.LUT R33, R23, 0x80, RZ, 0xfc, !PT ;  /* 0x0000008017217812 */ /* 0x000fe400078efcff */
[----:B------:R-:W-:Y:S02]  /*126b0*/  ISETP.GE.AND P1, PT, R34, UR4, PT ;  /* 0x0000000422007c0c */ /* 0x000fe4000bf26270 */
[----:B------:R-:W-:-:S05]  /*126c0*/  ISETP.GE.AND P0, PT, R33, UR4, PT ;  /* 0x0000000421007c0c */ /* 0x000fca000bf06270 */
[----:B------:R-:W-:-:S04]  /*126d0*/  @P2 LOP3.LUT R16, R16, 0x4, RZ, 0xfc, !PT ;  /* 0x0000000410102812 */ /* 0x000fc800078efcff */
[----:B------:R-:W-:-:S04]  /*126e0*/  LOP3.LUT R16, R16, 0xfffffffe, RZ, 0xc0, !PT ;  /* 0xfffffffe10107812 */ /* 0x000fc800078ec0ff */
[----:B------:R-:W-:-:S04]  /*126f0*/  LOP3.LUT R16, R16, 0xfffffffd, RZ, 0xc0, !PT ;  /* 0xfffffffd10107812 */ /* 0x000fc800078ec0ff */
[----:B------:R-:W-:-:S04]  /*12700*/  @P1 LOP3.LUT R16, R16, 0x2, RZ, 0xfc, !PT ;  /* 0x0000000210101812 */ /* 0x000fc800078efcff */
[----:B------:R-:W-:Y:S01]  /*12710*/  @P0 LOP3.LUT R16, R16, 0x1, RZ, 0xfc, !PT ;  /* 0x0000000110100812 */ /* 0x000fe200078efcff */
[----:B0-----:R-:W-:Y:S06]  /*12720*/  BRA.DIV UR5, `(.L_x_1073) ;  /* 0x0000003205707947 */ /* 0x001fec000b800000 */
.L_x_1115:
[----:B------:R-:W2:Y:S01]  /*12730*/  LDL R2, [R1+0x4] ;  /* 0x0000040001027983 */ /* 0x000ea20000100800 */
[----:B------:R-:W-:Y:S01]  /*12740*/  ISETP.GT.U32.AND P1, PT, R37, 0x5f, PT ;  /* 0x0000005f2500780c */ /* 0x000fe20003f24070 */
[----:B------:R-:W-:Y:S01]  /*12750*/  IMAD.U32 R35, RZ, RZ, UR41 ;  /* 0x00000029ff237e24 */ /* 0x000fe2000f8e00ff */
[----:B------:R-:W-:Y:S01]  /*12760*/  LOP3.LUT R16, R16, 0xfffffff7, RZ, 0xc0, !PT ;  /* 0xfffffff710107812 */ /* 0x000fe200078ec0ff */
[----:B------:R-:W-:-:S03]  /*12770*/  IMAD.MOV R3, RZ, RZ, -R9 ;  /* 0x000000ffff037224 */ /* 0x000fc600078e0a09 */
[----:B------:R-:W-:Y:S01]  /*12780*/  SHF.R.S32.HI R35, RZ, 0x1f, R35 ;  /* 0x0000001fff237819 */ /* 0x000fe20000011423 */
[----:B------:R-:W-:-:S06]  /*12790*/  IMAD R10, R17, R3, R10 ;  /* 0x00000003110a7224 */ /* 0x000fcc00078e020a */
[----:B------:R-:W-:-:S04]  /*127a0*/  @P1 LOP3.LUT R16, R16, 0x8, RZ, 0xfc, !PT ;  /* 0x0000000810101812 */ /* 0x000fc800078efcff */
[----:B------:R-:W-:Y:S02]  /*127b0*/  LOP3.LUT R16, R16, 0xffffffef, RZ, 0xc0, !PT ;  /* 0xffffffef10107812 */ /* 0x000fe400078ec0ff */
[----:B--2---:R-:W-:-:S13]  /*127c0*/  R2UR UR4, R2 ;  /* 0x00000000020472ca */ /* 0x004fda00000e0000 */
[----:B------:R-:W-:-:S06]  /*127d0*/  ULOP3.LUT UR4, UR4, 0x2, URZ, 0xfc, !UPT ;  /* 0x0000000204047892 */ /* 0x000fcc000f8efc3f */
[----:B------:R-:W-:-:S05]  /*127e0*/  IMAD.U32 R2, RZ, RZ, UR4 ;  /* 0x00000004ff027e24 */ /* 0x000fca000f8e00ff */
[----:B------:R-:W-:-:S13]  /*127f0*/  ISETP.NE.AND P0, PT, R2, 0x3, PT ;  /* 0x000000030200780c */ /* 0x000fda0003f05270 */
[----:B------:R-:W-:Y:S01]  /*12800*/  @P0 LOP3.LUT R16, R16, 0x10, RZ, 0xfc, !PT ;  /* 0x0000001010100812 */ /* 0x000fe200078efcff */
[----:B------:R-:W-:Y:S06]  /*12810*/  @!P0 BRA `(.L_x_1074) ;  /* 0x0000000000048947 */ /* 0x000fec0003800000 */
[----:B------:R-:W-:Y:S01]  /*12820*/  BPT.TRAP 0x1 ;  /* 0x000000040000795c */ /* 0x000fe20000300000 */
.L_x_1074:
[----:B------:R-:W-:Y:S01]  /*12830*/  SHF.R.S32.HI R6, RZ, 0x1f, R10 ;  /* 0x0000001fff067819 */ /* 0x000fe2000001140a */
[----:B------:R-:W-:Y:S01]  /*12840*/  ULDC.64 UR4, c[0x0][0x328] ;  /* 0x0000ca0000047ab9 */ /* 0x000fe20000000a00 */
[----:B------:R-:W-:-:S03]  /*12850*/  R2UR UR6, R35 ;  /* 0x00000000230672ca */ /* 0x000fc600000e0000 */
        /* <DEDUP_REMOVED lines=11> */
[----:B------:R-:W-:Y:S01]  /*12910*/  IMAD.U32 R7, RZ, RZ, UR4 ;  /* 0x00000004ff077e24 */ /* 0x000fe2000f8e00ff */
[----:B------:R-:W-:-:S03]  /*12920*/  UIMAD UR4, UR6, UR4, URZ ;  /* 0x00000004060472a4 */ /* 0x000fc6000f8e023f */
[----:B------:R-:W-:Y:S01]  /*12930*/  IMAD.WIDE.U32 R2, R7, UR41, R2 ;  /* 0x0000002907027c25 */ /* 0x000fe2000f8e0002 */
[----:B------:R-:W-:Y:S01]  /*12940*/  UIMAD UR4, UR41, UR5, UR4 ;  /* 0x00000005290472a4 */ /* 0x000fe2000f8e0204 */
[----:B------:R-:W-:Y:S02]  /*12950*/  ULDC.64 UR6, c[0x0][0x318] ;  /* 0x0000c60000067ab9 */ /* 0x000fe40000000a00 */
[----:B------:R-:W-:-:S03]  /*12960*/  LEA R17, P0, R2, UR6, 0x1 ;  /* 0x0000000602117c11 */ /* 0x000fc6000f8008ff */
[----:B------:R-:W-:-:S05]  /*12970*/  VIADD R3, R3, UR4 ;  /* 0x0000000403037c36 */ /* 0x000fca0008000000 */
[----:B------:R-:W-:Y:S01]  /*12980*/  LEA.HI.X R18, R2, UR7, R3, 0x1, P0 ;  /* 0x0000000702127c11 */ /* 0x000fe200080f0c03 */
[----:B------:R-:W-:-:S05]  /*12990*/  IMAD.MOV.U32 R2, RZ, RZ, 0x1 ;  /* 0x00000001ff027424 */ /* 0x000fca00078e00ff */
[----:B------:R-:W-:-:S04]  /*129a0*/  SHF.L.U32 R2, R2, 0x1f, RZ ;  /* 0x0000001f02027819 */ /* 0x000fc800000006ff */
[----:B------:R-:W0:Y:S02]  /*129b0*/  SYNCS.PHASECHK.TRANS64.TRYWAIT P0, [UR48+0x30840], R2 ;  /* 0x03084002ff0075a7 */ /* 0x000e240008000170 */
[----:B0-----:R-:W-:Y:S05]  /*129c0*/  @!P0 BRA `(.L_x_1075) ;  /* 0x0000002c00e88947 */ /* 0x001fea0003800000 */
.L_x_1116:
[----:B------:R-:W-:Y:S01]  /*129d0*/  ULDC.64 UR4, c[0x0][0x300] ;  /* 0x0000c00000047ab9 */ /* 0x000fe20000000a00 */
[----:B------:R-:W-:Y:S01]  /*129e0*/  R2UR UR6, R35 ;  /* 0x00000000230672ca */ /* 0x000fe200000e0000 */
[----:B0-----:R-:W-:Y:S01]  /*129f0*/  IMAD R3, R6, UR4, RZ ;  /* 0x0000000406037c24 */ /* 0x001fe2000f8e02ff */
[----:B------:R-:W-:Y:S01]  /*12a00*/  SHF.R.U32.HI R27, RZ, 0x3, R8 ;  /* 0x00000003ff1b7819 */ /* 0x000fe20000011608 */
[----:B------:R-:W-:Y:S01]  /*12a10*/  IMAD.MOV.U32 R6, RZ, RZ, -0x60 ;  /* 0xffffffa0ff067424 */ /* 0x000fe200078e00ff */
[----:B------:R-:W-:Y:S01]  /*12a20*/  LOP3.LUT P3, RZ, R16, 0x4, RZ, 0xc0, !PT ;  /* 0x0000000410ff7812 */ /* 0x000fe2000786c0ff */
[----:B------:R-:W-:Y:S01]  /*12a30*/  IMAD R7, R10, UR5, R3 ;  /* 0x000000050a077c24 */ /* 0x000fe2000f8e0203 */
[----:B------:R-:W-:Y:S01]  /*12a40*/  LOP3.LUT P2, RZ, R16, 0x2, RZ, 0xc0, !PT ;  /* 0x0000000210ff7812 */ /* 0x000fe2000784c0ff */
[----:B------:R-:W-:Y:S01]  /*12a50*/  IMAD.WIDE.U32 R2, R10, UR4, RZ ;  /* 0x000000040a027c25 */ /* 0x000fe2000f8e00ff */
[----:B------:R-:W-:Y:S01]  /*12a60*/  ULDC.64 UR4, c[0x0][0x310] ;  /* 0x0000c40000047ab9 */ /* 0x000fe20000000a00 */
[----:B------:R-:W-:-:S02]  /*12a70*/  LOP3.LUT P1, RZ, R16, 0x1, RZ, 0xc0, !PT ;  /* 0x0000000110ff7812 */ /* 0x000fc4000782c0ff */
[----:B------:R-:W-:Y:S02]  /*12a80*/  IMAD.IADD R3, R3, 0x1, R7 ;  /* 0x0000000103037824 */ /* 0x000fe400078e0207 */
[----:B------:R-:W-:Y:S02]  /*12a90*/  IMAD R5, R5, UR4, RZ ;  /* 0x0000000405057c24 */ /* 0x000fe4000f8e02ff */
[----:B------:R-:W-:-:S04]  /*12aa0*/  IMAD.WIDE.U32 R2, R0, UR4, R2 ;  /* 0x0000000400027c25 */ /* 0x000fc8000f8e0002 */
[----:B------:R-:W-:Y:S01]  /*12ab0*/  IMAD R5, R0, UR5, R5 ;  /* 0x0000000500057c24 */ /* 0x000fe2000f8e0205 */
[----:B------:R-:W-:Y:S01]  /*12ac0*/  ULDC.64 UR4, c[0x0][0x308] ;  /* 0x0000c20000047ab9 */ /* 0x000fe20000000a00 */
[----:B------:R-:W-:Y:S02]  /*12ad0*/  IMAD R6, R31, R6, UR43 ;  /* 0x0000002b1f067e24 */ /* 0x000fe4000f8e0206 */
[----:B------:R-:W-:Y:S02]  /*12ae0*/  IMAD.IADD R3, R3, 0x1, R5 ;  /* 0x0000000103037824 */ /* 0x000fe400078e0205 */
[----:B------:R-:W-:Y:S01]  /*12af0*/  IMAD.U32 R5, RZ, RZ, UR4 ;  /* 0x00000004ff057e24 */ /* 0x000fe2000f8e00ff */
[----:B------:R-:W-:Y:S01]  /*12b00*/  UIMAD UR4, UR6, UR4, URZ ;  /* 0x00000004060472a4 */ /* 0x000fe2000f8e023f */
[----:B------:R-:W-:Y:S02]  /*12b10*/  IMAD.IADD R6, R6, 0x1, -R27 ;  /* 0x0000000106067824 */ /* 0x000fe400078e0a1b */
[----:B------:R-:W-:Y:S01]  /*12b20*/  IMAD.WIDE.U32 R2, R5, UR41, R2 ;  /* 0x0000002905027c25 */ /* 0x000fe2000f8e0002 */
[----:B------:R-:W-:Y:S01]  /*12b30*/  UIMAD UR4, UR41, UR5, UR4 ;  /* 0x00000005290472a4 */ /* 0x000fe2000f8e0204 */
[----:B------:R-:W-:-:S02]  /*12b40*/  ULDC.64 UR6, c[0x0][0x2e8] ;  /* 0x0000ba0000067ab9 */ /* 0x000fc40000000a00 */
[----:B------:R-:W-:Y:S01]  /*12b50*/  IMAD.SHL.U32 R30, R8, 0x8, RZ ;  /* 0x00000008081e7824 */ /* 0x000fe200078e00ff */
[----:B------:R-:W-:Y:S02]  /*12b60*/  LEA R0, P0, R2, UR6, 0x1 ;  /* 0x0000000602007c11 */ /* 0x000fe4000f8008ff */
[----:B------:R-:W-:Y:S01]  /*12b70*/  IADD3 R7, R3, UR4, RZ ;  /* 0x0000000403077c10 */ /* 0x000fe2000fffe0ff */
[----:B------:R-:W-:Y:S01]  /*12b80*/  UMOV UR4, 0xffffffff ;  /* 0xffffffff00047882 */ /* 0x000fe20000000000 */
[----:B------:R-:W-:Y:S02]  /*12b90*/  LOP3.LUT R3, R4, 0x1c0, RZ, 0xc0, !PT ;  /* 0x000001c004037812 */ /* 0x000fe400078ec0ff */
[----:B------:R-:W-:Y:S02]  /*12ba0*/  LEA.HI.X R7, R2, UR7, R7, 0x1, P0 ;  /* 0x0000000702077c11 */ /* 0x000fe400080f0c07 */
[----:B------:R-:W-:Y:S02]  /*12bb0*/  LOP3.LUT R4, R3, 0x38, R4, 0xf8, !PT ;  /* 0x0000003803047812 */ /* 0x000fe400078ef804 */
[----:B------:R-:W-:-:S02]  /*12bc0*/  ISETP.GE.AND P0, PT, R6, 0x1, PT ;  /* 0x000000010600780c */ /* 0x000fc40003f06270 */
[----:B------:R-:W-:-:S04]  /*12bd0*/  LOP3.LUT R25, R4, 0x38, R25, 0x78, !PT ;  /* 0x0000003804197812 */ /* 0x000fc800078e7819 */
[----:B------:R-:W-:Y:S01]  /*12be0*/  LOP3.LUT R30, R25, 0x200, R30, 0xf8, !PT ;  /* 0x00000200191e7812 */ /* 0x000fe200078ef81e */
[----:B------:R-:W-:Y:S06]  /*12bf0*/  BRA.DIV UR4, `(.L_x_1076) ;  /* 0x0000002e04747947 */ /* 0x000fec000b800000 */
[----:B------:R-:W-:Y:S01]  /*12c00*/  SHFL.IDX PT, R3, R7, RZ, 0x181f ;  /* 0x00181fff07037589 */ /* 0x000fe200000e0000 */
[----:B------:R-:W-:-:S03]  /*12c10*/  @P0 LEA R9, R30, UR48, 0x1 ;  /* 0x000000301e090c11 */ /* 0x000fc6000f8e08ff */
[----:B------:R-:W0:Y:S04]  /*12c20*/  SHFL.IDX PT, R2, R0, RZ, 0x181f ;  /* 0x00181fff00027589 */ /* 0x000e2800000e0000 */
[----:B------:R-:W-:Y:S04]  /*12c30*/  SHFL.IDX PT, R5, R7, 0x1, 0x181f ;  /* 0x00381f0007057f89 */ /* 0x000fe800000e0000 */
[----:B------:R-:W-:Y:S04]  /*12c40*/  SHFL.IDX PT, R4, R0, 0x1, 0x181f ;  /* 0x00381f0000047f89 */ /* 0x000fe800000e0000 */
[----:B------:R-:W-:Y:S04]  /*12c50*/  SHFL.IDX PT, R8, R7, 0x2, 0x181f ;  /* 0x00581f0007087f89 */ /* 0x000fe800000e0000 */
[----:B------:R-:W1:Y:S04]  /*12c60*/  SHFL.IDX PT, R14, R0, 0x2, 0x181f ;  /* 0x00581f00000e7f89 */ /* 0x000e6800000e0000 */
[----:B------:R-:W2:Y:S01]  /*12c70*/  SHFL.IDX PT, R10, R0, 0x3, 0x181f ;  /* 0x00781f00000a7f89 */ /* 0x000ea200000e0000 */
[----:B0-----:R-:W-:-:S05]  /*12c80*/  @P0 IMAD.WIDE.U32 R2, R23, 0x2, R2 ;  /* 0x0000000217020825 */ /* 0x001fca00078e0002 */
[----:B------:R-:W-:Y:S04]  /*12c90*/  @P0 LDGSTS.E.BYPASS.LTC128B.128 [R9+0x1e400], desc[UR36][R2.64], !P3 ;  /* 0x1e40000002090fae */ /* 0x000fe8000d901d64 */
[----:B------:R-:W-:Y:S04]  /*12ca0*/  @P0 LDGSTS.E.BYPASS.LTC128B.128 [R9+0x21400], desc[UR36][R2.64+0x80], !P2 ;  /* 0x2140008002090fae */ /* 0x000fe8000d101d64 */
[----:B------:R0:W-:Y:S01]  /*12cb0*/  @P0 LDGSTS.E.BYPASS.LTC128B.128 [R9+0x24400], desc[UR36][R2.64+0x100], !P1 ;  /* 0x2440010002090fae */ /* 0x0001e2000c901d64 */
[----:B------:R-:W-:-:S03]  /*12cc0*/  ISETP.GE.AND P0, PT, R6, 0x11, PT ;  /* 0x000000110600780c */ /* 0x000fc60003f06270 */
[----:B0-----:R-:W0:Y:S01]  /*12cd0*/  SHFL.IDX PT, R9, R7, 0x3, 0x181f ;  /* 0x00781f0007097f89 */ /* 0x001e2200000e0000 */
[----:B-1----:R-:W-:-:S09]  /*12ce0*/  IMAD.MOV.U32 R2, RZ, RZ, R14 ;  /* 0x000000ffff027224 */ /* 0x002fd200078e000e */
[----:B------:R-:W-:Y:S01]  /*12cf0*/  @P0 LEA R21, R30, UR48, 0x1 ;  /* 0x000000301e150c11 */ /* 0x000fe2000f8e08ff */
[----:B------:R-:W-:Y:S01]  /*12d00*/  @P0 IMAD.WIDE.U32 R4, R23, 0x2, R4 ;  /* 0x0000000217040825 */ /* 0x000fe200078e0004 */
[----:B------:R-:W1:Y:S03]  /*12d10*/  SHFL.IDX PT, R14, R0, 0x4, 0x181f ;  /* 0x00981f00000e7f89 */ /* 0x000e6600000e0000 */
[----:B------:R-:W-:Y:S01]  /*12d20*/  IMAD.MOV.U32 R3, RZ, RZ, R8 ;  /* 0x000000ffff037224 */ /* 0x000fe200078e0008 */
[----:B------:R-:W-:Y:S04]  /*12d30*/  @P0 LDGSTS.E.BYPASS.LTC128B.128 [R21+0x1ec00], desc[UR36][R4.64], !P3 ;  /* 0x1ec0000004150fae */ /* 0x000fe8000d901d64 */
[----:B------:R-:W-:Y:S04]  /*12d40*/  @P0 LDGSTS.E.BYPASS.LTC128B.128 [R21+0x21c00], desc[UR36][R4.64+0x80], !P2 ;  /* 0x21c0008004150fae */ /* 0x000fe8000d101d64 */
[----:B------:R2:W-:Y:S01]  /*12d50*/  @P0 LDGSTS.E.BYPASS.LTC128B.128 [R21+0x24c00], desc[UR36][R4.64+0x100], !P1 ;  /* 0x24c0010004150fae */ /* 0x0005e2000c901d64 */
[----:B------:R-:W-:-:S03]  /*12d60*/  ISETP.GE.AND P0, PT, R6, 0x21, PT ;  /* 0x000000210600780c */ /* 0x000fc60003f06270 */
[----:B------:R-:W3:Y:S04]  /*12d70*/  SHFL.IDX PT, R8, R7, 0x4, 0x181f ;  /* 0x00981f0007087f89 */ /* 0x000ee800000e0000 */
[----:B------:R-:W4:Y:S01]  /*12d80*/  SHFL.IDX PT, R7, R7, 0x5, 0x181f ;  /* 0x00b81f0007077f89 */ /* 0x000f2200000e0000 */
[----:B--2---:R-:W-:-:S05]  /*12d90*/  IMAD.MOV.U32 R4, RZ, RZ, R10 ;  /* 0x000000ffff047224 */ /* 0x004fca00078e000a */
[----:B------:R-:W-:Y:S01]  /*12da0*/  @P0 IMAD.WIDE.U32 R2, R23, 0x2, R2 ;  /* 0x0000000217020825 */ /* 0x000fe200078e0002 */
[----:B------:R-:W-:-:S03]  /*12db0*/  @P0 LEA R25, R30, UR48, 0x1 ;  /* 0x000000301e190c11 */ /* 0x000fc6000f8e08ff */
[----:B0-----:R-:W-:Y:S02]  /*12dc0*/  IMAD.MOV.U32 R5, RZ, RZ, R9 ;  /* 0x000000ffff057224 */ /* 0x001fe400078e0009 */
[----:B------:R-:W-:Y:S04]  /*12dd0*/  @P0 LDGSTS.E.BYPASS.LTC128B.128 [R25+0x1f400], desc[UR36][R2.64], !P3 ;  /* 0x1f40000002190fae */ /* 0x000fe8000d901d64 */
[----:B------:R-:W-:Y:S04]  /*12de0*/  @P0 LDGSTS.E.BYPASS.LTC128B.128 [R25+0x22400], desc[UR36][R2.64+0x80], !P2 ;  /* 0x2240008002190fae */ /* 0x000fe8000d101d64 */
[----:B------:R1:W-:Y:S01]  /*12df0*/  @P0 LDGSTS.E.BYPASS.LTC128B.128 [R25+0x25400], desc[UR36][R2.64+0x100], !P1 ;  /* 0x2540010002190fae */ /* 0x0003e2000c901d64 */
[----:B------:R-:W-:Y:S01]  /*12e00*/  ISETP.GE.AND P0, PT, R6, 0x31, PT ;  /* 0x000000310600780c */ /* 0x000fe20003f06270 */
[----:B-1----:R-:W-:-:S12]  /*12e10*/  IMAD.MOV.U32 R2, RZ, RZ, R14 ;  /* 0x000000ffff027224 */ /* 0x002fd800078e000e */
[----:B------:R-:W-:Y:S01]  /*12e20*/  @P0 IMAD.WIDE.U32 R4, R23, 0x2, R4 ;  /* 0x0000000217040825 */ /* 0x000fe200078e0004 */
[----:B------:R-:W-:Y:S01]  /*12e30*/  @P0 LEA R9, R30, UR48, 0x1 ;  /* 0x000000301e090c11 */ /* 0x000fe2000f8e08ff */
[----:B------:R0:W1:Y:S02]  /*12e40*/  SHFL.IDX PT, R14, R0, 0x5, 0x181f ;  /* 0x00b81f00000e7f89 */ /* 0x00006400000e0000 */
[----:B---3--:R-:W-:Y:S02]  /*12e50*/  IMAD.MOV.U32 R3, RZ, RZ, R8 ;  /* 0x000000ffff037224 */ /* 0x008fe400078e0008 */
        /* <DEDUP_REMOVED lines=8> */
[----:B-1--4-:R0:W-:Y:S02]  /*12ee0*/  @P0 LDGSTS.E.BYPASS.LTC128B.128 [R21+0x26400], desc[UR36][R2.64+0x100], !P1 ;  /* 0x2640010002150fae */ /* 0x0121e4000c901d64 */
.L_x_1130:
[----:B------:R-:W-:Y:S01]  /*12ef0*/  ISETP.GE.AND P0, PT, R6, 0x51, PT ;  /* 0x000000510600780c */ /* 0x000fe20003f06270 */
[----:B0-----:R-:W-:Y:S02]  /*12f00*/  IMAD.MOV.U32 R2, RZ, RZ, R14 ;  /* 0x000000ffff027224 */ /* 0x001fe400078e000e */
[----:B------:R-:W-:-:S10]  /*12f10*/  IMAD.MOV.U32 R3, RZ, RZ, R7 ;  /* 0x000000ffff037224 */ /* 0x000fd400078e0007 */
        /* <DEDUP_REMOVED lines=15> */
.L_x_1077:
        /* <DEDUP_REMOVED lines=18> */
[----:B------:R-:W-:Y:S01]  /*13130*/  MOV R4, UR6 ;  /* 0x0000000600047c02 */ /* 0x000fe20008000f00 */
[----:B------:R-:W-:Y:S01]  /*13140*/  IMAD.U32 R5, RZ, RZ, UR7 ;  /* 0x00000007ff057e24 */ /* 0x000fe2000f8e00ff */
[----:B------:R-:W0:Y:S01]  /*13150*/  LDC.64 R2, c[0x4][R2] ;  /* 0x0100000002027b82 */ /* 0x000e220000000a00 */
[----:B------:R-:W-:Y:S02]  /*13160*/  IMAD.U32 R6, RZ, RZ, UR8 ;  /* 0x00000008ff067e24 */ /* 0x000fe4000f8e00ff */
[----:B------:R-:W-:Y:S02]  /*13170*/  IMAD.U32 R7, RZ, RZ, UR9 ;  /* 0x00000009ff077e24 */ /* 0x000fe4000f8e00ff */
[----:B------:R-:W-:-:S02]  /*13180*/  IMAD.U32 R10, RZ, RZ, UR4 ;  /* 0x00000004ff0a7e24 */ /* 0x000fc4000f8e00ff */
[----:B------:R-:W-:Y:S02]  /*13190*/  IMAD.U32 R11, RZ, RZ, UR5 ;  /* 0x00000005ff0b7e24 */ /* 0x000fe4000f8e00ff */
[----:B------:R-:W-:Y:S02]  /*131a0*/  IMAD.MOV.U32 R8, RZ, RZ, 0x70 ;  /* 0x00000070ff087424 */ /* 0x000fe400078e00ff */
[----:B------:R-:W-:Y:S02]  /*131b0*/  IMAD.MOV.U32 R12, RZ, RZ, 0x1 ;  /* 0x00000001ff0c7424 */ /* 0x000fe400078e00ff */
[----:B------:R-:W-:-:S07]  /*131c0*/  IMAD.MOV.U32 R13, RZ, RZ, RZ ;  /* 0x000000ffff0d7224 */ /* 0x000fce00078e00ff */
[----:B------:R-:W-:-:S07]  /*131d0*/  LEPC R20, `(.L_x_1078) ;  /* 0x000000001014794e */ /* 0x000fce0000000000 */
[----:B0-----:R-:W-:Y:S05]  /*131e0*/  CALL.ABS.NOINC R2 ;  /* 0x0000000002007343 */ /* 0x001fea0003c00000 */
.L_x_1078:
[----:B------:R-:W-:Y:S01]  /*131f0*/  UISETP.NE.AND UP0, UPT, UR50, URZ, UPT ;  /* 0x0000003f3200728c */ /* 0x000fe2000bf05270 */
[----:B------:R-:W-:Y:S01]  /*13200*/  VIADD R7, R37, UR42 ;  /* 0x0000002a25077c36 */ /* 0x000fe20008000000 */
[----:B------:R-:W0:Y:S01]  /*13210*/  LDC R0, c[0x0][0x448] ;  /* 0x00011200ff007b82 */ /* 0x000e220000000800 */
[----:B------:R-:W-:Y:S01]  /*13220*/  IMAD.U32 R4, RZ, RZ, UR38 ;  /* 0x00000026ff047e24 */ /* 0x000fe2000f8e00ff */
[----:B------:R-:W-:Y:S01]  /*13230*/  ULDC.64 UR4, c[0x0][0x2e0] ;  /* 0x0000b80000047ab9 */ /* 0x000fe20000000a00 */
[----:B------:R-:W-:Y:S01]  /*13240*/  IMAD.U32 R3, RZ, RZ, UR49 ;  /* 0x00000031ff037e24 */ /* 0x000fe2000f8e00ff */
[----:B------:R-:W-:Y:S01]  /*13250*/  PLOP3.LUT P0, PT, PT, PT, UP0, 0x80, 0x0 ;  /* 0x000000000000781c */ /* 0x000fe20003f0f008 */
[----:B------:R-:W-:Y:S01]  /*13260*/  IMAD.MOV.U32 R2, RZ, RZ, R4 ;  /* 0x000000ffff027224 */ /* 0x000fe200078e0004 */
[----:B------:R-:W-:Y:S01]  /*13270*/  MOV R5, UR39 ;  /* 0x0000002700057c02 */ /* 0x000fe20008000f00 */
[----:B------:R-:W-:Y:S02]  /*13280*/  IMAD R25, R25, UR4, RZ ;  /* 0x0000000419197c24 */ /* 0x000fe4000f8e02ff */
[----:B------:R-:W-:Y:S01]  /*13290*/  @UP0 ULDC UR6, c[0x0][0x44c] ;  /* 0x0001130000060ab9 */ /* 0x000fe20000000800 */
[----:B------:R-:W-:Y:S01]  /*132a0*/  IMAD.WIDE.U32 R2, R26, UR4, R2 ;  /* 0x000000041a027c25 */ /* 0x000fe2000f8e0002 */
[----:B------:R-:W-:-:S03]  /*132b0*/  @UP0 ULDC UR4, c[0x0][0x450] ;  /* 0x0001140000040ab9 */ /* 0x000fc60000000800 */
[----:B------:R-:W-:Y:S02]  /*132c0*/  IMAD.MOV.U32 R5, RZ, RZ, R7 ;  /* 0x000000ffff057224 */ /* 0x000fe400078e0007 */
[----:B------:R-:W-:Y:S02]  /*132d0*/  IMAD R25, R26, UR5, R25 ;  /* 0x000000051a197c24 */ /* 0x000fe4000f8e0219 */
[----:B------:R-:W-:Y:S01]  /*132e0*/  @P0 IMAD.HI.U32 R6, R7, UR6, RZ ;  /* 0x0000000607060c27 */ /* 0x000fe2000f8e00ff */
[----:B------:R-:W-:-:S03]  /*132f0*/  PLOP3.LUT P0, PT, PT, PT, UP0, 0x80, 0x0 ;  /* 0x000000000000781c */ /* 0x000fc60003f0f008 */
[----:B------:R-:W-:-:S10]  /*13300*/  IMAD.IADD R3, R3, 0x1, R25 ;  /* 0x0000000103037824 */ /* 0x000fd400078e0219 */
[----:B------:R-:W-:Y:S01]  /*13310*/  @P0 SHF.R.U32.HI R5, RZ, UR4, R6 ;  /* 0x00000004ff050c19 */ /* 0x000fe20008011606 */
[----:B------:R-:W-:-:S04]  /*13320*/  ULDC.64 UR4, c[0x0][0x2d0] ;  /* 0x0000b40000047ab9 */ /* 0x000fc80000000a00 */
[----:B------:R-:W-:Y:S02]  /*13330*/  IMAD.MOV R4, RZ, RZ, -R5 ;  /* 0x000000ffff047224 */ /* 0x000fe400078e0a05 */
[----:B------:R-:W-:-:S04]  /*13340*/  IMAD.WIDE.U32 R2, R5, UR4, R2 ;  /* 0x0000000405027c25 */ /* 0x000fc8000f8e0002 */
[----:B0-----:R-:W-:Y:S01]  /*13350*/  IMAD R7, R0, R4, R7 ;  /* 0x0000000400077224 */ /* 0x001fe200078e0207 */
[----:B------:R-:W-:-:S05]  /*13360*/  SHF.R.S32.HI R4, RZ, 0x1f, R5 ;  /* 0x0000001fff047819 */ /* 0x000fca0000011405 */
        /* <DEDUP_REMOVED lines=9> */
[C---:B------:R-:W-:Y:S01]  /*13400*/  LEA R6, P0, R2.reuse, UR4, 0x1 ;  /* 0x0000000402067c11 */ /* 0x040fe2000f8008ff */
[----:B------:R-:W-:Y:S01]  /*13410*/  IMAD.IADD R3, R3, 0x1, R5 ;  /* 0x0000000103037824 */ /* 0x000fe200078e0205 */
[----:B------:R-:W-:Y:S02]  /*13420*/  ULDC UR4, c[0x0][0x2b8] ;  /* 0x0000ae0000047ab9 */ /* 0x000fe40000000800 */
[----:B------:R-:W-:Y:S02]  /*13430*/  ISETP.GE.AND P3, PT, R23, UR4, PT ;  /* 0x0000000417007c0c */ /* 0x000fe4000bf66270 */
[----:B------:R-:W-:Y:S01]  /*13440*/  LEA.HI.X R8, R2, UR5, R3, 0x1, P0 ;  /* 0x0000000502087c11 */ /* 0x000fe200080f0c03 */
[----:B------:R-:W-:Y:S01]  /*13450*/  UMOV UR5, 0xffffffff ;  /* 0xffffffff00057882 */ /* 0x000fe20000000000 */
[----:B------:R-:W-:-:S02]  /*13460*/  ISETP.GE.AND P2, PT, R34, UR4, PT ;  /* 0x0000000422007c0c */ /* 0x000fc4000bf46270 */
[----:B------:R-:W-:Y:S01]  /*13470*/  ISETP.GE.AND P0, PT, R33, UR4, PT ;  /* 0x0000000421007c0c */ /* 0x000fe2000bf06270 */
[----:B------:R-:W-:-:S12]  /*13480*/  BRA.DIV UR5, `(.L_x_1079) ;  /* 0x0000002e05347947 */ /* 0x000fd8000b800000 */
[----:B------:R-:W-:Y:S01]  /*13490*/  SHFL.IDX PT, R3, R8, RZ, 0x181f ;  /* 0x00181fff08037589 */ /* 0x000fe200000e0000 */
[----:B------:R-:W-:Y:S01]  /*134a0*/  ULDC UR4, c[0x0][0x288] ;  /* 0x0000a20000047ab9 */ /* 0x000fe20000000800 */
[----:B------:R-:W-:Y:S02]  /*134b0*/  VIADD R7, R27, UR42 ;  /* 0x0000002a1b077c36 */ /* 0x000fe40008000000 */
[----:B------:R-:W0:Y:S01]  /*134c0*/  SHFL.IDX PT, R2, R6, RZ, 0x181f ;  /* 0x00181fff06027589 */ /* 0x000e2200000e0000 */
[----:B------:R-:W-:Y:S02]  /*134d0*/  IMAD R0, R0, UR4, RZ ;  /* 0x0000000400007c24 */ /* 0x000fe4000f8e02ff */
[C---:B------:R-:W-:Y:S01]  /*134e0*/  VIADD R11, R7.reuse, 0x10 ;  /* 0x00000010070b7836 */ /* 0x040fe20000000000 */
        /* <DEDUP_REMOVED lines=27> */
[----:B------:R-:W-:-:S02]  /*136a0*/  ISETP.GE.AND P1, PT, R11, R0, PT ;  /* 0x000000000b00720c */ /* 0x000fc40003f26270 */
[C---:B------:R-:W-:Y:S01]  /*136b0*/  IADD3 R11, R7.reuse, 0x50, RZ ;  /* 0x00000050070b7810 */ /* 0x040fe20007ffe0ff */
        /* <DEDUP_REMOVED lines=32> */
.L_x_1147:
[----:B------:R-:W-:Y:S01]  /*138c0*/  VIADD R7, R7, 0x70 ;  /* 0x0000007007077836 */ /* 0x000fe20000000000 */
[----:B------:R-:W-:Y:S01]  /*138d0*/  BSSY B0, `(.L_x_1080) ;  /* 0x000000d000007945 */ /* 0x000fe20003800000 */
[----:B-1----:R-:W-:Y:S02]  /*138e0*/  IMAD.MOV.U32 R2, RZ, RZ, R14 ;  /* 0x000000ffff027224 */ /* 0x002fe400078e000e */
[----:B--2---:R-:W-:Y:S01]  /*138f0*/  IMAD.MOV.U32 R3, RZ, RZ, R4 ;  /* 0x000000ffff037224 */ /* 0x004fe200078e0004 */
[----:B------:R-:W-:-:S13]  /*13900*/  ISETP.GE.AND P1, PT, R7, R0, PT ;  /* 0x000000000700720c */ /* 0x000fda0003f26270 */
        /* <DEDUP_REMOVED lines=9> */
.L_x_1081:
[----:B------:R-:W-:Y:S05]  /*139a0*/  BSYNC B0 ;  /* 0x0000000000007941 */ /* 0x000fea0003800000 */
.L_x_1080:
[----:B------:R-:W-:Y:S01]  /*139b0*/  NOP ;  /* 0x0000000000007918 */ /* 0x000fe20000000000 */
[----:B------:R-:W-:Y:S01]  /*139c0*/  SYNCS.ARRIVE.TRANS64.RED.A0T1 RZ, [UR48+0x30800], RZ ;  /* 0x030800ffffff79a7 */ /* 0x000fe20008200430 */
[----:B------:R-:W-:Y:S01]  /*139d0*/  IMAD.MOV.U32 R0, RZ, RZ, 0x1 ;  /* 0x00000001ff007424 */ /* 0x000fe200078e00ff */
[----:B------:R-:W-:Y:S04]  /*139e0*/  ARRIVES.LDGSTSBAR.64.TRANSCNT [UR48+0x30800] ;  /* 0x03080000ff0079b0 */ /* 0x000fe80008000ab0 */
[----:B------:R-:W-:Y:S01]  /*139f0*/  SHF.L.U32 R0, R0, 0x1f, RZ ;  /* 0x0000001f00007819 */ /* 0x000fe200000006ff */
[----:B------:R-:W-:Y:S01]  /*13a00*/  NOP ;  /* 0x0000000000007918 */ /* 0x000fe20000000000 */
[----:B------:R-:W-:Y:S01]  /*13a10*/  SYNCS.ARRIVE.TRANS64.A1T0 RZ, [UR48+0x30800], RZ ;  /* 0x030800ffffff79a7 */ /* 0x000fe20008100030 */
[----:B------:R-:W-:Y:S01]  /*13a20*/  VIADD R19, R19, 0xfffffffe ;  /* 0xfffffffe13137836 */ /* 0x000fe20000000000 */
[----:B------:R-:W1:Y:S02]  /*13a30*/  SYNCS.PHASECHK.TRANS64.TRYWAIT P0, [UR48+0x30820], R0 ;  /* 0x03082000ff0075a7 */ /* 0x000e640008000170 */
[----:B-1----:R-:W-:Y:S05]  /*13a40*/  @!P0 BRA `(.L_x_1082) ;  /* 0x00000030004c8947 */ /* 0x002fea0003800000 */
.L_x_1148:
[----:B------:R-:W-:Y:S01]  /*13a50*/  ISETP.GE.AND P0, PT, R19, UR51, PT ;  /* 0x0000003313007c0c */ /* 0x000fe2000bf06270 */
[----:B------:R-:W-:Y:S02]  /*13a60*/  IMAD.MOV.U32 R28, RZ, RZ, 0x1 ;  /* 0x00000001ff1c7424 */ /* 0x000fe400078e00ff */
[----:B------:R-:W-:-:S10]  /*13a70*/  IMAD.MOV.U32 R26, RZ, RZ, RZ ;  /* 0x000000ffff1a7224 */ /* 0x000fd400078e00ff */
[----:B------:R-:W-:Y:S05]  /*13a80*/  @!P0 BRA `(.L_x_1083) ;  /* 0x00000010003c8947 */ /* 0x000fea0003800000 */
[----:B0-----:R-:W0:Y:S01]  /*13a90*/  S2R R2, SR_TID.X ;  /* 0x0000000000027919 */ /* 0x001e220000002100 */
[----:B------:R-:W-:Y:S01]  /*13aa0*/  UIADD3 UR4, UR47, 0x1, URZ ;  /* 0x000000012f047890 */ /* 0x000fe2000fffe03f */
[----:B------:R-:W-:Y:S01]  /*13ab0*/  LOP3.LUT R3, RZ, UR45, RZ, 0x33, !PT ;  /* 0x0000002dff037c12 */ /* 0x000fe2000f8e33ff */
[----:B------:R-:W-:Y:S01]  /*13ac0*/  BSSY B0, `(.L_x_1083) ;  /* 0x000010b000007945 */ /* 0x000fe20003800000 */
[----:B------:R-:W-:Y:S01]  /*13ad0*/  LOP3.LUT R5, RZ, UR44, RZ, 0x33, !PT ;  /* 0x0000002cff057c12 */ /* 0x000fe2000f8e33ff */
[----:B------:R-:W-:Y:S01]  /*13ae0*/  UIMAD UR4, UR4, UR40, URZ ;  /* 0x00000028040472a4 */ /* 0x000fe2000f8e023f */
[----:B------:R-:W-:Y:S01]  /*13af0*/  MOV R27, 0x1 ;  /* 0x00000001001b7802 */ /* 0x000fe20000000f00 */
[----:B------:R-:W-:-:S04]  /*13b00*/  IMAD.MOV.U32 R25, RZ, RZ, RZ ;  /* 0x000000ffff197224 */ /* 0x000fc800078e00ff */
[----:B------:R-:W-:Y:S01]  /*13b10*/  LOP3.LUT R0, RZ, UR4, RZ, 0x33, !PT ;  /* 0x00000004ff007c12 */ /* 0x000fe2000f8e33ff */
[----:B------:R-:W-:Y:S02]  /*13b20*/  ULDC UR4, c[0x0][0x2f4] ;  /* 0x0000bd0000047ab9 */ /* 0x000fe40000000800 */
[----:B------:R-:W-:Y:S02]  /*13b30*/  ISETP.GE.AND P3, PT, R23, UR4, PT ;  /* 0x0000000417007c0c */ /* 0x000fe4000bf66270 */
[----:B------:R-:W-:Y:S02]  /*13b40*/  VIADDMNMX R0, R0, -UR46, R3, !PT ;  /* 0x8000002e00007c46 */ /* 0x000fe4000f800103 */
[----:B------:R-:W-:Y:S02]  /*13b50*/  ISETP.GE.AND P2, PT, R34, UR4, PT ;  /* 0x0000000422007c0c */ /* 0x000fe4000bf46270 */
[----:B------:R-:W-:Y:S02]  /*13b60*/  VIMNMX R0, R0, R5, !PT ;  /* 0x0000000500007248 */ /* 0x000fe40007fe0100 */
[----:B------:R-:W-:-:S02]  /*13b70*/  ISETP.GE.AND P1, PT, R33, UR4, PT ;  /* 0x0000000421007c0c */ /* 0x000fc4000bf26270 */
[----:B------:R-:W-:Y:S02]  /*13b80*/  IADD3 R31, -R0, -0x2, RZ ;  /* 0xfffffffe001f7810 */ /* 0x000fe40007ffe1ff */
[----:B0-----:R-:W-:-:S04]  /*13b90*/  LOP3.LUT R2, R2, 0x7f, RZ, 0xc0, !PT ;  /* 0x0000007f02027812 */ /* 0x001fc800078ec0ff */
[----:B------:R-:W-:-:S04]  /*13ba0*/  SHF.R.U32.HI R2, RZ, 0x3, R2 ;  /* 0x00000003ff027819 */ /* 0x000fc80000011602 */
[----:B------:R-:W-:Y:S02]  /*13bb0*/  IADD3 R22, R24, R22, R2 ;  /* 0x0000001618167210 */ /* 0x000fe40007ffe002 */
[----:B------:R-:W-:Y:S01]  /*13bc0*/  IADD3 R3, -R2, UR43, RZ ;  /* 0x0000002b02037c10 */ /* 0x000fe2000fffe1ff */
[----:B------:R-:W-:Y:S02]  /*13bd0*/  IMAD.SHL.U32 R2, R23, 0x2, RZ ;  /* 0x0000000217027824 */ /* 0x000fe400078e00ff */
[----:B------:R-:W-:Y:S02]  /*13be0*/  VIADD R5, R22, 0xfffffee0 ;  /* 0xfffffee016057836 */ /* 0x000fe40000000000 */
[C---:B------:R-:W-:Y:S02]  /*13bf0*/  IMAD R3, R0.reuse, 0x60, R3 ;  /* 0x0000006000037824 */ /* 0x040fe400078e0203 */
[----:B------:R-:W-:Y:S02]  /*13c00*/  IMAD R20, R0, -0x60, R5 ;  /* 0xffffffa000147824 */ /* 0x000fe400078e0205 */
[----:B------:R-:W-:-:S07]  /*13c10*/  VIADD R0, R3, 0xc0 ;  /* 0x000000c003007836 */ /* 0x000fce0000000000 */
.L_x_1096:
[----:B------:R-:W2:Y:S01]  /*13c20*/  LDL R8, [R1] ;  /* 0x0000000001087983 */ /* 0x000ea20000100800 */
[----:B------:R-:W0:Y:S01]  /*13c30*/  LDC R2, c[0x0][0x430] ;  /* 0x00010c00ff027b82 */ /* 0x000e220000000800 */
[----:B------:R-:W-:Y:S01]  /*13c40*/  ISETP.GT.U32.AND P5, PT, R37, 0x5f, PT ;  /* 0x0000005f2500780c */ /* 0x000fe20003fa4070 */
[----:B------:R-:W-:-:S12]  /*13c50*/  IMAD.MOV.U32 R9, RZ, RZ, R20 ;  /* 0x000000ffff097224 */ /* 0x000fd800078e0014 */
[----:B------:R-:W2:Y:S01]  /*13c60*/  @!P5 LDC.64 R4, c[0x0][0x428] ;  /* 0x00010a00ff04db82 */ /* 0x000ea20000000a00 */
[----:B0-----:R-:W-:-:S13]  /*13c70*/  ISETP.NE.AND P0, PT, R2, 0x1, PT ;  /* 0x000000010200780c */ /* 0x001fda0003f05270 */
[----:B------:R-:W0:Y:S08]  /*13c80*/  @P0 LDC R3, c[0x0][0x434] ;  /* 0x00010d00ff030b82 */ /* 0x000e300000000800 */
[----:B------:R-:W1:Y:S01]  /*13c90*/  @P0 LDC R7, c[0x0][0x438] ;  /* 0x00010e00ff070b82 */ /* 0x000e620000000800 */
[----:B0-----:R-:W-:-:S05]  /*13ca0*/  @P0 IMAD.HI.U32 R2, R20, R3, RZ ;  /* 0x0000000314020227 */ /* 0x001fca00078e00ff */
[----:B-1----:R-:W-:Y:S02]  /*13cb0*/  @P0 SHF.R.U32.HI R9, RZ, R7, R2 ;  /* 0x00000007ff090219 */ /* 0x002fe40000011602 */
[----:B------:R-:W0:Y:S02]  /*13cc0*/  @!P5 LDC.64 R6, c[0x0][0x418] ;  /* 0x00010600ff06db82 */ /* 0x000e240000000a00 */
[----:B------:R-:W-:Y:S01]  /*13cd0*/  @!P5 SHF.R.S32.HI R3, RZ, 0x1f, R9 ;  /* 0x0000001fff03d819 */ /* 0x000fe20000011409 */
[----:B--2---:R-:W-:-:S04]  /*13ce0*/  @!P5 IMAD R2, R8, R4, RZ ;  /* 0x000000040802d224 */ /* 0x004fc800078e02ff */
[----:B------:R-:W-:Y:S02]  /*13cf0*/  @!P5 IMAD R5, R36, R5, R2 ;  /* 0x000000052405d224 */ /* 0x000fe400078e0202 */
[----:B------:R-:W-:-:S04]  /*13d00*/  @!P5 IMAD.MOV.U32 R2, RZ, RZ, R9 ;  /* 0x000000ffff02d224 */ /* 0x000fc800078e0009 */
[----:B------:R-:W-:-:S04]  /*13d10*/  @!P5 IMAD.WIDE.U32 R2, R36, R4, R2 ;  /* 0x000000042402d225 */ /* 0x000fc800078e0002 */
[----:B------:R-:W-:Y:S01]  /*13d20*/  @!P5 IMAD.IADD R3, R5, 0x1, R3 ;  /* 0x000000010503d824 */ /* 0x000fe200078e0203 */
[----:B0-----:R-:W-:Y:S01]  /*13d30*/  @!P5 LEA R6, P0, R2, R6, 0x2 ;  /* 0x000000060206d211 */ /* 0x001fe200078010ff */
[----:B------:R-:W-:-:S03]  /*13d40*/  IMAD.MOV.U32 R4, RZ, RZ, RZ ;  /* 0x000000ffff047224 */ /* 0x000fc600078e00ff */
        /* <DEDUP_REMOVED lines=10> */
.L_x_1084:
[----:B------:R-:W-:Y:S01]  /*13df0*/  LEA R19, R26, UR48, 0x3 ;  /* 0x000000301a137c11 */ /* 0x000fe2000f8e18ff */
[----:B------:R-:W-:Y:S01]  /*13e00*/  BSSY B1, `(.L_x_1085) ;  /* 0x0000004000017945 */ /* 0x000fe20003800000 */
[----:B------:R-:W-:-:S04]  /*13e10*/  SHF.L.U32 R2, R28, 0x1f, RZ ;  /* 0x0000001f1c027819 */ /* 0x000fc800000006ff */
[----:B------:R-:W0:Y:S02]  /*13e20*/  SYNCS.PHASECHK.TRANS64.TRYWAIT P0, [R19+URZ+0x30840], R2 ;  /* 0x03084002130075a7 */ /* 0x000e24000800017f */
[----:B0-----:R-:W-:Y:S05]  /*13e30*/  @!P0 BRA `(.L_x_1086) ;  /* 0x0000002c00688947 */ /* 0x001fea0003800000 */
.L_x_1149:
[----:B------:R-:W-:Y:S05]  /*13e40*/  BSYNC B1 ;  /* 0x0000000000017941 */ /* 0x000fea0003800000 */
.L_x_1085:
        /* <DEDUP_REMOVED lines=26> */
[----:B------:R-:W-:Y:S01]  /*13ff0*/  IADD3 R3, R3, UR4, RZ ;  /* 0x0000000403037c10 */ /* 0x000fe2000fffe0ff */
[----:B------:R-:W-:-:S03]  /*14000*/  UMOV UR4, 0xffffffff ;  /* 0xffffffff00047882 */ /* 0x000fc60000000000 */
[----:B------:R-:W-:Y:S01]  /*14010*/  LEA.HI.X R24, R2, UR7, R3, 0x1, P0 ;  /* 0x0000000702187c11 */ /* 0x000fe200080f0c03 */
[----:B------:R-:W-:Y:S06]  /*14020*/  BRA.DIV UR4, `(.L_x_1087) ;  /* 0x0000002e04007947 */ /* 0x000fec000b800000 */
        /* <DEDUP_REMOVED lines=8> */
[----:B------:R-:W0:Y:S02]  /*140b0*/  SHFL.IDX PT, R14, R21, 0x1, 0x181f ;  /* 0x00381f00150e7f89 */ /* 0x000e2400000e0000 */
[----:B-1----:R-:W-:-:S05]  /*140c0*/  IMAD.X R3, RZ, RZ, R3, P0 ;  /* 0x000000ffff037224 */ /* 0x002fca00000e0603 */
        /* <DEDUP_REMOVED lines=15> */
[----:B------:R-:W0:Y:S03]  /*141c0*/  SHFL.IDX PT, R2, R21, 0x4, 0x181f ;  /* 0x00981f0015027f89 */ /* 0x000e2600000e0000 */
[----:B-1----:R-:W-:Y:S01]  /*141d0*/  IMAD.X R7, RZ, RZ, R3, P0 ;  /* 0x000000ffff077224 */ /* 0x002fe200000e0603 */
[----:B------:R2:W-:Y:S04]  /*141e0*/  LDGSTS.E.BYPASS.LTC128B.128 [R22+0x1f400], desc[UR36][R10.64], !P6 ;  /* 0x1f4000000a167fae */ /* 0x0005e8000f101d64 */
[----:B------:R-:W1:Y:S04]  /*141f0*/  SHFL.IDX PT, R3, R24, 0x4, 0x181f ;  /* 0x00981f0018037f89 */ /* 0x000e6800000e0000 */
[----:B------:R2:W-:Y:S04]  /*14200*/  LDGSTS.E.BYPASS.LTC128B.128 [R22+0x22400], desc[UR36][R10.64+0x80], !P5 ;  /* 0x224000800a167fae */ /* 0x0005e8000e901d64 */
[----:B------:R2:W-:Y:S04]  /*14210*/  LDGSTS.E.BYPASS.LTC128B.128 [R22+0x25400], desc[UR36][R10.64+0x100], !P4 ;  /* 0x254001000a167fae */ /* 0x0005e8000e101d64 */
[----:B------:R2:W-:Y:S01]  /*14220*/  LDGSTS.E.BYPASS.LTC128B.128 [R22+0x1fc00], desc[UR36][R6.64], !P6 ;  /* 0x1fc0000006167fae */ /* 0x0005e2000f101d64 */
[----:B0-----:R-:W-:-:S03]  /*14230*/  IADD3 R2, P0, R2, R12, RZ ;  /* 0x0000000c02027210 */ /* 0x001fc60007f1e0ff */
[----:B------:R2:W-:Y:S04]  /*14240*/  LDGSTS.E.BYPASS.LTC128B.128 [R22+0x22c00], desc[UR36][R6.64+0x80], !P5 ;  /* 0x22c0008006167fae */ /* 0x0005e8000e901d64 */
[----:B------:R2:W-:Y:S01]  /*14250*/  LDGSTS.E.BYPASS.LTC128B.128 [R22+0x25c00], desc[UR36][R6.64+0x100], !P4 ;  /* 0x25c0010006167fae */ /* 0x0005e2000e101d64 */
[----:B-1----:R-:W-:-:S03]  /*14260*/  IMAD.X R3, RZ, RZ, R3, P0 ;  /* 0x000000ffff037224 */ /* 0x002fc600000e0603 */
[----:B------:R-:W0:Y:S04]  /*14270*/  SHFL.IDX PT, R24, R24, 0x5, 0x181f ;  /* 0x00b81f0018187f89 */ /* 0x000e2800000e0000 */
[----:B------:R2:W-:Y:S04]  /*14280*/  LDGSTS.E.BYPASS.LTC128B.128 [R22+0x20400], desc[UR36][R2.64], !P6 ;  /* 0x2040000002167fae */ /* 0x0005e8000f101d64 */
[----:B------:R2:W-:Y:S04]  /*14290*/  LDGSTS.E.BYPASS.LTC128B.128 [R22+0x23400], desc[UR36][R2.64+0x80], !P5 ;  /* 0x2340008002167fae */ /* 0x0005e8000e901d64 */
[----:B------:R2:W-:Y:S02]  /*142a0*/  LDGSTS.E.BYPASS.LTC128B.128 [R22+0x26400], desc[UR36][R2.64+0x100], !P4 ;  /* 0x2640010002167fae */ /* 0x0005e4000e101d64 */
.L_x_1163:
[----:B--2---:R-:W-:Y:S01]  /*142b0*/  IMAD.SHL.U32 R2, R23, 0x2, RZ ;  /* 0x0000000217027824 */ /* 0x004fe200078e00ff */
[----:B------:R-:W-:-:S04]  /*142c0*/  LOP3.LUT P6, RZ, R16, 0x4, RZ, 0xc0, !PT ;  /* 0x0000000410ff7812 */ /* 0x000fc800078cc0ff */
[----:B------:R-:W-:-:S05]  /*142d0*/  IADD3 R2, P0, R14, R2, RZ ;  /* 0x000000020e027210 */ /* 0x000fca0007f1e0ff */
[----:B0-----:R-:W-:Y:S01]  /*142e0*/  IMAD.X R3, RZ, RZ, R24, P0 ;  /* 0x000000ffff037224 */ /* 0x001fe200000e0618 */
[----:B------:R-:W-:-:S04]  /*142f0*/  PLOP3.LUT P0, PT, PT, PT, PT, 0x80, 0x0 ;  /* 0x000000000000781c */ /* 0x000fc80003f0f070 */
[----:B------:R-:W-:Y:S01]  /*14300*/  @!PT LDS RZ, [RZ] ;  /* 0x00000000fffff984 */ /* 0x000fe20000000800 */
[----:B------:R-:W-:Y:S01]  /*14310*/  @!PT LDS RZ, [RZ] ;  /* 0x00000000fffff984 */ /* 0x000fe20000000800 */
[----:B------:R-:W-:Y:S01]  /*14320*/  @!PT LDS RZ, [RZ] ;  /* 0x00000000fffff984 */ /* 0x000fe20000000800 */
[----:B------:R0:W-:Y:S04]  /*14330*/  LDGSTS.E.BYPASS.LTC128B.128 [R22+0x20c00], desc[UR36][R2.64], !P6 ;  /* 0x20c0000002167fae */ /* 0x0001e8000f101d64 */
[----:B------:R0:W-:Y:S04]  /*14340*/  LDGSTS.E.BYPASS.LTC128B.128 [R22+0x23c00], desc[UR36][R2.64+0x80], !P5 ;  /* 0x23c0008002167fae */ /* 0x0001e8000e901d64 */
[----:B------:R0:W-:Y:S01]  /*14350*/  LDGSTS.E.BYPASS.LTC128B.128 [R22+0x26c00], desc[UR36][R2.64+0x100], !P4 ;  /* 0x26c0010002167fae */ /* 0x0001e2000e101d64 */
[----:B------:R-:W-:Y:S01]  /*14360*/  NOP ;  /* 0x0000000000007918 */ /* 0x000fe20000000000 */
.L_x_1088:
        /* <DEDUP_REMOVED lines=10> */
.L_x_1089:
[----:B------:R1:W-:Y:S01]  /*14410*/  SYNCS.ARRIVE.TRANS64.A1T0 RZ, [R19+URZ+0x30830], RZ ;  /* 0x030830ff13ff79a7 */ /* 0x0003e2000810003f */
[----:B------:R-:W-:Y:S05]  /*14420*/  @!P5 BRA `(.L_x_1090) ;  /* 0x000000000004d947 */ /* 0x000fea0003800000 */
[----:B------:R-:W-:Y:S01]  /*14430*/  BPT.TRAP 0x1 ;  /* 0x000000040000795c */ /* 0x000fe20000300000 */
.L_x_1090:
[----:B0-----:R-:W-:Y:S01]  /*14440*/  SHF.L.U32 R3, R27, 0x1f, RZ ;  /* 0x0000001f1b037819 */ /* 0x001fe200000006ff */
[----:B------:R-:W-:Y:S01]  /*14450*/  BSSY B1, `(.L_x_1091) ;  /* 0x0000004000017945 */ /* 0x000fe20003800000 */
[----:B------:R-:W-:-:S04]  /*14460*/  LEA R6, R25, UR48, 0x3 ;  /* 0x0000003019067c11 */ /* 0x000fc8000f8e18ff */
[----:B------:R-:W0:Y:S02]  /*14470*/  SYNCS.PHASECHK.TRANS64.TRYWAIT P0, [R6+URZ+0x30860], R3 ;  /* 0x03086003060075a7 */ /* 0x000e24000800017f */
[----:B0-----:R-:W-:Y:S05]  /*14480*/  @!P0 BRA `(.L_x_1092) ;  /* 0x0000002c00b88947 */ /* 0x001fea0003800000 */
.L_x_1164:
[----:B------:R-:W-:Y:S05]  /*14490*/  BSYNC B1 ;  /* 0x0000000000017941 */ /* 0x000fea0003800000 */
.L_x_1091:
        /* <DEDUP_REMOVED lines=48> */
[----:B------:R0:W3:Y:S03]  /*147a0*/  SHFL.IDX PT, R14, R17, 0x5, 0x181f ;  /* 0x00b81f00110e7f89 */ /* 0x0000e600000e0000 */
[----:B--2---:R-:W-:Y:S01]  /*147b0*/  IMAD.X R3, RZ, RZ, R8, P0 ;  /* 0x000000ffff037224 */ /* 0x004fe200000e0608 */
[----:B------:R-:W-:Y:S01]  /*147c0*/  ISETP.LT.OR P0, PT, R0, 0x41, P3 ;  /* 0x000000410000780c */ /* 0x000fe20001f01670 */
[----:B------:R0:W2:-:S12]  /*147d0*/  SHFL.IDX PT, R8, R18, 0x5, 0x181f ;  /* 0x00b81f0012087f89 */ /* 0x00009800000e0000 */
[----:B------:R0:W-:Y:S01]  /*147e0*/  LDGSTS.E.BYPASS.LTC128B.128 [R7+0x2400], desc[UR36][R2.64], !P0 ;  /* 0x0240000002077fae */ /* 0x0001e2000c101d64 */
[----:B------:R-:W-:-:S13]  /*147f0*/  ISETP.LT.OR P0, PT, R0, 0x41, P2 ;  /* 0x000000410000780c */ /* 0x000fda0001701670 */
[----:B------:R0:W-:Y:S01]  /*14800*/  LDGSTS.E.BYPASS.LTC128B.128 [R7+0x5400], desc[UR36][R2.64+0x80], !P0 ;  /* 0x0540008002077fae */ /* 0x0001e2000c101d64 */
[----:B------:R-:W-:-:S13]  /*14810*/  ISETP.LT.OR P0, PT, R0, 0x41, P1 ;  /* 0x000000410000780c */ /* 0x000fda0000f01670 */
[----:B--23--:R0:W-:Y:S02]  /*14820*/  LDGSTS.E.BYPASS.LTC128B.128 [R7+0x8400], desc[UR36][R2.64+0x100], !P0 ;  /* 0x0840010002077fae */ /* 0x00c1e4000c101d64 */
.L_x_1178:
        /* <DEDUP_REMOVED lines=21> */
[----:B------:R-:W-:-:S04]  /*14980*/  IMAD R5, R4, UR5, R5 ;  /* 0x0000000504057c24 */ /* 0x000fc8000f8e0205 */
[----:B-1----:R-:W-:-:S07]  /*14990*/  IMAD.IADD R19, R3, 0x1, R5 ;  /* 0x0000000103137824 */ /* 0x002fce00078e0205 */
.L_x_1094:
        /* <DEDUP_REMOVED lines=10> */
.L_x_1095:
[----:B------:R-:W-:Y:S01]  /*14a40*/  R2UR UR4, R35 ;  /* 0x00000000230472ca */ /* 0x000fe200000e0000 */
[----:B------:R-:W-:Y:S01]  /*14a50*/  ULDC.64 UR6, c[0x0][0x330] ;  /* 0x0000cc0000067ab9 */ /* 0x000fe20000000a00 */
[----:B------:R-:W-:Y:S01]  /*14a60*/  IMAD.MOV.U32 R18, RZ, RZ, R2 ;  /* 0x000000ffff127224 */ /* 0x000fe200078e0002 */
[----:B------:R-:W-:Y:S01]  /*14a70*/  IADD3 R31, R31, -0x1, RZ ;  /* 0xffffffff1f1f7810 */ /* 0x000fe20007ffe0ff */
[----:B------:R-:W-:Y:S01]  /*14a80*/  IMAD.U32 R3, RZ, RZ, UR6 ;  /* 0x00000006ff037e24 */ /* 0x000fe2000f8e00ff */
[----:B------:R0:W-:Y:S01]  /*14a90*/  SYNCS.ARRIVE.TRANS64.A1T0 RZ, [R6+URZ+0x30850], RZ ;  /* 0x030850ff06ff79a7 */ /* 0x0001e2000810003f */
[----:B------:R-:W-:Y:S02]  /*14aa0*/  VIADD R0, R0, 0x60 ;  /* 0x0000006000007836 */ /* 0x000fe40000000000 */
[----:B------:R-:W-:-:S04]  /*14ab0*/  IMAD.WIDE.U32 R18, R3, UR41, R18 ;  /* 0x0000002903127c25 */ /* 0x000fc8000f8e0012 */
[----:B------:R-:W-:Y:S01]  /*14ac0*/  VIADD R20, R20, 0xffffffa0 ;  /* 0xffffffa014147836 */ /* 0x000fe20000000000 */
[----:B------:R-:W-:Y:S01]  /*14ad0*/  UIMAD UR4, UR4, UR6, URZ ;  /* 0x00000006040472a4 */ /* 0x000fe2000f8e023f */
[----:B------:R-:W-:Y:S02]  /*14ae0*/  IMAD.MOV.U32 R25, RZ, RZ, R26 ;  /* 0x000000ffff197224 */ /* 0x000fe400078e001a */
[----:B------:R-:W-:Y:S01]  /*14af0*/  IMAD.MOV.U32 R27, RZ, RZ, R28 ;  /* 0x000000ffff1b7224 */ /* 0x000fe200078e001c */
[----:B------:R-:W-:-:S03]  /*14b00*/  UIMAD UR4, UR41, UR7, UR4 ;  /* 0x00000007290472a4 */ /* 0x000fc6000f8e0204 */
[----:B------:R-:W-:Y:S02]  /*14b10*/  ULDC.64 UR6, c[0x0][0x318] ;  /* 0x0000c60000067ab9 */ /* 0x000fe40000000a00 */
[----:B------:R-:W-:Y:S01]  /*14b20*/  LEA R17, P0, R18, UR6, 0x1 ;  /* 0x0000000612117c11 */ /* 0x000fe2000f8008ff */
[----:B------:R-:W-:-:S05]  /*14b30*/  VIADD R3, R19, UR4 ;  /* 0x0000000413037c36 */ /* 0x000fca0008000000 */
[----:B------:R-:W-:Y:S02]  /*14b40*/  LEA.HI.X R18, R18, UR7, R3, 0x1, P0 ;  /* 0x0000000712127c11 */ /* 0x000fe400080f0c03 */
[----:B------:R-:W-:-:S13]  /*14b50*/  ISETP.GT.AND P0, PT, R31, UR51, PT ;  /* 0x000000331f007c0c */ /* 0x000fda000bf04270 */
[----:B0-----:R-:W-:Y:S05]  /*14b60*/  @P0 BRA `(.L_x_1096) ;  /* 0xfffffff0002c0947 */ /* 0x001fea000383ffff */
[----:B------:R-:W-:Y:S05]  /*14b70*/  BSYNC B0 ;  /* 0x0000000000007941 */ /* 0x000fea0003800000 */
.L_x_1083:
[----:B------:R-:W-:-:S13]  /*14b80*/  LOP3.LUT P0, RZ, R16, 0x10, RZ, 0xc0, !PT ;  /* 0x0000001010ff7812 */ /* 0x000fda000780c0ff */
[----:B------:R-:W-:Y:S05]  /*14b90*/  @!P0 BRA `(.L_x_1097) ;  /* 0x0000000000048947 */ /* 0x000fea0003800000 */
[----:B------:R-:W-:Y:S01]  /*14ba0*/  BPT.TRAP 0x1 ;  /* 0x000000040000795c */ /* 0x000fe20000300000 */
.L_x_1097:
[----:B0-----:R-:W-:Y:S01]  /*14bb0*/  LEA R0, R26, UR48, 0x3 ;  /* 0x000000301a007c11 */ /* 0x001fe2000f8e18ff */
[----:B------:R-:W0:Y:S01]  /*14bc0*/  S2R R6, SR_TID.X ;  /* 0x0000000000067919 */ /* 0x000e220000002100 */
[----:B------:R-:W-:Y:S01]  /*14bd0*/  SHF.L.U32 R3, R28, 0x1f, RZ ;  /* 0x0000001f1c037819 */ /* 0x000fe200000006ff */
[----:B------:R-:W-:Y:S01]  /*14be0*/  IMAD.MOV.U32 R2, RZ, RZ, -0x60 ;  /* 0xffffffa0ff027424 */ /* 0x000fe200078e00ff */
[----:B------:R-:W-:Y:S01]  /*14bf0*/  BSSY B0, `(.L_x_1098) ;  /* 0x0000008000007945 */ /* 0x000fe20003800000 */
[----:B------:R-:W-:Y:S01]  /*14c00*/  IMAD R4, R26, 0x4800, R30 ;  /* 0x000048001a047824 */ /* 0x000fe200078e021e */
[----:B------:R-:W1:Y:S01]  /*14c10*/  SYNCS.PHASECHK.TRANS64.TRYWAIT P0, [R0+URZ+0x30860], R3 ;  /* 0x03086003000075a7 */ /* 0x000e62000800017f */
[----:B------:R-:W-:Y:S01]  /*14c20*/  IMAD R5, R31, R2, UR43 ;  /* 0x0000002b1f057e24 */ /* 0x000fe2000f8e0202 */
[----:B0-----:R-:W-:-:S04]  /*14c30*/  LOP3.LUT R6, R6, 0x7f, RZ, 0xc0, !PT ;  /* 0x0000007f06067812 */ /* 0x001fc800078ec0ff */
[----:B------:R-:W-:-:S05]  /*14c40*/  SHF.R.U32.HI R6, RZ, 0x3, R6 ;  /* 0x00000003ff067819 */ /* 0x000fca0000011606 */
[----:B------:R-:W-:Y:S01]  /*14c50*/  IMAD.IADD R5, R5, 0x1, -R6 ;  /* 0x0000000105057824 */ /* 0x000fe200078e0a06 */
[----:B-1----:R-:W-:Y:S06]  /*14c60*/  @!P0 BRA `(.L_x_1099) ;  /* 0x0000003000008947 */ /* 0x002fec0003800000 */
.L_x_1179:
[----:B------:R-:W-:Y:S05]  /*14c70*/  BSYNC B0 ;  /* 0x0000000000007941 */ /* 0x000fea0003800000 */
.L_x_1098:
        /* <DEDUP_REMOVED lines=8> */
[----:B------:R-:W-:Y:S01]  /*14d00*/  SHFL.IDX PT, R6, R18, 0x1, 0x181f ;  /* 0x00381f0012067f89 */ /* 0x000fe200000e0000 */
[----:B------:R-:W-:Y:S02]  /*14d10*/  ISETP.GE.AND P0, PT, R33, UR4, PT ;  /* 0x0000000421007c0c */ /* 0x000fe4000bf06270 */
[C---:B------:R-:W-:Y:S01]  /*14d20*/  ISETP.LT.OR P3, PT, R5.reuse, 0x1, P2 ;  /* 0x000000010500780c */ /* 0x040fe20001761670 */
[----:B------:R-:W1:Y:S01]  /*14d30*/  SHFL.IDX PT, R14, R17, 0x1, 0x181f ;  /* 0x00381f00110e7f89 */ /* 0x000e6200000e0000 */
[----:B------:R-:W-:-:S02]  /*14d40*/  ISETP.LT.OR P4, PT, R5, 0x1, P1 ;  /* 0x000000010500780c */ /* 0x000fc40000f81670 */
[----:B------:R-:W-:Y:S01]  /*14d50*/  ISETP.LT.OR P5, PT, R5, 0x1, P0 ;  /* 0x000000010500780c */ /* 0x000fe200007a1670 */
[----:B------:R-:W-:Y:S04]  /*14d60*/  SHFL.IDX PT, R7, R18, 0x2, 0x181f ;  /* 0x00581f0012077f89 */ /* 0x000fe800000e0000 */
[----:B------:R-:W2:Y:S01]  /*14d70*/  SHFL.IDX PT, R8, R17, 0x2, 0x181f ;  /* 0x00581f0011087f89 */ /* 0x000ea200000e0000 */
[----:B0-----:R-:W-:-:S05]  /*14d80*/  IMAD.WIDE.U32 R2, R23, 0x2, R2 ;  /* 0x0000000217027825 */ /* 0x001fca00078e0002 */
[----:B------:R-:W-:Y:S01]  /*14d90*/  LDGSTS.E.BYPASS.LTC128B.128 [R4+0x400], desc[UR36][R2.64], !P3 ;  /* 0x0040000002047fae */ /* 0x000fe2000d901d64 */
[----:B------:R-:W-:-:S03]  /*14da0*/  ISETP.LT.OR P3, PT, R5, 0x11, P2 ;  /* 0x000000110500780c */ /* 0x000fc60001761670 */
[----:B------:R-:W-:Y:S01]  /*14db0*/  LDGSTS.E.BYPASS.LTC128B.128 [R4+0x3400], desc[UR36][R2.64+0x80], !P4 ;  /* 0x0340008002047fae */ /* 0x000fe2000e101d64 */
[----:B------:R-:W-:-:S03]  /*14dc0*/  ISETP.LT.OR P4, PT, R5, 0x11, P1 ;  /* 0x000000110500780c */ /* 0x000fc60000f81670 */
[----:B------:R1:W-:Y:S01]  /*14dd0*/  LDGSTS.E.BYPASS.LTC128B.128 [R4+0x6400], desc[UR36][R2.64+0x100], !P5 ;  /* 0x0640010002047fae */ /* 0x0003e2000e901d64 */
[----:B------:R-:W-:Y:S01]  /*14de0*/  ISETP.LT.OR P5, PT, R5, 0x11, P0 ;  /* 0x000000110500780c */ /* 0x000fe200007a1670 */
[----:B-1----:R-:W-:Y:S02]  /*14df0*/  IMAD.MOV.U32 R2, RZ, RZ, R14 ;  /* 0x000000ffff027224 */ /* 0x002fe400078e000e */
[----:B------:R-:W-:Y:S01]  /*14e00*/  IMAD.MOV.U32 R3, RZ, RZ, R6 ;  /* 0x000000ffff037224 */ /* 0x000fe200078e0006 */
[----:B------:R-:W-:Y:S01]  /*14e10*/  SHFL.IDX PT, R14, R17, 0x3, 0x181f ;  /* 0x00781f00110e7f89 */ /* 0x000fe200000e0000 */
[----:B------:R-:W-:-:S03]  /*14e20*/  IMAD.WIDE.U32 R2, R23, 0x2, R2 ;  /* 0x0000000217027825 */ /* 0x000fc600078e0002 */
[----:B------:R-:W0:Y:S04]  /*14e30*/  SHFL.IDX PT, R6, R18, 0x3, 0x181f ;  /* 0x00781f0012067f89 */ /* 0x000e2800000e0000 */
[----:B------:R-:W-:Y:S01]  /*14e40*/  LDGSTS.E.BYPASS.LTC128B.128 [R4+0xc00], desc[UR36][R2.64], !P3 ;  /* 0x00c0000002047fae */ /* 0x000fe2000d901d64 */
[----:B------:R-:W-:-:S03]  /*14e50*/  ISETP.LT.OR P3, PT, R5, 0x21, P2 ;  /* 0x000000210500780c */ /* 0x000fc60001761670 */
[----:B------:R-:W-:Y:S01]  /*14e60*/  LDGSTS.E.BYPASS.LTC128B.128 [R4+0x3c00], desc[UR36][R2.64+0x80], !P4 ;  /* 0x03c0008002047fae */ /* 0x000fe2000e101d64 */
[----:B------:R-:W-:-:S03]  /*14e70*/  ISETP.LT.OR P4, PT, R5, 0x21, P1 ;  /* 0x000000210500780c */ /* 0x000fc60000f81670 */
[----:B------:R2:W-:Y:S01]  /*14e80*/  LDGSTS.E.BYPASS.LTC128B.128 [R4+0x6c00], desc[UR36][R2.64+0x100], !P5 ;  /* 0x06c0010002047fae */ /* 0x0005e2000e901d64 */
[----:B------:R-:W-:Y:S01]  /*14e90*/  ISETP.LT.OR P5, PT, R5, 0x21, P0 ;  /* 0x000000210500780c */ /* 0x000fe200007a1670 */
[----:B--2---:R-:W-:Y:S02]  /*14ea0*/  IMAD.MOV.U32 R2, RZ, RZ, R8 ;  /* 0x000000ffff027224 */ /* 0x004fe400078e0008 */
[----:B------:R-:W-:Y:S01]  /*14eb0*/  IMAD.MOV.U32 R3, RZ, RZ, R7 ;  /* 0x000000ffff037224 */ /* 0x000fe200078e0007 */
[----:B------:R-:W1:Y:S01]  /*14ec0*/  SHFL.IDX PT, R8, R17, 0x4, 0x181f ;  /* 0x00981f0011087f89 */ /* 0x000e6200000e0000 */
[----:B------:R-:W-:-:S03]  /*14ed0*/  IMAD.WIDE.U32 R2, R23, 0x2, R2 ;  /* 0x0000000217027825 */ /* 0x000fc600078e0002 */
[----:B------:R-:W2:Y:S04]  /*14ee0*/  SHFL.IDX PT, R7, R18, 0x4, 0x181f ;  /* 0x00981f0012077f89 */ /* 0x000ea800000e0000 */
[----:B------:R-:W-:Y:S01]  /*14ef0*/  LDGSTS.E.BYPASS.LTC128B.128 [R4+0x1400], desc[UR36][R2.64], !P3 ;  /* 0x0140000002047fae */ /* 0x000fe2000d901d64 */
[----:B------:R-:W-:-:S03]  /*14f00*/  ISETP.LT.OR P3, PT, R5, 0x31, P2 ;  /* 0x000000310500780c */ /* 0x000fc60001761670 */
[----:B------:R-:W-:Y:S01]  /*14f10*/  LDGSTS.E.BYPASS.LTC128B.128 [R4+0x4400], desc[UR36][R2.64+0x80], !P4 ;  /* 0x0440008002047fae */ /* 0x000fe2000e101d64 */
[----:B------:R-:W-:-:S03]  /*14f20*/  ISETP.LT.OR P4, PT, R5, 0x31, P1 ;  /* 0x000000310500780c */ /* 0x000fc60000f81670 */
[----:B------:R0:W-:Y:S01]  /*14f30*/  LDGSTS.E.BYPASS.LTC128B.128 [R4+0x7400], desc[UR36][R2.64+0x100], !P5 ;  /* 0x0740010002047fae */ /* 0x0001e2000e901d64 */
[----:B------:R-:W-:-:S03]  /*14f40*/  ISETP.LT.OR P5, PT, R5, 0x31, P0 ;  /* 0x000000310500780c */ /* 0x000fc600007a1670 */
[----:B------:R-:W3:Y:S01]  /*14f50*/  SHFL.IDX PT, R18, R18, 0x5, 0x181f ;  /* 0x00b81f0012127f89 */ /* 0x000ee200000e0000 */
[----:B0-----:R-:W-:Y:S01]  /*14f60*/  MOV R3, R6 ;  /* 0x0000000600037202 */ /* 0x001fe20000000f00 */
[----:B------:R-:W-:Y:S02]  /*14f70*/  IMAD.MOV.U32 R2, RZ, RZ, R14 ;  /* 0x000000ffff027224 */ /* 0x000fe400078e000e */
[----:B------:R0:W4:Y:S01]  /*14f80*/  SHFL.IDX PT, R14, R17, 0x5, 0x181f ;  /* 0x00b81f00110e7f89 */ /* 0x00012200000e0000 */
[----:B------:R-:W-:Y:S02]  /*14f90*/  IMAD.MOV.U32 R6, RZ, RZ, RZ ;  /* 0x000000ffff067224 */ /* 0x000fe400078e00ff */
[----:B------:R-:W-:-:S05]  /*14fa0*/  IMAD.WIDE.U32 R2, R23, 0x2, R2 ;  /* 0x0000000217027825 */ /* 0x000fca00078e0002 */
[----:B------:R-:W-:Y:S01]  /*14fb0*/  LDGSTS.E.BYPASS.LTC128B.128 [R4+0x1c00], desc[UR36][R2.64], !P3 ;  /* 0x01c0000002047fae */ /* 0x000fe2000d901d64 */
[----:B------:R-:W-:-:S03]  /*14fc0*/  ISETP.LT.OR P3, PT, R5, 0x41, P2 ;  /* 0x000000410500780c */ /* 0x000fc60001761670 */
[----:B------:R-:W-:Y:S01]  /*14fd0*/  LDGSTS.E.BYPASS.LTC128B.128 [R4+0x4c00], desc[UR36][R2.64+0x80], !P4 ;  /* 0x04c0008002047fae */ /* 0x000fe2000e101d64 */
[----:B------:R-:W-:-:S03]  /*14fe0*/  ISETP.LT.OR P4, PT, R5, 0x41, P1 ;  /* 0x000000410500780c */ /* 0x000fc60000f81670 */
[----:B------:R1:W-:Y:S01]  /*14ff0*/  LDGSTS.E.BYPASS.LTC128B.128 [R4+0x7c00], desc[UR36][R2.64+0x100], !P5 ;  /* 0x07c0010002047fae */ /* 0x0003e2000e901d64 */
[----:B------:R-:W-:Y:S01]  /*15000*/  ISETP.LT.OR P5, PT, R5, 0x41, P0 ;  /* 0x000000410500780c */ /* 0x000fe200007a1670 */
[----:B-1----:R-:W-:Y:S02]  /*15010*/  IMAD.MOV.U32 R2, RZ, RZ, R8 ;  /* 0x000000ffff027224 */ /* 0x002fe400078e0008 */
[----:B--2---:R-:W-:Y:S02]  /*15020*/  IMAD.MOV.U32 R3, RZ, RZ, R7 ;  /* 0x000000ffff037224 */ /* 0x004fe400078e0007 */
[----:B------:R-:W-:-:S05]  /*15030*/  IMAD.WIDE.U32 R2, R23, 0x2, R2 ;  /* 0x0000000217027825 */ /* 0x000fca00078e0002 */
[----:B------:R0:W-:Y:S04]  /*15040*/  LDGSTS.E.BYPASS.LTC128B.128 [R4+0x2400], desc[UR36][R2.64], !P3 ;  /* 0x0240000002047fae */ /* 0x0001e8000d901d64 */
[----:B------:R0:W-:Y:S04]  /*15050*/  LDGSTS.E.BYPASS.LTC128B.128 [R4+0x5400], desc[UR36][R2.64+0x80], !P4 ;  /* 0x0540008002047fae */ /* 0x0001e8000e101d64 */
[----:B---34-:R0:W-:Y:S02]  /*15060*/  LDGSTS.E.BYPASS.LTC128B.128 [R4+0x8400], desc[UR36][R2.64+0x100], !P5 ;  /* 0x0840010002047fae */ /* 0x0181e4000e901d64 */
.L_x_1193:
[C---:B------:R-:W-:Y:S01]  /*15070*/  ISETP.LT.OR P2, PT, R5.reuse, 0x51, P2 ;  /* 0x000000510500780c */ /* 0x040fe20001741670 */
[----:B0-----:R-:W-:Y:S01]  /*15080*/  IMAD.MOV.U32 R2, RZ, RZ, R14 ;  /* 0x000000ffff027224 */ /* 0x001fe200078e000e */
[C---:B------:R-:W-:Y:S01]  /*15090*/  ISETP.LT.OR P1, PT, R5.reuse, 0x51, P1 ;  /* 0x000000510500780c */ /* 0x040fe20000f21670 */
[----:B------:R-:W-:Y:S01]  /*150a0*/  IMAD.MOV.U32 R3, RZ, RZ, R18 ;  /* 0x000000ffff037224 */ /* 0x000fe200078e0012 */
[----:B------:R-:W-:Y:S01]  /*150b0*/  ISETP.LT.OR P0, PT, R5, 0x51, P0 ;  /* 0x000000510500780c */ /* 0x000fe20000701670 */
[----:B------:R-:W-:-:S08]  /*150c0*/  IMAD.WIDE.U32 R2, R23, 0x2, R2 ;  /* 0x0000000217027825 */ /* 0x000fd000078e0002 */
        /* <DEDUP_REMOVED lines=8> */
.L_x_1101:
        /* <DEDUP_REMOVED lines=10> */
.L_x_1102:
[----:B------:R1:W-:Y:S02]  /*151f0*/  SYNCS.ARRIVE.TRANS64.A1T0 RZ, [R0+URZ+0x30850], RZ ;  /* 0x030850ff00ff79a7 */ /* 0x0003e4000810003f */
[----:B-1----:R-:W-:-:S05]  /*15200*/  VIADD R0, R26, 0x1 ;  /* 0x000000011a007836 */ /* 0x002fca0000000000 */
[----:B------:R-:W-:-:S04]  /*15210*/  ISETP.NE.AND P0, PT, R0, 0x2, PT ;  /* 0x000000020000780c */ /* 0x000fc80003f05270 */
[----:B0-----:R-:W-:Y:S02]  /*15220*/  SEL R3, RZ, 0x1, P0 ;  /* 0x00000001ff037807 */ /* 0x001fe40000000000 */
[----:B------:R-:W-:Y:S02]  /*15230*/  SEL R0, R0, RZ, P0 ;  /* 0x000000ff00007207 */ /* 0x000fe40000000000 */
[----:B------:R-:W-:-:S07]  /*15240*/  LOP3.LUT R28, R28, R3, RZ, 0x3c, !PT ;  /* 0x000000031c1c7212 */ /* 0x000fce00078e3cff */
.L_x_1062:
[----:B------:R-:W0:Y:S01]  /*15250*/  S2R R3, SR_CgaCtaId ;  /* 0x0000000000037919 */ /* 0x000e220000008800 */
[----:B------:R-:W-:Y:S02]  /*15260*/  MOV R2, 0x400 ;  /* 0x0000040000027802 */ /* 0x000fe40000000f00 */
[----:B------:R-:W-:Y:S02]  /*15270*/  SHF.L.U32 R6, R6, 0x1f, RZ ;  /* 0x0000001f06067819 */ /* 0x000fe400000006ff */
[----:B0-----:R-:W-:-:S04]  /*15280*/  LEA R7, R3, R2, 0x18 ;  /* 0x0000000203077211 */ /* 0x001fc800078ec0ff */
[----:B------:R-:W0:Y:S02]  /*15290*/  SYNCS.PHASECHK.TRANS64.TRYWAIT P0, [R7+URZ+0x30820], R6 ;  /* 0x03082006070075a7 */ /* 0x000e24000800017f */
[----:B0-----:R-:W-:Y:S05]  /*152a0*/  @!P0 BRA `(.L_x_1103) ;  /* 0x0000003000a08947 */ /* 0x001fea0003800000 */
.L_x_1194:
[----:B------:R-:W-:-:S03]  /*152b0*/  UMOV UR4, 0xffffffff ;  /* 0xffffffff00047882 */ /* 0x000fc60000000000 */
[----:B------:R-:W-:Y:S05]  /*152c0*/  BRA.DIV UR4, `(.L_x_1104) ;  /* 0x0000003204ac7947 */ /* 0x000fea000b800000 */
[----:B------:R-:W1:Y:S02]  /*152d0*/  S2R R2, SR_TID.X ;  /* 0x0000000000027919 */ /* 0x000e640000002100 */
[----:B-1----:R-:W-:-:S04]  /*152e0*/  SHF.R.U32.HI R2, RZ, 0x5, R2 ;  /* 0x00000005ff027819 */ /* 0x002fc80000011602 */
[----:B------:R-:W-:-:S05]  /*152f0*/  LOP3.LUT R2, R2, 0x3, RZ, 0xc0, !PT ;  /* 0x0000000302027812 */ /* 0x000fca00078ec0ff */
[----:B------:R1:W2:Y:S02]  /*15300*/  SHFL.IDX PT, R14, R2, RZ, 0x1f ;  /* 0x00001fff020e7589 */ /* 0x0002a400000e0000 */
.L_x_1197:
[----:B--2---:R-:W-:-:S13]  /*15310*/  ISETP.NE.AND P0, PT, R14, RZ, PT ;  /* 0x000000ff0e00720c */ /* 0x004fda0003f05270 */
[----:B------:R-:W-:Y:S05]  /*15320*/  @P0 BRA `(.L_x_970) ;  /* 0x0000000000900947 */ /* 0x000fea0003800000 */
[----:B------:R-:W-:-:S03]  /*15330*/  UMOV UR4, 0xffffffff ;  /* 0xffffffff00047882 */ /* 0x000fc60000000000 */
[----:B------:R-:W-:Y:S05]  /*15340*/  BRA.DIV UR4, `(.L_x_1105) ;  /* 0x0000003204c07947 */ /* 0x000fea000b800000 */
[----:B------:R-:W-:-:S13]  /*15350*/  ELECT P6, URZ, PT ;  /* 0x00000000003f782f */ /* 0x000fda00038c0000 */
.L_x_1200:
[----:B------:R-:W-:Y:S05]  /*15360*/  @!P6 BRA `(.L_x_970) ;  /* 0x000000000080e947 */ /* 0x000fea0003800000 */
[----:B-1----:R-:W2:Y:S02]  /*15370*/  LDL R2, [R1+0x4] ;  /* 0x0000040001027983 */ /* 0x002ea40000100800 */
[----:B--2---:R-:W-:-:S13]  /*15380*/  R2UR UR4, R2 ;  /* 0x00000000020472ca */ /* 0x004fda00000e0000 */
[----:B------:R-:W-:-:S06]  /*15390*/  ULOP3.LUT UR4, UR4, 0x2, URZ, 0xfc, !UPT ;  /* 0x0000000204047892 */ /* 0x000fcc000f8efc3f */
[----:B------:R-:W-:-:S05]  /*153a0*/  IMAD.U32 R2, RZ, RZ, UR4 ;  /* 0x00000004ff027e24 */ /* 0x000fca000f8e00ff */
[----:B------:R-:W-:-:S13]  /*153b0*/  ISETP.NE.AND P0, PT, R2, 0x3, PT ;  /* 0x000000030200780c */ /* 0x000fda0003f05270 */
[----:B------:R-:W-:Y:S05]  /*153c0*/  @!P0 BRA `(.L_x_1106) ;  /* 0x0000000000048947 */ /* 0x000fea0003800000 */
[----:B------:R-:W-:Y:S01]  /*153d0*/  BPT.TRAP 0x1 ;  /* 0x000000040000795c */ /* 0x000fe20000300000 */
.L_x_1106:
[----:B------:R-:W-:Y:S01]  /*153e0*/  IMAD R5, R0, 0x8, R7 ;  /* 0x0000000800057824 */ /* 0x000fe200078e0207 */
[----:B------:R-:W-:Y:S01]  /*153f0*/  SHF.L.U32 R2, R28, 0x1f, RZ ;  /* 0x0000001f1c027819 */ /* 0x000fe200000006ff */
[----:B------:R-:W-:-:S03]  /*15400*/  VIADD R0, R0, 0x1 ;  /* 0x0000000100007836 */ /* 0x000fc60000000000 */
[----:B------:R-:W1:Y:S02]  /*15410*/  SYNCS.PHASECHK.TRANS64.TRYWAIT P1, [R5+URZ+0x30840], R2 ;  /* 0x03084002050075a7 */ /* 0x000e64000802017f */
[----:B------:R-:W-:-:S04]  /*15420*/  ISETP.NE.AND P2, PT, R0, 0x2, PT ;  /* 0x000000020000780c */ /* 0x000fc80003f45270 */
[----:B------:R-:W-:Y:S01]  /*15430*/  SEL R3, RZ, 0x1, P2 ;  /* 0x00000001ff037807 */ /* 0x000fe20001000000 */
[----:B-1----:R-:W-:Y:S08]  /*15440*/  @!P1 BRA `(.L_x_1107) ;  /* 0x0000003000a09947 */ /* 0x002ff00003800000 */
.L_x_1201:
[----:B------:R-:W-:Y:S02]  /*15450*/  SEL R0, R0, RZ, P2 ;  /* 0x000000ff00007207 */ /* 0x000fe40001000000 */
[----:B------:R-:W-:Y:S01]  /*15460*/  LOP3.LUT R3, R28, R3, RZ, 0x3c, !PT ;  /* 0x000000031c037212 */ /* 0x000fe200078e3cff */
[----:B------:R-:W-:Y:S06]  /*15470*/  @!P0 BRA `(.L_x_1108) ;  /* 0x0000000000048947 */ /* 0x000fec0003800000 */
[----:B------:R-:W-:Y:S01]  /*15480*/  BPT.TRAP 0x1 ;  /* 0x000000040000795c */ /* 0x000fe20000300000 */
.L_x_1108:
[----:B0-----:R-:W-:Y:S01]  /*15490*/  IMAD R7, R0, 0x8, R7 ;  /* 0x0000000800077824 */ /* 0x001fe200078e0207 */
[----:B------:R-:W-:-:S04]  /*154a0*/  SHF.L.U32 R0, R3, 0x1f, RZ ;  /* 0x0000001f03007819 */ /* 0x000fc800000006ff */
[----:B------:R-:W0:Y:S02]  /*154b0*/  SYNCS.PHASECHK.TRANS64.TRYWAIT P1, [R7+URZ+0x30840], R0 ;  /* 0x03084000070075a7 */ /* 0x000e24000802017f */
[----:B0-----:R-:W-:Y:S05]  /*154c0*/  @!P1 BRA `(.L_x_1109) ;  /* 0x0000003000949947 */ /* 0x001fea0003800000 */
.L_x_1202:
[----:B------:R-:W-:Y:S05]  /*154d0*/  @!P0 BRA `(.L_x_1110) ;  /* 0x0000000000048947 */ /* 0x000fea0003800000 */
[----:B------:R-:W-:Y:S01]  /*154e0*/  BPT.TRAP 0x1 ;  /* 0x000000040000795c */ /* 0x000fe20000300000 */
.L_x_1110:
[----:B------:R-:W2:Y:S02]  /*154f0*/  SYNCS.PHASECHK.TRANS64.TRYWAIT P1, [R5+URZ+0x30860], R2 ;  /* 0x03086002050075a7 */ /* 0x000ea4000802017f */
[----:B--2---:R-:W-:Y:S05]  /*15500*/  @!P1 BRA `(.L_x_1111) ;  /* 0x0000003000989947 */ /* 0x004fea0003800000 */
.L_x_1203:
[----:B------:R-:W-:Y:S05]  /*15510*/  @!P0 BRA `(.L_x_1112) ;  /* 0x0000000000048947 */ /* 0x000fea0003800000 */
[----:B------:R-:W-:Y:S01]  /*15520*/  BPT.TRAP 0x1 ;  /* 0x000000040000795c */ /* 0x000fe20000300000 */
.L_x_1112:
[----:B---3--:R3:W4:Y:S02]  /*15530*/  SYNCS.PHASECHK.TRANS64.TRYWAIT P0, [R7+URZ+0x30860], R0 ;  /* 0x03086000070075a7 */ /* 0x008724000800017f */
[----:B----4-:R-:W-:Y:S05]  /*15540*/  @!P0 NANOSLEEP.SYNCS 0x989680 ;  /* 0x009896800000895d */ /* 0x010fea0003900000 */
[----:B------:R-:W4:Y:S02]  /*15550*/  @!P0 SYNCS.PHASECHK.TRANS64 P0, [R7+URZ+0x30860], R0 ;  /* 0x03086000070085a7 */ /* 0x000f24000800007f */
[----:B----4-:R-:W-:Y:S05]  /*15560*/  @!P0 BRA `(.L_x_1112) ;  /* 0xfffffffc00f08947 */ /* 0x010fea000383ffff */
.L_x_970:
[----:B------:R-:W-:Y:S05]  /*15570*/  BSYNC B6 ;  /* 0x0000000000067941 */ /* 0x000fea0003800000 */
.L_x_967:
[----:B------:R-:W-:Y:S05]  /*15580*/  EXIT ;  /* 0x000000000000794d */ /* 0x000fea0003800000 */
.L_x_980:
[----:B0-----:R-:W-:-:S04]  /*15590*/  MOV R3, UR39 ;  /* 0x0000002700037c02 */ /* 0x001fc80008000f00 */
[----:B------:R0:W1:Y:S03]  /*155a0*/  SYNCS.PHASECHK.TRANS64.TRYWAIT P0, [R3+URZ+0x30800], R0 ;  /* 0x03080000030075a7 */ /* 0x000066000800017f */
[----:B-1----:R-:W-:Y:S05]  /*155b0*/  @!P0 NANOSLEEP.SYNCS 0x989680 ;  /* 0x009896800000895d */ /* 0x002fea0003900000 */
[----:B------:R-:W1:Y:S02]  /*155c0*/  @!P0 SYNCS.PHASECHK.TRANS64 P0, [R3+URZ+0x30800], R0 ;  /* 0x03080000030085a7 */ /* 0x000e64000800007f */
[----:B-1----:R-:W-:Y:S05]  /*155d0*/  @!P0 BRA `(.L_x_980) ;  /* 0xfffffffc00ec8947 */ /* 0x002fea000383ffff */
[----:B------:R-:W-:Y:S05]  /*155e0*/  BRA `(.L_x_1113) ;  /* 0xfffffec000a47947 */ /* 0x000fea000383ffff */
.L_x_984:
[----:B0-----:R-:W-:-:S04]  /*155f0*/  IMAD.U32 R3, RZ, RZ, UR39 ;  /* 0x00000027ff037e24 */ /* 0x001fc8000f8e00ff */
[----:B------:R0:W2:Y:S03]  /*15600*/  SYNCS.PHASECHK.TRANS64.TRYWAIT P1, [R3+URZ+0x30830], R0 ;  /* 0x03083000030075a7 */ /* 0x0000a6000802017f */
[----:B--2---:R-:W-:Y:S05]  /*15610*/  @!P1 NANOSLEEP.SYNCS 0x989680 ;  /* 0x009896800000995d */ /* 0x004fea0003900000 */
[----:B------:R-:W2:Y:S02]  /*15620*/  @!P1 SYNCS.PHASECHK.TRANS64 P1, [R3+URZ+0x30830], R0 ;  /* 0x03083000030095a7 */ /* 0x000ea4000802007f */
[----:B--2---:R-:W-:Y:S05]  /*15630*/  @!P1 BRA `(.L_x_984) ;  /* 0xfffffffc00ec9947 */ /* 0x004fea000383ffff */
[----:B------:R-:W-:Y:S05]  /*15640*/  BRA `(.L_x_983) ;  /* 0xfffffec000c87947 */ /* 0x000fea000383ffff */
.L_x_1001:
[----:B-1----:R-:W-:-:S04]  /*15650*/  IMAD.U32 R9, RZ, RZ, UR60 ;  /* 0x0000003cff097e24 */ /* 0x002fc8000f8e00ff */
[----:B------:R1:W2:Y:S03]  /*15660*/  SYNCS.PHASECHK.TRANS64.TRYWAIT P1, [R9+URZ+0x30830], R8 ;  /* 0x03083008090075a7 */ /* 0x0002a6000802017f */
[----:B--2---:R-:W-:Y:S05]  /*15670*/  @!P1 NANOSLEEP.SYNCS 0x989680 ;  /* 0x009896800000995d */ /* 0x004fea0003900000 */
[----:B------:R-:W2:Y:S02]  /*15680*/  @!P1 SYNCS.PHASECHK.TRANS64 P1, [R9+URZ+0x30830], R8 ;  /* 0x03083008090095a7 */ /* 0x000ea4000802007f */
[----:B--2---:R-:W-:Y:S05]  /*15690*/  @!P1 BRA `(.L_x_1001) ;  /* 0xfffffffc00ec9947 */ /* 0x004fea000383ffff */
[----:B------:R-:W-:Y:S05]  /*156a0*/  BRA `(.L_x_1000) ;  /* 0xfffffef800487947 */ /* 0x000fea000383ffff */
.L_x_1005:
[----:B-1----:R-:W-:-:S04]  /*156b0*/  IMAD.U32 R9, RZ, RZ, UR14 ;  /* 0x0000000eff097e24 */ /* 0x002fc8000f8e00ff */
[----:B------:R1:W3:Y:S03]  /*156c0*/  SYNCS.PHASECHK.TRANS64.TRYWAIT P1, [R9+URZ+0x30850], R0 ;  /* 0x03085000090075a7 */ /* 0x0002e6000802017f */
[----:B---3--:R-:W-:Y:S05]  /*156d0*/  @!P1 NANOSLEEP.SYNCS 0x989680 ;  /* 0x009896800000995d */ /* 0x008fea0003900000 */
[----:B------:R-:W3:Y:S02]  /*156e0*/  @!P1 SYNCS.PHASECHK.TRANS64 P1, [R9+URZ+0x30850], R0 ;  /* 0x03085000090095a7 */ /* 0x000ee4000802007f */
[----:B---3--:R-:W-:Y:S05]  /*156f0*/  @!P1 BRA `(.L_x_1005) ;  /* 0xfffffffc00ec9947 */ /* 0x008fea000383ffff */
[----:B------:R-:W-:Y:S05]  /*15700*/  BRA `(.L_x_1004) ;  /* 0xffffff0000dc7947 */ /* 0x000fea000383ffff */
.L_x_1024:
[----:B-1----:R-:W-:-:S04]  /*15710*/  IMAD.U32 R9, RZ, RZ, UR5 ;  /* 0x00000005ff097e24 */ /* 0x002fc8000f8e00ff */
[----:B------:R1:W2:Y:S03]  /*15720*/  SYNCS.PHASECHK.TRANS64.TRYWAIT P1, [R9+URZ+0x30830], R8 ;  /* 0x03083008090075a7 */ /* 0x0002a6000802017f */
[----:B--2---:R-:W-:Y:S05]  /*15730*/  @!P1 NANOSLEEP.SYNCS 0x989680 ;  /* 0x009896800000995d */ /* 0x004fea0003900000 */
[----:B------:R-:W2:Y:S02]  /*15740*/  @!P1 SYNCS.PHASECHK.TRANS64 P1, [R9+URZ+0x30830], R8 ;  /* 0x03083008090095a7 */ /* 0x000ea4000802007f */
[----:B--2---:R-:W-:Y:S05]  /*15750*/  @!P1 BRA `(.L_x_1024) ;  /* 0xfffffffc00ec9947 */ /* 0x004fea000383ffff */
[----:B------:R-:W-:Y:S05]  /*15760*/  BRA `(.L_x_1023) ;  /* 0xffffff3000c47947 */ /* 0x000fea000383ffff */
.L_x_1028:
[----:B-1----:R-:W-:-:S04]  /*15770*/  IMAD.U32 R9, RZ, RZ, UR5 ;  /* 0x00000005ff097e24 */ /* 0x002fc8000f8e00ff */
[----:B------:R1:W3:Y:S03]  /*15780*/  SYNCS.PHASECHK.TRANS64.TRYWAIT P1, [R9+URZ+0x30850], R0 ;  /* 0x03085000090075a7 */ /* 0x0002e6000802017f */
[----:B---3--:R-:W-:Y:S05]  /*15790*/  @!P1 NANOSLEEP.SYNCS 0x989680 ;  /* 0x009896800000995d */ /* 0x008fea0003900000 */
[----:B------:R-:W3:Y:S02]  /*157a0*/  @!P1 SYNCS.PHASECHK.TRANS64 P1, [R9+URZ+0x30850], R0 ;  /* 0x03085000090095a7 */ /* 0x000ee4000802007f */
[----:B---3--:R-:W-:Y:S05]  /*157b0*/  @!P1 BRA `(.L_x_1028) ;  /* 0xfffffffc00ec9947 */ /* 0x008fea000383ffff */
[----:B------:R-:W-:Y:S05]  /*157c0*/  BRA `(.L_x_1027) ;  /* 0xffffff3c00587947 */ /* 0x000fea000383ffff */
.L_x_1036:
[----:B-1----:R-:W-:-:S04]  /*157d0*/  IMAD.U32 R9, RZ, RZ, UR60 ;  /* 0x0000003cff097e24 */ /* 0x002fc8000f8e00ff */
[----:B------:R1:W2:Y:S03]  /*157e0*/  SYNCS.PHASECHK.TRANS64.TRYWAIT P1, [R9+URZ+0x30830], R8 ;  /* 0x03083008090075a7 */ /* 0x0002a6000802017f */
[----:B--2---:R-:W-:Y:S05]  /*157f0*/  @!P1 NANOSLEEP.SYNCS 0x989680 ;  /* 0x009896800000995d */ /* 0x004fea0003900000 */
[----:B------:R-:W2:Y:S02]  /*15800*/  @!P1 SYNCS.PHASECHK.TRANS64 P1, [R9+URZ+0x30830], R8 ;  /* 0x03083008090095a7 */ /* 0x000ea4000802007f */
[----:B--2---:R-:W-:Y:S05]  /*15810*/  @!P1 BRA `(.L_x_1036) ;  /* 0xfffffffc00ec9947 */ /* 0x004fea000383ffff */
[----:B------:R-:W-:Y:S05]  /*15820*/  BRA `(.L_x_1035) ;  /* 0xffffff5400a47947 */ /* 0x000fea000383ffff */
.L_x_1040:
[----:B-1----:R-:W-:-:S04]  /*15830*/  IMAD.U32 R9, RZ, RZ, UR5 ;  /* 0x00000005ff097e24 */ /* 0x002fc8000f8e00ff */
[----:B------:R1:W3:Y:S03]  /*15840*/  SYNCS.PHASECHK.TRANS64.TRYWAIT P1, [R9+URZ+0x30850], R0 ;  /* 0x03085000090075a7 */ /* 0x0002e6000802017f */
[----:B---3--:R-:W-:Y:S05]  /*15850*/  @!P1 NANOSLEEP.SYNCS 0x989680 ;  /* 0x009896800000995d */ /* 0x008fea0003900000 */
[----:B------:R-:W3:Y:S02]  /*15860*/  @!P1 SYNCS.PHASECHK.TRANS64 P1, [R9+URZ+0x30850], R0 ;  /* 0x03085000090095a7 */ /* 0x000ee4000802007f */
[----:B---3--:R-:W-:Y:S05]  /*15870*/  @!P1 BRA `(.L_x_1040) ;  /* 0xfffffffc00ec9947 */ /* 0x008fea000383ffff */
[----:B------:R-:W-:Y:S05]  /*15880*/  BRA `(.L_x_1039) ;  /* 0xffffff6000387947 */ /* 0x000fea000383ffff */
.L_x_1055:
[----:B-1----:R-:W-:-:S04]  /*15890*/  IMAD.U32 R5, RZ, RZ, UR5 ;  /* 0x00000005ff057e24 */ /* 0x002fc8000f8e00ff */
[----:B------:R1:W2:Y:S03]  /*158a0*/  SYNCS.PHASECHK.TRANS64.TRYWAIT P1, [R5+URZ+0x30850], R0 ;  /* 0x03085000050075a7 */ /* 0x0002a6000802017f */
[----:B--2---:R-:W-:Y:S05]  /*158b0*/  @!P1 NANOSLEEP.SYNCS 0x989680 ;  /* 0x009896800000995d */ /* 0x004fea0003900000 */
[----:B------:R-:W2:Y:S02]  /*158c0*/  @!P1 SYNCS.PHASECHK.TRANS64 P1, [R5+URZ+0x30850], R0 ;  /* 0x03085000050095a7 */ /* 0x000ea4000802007f */
[----:B--2---:R-:W-:Y:S05]  /*158d0*/  @!P1 BRA `(.L_x_1055) ;  /* 0xfffffffc00ec9947 */ /* 0x004fea000383ffff */
[----:B------:R-:W-:Y:S05]  /*158e0*/  BRA `(.L_x_1054) ;  /* 0xffffff9000c07947 */ /* 0x000fea000383ffff */
.L_x_1073:
[----:B------:R-:W-:Y:S01]  /*158f0*/  IMAD.MOV.U32 R13, RZ, RZ, R18 ;  /* 0x000000ffff0d7224 */ /* 0x000fe200078e0012 */
[----:B------:R-:W-:Y:S01]  /*15900*/  MOV R11, 0x1f ;  /* 0x0000001f000b7802 */ /* 0x000fe20000000f00 */
[----:B------:R-:W-:Y:S02]  /*15910*/  IMAD.MOV.U32 R12, RZ, RZ, RZ ;  /* 0x000000ffff0c7224 */ /* 0x000fe400078e00ff */
[----:B------:R-:W-:-:S07]  /*15920*/  IMAD.MOV.U32 R15, RZ, RZ, -0x1 ;  /* 0xffffffffff0f7424 */ /* 0x000fce00078e00ff */
[----:B-----5:R-:W-:Y:S05]  /*15930*/  WARPSYNC.COLLECTIVE R15, `(.L_x_1114) ;  /* 0x000000000f087348 */ /* 0x020fea0003c00000 */
[----:B------:R0:W1:Y:S02]  /*15940*/  SHFL.IDX P6, R14, R13, R12, R11 ;  /* 0x0000000c0d0e7389 */ /* 0x00006400000c000b */
[----:B01---5:R-:W-:Y:S01]  /*15950*/  ENDCOLLECTIVE ;  /* 0x000000000000791b */ /* 0x023fe20003800000 */
.L_x_1114:
[----:B------:R-:W-:Y:S05]  /*15960*/  BRA `(.L_x_1115) ;  /* 0xffffffcc00707947 */ /* 0x000fea000383ffff */
.L_x_1075:
[----:B0-----:R-:W-:-:S04]  /*15970*/  IMAD.U32 R3, RZ, RZ, UR48 ;  /* 0x00000030ff037e24 */ /* 0x001fc8000f8e00ff */
[----:B------:R0:W1:Y:S03]  /*15980*/  SYNCS.PHASECHK.TRANS64.TRYWAIT P0, [R3+URZ+0x30840], R2 ;  /* 0x03084002030075a7 */ /* 0x000066000800017f */
[----:B-1----:R-:W-:Y:S05]  /*15990*/  @!P0 NANOSLEEP.SYNCS 0x989680 ;  /* 0x009896800000895d */ /* 0x002fea0003900000 */
[----:B------:R-:W1:Y:S02]  /*159a0*/  @!P0 SYNCS.PHASECHK.TRANS64 P0, [R3+URZ+0x30840], R2 ;  /* 0x03084002030085a7 */ /* 0x000e64000800007f */
[----:B-1----:R-:W-:Y:S05]  /*159b0*/  @!P0 BRA `(.L_x_1075) ;  /* 0xfffffffc00ec8947 */ /* 0x002fea000383ffff */
[----:B------:R-:W-:Y:S05]  /*159c0*/  BRA `(.L_x_1116) ;  /* 0xffffffd000007947 */ /* 0x000fea000383ffff */
.L_x_1076:
        /* <DEDUP_REMOVED lines=8> */
.L_x_1118:
[----:B------:R-:W-:Y:S05]  /*15a50*/  BSYNC B0 ;  /* 0x0000000000007941 */ /* 0x000fea0003800000 */
.L_x_1117:
[----:B------:R-:W-:Y:S01]  /*15a60*/  IMAD.MOV.U32 R13, RZ, RZ, R0 ;  /* 0x000000ffff0d7224 */ /* 0x000fe200078e0000 */
[----:B------:R-:W-:Y:S01]  /*15a70*/  MOV R15, 0xffffffff ;  /* 0xffffffff000f7802 */ /* 0x000fe20000000f00 */
[----:B------:R-:W-:Y:S01]  /*15a80*/  IMAD.MOV.U32 R12, RZ, RZ, RZ ;  /* 0x000000ffff0c7224 */ /* 0x000fe200078e00ff */
[----:B------:R-:W-:Y:S01]  /*15a90*/  @P0 LEA R9, R30, UR48, 0x1 ;  /* 0x000000301e090c11 */ /* 0x000fe2000f8e08ff */
[----:B------:R-:W-:Y:S02]  /*15aa0*/  IMAD.MOV.U32 R11, RZ, RZ, 0x181f ;  /* 0x0000181fff0b7424 */ /* 0x000fe400078e00ff */
[----:B------:R-:W-:-:S07]  /*15ab0*/  IMAD.MOV.U32 R3, RZ, RZ, R14 ;  /* 0x000000ffff037224 */ /* 0x000fce00078e000e */
[----:B------:R-:W-:Y:S05]  /*15ac0*/  WARPSYNC.COLLECTIVE R15, `(.L_x_1119) ;  /* 0x000000000f087348 */ /* 0x000fea0003c00000 */
[----:B------:R0:W1:Y:S02]  /*15ad0*/  SHFL.IDX P6, R14, R13, R12, R11 ;  /* 0x0000000c0d0e7389 */ /* 0x00006400000c000b */
[----:B01----:R-:W-:Y:S01]  /*15ae0*/  ENDCOLLECTIVE ;  /* 0x000000000000791b */ /* 0x003fe20003800000 */
.L_x_1119:
[----:B------:R-:W-:Y:S02]  /*15af0*/  IMAD.MOV.U32 R13, RZ, RZ, R7 ;  /* 0x000000ffff0d7224 */ /* 0x000fe400078e0007 */
[----:B------:R-:W-:Y:S02]  /*15b00*/  IMAD.MOV.U32 R12, RZ, RZ, 0x1 ;  /* 0x00000001ff0c7424 */ /* 0x000fe400078e00ff */
[----:B------:R-:W-:-:S07]  /*15b10*/  IMAD.MOV.U32 R2, RZ, RZ, R14 ;  /* 0x000000ffff027224 */ /* 0x000fce00078e000e */
[----:B------:R-:W-:Y:S05]  /*15b20*/  WARPSYNC.COLLECTIVE R15, `(.L_x_1120) ;  /* 0x000000000f087348 */ /* 0x000fea0003c00000 */
[----:B------:R0:W1:Y:S02]  /*15b30*/  SHFL.IDX P6, R14, R13, R12, R11 ;  /* 0x0000000c0d0e7389 */ /* 0x00006400000c000b */
[----:B01----:R-:W-:Y:S01]  /*15b40*/  ENDCOLLECTIVE ;  /* 0x000000000000791b */ /* 0x003fe20003800000 */
.L_x_1120:
        /* <DEDUP_REMOVED lines=8> */
[----:B------:R-:W-:Y:S01]  /*15bd0*/  ISETP.GE.AND P0, PT, R6, 0x11, PT ;  /* 0x000000110600780c */ /* 0x000fe20003f06270 */
[----:B------:R-:W-:-:S12]  /*15be0*/  IMAD.MOV.U32 R5, RZ, RZ, R14 ;  /* 0x000000ffff057224 */ /* 0x000fd800078e000e */
[----:B0-----:R-:W-:Y:S05]  /*15bf0*/  WARPSYNC.COLLECTIVE R15, `(.L_x_1121) ;  /* 0x000000000f087348 */ /* 0x001fea0003c00000 */
[----:B------:R1:W2:Y:S02]  /*15c00*/  SHFL.IDX P6, R14, R13, R12, R11 ;  /* 0x0000000c0d0e7389 */ /* 0x0002a400000c000b */
[----:B012---:R-:W-:Y:S01]  /*15c10*/  ENDCOLLECTIVE ;  /* 0x000000000000791b */ /* 0x007fe20003800000 */
.L_x_1121:
[----:B------:R-:W-:Y:S01]  /*15c20*/  @P0 LEA R21, R30, UR48, 0x1 ;  /* 0x000000301e150c11 */ /* 0x000fe2000f8e08ff */
[----:B------:R-:W-:Y:S02]  /*15c30*/  IMAD.MOV.U32 R13, RZ, RZ, R7 ;  /* 0x000000ffff0d7224 */ /* 0x000fe400078e0007 */
[----:B------:R-:W-:Y:S02]  /*15c40*/  IMAD.MOV.U32 R12, RZ, RZ, 0x2 ;  /* 0x00000002ff0c7424 */ /* 0x000fe400078e00ff */
[----:B------:R-:W-:-:S07]  /*15c50*/  IMAD.MOV.U32 R4, RZ, RZ, R14 ;  /* 0x000000ffff047224 */ /* 0x000fce00078e000e */
[----:B------:R-:W-:Y:S05]  /*15c60*/  WARPSYNC.COLLECTIVE R15, `(.L_x_1122) ;  /* 0x000000000f087348 */ /* 0x000fea0003c00000 */
[----:B------:R0:W1:Y:S02]  /*15c70*/  SHFL.IDX P6, R14, R13, R12, R11 ;  /* 0x0000000c0d0e7389 */ /* 0x00006400000c000b */
[----:B01----:R-:W-:Y:S01]  /*15c80*/  ENDCOLLECTIVE ;  /* 0x000000000000791b */ /* 0x003fe20003800000 */
.L_x_1122:
        /* <DEDUP_REMOVED lines=13> */
.L_x_1123:
[----:B------:R-:W-:Y:S01]  /*15d60*/  IMAD.MOV.U32 R3, RZ, RZ, R8 ;  /* 0x000000ffff037224 */ /* 0x000fe200078e0008 */
[----:B------:R-:W-:Y:S01]  /*15d70*/  @P0 LEA R25, R30, UR48, 0x1 ;  /* 0x000000301e190c11 */ /* 0x000fe2000f8e08ff */
[----:B------:R-:W-:Y:S02]  /*15d80*/  IMAD.MOV.U32 R13, RZ, RZ, R7 ;  /* 0x000000ffff0d7224 */ /* 0x000fe400078e0007 */
[----:B------:R-:W-:Y:S01]  /*15d90*/  IMAD.MOV.U32 R12, RZ, RZ, 0x3 ;  /* 0x00000003ff0c7424 */ /* 0x000fe200078e00ff */
[----:B------:R-:W-:-:S07]  /*15da0*/  MOV R2, R14 ;  /* 0x0000000e00027202 */ /* 0x000fce0000000f00 */
[----:B------:R-:W-:Y:S05]  /*15db0*/  WARPSYNC.COLLECTIVE R15, `(.L_x_1124) ;  /* 0x000000000f087348 */ /* 0x000fea0003c00000 */
[----:B------:R0:W1:Y:S02]  /*15dc0*/  SHFL.IDX P6, R14, R13, R12, R11 ;  /* 0x0000000c0d0e7389 */ /* 0x00006400000c000b */
[----:B01----:R-:W-:Y:S01]  /*15dd0*/  ENDCOLLECTIVE ;  /* 0x000000000000791b */ /* 0x003fe20003800000 */
.L_x_1124:
        /* <DEDUP_REMOVED lines=13> */
.L_x_1125:
[----:B------:R-:W-:Y:S01]  /*15eb0*/  IMAD.MOV.U32 R5, RZ, RZ, R9 ;  /* 0x000000ffff057224 */ /* 0x000fe200078e0009 */
[----:B------:R-:W-:Y:S01]  /*15ec0*/  @P0 LEA R9, R30, UR48, 0x1 ;  /* 0x000000301e090c11 */ /* 0x000fe2000f8e08ff */
[----:B------:R-:W-:Y:S02]  /*15ed0*/  IMAD.MOV.U32 R13, RZ, RZ, R7 ;  /* 0x000000ffff0d7224 */ /* 0x000fe400078e0007 */
[----:B------:R-:W-:Y:S02]  /*15ee0*/  IMAD.MOV.U32 R12, RZ, RZ, 0x4 ;  /* 0x00000004ff0c7424 */ /* 0x000fe400078e00ff */
[----:B------:R-:W-:-:S07]  /*15ef0*/  IMAD.MOV.U32 R10, RZ, RZ, R14 ;  /* 0x000000ffff0a7224 */ /* 0x000fce00078e000e */
[----:B------:R-:W-:Y:S05]  /*15f00*/  WARPSYNC.COLLECTIVE R15, `(.L_x_1126) ;  /* 0x000000000f087348 */ /* 0x000fea0003c00000 */
[----:B------:R0:W1:Y:S02]  /*15f10*/  SHFL.IDX P6, R14, R13, R12, R11 ;  /* 0x0000000c0d0e7389 */ /* 0x00006400000c000b */
[----:B01----:R-:W-:Y:S01]  /*15f20*/  ENDCOLLECTIVE ;  /* 0x000000000000791b */ /* 0x003fe20003800000 */
.L_x_1126:
[----:B------:R-:W-:-:S04]  /*15f30*/  IMAD.MOV.U32 R4, RZ, RZ, R10 ;  /* 0x000000ffff047224 */ /* 0x000fc800078e000a */
        /* <DEDUP_REMOVED lines=13> */
.L_x_1127:
        /* <DEDUP_REMOVED lines=8> */
.L_x_1128:
        /* <DEDUP_REMOVED lines=8> */
[----:B------:R-:W-:-:S07]  /*16110*/  IMAD.MOV.U32 R7, RZ, RZ, R14 ;  /* 0x000000ffff077224 */ /* 0x000fce00078e000e */
[----:B0-----:R-:W-:Y:S05]  /*16120*/  WARPSYNC.COLLECTIVE R15, `(.L_x_1129) ;  /* 0x000000000f087348 */ /* 0x001fea0003c00000 */
[----:B------:R1:W2:Y:S02]  /*16130*/  SHFL.IDX P6, R14, R13, R12, R11 ;  /* 0x0000000c0d0e7389 */ /* 0x0002a400000c000b */
[----:B012---:R-:W-:Y:S01]  /*16140*/  ENDCOLLECTIVE ;  /* 0x000000000000791b */ /* 0x007fe20003800000 */
.L_x_1129:
[----:B------:R-:W-:Y:S05]  /*16150*/  BRA `(.L_x_1130) ;  /* 0xffffffcc00647947 */ /* 0x000fea000383ffff */
.L_x_1079:
[----:B------:R-:W-:Y:S01]  /*16160*/  IMAD.MOV.U32 R13, RZ, RZ, R8 ;  /* 0x000000ffff0d7224 */ /* 0x000fe200078e0008 */
[----:B------:R-:W-:Y:S01]  /*16170*/  MOV R15, 0xffffffff ;  /* 0xffffffff000f7802 */ /* 0x000fe20000000f00 */
[----:B------:R-:W-:Y:S02]  /*16180*/  IMAD.MOV.U32 R12, RZ, RZ, RZ ;  /* 0x000000ffff0c7224 */ /* 0x000fe400078e00ff */
[----:B------:R-:W-:Y:S02]  /*16190*/  IMAD.MOV.U32 R11, RZ, RZ, 0x181f ;  /* 0x0000181fff0b7424 */ /* 0x000fe400078e00ff */
[----:B------:R-:W-:-:S07]  /*161a0*/  VIADD R7, R27, UR42 ;  /* 0x0000002a1b077c36 */ /* 0x000fce0008000000 */
[----:B------:R-:W-:Y:S05]  /*161b0*/  WARPSYNC.COLLECTIVE R15, `(.L_x_1131) ;  /* 0x000000000f087348 */ /* 0x000fea0003c00000 */
[----:B------:R0:W1:Y:S02]  /*161c0*/  SHFL.IDX P6, R14, R13, R12, R11 ;  /* 0x0000000c0d0e7389 */ /* 0x00006400000c000b */
[----:B01----:R-:W-:Y:S01]  /*161d0*/  ENDCOLLECTIVE ;  /* 0x000000000000791b */ /* 0x003fe20003800000 */
.L_x_1131:
[----:B------:R-:W-:Y:S02]  /*161e0*/  VIADD R5, R7, 0x10 ;  /* 0x0000001007057836 */ /* 0x000fe40000000000 */
[----:B------:R-:W-:Y:S02]  /*161f0*/  IMAD.MOV.U32 R13, RZ, RZ, R6 ;  /* 0x000000ffff0d7224 */ /* 0x000fe400078e0006 */
[----:B------:R-:W-:-:S07]  /*16200*/  IMAD.MOV.U32 R3, RZ, RZ, R14 ;  /* 0x000000ffff037224 */ /* 0x000fce00078e000e */
[----:B------:R-:W-:Y:S05]  /*16210*/  WARPSYNC.COLLECTIVE R15, `(.L_x_1132) ;  /* 0x000000000f087348 */ /* 0x000fea0003c00000 */
[----:B------:R0:W1:Y:S02]  /*16220*/  SHFL.IDX P6, R14, R13, R12, R11 ;  /* 0x0000000c0d0e7389 */ /* 0x00006400000c000b */
[----:B01----:R-:W-:Y:S01]  /*16230*/  ENDCOLLECTIVE ;  /* 0x000000000000791b */ /* 0x003fe20003800000 */
.L_x_1132:
[----:B------:R-:W-:Y:S02]  /*16240*/  ULDC UR4, c[0x0][0x288] ;  /* 0x0000a20000047ab9 */ /* 0x000fe40000000800 */
[----:B------:R-:W-:-:S05]  /*16250*/  IMAD R0, R0, UR4, RZ ;  /* 0x0000000400007c24 */ /* 0x000fca000f8e02ff */
[----:B------:R-:W-:Y:S01]  /*16260*/  ISETP.GE.AND P1, PT, R7, R0, PT ;  /* 0x000000000700720c */ /* 0x000fe20003f26270 */
[----:B------:R-:W-:Y:S02]  /*16270*/  IMAD.MOV.U32 R13, RZ, RZ, R8 ;  /* 0x000000ffff0d7224 */ /* 0x000fe400078e0008 */
[----:B------:R-:W-:-:S10]  /*16280*/  IMAD.MOV.U32 R12, RZ, RZ, 0x1 ;  /* 0x00000001ff0c7424 */ /* 0x000fd400078e00ff */
[----:B------:R-:W-:Y:S01]  /*16290*/  @!P1 LEA R9, R30, UR48, 0x1 ;  /* 0x000000301e099c11 */ /* 0x000fe2000f8e08ff */
[----:B------:R-:W-:-:S07]  /*162a0*/  IMAD.MOV.U32 R2, RZ, RZ, R14 ;  /* 0x000000ffff027224 */ /* 0x000fce00078e000e */
[----:B------:R-:W-:Y:S05]  /*162b0*/  WARPSYNC.COLLECTIVE R15, `(.L_x_1133) ;  /* 0x000000000f087348 */ /* 0x000fea0003c00000 */
[----:B------:R0:W1:Y:S02]  /*162c0*/  SHFL.IDX P6, R14, R13, R12, R11 ;  /* 0x0000000c0d0e7389 */ /* 0x00006400000c000b */
[----:B01----:R-:W-:Y:S01]  /*162d0*/  ENDCOLLECTIVE ;  /* 0x000000000000791b */ /* 0x003fe20003800000 */
.L_x_1133:
        /* <DEDUP_REMOVED lines=8> */
[----:B------:R-:W-:Y:S01]  /*16360*/  ISETP.GE.AND P1, PT, R5, R0, PT ;  /* 0x000000000500720c */ /* 0x000fe20003f26270 */
[----:B------:R-:W-:-:S12]  /*16370*/  IMAD.MOV.U32 R5, RZ, RZ, R14 ;  /* 0x000000ffff057224 */ /* 0x000fd800078e000e */
[----:B0-----:R-:W-:Y:S05]  /*16380*/  WARPSYNC.COLLECTIVE R15, `(.L_x_1134) ;  /* 0x000000000f087348 */ /* 0x001fea0003c00000 */
[----:B------:R1:W2:Y:S02]  /*16390*/  SHFL.IDX P6, R14, R13, R12, R11 ;  /* 0x0000000c0d0e7389 */ /* 0x0002a400000c000b */
[----:B012---:R-:W-:Y:S01]  /*163a0*/  ENDCOLLECTIVE ;  /* 0x000000000000791b */ /* 0x007fe20003800000 */
.L_x_1134:
[----:B------:R-:W-:Y:S02]  /*163b0*/  IADD3 R3, R7, 0x20, RZ ;  /* 0x0000002007037810 */ /* 0x000fe40007ffe0ff */
[----:B------:R-:W-:Y:S01]  /*163c0*/  @!P1 LEA R21, R30, UR48, 0x1 ;  /* 0x000000301e159c11 */ /* 0x000fe2000f8e08ff */
[----:B------:R-:W-:Y:S02]  /*163d0*/  IMAD.MOV.U32 R13, RZ, RZ, R8 ;  /* 0x000000ffff0d7224 */ /* 0x000fe400078e0008 */
[----:B------:R-:W-:Y:S02]  /*163e0*/  IMAD.MOV.U32 R12, RZ, RZ, 0x2 ;  /* 0x00000002ff0c7424 */ /* 0x000fe400078e00ff */
[----:B------:R-:W-:-:S07]  /*163f0*/  IMAD.MOV.U32 R4, RZ, RZ, R14 ;  /* 0x000000ffff047224 */ /* 0x000fce00078e000e */
[----:B------:R-:W-:Y:S05]  /*16400*/  WARPSYNC.COLLECTIVE R15, `(.L_x_1135) ;  /* 0x000000000f087348 */ /* 0x000fea0003c00000 */
[----:B------:R0:W1:Y:S02]  /*16410*/  SHFL.IDX P6, R14, R13, R12, R11 ;  /* 0x0000000c0d0e7389 */ /* 0x00006400000c000b */
[----:B01----:R-:W-:Y:S01]  /*16420*/  ENDCOLLECTIVE ;  /* 0x000000000000791b */ /* 0x003fe20003800000 */
.L_x_1135:
        /* <DEDUP_REMOVED lines=13> */
.L_x_1136:
[----:B------:R-:W-:Y:S01]  /*16500*/  VIADD R5, R7, 0x30 ;  /* 0x0000003007057836 */ /* 0x000fe20000000000 */
[----:B------:R-:W-:Y:S01]  /*16510*/  @!P1 LEA R9, R30, UR48, 0x1 ;  /* 0x000000301e099c11 */ /* 0x000fe2000f8e08ff */
[----:B------:R-:W-:Y:S02]  /*16520*/  IMAD.MOV.U32 R13, RZ, RZ, R8 ;  /* 0x000000ffff0d7224 */ /* 0x000fe400078e0008 */
[----:B------:R-:W-:Y:S02]  /*16530*/  IMAD.MOV.U32 R12, RZ, RZ, 0x3 ;  /* 0x00000003ff0c7424 */ /* 0x000fe400078e00ff */
[----:B------:R-:W-:-:S07]  /*16540*/  IMAD.MOV.U32 R2, RZ, RZ, R14 ;  /* 0x000000ffff027224 */ /* 0x000fce00078e000e */
[----:B------:R-:W-:Y:S05]  /*16550*/  WARPSYNC.COLLECTIVE R15, `(.L_x_1137) ;  /* 0x000000000f087348 */ /* 0x000fea0003c00000 */
[----:B------:R0:W1:Y:S02]  /*16560*/  SHFL.IDX P6, R14, R13, R12, R11 ;  /* 0x0000000c0d0e7389 */ /* 0x00006400000c000b */
[----:B01----:R-:W-:Y:S01]  /*16570*/  ENDCOLLECTIVE ;  /* 0x000000000000791b */ /* 0x003fe20003800000 */
.L_x_1137:
        /* <DEDUP_REMOVED lines=13> */
.L_x_1138:
[----:B------:R-:W-:Y:S01]  /*16650*/  VIADD R3, R7, 0x40 ;  /* 0x0000004007037836 */ /* 0x000fe20000000000 */
[----:B------:R-:W-:Y:S01]  /*16660*/  @!P1 LEA R21, R30, UR48, 0x1 ;  /* 0x000000301e159c11 */ /* 0x000fe2000f8e08ff */
[----:B------:R-:W-:Y:S02]  /*16670*/  IMAD.MOV.U32 R13, RZ, RZ, R8 ;  /* 0x000000ffff0d7224 */ /* 0x000fe400078e0008 */
[----:B------:R-:W-:Y:S01]  /*16680*/  IMAD.MOV.U32 R12, RZ, RZ, 0x4 ;  /* 0x00000004ff0c7424 */ /* 0x000fe200078e00ff */
[----:B------:R-:W-:-:S07]  /*16690*/  MOV R4, R14 ;  /* 0x0000000e00047202 */ /* 0x000fce0000000f00 */
[----:B------:R-:W-:Y:S05]  /*166a0*/  WARPSYNC.COLLECTIVE R15, `(.L_x_1139) ;  /* 0x000000000f087348 */ /* 0x000fea0003c00000 */
[----:B------:R0:W1:Y:S02]  /*166b0*/  SHFL.IDX P6, R14, R13, R12, R11 ;  /* 0x0000000c0d0e7389 */ /* 0x00006400000c000b */
[----:B01----:R-:W-:Y:S01]  /*166c0*/  ENDCOLLECTIVE ;  /* 0x000000000000791b */ /* 0x003fe20003800000 */
.L_x_1139:
        /* <DEDUP_REMOVED lines=13> */
.L_x_1140:
        /* <DEDUP_REMOVED lines=8> */
.L_x_1141:
        /* <DEDUP_REMOVED lines=13> */
.L_x_1142:
        /* <DEDUP_REMOVED lines=8> */
.L_x_1143:
        /* <DEDUP_REMOVED lines=13> */
.L_x_1144:
[----:B------:R-:W-:Y:S01]  /*16a40*/  @!P1 LEA R9, R30, UR48, 0x1 ;  /* 0x000000301e099c11 */ /* 0x000fe2000f8e08ff */
[----:B------:R-:W-:Y:S02]  /*16a50*/  IMAD.MOV.U32 R13, RZ, RZ, R8 ;  /* 0x000000ffff0d7224 */ /* 0x000fe400078e0008 */
[----:B------:R-:W-:Y:S02]  /*16a60*/  IMAD.MOV.U32 R12, RZ, RZ, 0x7 ;  /* 0x00000007ff0c7424 */ /* 0x000fe400078e00ff */
[----:B------:R-:W-:-:S07]  /*16a70*/  IMAD.MOV.U32 R2, RZ, RZ, R14 ;  /* 0x000000ffff027224 */ /* 0x000fce00078e000e */
[----:B------:R-:W-:Y:S05]  /*16a80*/  WARPSYNC.COLLECTIVE R15, `(.L_x_1145) ;  /* 0x000000000f087348 */ /* 0x000fea0003c00000 */
[----:B------:R0:W1:Y:S02]  /*16a90*/  SHFL.IDX P6, R14, R13, R12, R11 ;  /* 0x0000000c0d0e7389 */ /* 0x00006400000c000b */
[----:B01----:R-:W-:Y:S01]  /*16aa0*/  ENDCOLLECTIVE ;  /* 0x000000000000791b */ /* 0x003fe20003800000 */
.L_x_1145:
        /* <DEDUP_REMOVED lines=8> */
[----:B------:R-:W-:-:S07]  /*16b30*/  IMAD.MOV.U32 R4, RZ, RZ, R14 ;  /* 0x000000ffff047224 */ /* 0x000fce00078e000e */
[----:B0-----:R-:W-:Y:S05]  /*16b40*/  WARPSYNC.COLLECTIVE R15, `(.L_x_1146) ;  /* 0x000000000f087348 */ /* 0x001fea0003c00000 */
[----:B------:R1:W2:Y:S02]  /*16b50*/  SHFL.IDX P6, R14, R13, R12, R11 ;  /* 0x0000000c0d0e7389 */ /* 0x0002a400000c000b */
[----:B012---:R-:W-:Y:S01]  /*16b60*/  ENDCOLLECTIVE ;  /* 0x000000000000791b */ /* 0x007fe20003800000 */
.L_x_1146:
[----:B------:R-:W-:Y:S05]  /*16b70*/  BRA `(.L_x_1147) ;  /* 0xffffffcc00507947 */ /* 0x000fea000383ffff */
.L_x_1082:
[----:B0-----:R-:W-:-:S04]  /*16b80*/  IMAD.U32 R3, RZ, RZ, UR48 ;  /* 0x00000030ff037e24 */ /* 0x001fc8000f8e00ff */
[----:B------:R0:W1:Y:S03]  /*16b90*/  SYNCS.PHASECHK.TRANS64.TRYWAIT P0, [R3+URZ+0x30820], R0 ;  /* 0x03082000030075a7 */ /* 0x000066000800017f */
[----:B-1----:R-:W-:Y:S05]  /*16ba0*/  @!P0 NANOSLEEP.SYNCS 0x989680 ;  /* 0x009896800000895d */ /* 0x002fea0003900000 */
[----:B------:R-:W1:Y:S02]  /*16bb0*/  @!P0 SYNCS.PHASECHK.TRANS64 P0, [R3+URZ+0x30820], R0 ;  /* 0x03082000030085a7 */ /* 0x000e64000800007f */
[----:B-1----:R-:W-:Y:S05]  /*16bc0*/  @!P0 BRA `(.L_x_1082) ;  /* 0xfffffffc00ec8947 */ /* 0x002fea000383ffff */
[----:B------:R-:W-:Y:S05]  /*16bd0*/  BRA `(.L_x_1148) ;  /* 0xffffffcc009c7947 */ /* 0x000fea000383ffff */
.L_x_1086:
[----:B0-----:R0:W1:Y:S02]  /*16be0*/  SYNCS.PHASECHK.TRANS64.TRYWAIT P0, [R19+URZ+0x30840], R2 ;  /* 0x03084002130075a7 */ /* 0x001064000800017f */
[----:B-1----:R-:W-:Y:S05]  /*16bf0*/  @!P0 NANOSLEEP.SYNCS 0x989680 ;  /* 0x009896800000895d */ /* 0x002fea0003900000 */
[----:B------:R-:W1:Y:S02]  /*16c00*/  @!P0 SYNCS.PHASECHK.TRANS64 P0, [R19+URZ+0x30840], R2 ;  /* 0x03084002130085a7 */ /* 0x000e64000800007f */
[----:B-1----:R-:W-:Y:S05]  /*16c10*/  @!P0 BRA `(.L_x_1086) ;  /* 0xfffffffc00f08947 */ /* 0x002fea000383ffff */
[----:B------:R-:W-:Y:S05]  /*16c20*/  BRA `(.L_x_1149) ;  /* 0xffffffd000847947 */ /* 0x000fea000383ffff */
.L_x_1087:
        /* <DEDUP_REMOVED lines=8> */
.L_x_1151:
[----:B------:R-:W-:Y:S05]  /*16cb0*/  BSYNC B1 ;  /* 0x0000000000017941 */ /* 0x000fea0003800000 */
.L_x_1150:
[----:B------:R-:W-:Y:S01]  /*16cc0*/  IMAD.MOV.U32 R13, RZ, RZ, R21 ;  /* 0x000000ffff0d7224 */ /* 0x000fe200078e0015 */
[----:B------:R-:W-:Y:S01]  /*16cd0*/  MOV R15, 0xffffffff ;  /* 0xffffffff000f7802 */ /* 0x000fe20000000f00 */
[----:B------:R-:W-:Y:S01]  /*16ce0*/  IMAD.MOV.U32 R12, RZ, RZ, RZ ;  /* 0x000000ffff0c7224 */ /* 0x000fe200078e00ff */
[----:B------:R-:W-:Y:S01]  /*16cf0*/  P2R R6, PR, RZ, 0x2 ;  /* 0x00000002ff067803 */ /* 0x000fe20000000000 */
[----:B------:R-:W-:Y:S01]  /*16d00*/  IMAD.MOV.U32 R11, RZ, RZ, 0x181f ;  /* 0x0000181fff0b7424 */ /* 0x000fe200078e00ff */
[----:B------:R-:W-:Y:S01]  /*16d10*/  LOP3.LUT P1, RZ, R16, 0x4, RZ, 0xc0, !PT ;  /* 0x0000000410ff7812 */ /* 0x000fe2000782c0ff */
[----:B------:R-:W-:Y:S01]  /*16d20*/  IMAD.MOV.U32 R3, RZ, RZ, R14 ;  /* 0x000000ffff037224 */ /* 0x000fe200078e000e */
[----:B------:R-:W-:Y:S01]  /*16d30*/  LEA R22, R22, UR48, 0x1 ;  /* 0x0000003016167c11 */ /* 0x000fe2000f8e08ff */
[----:B------:R-:W-:-:S10]  /*16d40*/  IMAD.SHL.U32 R8, R23, 0x2, RZ ;  /* 0x0000000217087824 */ /* 0x000fd400078e00ff */
[----:B------:R-:W-:Y:S05]  /*16d50*/  WARPSYNC.COLLECTIVE R15, `(.L_x_1152) ;  /* 0x000000000f087348 */ /* 0x000fea0003c00000 */
[----:B------:R0:W1:Y:S02]  /*16d60*/  SHFL.IDX P6, R14, R13, R12, R11 ;  /* 0x0000000c0d0e7389 */ /* 0x00006400000c000b */
[----:B01----:R-:W-:Y:S01]  /*16d70*/  ENDCOLLECTIVE ;  /* 0x000000000000791b */ /* 0x003fe20003800000 */
.L_x_1152:
[----:B------:R-:W-:Y:S02]  /*16d80*/  IMAD.MOV.U32 R13, RZ, RZ, R24 ;  /* 0x000000ffff0d7224 */ /* 0x000fe400078e0018 */
[----:B------:R-:W-:Y:S01]  /*16d90*/  IMAD.MOV.U32 R12, RZ, RZ, 0x1 ;  /* 0x00000001ff0c7424 */ /* 0x000fe200078e00ff */
[----:B------:R-:W-:-:S13]  /*16da0*/  IADD3 R2, P0, R14, R8, RZ ;  /* 0x000000080e027210 */ /* 0x000fda0007f1e0ff */
[----:B------:R-:W-:Y:S05]  /*16db0*/  WARPSYNC.COLLECTIVE R15, `(.L_x_1153) ;  /* 0x000000000f087348 */ /* 0x000fea0003c00000 */
[----:B------:R0:W1:Y:S02]  /*16dc0*/  SHFL.IDX P6, R14, R13, R12, R11 ;  /* 0x0000000c0d0e7389 */ /* 0x00006400000c000b */
[----:B01----:R-:W-:Y:S01]  /*16dd0*/  ENDCOLLECTIVE ;  /* 0x000000000000791b */ /* 0x003fe20003800000 */
.L_x_1153:
        /* <DEDUP_REMOVED lines=8> */
[----:B------:R-:W-:-:S07]  /*16e60*/  IMAD.MOV.U32 R7, RZ, RZ, R14 ;  /* 0x000000ffff077224 */ /* 0x000fce00078e000e */
[----:B0-----:R-:W-:Y:S05]  /*16e70*/  WARPSYNC.COLLECTIVE R15, `(.L_x_1154) ;  /* 0x000000000f087348 */ /* 0x001fea0003c00000 */
[----:B------:R1:W2:Y:S02]  /*16e80*/  SHFL.IDX P6, R14, R13, R12, R11 ;  /* 0x0000000c0d0e7389 */ /* 0x0002a400000c000b */
[----:B012---:R-:W-:Y:S01]  /*16e90*/  ENDCOLLECTIVE ;  /* 0x000000000000791b */ /* 0x007fe20003800000 */
.L_x_1154:
[----:B------:R-:W-:Y:S02]  /*16ea0*/  IMAD.MOV.U32 R13, RZ, RZ, R24 ;  /* 0x000000ffff0d7224 */ /* 0x000fe400078e0018 */
[----:B------:R-:W-:Y:S01]  /*16eb0*/  IMAD.MOV.U32 R12, RZ, RZ, 0x2 ;  /* 0x00000002ff0c7424 */ /* 0x000fe200078e00ff */
[----:B------:R-:W-:-:S13]  /*16ec0*/  IADD3 R2, P0, R14, R8, RZ ;  /* 0x000000080e027210 */ /* 0x000fda0007f1e0ff */
[----:B------:R-:W-:Y:S05]  /*16ed0*/  WARPSYNC.COLLECTIVE R15, `(.L_x_1155) ;  /* 0x000000000f087348 */ /* 0x000fea0003c00000 */
[----:B------:R0:W1:Y:S02]  /*16ee0*/  SHFL.IDX P6, R14, R13, R12, R11 ;  /* 0x0000000c0d0e7389 */ /* 0x00006400000c000b */
[----:B01----:R-:W-:Y:S01]  /*16ef0*/  ENDCOLLECTIVE ;  /* 0x000000000000791b */ /* 0x003fe20003800000 */
.L_x_1155:
        /* <DEDUP_REMOVED lines=12> */
.L_x_1156:
[----:B------:R-:W-:Y:S02]  /*16fc0*/  IMAD.MOV.U32 R13, RZ, RZ, R24 ;  /* 0x000000ffff0d7224 */ /* 0x000fe400078e0018 */
[----:B------:R-:W-:Y:S01]  /*16fd0*/  IMAD.MOV.U32 R12, RZ, RZ, 0x3 ;  /* 0x00000003ff0c7424 */ /* 0x000fe200078e00ff */
[----:B------:R-:W-:-:S07]  /*16fe0*/  MOV R10, R14 ;  /* 0x0000000e000a7202 */ /* 0x000fce0000000f00 */
[----:B------:R-:W-:Y:S05]  /*16ff0*/  WARPSYNC.COLLECTIVE R15, `(.L_x_1157) ;  /* 0x000000000f087348 */ /* 0x000fea0003c00000 */
[----:B------:R0:W1:Y:S02]  /*17000*/  SHFL.IDX P6, R14, R13, R12, R11 ;  /* 0x0000000c0d0e7389 */ /* 0x00006400000c000b */
[----:B01----:R-:W-:Y:S01]  /*17010*/  ENDCOLLECTIVE ;  /* 0x000000000000791b */ /* 0x003fe20003800000 */
.L_x_1157:
        /* <DEDUP_REMOVED lines=13> */
.L_x_1158:
[----:B------:R-:W-:Y:S02]  /*170f0*/  IMAD.MOV.U32 R13, RZ, RZ, R24 ;  /* 0x000000ffff0d7224 */ /* 0x000fe400078e0018 */
[----:B------:R-:W-:Y:S02]  /*17100*/  IMAD.MOV.U32 R12, RZ, RZ, 0x4 ;  /* 0x00000004ff0c7424 */ /* 0x000fe400078e00ff */
[----:B------:R-:W-:-:S07]  /*17110*/  IMAD.MOV.U32 R2, RZ, RZ, R14 ;  /* 0x000000ffff027224 */ /* 0x000fce00078e000e */
[----:B------:R-:W-:Y:S05]  /*17120*/  WARPSYNC.COLLECTIVE R15, `(.L_x_1159) ;  /* 0x000000000f087348 */ /* 0x000fea0003c00000 */
[----:B------:R0:W1:Y:S02]  /*17130*/  SHFL.IDX P6, R14, R13, R12, R11 ;  /* 0x0000000c0d0e7389 */ /* 0x00006400000c000b */
[----:B01----:R-:W-:Y:S01]  /*17140*/  ENDCOLLECTIVE ;  /* 0x000000000000791b */ /* 0x003fe20003800000 */
.L_x_1159:
[----:B------:R-:W-:-:S05]  /*17150*/  IADD3 R2, P0, R2, R8, RZ ;  /* 0x0000000802027210 */ /* 0x000fca0007f1e0ff */
[----:B------:R-:W-:-:S05]  /*17160*/  IMAD.X R3, RZ, RZ, R3, P0 ;  /* 0x000000ffff037224 */ /* 0x000fca00000e0603 */
        /* <DEDUP_REMOVED lines=11> */
.L_x_1160:
[----:B------:R-:W-:Y:S02]  /*17220*/  IMAD.MOV.U32 R13, RZ, RZ, R24 ;  /* 0x000000ffff0d7224 */ /* 0x000fe400078e0018 */
[----:B------:R-:W-:Y:S02]  /*17230*/  IMAD.MOV.U32 R12, RZ, RZ, 0x5 ;  /* 0x00000005ff0c7424 */ /* 0x000fe400078e00ff */
[----:B------:R-:W-:-:S07]  /*17240*/  IMAD.MOV.U32 R2, RZ, RZ, R14 ;  /* 0x000000ffff027224 */ /* 0x000fce00078e000e */
[----:B------:R-:W-:Y:S05]  /*17250*/  WARPSYNC.COLLECTIVE R15, `(.L_x_1161) ;  /* 0x000000000f087348 */ /* 0x000fea0003c00000 */
[----:B------:R0:W1:Y:S02]  /*17260*/  SHFL.IDX P6, R14, R13, R12, R11 ;  /* 0x0000000c0d0e7389 */ /* 0x00006400000c000b */
[----:B01----:R-:W-:Y:S01]  /*17270*/  ENDCOLLECTIVE ;  /* 0x000000000000791b */ /* 0x003fe20003800000 */
.L_x_1161:
[----:B------:R-:W-:-:S05]  /*17280*/  IADD3 R2, P0, R2, R8, RZ ;  /* 0x0000000802027210 */ /* 0x000fca0007f1e0ff */
[----:B------:R-:W-:-:S05]  /*17290*/  IMAD.X R3, RZ, RZ, R3, P0 ;  /* 0x000000ffff037224 */ /* 0x000fca00000e0603 */
[----:B------:R-:W-:Y:S01]  /*172a0*/  @!PT LDS RZ, [RZ] ;  /* 0x00000000fffff984 */ /* 0x000fe20000000800 */
[----:B------:R-:W-:Y:S01]  /*172b0*/  @!PT LDS RZ, [RZ] ;  /* 0x00000000fffff984 */ /* 0x000fe20000000800 */
[----:B------:R-:W-:Y:S01]  /*172c0*/  @!PT LDS RZ, [RZ] ;  /* 0x00000000fffff984 */ /* 0x000fe20000000800 */
[----:B------:R0:W-:Y:S01]  /*172d0*/  LDGSTS.E.BYPASS.LTC128B.128 [R22+0x20400], desc[UR36][R2.64], !P1 ;  /* 0x2040000002167fae */ /* 0x0001e2000c901d64 */
[----:B------:R-:W-:Y:S01]  /*172e0*/  IMAD.MOV.U32 R13, RZ, RZ, R21 ;  /* 0x000000ffff0d7224 */ /* 0x000fe200078e0015 */
[----:B------:R-:W-:Y:S02]  /*172f0*/  ISETP.NE.AND P1, PT, R6, RZ, PT ;  /* 0x000000ff0600720c */ /* 0x000fe40003f25270 */
[----:B------:R0:W-:Y:S04]  /*17300*/  LDGSTS.E.BYPASS.LTC128B.128 [R22+0x23400], desc[UR36][R2.64+0x80], !P5 ;  /* 0x2340008002167fae */ /* 0x0001e8000e901d64 */
[----:B------:R0:W-:Y:S01]  /*17310*/  LDGSTS.E.BYPASS.LTC128B.128 [R22+0x26400], desc[UR36][R2.64+0x100], !P4 ;  /* 0x2640010002167fae */ /* 0x0001e2000e101d64 */
[----:B------:R-:W-:-:S07]  /*17320*/  IMAD.MOV.U32 R24, RZ, RZ, R14 ;  /* 0x000000ffff187224 */ /* 0x000fce00078e000e */
[----:B0-----:R-:W-:Y:S05]  /*17330*/  WARPSYNC.COLLECTIVE R15, `(.L_x_1162) ;  /* 0x000000000f087348 */ /* 0x001fea0003c00000 */
[----:B------:R1:W2:Y:S02]  /*17340*/  SHFL.IDX P6, R14, R13, R12, R11 ;  /* 0x0000000c0d0e7389 */ /* 0x0002a400000c000b */
[----:B012---:R-:W-:Y:S01]  /*17350*/  ENDCOLLECTIVE ;  /* 0x000000000000791b */ /* 0x007fe20003800000 */
.L_x_1162:
[----:B------:R-:W-:Y:S05]  /*17360*/  BRA `(.L_x_1163) ;  /* 0xffffffcc00d07947 */ /* 0x000fea000383ffff */
.L_x_1092:
[----:B0-----:R0:W2:Y:S02]  /*17370*/  SYNCS.PHASECHK.TRANS64.TRYWAIT P0, [R6+URZ+0x30860], R3 ;  /* 0x03086003060075a7 */ /* 0x0010a4000800017f */
[----:B--2---:R-:W-:Y:S05]  /*17380*/  @!P0 NANOSLEEP.SYNCS 0x989680 ;  /* 0x009896800000895d */ /* 0x004fea0003900000 */
[----:B------:R-:W2:Y:S02]  /*17390*/  @!P0 SYNCS.PHASECHK.TRANS64 P0, [R6+URZ+0x30860], R3 ;  /* 0x03086003060085a7 */ /* 0x000ea4000800007f */
[----:B--2---:R-:W-:Y:S05]  /*173a0*/  @!P0 BRA `(.L_x_1092) ;  /* 0xfffffffc00f08947 */ /* 0x004fea000383ffff */
[----:B------:R-:W-:Y:S05]  /*173b0*/  BRA `(.L_x_1164) ;  /* 0xffffffd000347947 */ /* 0x000fea000383ffff */
.L_x_1093:
[----:B------:R-:W-:Y:S01]  /*173c0*/  BSSY B1, `(.L_x_1165) ;  /* 0x0000008000017945 */ /* 0x000fe20003800000 */
[----:B------:R-:W-:Y:S02]  /*173d0*/  IMAD.MOV.U32 R13, RZ, RZ, R18 ;  /* 0x000000ffff0d7224 */ /* 0x000fe400078e0012 */
[----:B------:R-:W-:Y:S02]  /*173e0*/  IMAD.MOV.U32 R12, RZ, RZ, RZ ;  /* 0x000000ffff0c7224 */ /* 0x000fe400078e00ff */
[----:B------:R-:W-:Y:S02]  /*173f0*/  IMAD.MOV.U32 R11, RZ, RZ, 0x181f ;  /* 0x0000181fff0b7424 */ /* 0x000fe400078e00ff */
[----:B------:R-:W-:-:S07]  /*17400*/  IMAD.MOV.U32 R15, RZ, RZ, -0x1 ;  /* 0xffffffffff0f7424 */ /* 0x000fce00078e00ff */
[----:B01----:R-:W-:Y:S05]  /*17410*/  WARPSYNC.COLLECTIVE R15, `(.L_x_1166) ;  /* 0x000000000f087348 */ /* 0x003fea0003c00000 */
[----:B------:R2:W3:Y:S02]  /*17420*/  SHFL.IDX P6, R14, R13, R12, R11 ;  /* 0x0000000c0d0e7389 */ /* 0x0004e400000c000b */
[----:B0123--:R-:W-:Y:S01]  /*17430*/  ENDCOLLECTIVE ;  /* 0x000000000000791b */ /* 0x00ffe20003800000 */
.L_x_1166:
[----:B------:R-:W-:Y:S05]  /*17440*/  BSYNC B1 ;  /* 0x0000000000017941 */ /* 0x000fea0003800000 */
.L_x_1165:
[----:B------:R-:W-:Y:S01]  /*17450*/  IMAD.MOV.U32 R13, RZ, RZ, R17 ;  /* 0x000000ffff0d7224 */ /* 0x000fe200078e0011 */
[----:B------:R-:W-:Y:S01]  /*17460*/  MOV R3, R14 ;  /* 0x0000000e00037202 */ /* 0x000fe20000000f00 */
[----:B------:R-:W-:Y:S01]  /*17470*/  IMAD.MOV.U32 R12, RZ, RZ, RZ ;  /* 0x000000ffff0c7224 */ /* 0x000fe200078e00ff */
[----:B------:R-:W-:Y:S01]  /*17480*/  LEA R7, R7, UR48, 0x1 ;  /* 0x0000003007077c11 */ /* 0x000fe2000f8e08ff */
[----:B------:R-:W-:Y:S02]  /*17490*/  IMAD.MOV.U32 R11, RZ, RZ, 0x181f ;  /* 0x0000181fff0b7424 */ /* 0x000fe400078e00ff */
[----:B------:R-:W-:-:S07]  /*174a0*/  IMAD.MOV.U32 R15, RZ, RZ, -0x1 ;  /* 0xffffffffff0f7424 */ /* 0x000fce00078e00ff */
[----:B------:R-:W-:Y:S05]  /*174b0*/  WARPSYNC.COLLECTIVE R15, `(.L_x_1167) ;  /* 0x000000000f087348 */ /* 0x000fea0003c00000 */
[----:B------:R0:W1:Y:S02]  /*174c0*/  SHFL.IDX P6, R14, R13, R12, R11 ;  /* 0x0000000c0d0e7389 */ /* 0x00006400000c000b */
[----:B01----:R-:W-:Y:S01]  /*174d0*/  ENDCOLLECTIVE ;  /* 0x000000000000791b */ /* 0x003fe20003800000 */
.L_x_1167:
[----:B------:R-:W-:Y:S02]  /*174e0*/  IMAD.MOV.U32 R13, RZ, RZ, R18 ;  /* 0x000000ffff0d7224 */ /* 0x000fe400078e0012 */
[----:B------:R-:W-:Y:S01]  /*174f0*/  IMAD.MOV.U32 R12, RZ, RZ, 0x1 ;  /* 0x00000001ff0c7424 */ /* 0x000fe200078e00ff */
[----:B------:R-:W-:-:S13]  /*17500*/  IADD3 R2, P0, R14, R9, RZ ;  /* 0x000000090e027210 */ /* 0x000fda0007f1e0ff */
[----:B------:R-:W-:Y:S05]  /*17510*/  WARPSYNC.COLLECTIVE R15, `(.L_x_1168) ;  /* 0x000000000f087348 */ /* 0x000fea0003c00000 */
[----:B------:R0:W1:Y:S02]  /*17520*/  SHFL.IDX P6, R14, R13, R12, R11 ;  /* 0x0000000c0d0e7389 */ /* 0x00006400000c000b */
[----:B01----:R-:W-:Y:S01]  /*17530*/  ENDCOLLECTIVE ;  /* 0x000000000000791b */ /* 0x003fe20003800000 */
.L_x_1168:
        /* <DEDUP_REMOVED lines=12> */
.L_x_1169:
        /* <DEDUP_REMOVED lines=12> */
.L_x_1170:
        /* <DEDUP_REMOVED lines=12> */
.L_x_1171:
[----:B------:R-:W-:Y:S01]  /*17780*/  @!PT LDS RZ, [RZ] ;  /* 0x00000000fffff984 */ /* 0x000fe20000000800 */
[----:B------:R-:W-:Y:S01]  /*17790*/  @!PT LDS RZ, [RZ] ;  /* 0x00000000fffff984 */ /* 0x000fe20000000800 */
[----:B------:R-:W-:Y:S01]  /*177a0*/  @!PT LDS RZ, [RZ] ;  /* 0x00000000fffff984 */ /* 0x000fe20000000800 */
[----:B------:R-:W-:Y:S01]  /*177b0*/  LDGSTS.E.BYPASS.LTC128B.128 [R7+0x3c00], desc[UR36][R2.64+0x80], !P0 ;  /* 0x03c0008002077fae */ /* 0x000fe2000c101d64 */
[----:B------:R-:W-:Y:S01]  /*177c0*/  ISETP.LT.OR P0, PT, R0, 0x11, P1 ;  /* 0x000000110000780c */ /* 0x000fe20000f01670 */
[----:B------:R-:W-:Y:S02]  /*177d0*/  IMAD.MOV.U32 R13, RZ, RZ, R18 ;  /* 0x000000ffff0d7224 */ /* 0x000fe400078e0012 */
[----:B------:R-:W-:-:S10]  /*177e0*/  IMAD.MOV.U32 R12, RZ, RZ, 0x3 ;  /* 0x00000003ff0c7424 */ /* 0x000fd400078e00ff */
[----:B------:R0:W-:Y:S02]  /*177f0*/  LDGSTS.E.BYPASS.LTC128B.128 [R7+0x6c00], desc[UR36][R2.64+0x100], !P0 ;  /* 0x06c0010002077fae */ /* 0x0001e4000c101d64 */
[----:B0-----:R-:W-:-:S13]  /*17800*/  IADD3 R2, P0, R14, R9, RZ ;  /* 0x000000090e027210 */ /* 0x001fda0007f1e0ff */
[----:B------:R-:W-:Y:S05]  /*17810*/  WARPSYNC.COLLECTIVE R15, `(.L_x_1172) ;  /* 0x000000000f087348 */ /* 0x000fea0003c00000 */
[----:B------:R0:W1:Y:S02]  /*17820*/  SHFL.IDX P6, R14, R13, R12, R11 ;  /* 0x0000000c0d0e7389 */ /* 0x00006400000c000b */
[----:B01----:R-:W-:Y:S01]  /*17830*/  ENDCOLLECTIVE ;  /* 0x000000000000791b */ /* 0x003fe20003800000 */
.L_x_1172:
        /* <DEDUP_REMOVED lines=12> */
.L_x_1173:
        /* <DEDUP_REMOVED lines=12> */
.L_x_1174:
        /* <DEDUP_REMOVED lines=12> */
.L_x_1175:
        /* <DEDUP_REMOVED lines=12> */
.L_x_1176:
        /* <DEDUP_REMOVED lines=12> */
.L_x_1177:
[----:B------:R-:W-:Y:S01]  /*17c00*/  @!PT LDS RZ, [RZ] ;  /* 0x00000000fffff984 */ /* 0x000fe20000000800 */
[----:B------:R-:W-:Y:S01]  /*17c10*/  @!PT LDS RZ, [RZ] ;  /* 0x00000000fffff984 */ /* 0x000fe20000000800 */
[----:B------:R-:W-:Y:S01]  /*17c20*/  @!PT LDS RZ, [RZ] ;  /* 0x00000000fffff984 */ /* 0x000fe20000000800 */
[----:B------:R2:W-:Y:S01]  /*17c30*/  LDGSTS.E.BYPASS.LTC128B.128 [R7+0x5400], desc[UR36][R2.64+0x80], !P0 ;  /* 0x0540008002077fae */ /* 0x0005e2000c101d64 */
[----:B------:R-:W-:-:S13]  /*17c40*/  ISETP.LT.OR P0, PT, R0, 0x41, P1 ;  /* 0x000000410000780c */ /* 0x000fda0000f01670 */
[----:B------:R2:W-:Y:S01]  /*17c50*/  LDGSTS.E.BYPASS.LTC128B.128 [R7+0x8400], desc[UR36][R2.64+0x100], !P0 ;  /* 0x0840010002077fae */ /* 0x0005e2000c101d64 */
[----:B------:R-:W-:Y:S05]  /*17c60*/  BRA `(.L_x_1178) ;  /* 0xffffffc800f07947 */ /* 0x000fea000383ffff */
.L_x_1099:
[----:B0-----:R0:W1:Y:S02]  /*17c70*/  SYNCS.PHASECHK.TRANS64.TRYWAIT P0, [R0+URZ+0x30860], R3 ;  /* 0x03086003000075a7 */ /* 0x001064000800017f */
[----:B-1----:R-:W-:Y:S05]  /*17c80*/  @!P0 NANOSLEEP.SYNCS 0x989680 ;  /* 0x009896800000895d */ /* 0x002fea0003900000 */
[----:B------:R-:W1:Y:S02]  /*17c90*/  @!P0 SYNCS.PHASECHK.TRANS64 P0, [R0+URZ+0x30860], R3 ;  /* 0x03086003000085a7 */ /* 0x000e64000800007f */
[----:B-1----:R-:W-:Y:S05]  /*17ca0*/  @!P0 BRA `(.L_x_1099) ;  /* 0xfffffffc00f08947 */ /* 0x002fea000383ffff */
[----:B------:R-:W-:Y:S05]  /*17cb0*/  BRA `(.L_x_1179) ;  /* 0xffffffcc00ec7947 */ /* 0x000fea000383ffff */
.L_x_1100:
        /* <DEDUP_REMOVED lines=8> */
.L_x_1181:
[----:B------:R-:W-:Y:S05]  /*17d40*/  BSYNC B0 ;  /* 0x0000000000007941 */ /* 0x000fea0003800000 */
.L_x_1180:
[----:B------:R-:W-:Y:S01]  /*17d50*/  IMAD.MOV.U32 R13, RZ, RZ, R17 ;  /* 0x000000ffff0d7224 */ /* 0x000fe200078e0011 */
[----:B------:R-:W-:Y:S01]  /*17d60*/  LEA R4, R4, UR48, 0x1 ;  /* 0x0000003004047c11 */ /* 0x000fe2000f8e08ff */
[----:B------:R-:W-:Y:S02]  /*17d70*/  IMAD.MOV.U32 R12, RZ, RZ, RZ ;  /* 0x000000ffff0c7224 */ /* 0x000fe400078e00ff */
[----:B------:R-:W-:Y:S02]  /*17d80*/  IMAD.MOV.U32 R11, RZ, RZ, 0x181f ;  /* 0x0000181fff0b7424 */ /* 0x000fe400078e00ff */
[----:B------:R-:W-:Y:S02]  /*17d90*/  IMAD.MOV.U32 R15, RZ, RZ, -0x1 ;  /* 0xffffffffff0f7424 */ /* 0x000fe400078e00ff */
[----:B------:R-:W-:-:S07]  /*17da0*/  IMAD.MOV.U32 R3, RZ, RZ, R14 ;  /* 0x000000ffff037224 */ /* 0x000fce00078e000e */
[----:B------:R-:W-:Y:S05]  /*17db0*/  WARPSYNC.COLLECTIVE R15, `(.L_x_1182) ;  /* 0x000000000f087348 */ /* 0x000fea0003c00000 */
[----:B------:R0:W1:Y:S02]  /*17dc0*/  SHFL.IDX P6, R14, R13, R12, R11 ;  /* 0x0000000c0d0e7389 */ /* 0x00006400000c000b */
[----:B01----:R-:W-:Y:S01]  /*17dd0*/  ENDCOLLECTIVE ;  /* 0x000000000000791b */ /* 0x003fe20003800000 */
.L_x_1182:
[----:B------:R-:W-:Y:S02]  /*17de0*/  ULDC UR4, c[0x0][0x2f4] ;  /* 0x0000bd0000047ab9 */ /* 0x000fe40000000800 */
[----:B------:R-:W-:Y:S02]  /*17df0*/  ISETP.GE.AND P1, PT, R34, UR4, PT ;  /* 0x0000000422007c0c */ /* 0x000fe4000bf26270 */
[----:B------:R-:W-:Y:S02]  /*17e00*/  ISETP.GE.AND P0, PT, R33, UR4, PT ;  /* 0x0000000421007c0c */ /* 0x000fe4000bf06270 */
[----:B------:R-:W-:Y:S02]  /*17e10*/  ISETP.GE.AND P2, PT, R23, UR4, PT ;  /* 0x0000000417007c0c */ /* 0x000fe4000bf46270 */
[C---:B------:R-:W-:Y:S02]  /*17e20*/  ISETP.LT.OR P4, PT, R5.reuse, 0x1, P1 ;  /* 0x000000010500780c */ /* 0x040fe40000f81670 */
[----:B------:R-:W-:-:S02]  /*17e30*/  ISETP.LT.OR P3, PT, R5, 0x1, P2 ;  /* 0x000000010500780c */ /* 0x000fc40001761670 */
[----:B------:R-:W-:Y:S01]  /*17e40*/  ISETP.LT.OR P5, PT, R5, 0x1, P0 ;  /* 0x000000010500780c */ /* 0x000fe200007a1670 */
[----:B------:R-:W-:Y:S02]  /*17e50*/  IMAD.MOV.U32 R13, RZ, RZ, R18 ;  /* 0x000000ffff0d7224 */ /* 0x000fe400078e0012 */
[----:B------:R-:W-:Y:S02]  /*17e60*/  IMAD.MOV.U32 R12, RZ, RZ, 0x1 ;  /* 0x00000001ff0c7424 */ /* 0x000fe400078e00ff */
[----:B------:R-:W-:-:S08]  /*17e70*/  IMAD.MOV.U32 R2, RZ, RZ, R14 ;  /* 0x000000ffff027224 */ /* 0x000fd000078e000e */
[----:B------:R-:W-:Y:S05]  /*17e80*/  WARPSYNC.COLLECTIVE R15, `(.L_x_1183) ;  /* 0x000000000f087348 */ /* 0x000fea0003c00000 */
[----:B------:R0:W1:Y:S02]  /*17e90*/  SHFL.IDX P6, R14, R13, R12, R11 ;  /* 0x0000000c0d0e7389 */ /* 0x00006400000c000b */
[----:B01----:R-:W-:Y:S01]  /*17ea0*/  ENDCOLLECTIVE ;  /* 0x000000000000791b */ /* 0x003fe20003800000 */
.L_x_1183:
        /* <DEDUP_REMOVED lines=10> */
[----:B------:R-:W-:Y:S01]  /*17f50*/  ISETP.LT.OR P5, PT, R5, 0x11, P0 ;  /* 0x000000110500780c */ /* 0x000fe200007a1670 */
[----:B------:R-:W-:-:S12]  /*17f60*/  IMAD.MOV.U32 R6, RZ, RZ, R14 ;  /* 0x000000ffff067224 */ /* 0x000fd800078e000e */
[----:B0-----:R-:W-:Y:S05]  /*17f70*/  WARPSYNC.COLLECTIVE R15, `(.L_x_1184) ;  /* 0x000000000f087348 */ /* 0x001fea0003c00000 */
[----:B------:R1:W2:Y:S02]  /*17f80*/  SHFL.IDX P6, R14, R13, R12, R11 ;  /* 0x0000000c0d0e7389 */ /* 0x0002a400000c000b */
[----:B012---:R-:W-:Y:S01]  /*17f90*/  ENDCOLLECTIVE ;  /* 0x000000000000791b */ /* 0x007fe20003800000 */
.L_x_1184:
[----:B------:R-:W-:Y:S02]  /*17fa0*/  IMAD.MOV.U32 R3, RZ, RZ, R6 ;  /* 0x000000ffff037224 */ /* 0x000fe400078e0006 */
[----:B------:R-:W-:Y:S02]  /*17fb0*/  IMAD.MOV.U32 R13, RZ, RZ, R18 ;  /* 0x000000ffff0d7224 */ /* 0x000fe400078e0012 */
[----:B------:R-:W-:Y:S01]  /*17fc0*/  IMAD.MOV.U32 R12, RZ, RZ, 0x2 ;  /* 0x00000002ff0c7424 */ /* 0x000fe200078e00ff */
[----:B------:R-:W-:-:S07]  /*17fd0*/  MOV R2, R14 ;  /* 0x0000000e00027202 */ /* 0x000fce0000000f00 */
[----:B------:R-:W-:Y:S05]  /*17fe0*/  WARPSYNC.COLLECTIVE R15, `(.L_x_1185) ;  /* 0x000000000f087348 */ /* 0x000fea0003c00000 */
[----:B------:R0:W1:Y:S02]  /*17ff0*/  SHFL.IDX P6, R14, R13, R12, R11 ;  /* 0x0000000c0d0e7389 */ /* 0x00006400000c000b */
[----:B01----:R-:W-:Y:S01]  /*18000*/  ENDCOLLECTIVE ;  /* 0x000000000000791b */ /* 0x003fe20003800000 */
.L_x_1185:
        /* <DEDUP_REMOVED lines=15> */
.L_x_1186:
[----:B------:R-:W-:Y:S02]  /*18100*/  IMAD.MOV.U32 R3, RZ, RZ, R7 ;  /* 0x000000ffff037224 */ /* 0x000fe400078e0007 */
[----:B------:R-:W-:Y:S02]  /*18110*/  IMAD.MOV.U32 R13, RZ, RZ, R18 ;  /* 0x000000ffff0d7224 */ /* 0x000fe400078e0012 */
[----:B------:R-:W-:Y:S02]  /*18120*/  IMAD.MOV.U32 R12, RZ, RZ, 0x3 ;  /* 0x00000003ff0c7424 */ /* 0x000fe400078e00ff */
[----:B------:R-:W-:-:S07]  /*18130*/  IMAD.MOV.U32 R8, RZ, RZ, R14 ;  /* 0x000000ffff087224 */ /* 0x000fce00078e000e */
[----:B------:R-:W-:Y:S05]  /*18140*/  WARPSYNC.COLLECTIVE R15, `(.L_x_1187) ;  /* 0x000000000f087348 */ /* 0x000fea0003c00000 */
[----:B------:R0:W1:Y:S02]  /*18150*/  SHFL.IDX P6, R14, R13, R12, R11 ;  /* 0x0000000c0d0e7389 */ /* 0x00006400000c000b */
[----:B01----:R-:W-:Y:S01]  /*18160*/  ENDCOLLECTIVE ;  /* 0x000000000000791b */ /* 0x003fe20003800000 */
.L_x_1187:
[----:B------:R-:W-:-:S04]  /*18170*/  IMAD.MOV.U32 R2, RZ, RZ, R8 ;  /* 0x000000ffff027224 */ /* 0x000fc800078e0008 */
[----:B------:R-:W-:-:S05]  /*18180*/  IMAD.WIDE.U32 R2, R23, 0x2, R2 ;  /* 0x0000000217027825 */ /* 0x000fca00078e0002 */
[----:B------:R-:W-:Y:S01]  /*18190*/  @!PT LDS RZ, [RZ] ;  /* 0x00000000fffff984 */ /* 0x000fe20000000800 */
[----:B------:R-:W-:Y:S01]  /*181a0*/  @!PT LDS RZ, [RZ] ;  /* 0x00000000fffff984 */ /* 0x000fe20000000800 */
[----:B------:R-:W-:Y:S01]  /*181b0*/  @!PT LDS RZ, [RZ] ;  /* 0x00000000fffff984 */ /* 0x000fe20000000800 */
[----:B------:R0:W-:Y:S01]  /*181c0*/  LDGSTS.E.BYPASS.LTC128B.128 [R4+0x1400], desc[UR36][R2.64], !P3 ;  /* 0x0140000002047fae */ /* 0x0001e2000d901d64 */
[C---:B------:R-:W-:Y:S01]  /*181d0*/  ISETP.LT.OR P3, PT, R5.reuse, 0x31, P2 ;  /* 0x000000310500780c */ /* 0x040fe20001761670 */
[----:B------:R-:W-:Y:S02]  /*181e0*/  IMAD.MOV.U32 R13, RZ, RZ, R17 ;  /* 0x000000ffff0d7224 */ /* 0x000fe400078e0011 */
        /* <DEDUP_REMOVED lines=8> */
.L_x_1188:
[----:B------:R-:W-:Y:S02]  /*18270*/  IMAD.MOV.U32 R3, RZ, RZ, R6 ;  /* 0x000000ffff037224 */ /* 0x000fe400078e0006 */
[----:B------:R-:W-:Y:S02]  /*18280*/  IMAD.MOV.U32 R6, RZ, RZ, RZ ;  /* 0x000000ffff067224 */ /* 0x000fe400078e00ff */
[----:B------:R-:W-:Y:S02]  /*18290*/  IMAD.MOV.U32 R13, RZ, RZ, R18 ;  /* 0x000000ffff0d7224 */ /* 0x000fe400078e0012 */
[----:B------:R-:W-:Y:S02]  /*182a0*/  IMAD.MOV.U32 R12, RZ, RZ, 0x4 ;  /* 0x00000004ff0c7424 */ /* 0x000fe400078e00ff */
[----:B------:R-:W-:-:S07]  /*182b0*/  IMAD.MOV.U32 R2, RZ, RZ, R14 ;  /* 0x000000ffff027224 */ /* 0x000fce00078e000e */
[----:B------:R-:W-:Y:S05]  /*182c0*/  WARPSYNC.COLLECTIVE R15, `(.L_x_1189) ;  /* 0x000000000f087348 */ /* 0x000fea0003c00000 */
[----:B------:R0:W1:Y:S02]  /*182d0*/  SHFL.IDX P6, R14, R13, R12, R11 ;  /* 0x0000000c0d0e7389 */ /* 0x00006400000c000b */
[----:B01----:R-:W-:Y:S01]  /*182e0*/  ENDCOLLECTIVE ;  /* 0x000000000000791b */ /* 0x003fe20003800000 */
.L_x_1189:
        /* <DEDUP_REMOVED lines=15> */
.L_x_1190:
[----:B------:R-:W-:Y:S01]  /*183e0*/  IMAD.MOV.U32 R3, RZ, RZ, R7 ;  /* 0x000000ffff037224 */ /* 0x000fe200078e0007 */
[----:B------:R-:W-:Y:S01]  /*183f0*/  MOV R13, R18 ;  /* 0x00000012000d7202 */ /* 0x000fe20000000f00 */
[----:B------:R-:W-:Y:S02]  /*18400*/  IMAD.MOV.U32 R12, RZ, RZ, 0x5 ;  /* 0x00000005ff0c7424 */ /* 0x000fe400078e00ff */
[----:B------:R-:W-:-:S07]  /*18410*/  IMAD.MOV.U32 R8, RZ, RZ, R14 ;  /* 0x000000ffff087224 */ /* 0x000fce00078e000e */
[----:B------:R-:W-:Y:S05]  /*18420*/  WARPSYNC.COLLECTIVE R15, `(.L_x_1191) ;  /* 0x000000000f087348 */ /* 0x000fea0003c00000 */
[----:B------:R0:W1:Y:S02]  /*18430*/  SHFL.IDX P6, R14, R13, R12, R11 ;  /* 0x0000000c0d0e7389 */ /* 0x00006400000c000b */
[----:B01----:R-:W-:Y:S01]  /*18440*/  ENDCOLLECTIVE ;  /* 0x000000000000791b */ /* 0x003fe20003800000 */
.L_x_1191:
[----:B------:R-:W-:-:S04]  /*18450*/  IMAD.MOV.U32 R2, RZ, RZ, R8 ;  /* 0x000000ffff027224 */ /* 0x000fc800078e0008 */
[----:B------:R-:W-:-:S05]  /*18460*/  IMAD.WIDE.U32 R2, R23, 0x2, R2 ;  /* 0x0000000217027825 */ /* 0x000fca00078e0002 */
        /* <DEDUP_REMOVED lines=11> */
.L_x_1192:
[----:B------:R-:W-:Y:S05]  /*18520*/  BRA `(.L_x_1193) ;  /* 0xffffffc800d07947 */ /* 0x000fea000383ffff */
.L_x_1103:
[----:B0-----:R0:W1:Y:S02]  /*18530*/  SYNCS.PHASECHK.TRANS64.TRYWAIT P0, [R7+URZ+0x30820], R6 ;  /* 0x03082006070075a7 */ /* 0x001064000800017f */
[----:B-1----:R-:W-:Y:S05]  /*18540*/  @!P0 NANOSLEEP.SYNCS 0x989680 ;  /* 0x009896800000895d */ /* 0x002fea0003900000 */
[----:B------:R-:W1:Y:S02]  /*18550*/  @!P0 SYNCS.PHASECHK.TRANS64 P0, [R7+URZ+0x30820], R6 ;  /* 0x03082006070085a7 */ /* 0x000e64000800007f */
[----:B-1----:R-:W-:Y:S05]  /*18560*/  @!P0 BRA `(.L_x_1103) ;  /* 0xfffffffc00f08947 */ /* 0x002fea000383ffff */
[----:B------:R-:W-:Y:S05]  /*18570*/  BRA `(.L_x_1194) ;  /* 0xffffffcc004c7947 */ /* 0x000fea000383ffff */
.L_x_1104:
        /* <DEDUP_REMOVED lines=8> */
[----:B0----5:R-:W-:Y:S05]  /*18600*/  WARPSYNC.COLLECTIVE R15, `(.L_x_1196) ;  /* 0x000000000f087348 */ /* 0x021fea0003c00000 */
[----:B------:R1:W2:Y:S02]  /*18610*/  SHFL.IDX P6, R14, R13, R12, R11 ;  /* 0x0000000c0d0e7389 */ /* 0x0002a400000c000b */
[----:B012--5:R-:W-:Y:S01]  /*18620*/  ENDCOLLECTIVE ;  /* 0x000000000000791b */ /* 0x027fe20003800000 */
.L_x_1196:
[----:B------:R-:W-:Y:S05]  /*18630*/  BSYNC B0 ;  /* 0x0000000000007941 */ /* 0x000fea0003800000 */
.L_x_1195:
[----:B------:R-:W-:Y:S05]  /*18640*/  BRA `(.L_x_1197) ;  /* 0xffffffcc00307947 */ /* 0x000fea000383ffff */
.L_x_1105:
[----:B------:R-:W-:Y:S01]  /*18650*/  BSSY B0, `(.L_x_1198) ;  /* 0x0000006000007945 */ /* 0x000fe20003800000 */
[----:B------:R-:W-:-:S07]  /*18660*/  IMAD.MOV.U32 R15, RZ, RZ, -0x1 ;  /* 0xffffffffff0f7424 */ /* 0x000fce00078e00ff */
[----:B01---5:R-:W-:Y:S05]  /*18670*/  WARPSYNC.COLLECTIVE R15, `(.L_x_1199) ;  /* 0x000000000f0c7348 */ /* 0x023fea0003c00000 */
[----:B------:R-:W-:Y:S02]  /*18680*/  ELECT P6, UR62, PT ;  /* 0x00000000003e782f */ /* 0x000fe400038c0000 */
[----:B------:R-:W-:Y:S01]  /*18690*/  MOV R14, UR62 ;  /* 0x0000003e000e7c02 */ /* 0x000fe20008000f00 */
[----:B01---5:R-:W-:Y:S10]  /*186a0*/  ENDCOLLECTIVE ;  /* 0x000000000000791b */ /* 0x023ff40003800000 */
.L_x_1199:
[----:B------:R-:W-:Y:S05]  /*186b0*/  BSYNC B0 ;  /* 0x0000000000007941 */ /* 0x000fea0003800000 */
.L_x_1198:
[----:B------:R-:W-:Y:S05]  /*186c0*/  BRA `(.L_x_1200) ;  /* 0xffffffcc00247947 */ /* 0x000fea000383ffff */
.L_x_1107:
[----:B-1----:R1:W2:Y:S02]  /*186d0*/  SYNCS.PHASECHK.TRANS64.TRYWAIT P1, [R5+URZ+0x30840], R2 ;  /* 0x03084002050075a7 */ /* 0x0022a4000802017f */
[----:B--2---:R-:W-:Y:S05]  /*186e0*/  @!P1 NANOSLEEP.SYNCS 0x989680 ;  /* 0x009896800000995d */ /* 0x004fea0003900000 */
[----:B------:R-:W2:Y:S02]  /*186f0*/  @!P1 SYNCS.PHASECHK.TRANS64 P1, [R5+URZ+0x30840], R2 ;  /* 0x03084002050095a7 */ /* 0x000ea4000802007f */
[----:B--2---:R-:W-:Y:S05]  /*18700*/  @!P1 BRA `(.L_x_1107) ;  /* 0xfffffffc00f09947 */ /* 0x004fea000383ffff */
[----:B------:R-:W-:Y:S05]  /*18710*/  BRA `(.L_x_1201) ;  /* 0xffffffcc004c7947 */ /* 0x000fea000383ffff */
.L_x_1109:
[----:B0-----:R0:W2:Y:S02]  /*18720*/  SYNCS.PHASECHK.TRANS64.TRYWAIT P1, [R7+URZ+0x30840], R0 ;  /* 0x03084000070075a7 */ /* 0x0010a4000802017f */
[----:B--2---:R-:W-:Y:S05]  /*18730*/  @!P1 NANOSLEEP.SYNCS 0x989680 ;  /* 0x009896800000995d */ /* 0x004fea0003900000 */
[----:B------:R-:W2:Y:S02]  /*18740*/  @!P1 SYNCS.PHASECHK.TRANS64 P1, [R7+URZ+0x30840], R0 ;  /* 0x03084000070095a7 */ /* 0x000ea4000802007f */
[----:B--2---:R-:W-:Y:S05]  /*18750*/  @!P1 BRA `(.L_x_1109) ;  /* 0xfffffffc00f09947 */ /* 0x004fea000383ffff */
[----:B------:R-:W-:Y:S05]  /*18760*/  BRA `(.L_x_1202) ;  /* 0xffffffcc00587947 */ /* 0x000fea000383ffff */
.L_x_1111:
[----:B--2---:R2:W3:Y:S02]  /*18770*/  SYNCS.PHASECHK.TRANS64.TRYWAIT P1, [R5+URZ+0x30860], R2 ;  /* 0x03086002050075a7 */ /* 0x0044e4000802017f */
[----:B---3--:R-:W-:Y:S05]  /*18780*/  @!P1 NANOSLEEP.SYNCS 0x989680 ;  /* 0x009896800000995d */ /* 0x008fea0003900000 */
[----:B------:R-:W3:Y:S02]  /*18790*/  @!P1 SYNCS.PHASECHK.TRANS64 P1, [R5+URZ+0x30860], R2 ;  /* 0x03086002050095a7 */ /* 0x000ee4000802007f */
[----:B---3--:R-:W-:Y:S05]  /*187a0*/  @!P1 BRA `(.L_x_1111) ;  /* 0xfffffffc00f09947 */ /* 0x008fea000383ffff */
[----:B------:R-:W-:Y:S05]  /*187b0*/  BRA `(.L_x_1203) ;  /* 0xffffffcc00547947 */ /* 0x000fea000383ffff */
.L_x_1204:
        /* <DEDUP_REMOVED lines=12> */
.L_x_3199:


//--------------------- .text._ZN7cutlass13device_kernelIN5flash11enable_sm90INS1_16FlashAttnFwdSm90INS1_25CollectiveMainloopFwdSm90ILi2EN4cute5tupleIJNS5_1CILi1EEES8_S8_EEENS6_IJNS7_ILi128EEENS7_ILi96EEENS7_ILi192EEEEEELi192ENS_10bfloat16_tEfNS_4arch4Sm90ELb0ELb1ELb1ELb1ELb1ELb0ELb0ELb1ELb1ELb1ELb1ELb0EEENS1_21CollectiveEpilogueFwdINS6_IJSA_SC_SB_EEES9_SE_SG_Li256ELb1ELb1ELb1ELb0EEENS1_36VarlenDynamicPersistentTileSchedulerILi128ELi96ELi256ELi128ELb1ELb1ELb1ELb1ELb0ELb1EEEEEEEEEvNT_6ParamsE --------------------------
	.section	.text._ZN7cutlass13device_kernelIN5flash11enable_sm90INS1_16FlashAttnFwdSm90INS1_25CollectiveMainloopFwdSm90ILi2EN4cute5tupleIJNS5_1CILi1EEES8_S8_EEENS6_IJNS7_ILi128EEENS7_ILi96EEENS7_ILi192EEEEEELi192ENS_10bfloat16_tEfNS_4arch4Sm90ELb0ELb1ELb1ELb1ELb1ELb0ELb0ELb1ELb1ELb1ELb1ELb0EEENS1_21CollectiveEpilogueFwdINS6_IJSA_SC_SB_EEES9_SE_SG_Li256ELb1ELb1ELb1ELb0EEENS1_36VarlenDynamicPersistentTileSchedulerILi128ELi96ELi256ELi128ELb1ELb1ELb1ELb1ELb0ELb1EEEEEEEEEvNT_6ParamsE,"ax",@progbits
	.align	128
.text._ZN7cutlass13device_kernelIN5flash11enable_sm90INS1_16FlashAttnFwdSm90INS1_25CollectiveMainloopFwdSm90ILi2EN4cute5tupleIJNS5_1CILi1EEES8_S8_EEENS6_IJNS7_ILi128EEENS7_ILi96EEENS7_ILi192EEEEEELi192ENS_10bfloat16_tEfNS_4arch4Sm90ELb0ELb1ELb1ELb1ELb1ELb0ELb0ELb1ELb1ELb1ELb1ELb0EEENS1_21CollectiveEpilogueFwdINS6_IJSA_SC_SB_EEES9_SE_SG_Li256ELb1ELb1ELb1ELb0EEENS1_36VarlenDynamicPersistentTileSchedulerILi128ELi96ELi256ELi128ELb1ELb1ELb1ELb1ELb0ELb1EEEEEEEEEvNT_6ParamsE:
        .type           _ZN7cutlass13device_kernelIN5flash11enable_sm90INS1_16FlashAttnFwdSm90INS1_25CollectiveMainloopFwdSm90ILi2EN4cute5tupleIJNS5_1CILi1EEES8_S8_EEENS6_IJNS7_ILi128EEENS7_ILi96EEENS7_ILi192EEEEEELi192ENS_10bfloat16_tEfNS_4arch4Sm90ELb0ELb1ELb1ELb1ELb1ELb0ELb0ELb1ELb1ELb1ELb1ELb0EEENS1_21CollectiveEpilogueFwdINS6_IJSA_SC_SB_EEES9_SE_SG_Li256ELb1ELb1ELb1ELb0EEENS1_36VarlenDynamicPersistentTileSchedulerILi128ELi96ELi256ELi128ELb1ELb1ELb1ELb1ELb0ELb1EEEEEEEEEvNT_6ParamsE,@function
        .size           _ZN7cutlass13device_kernelIN5flash11enable_sm90INS1_16FlashAttnFwdSm90INS1_25CollectiveMainloopFwdSm90ILi2EN4cute5tupleIJNS5_1CILi1EEES8_S8_EEENS6_IJNS7_ILi128EEENS7_ILi96EEENS7_ILi192EEEEEELi192ENS_10bfloat16_tEfNS_4arch4Sm90ELb0ELb1ELb1ELb1ELb1ELb0ELb0ELb1ELb1ELb1ELb1ELb0EEENS1_21CollectiveEpilogueFwdINS6_IJSA_SC_SB_EEES9_SE_SG_Li256ELb1ELb1ELb1ELb0EEENS1_36VarlenDynamicPersistentTileSchedulerILi128ELi96ELi256ELi128ELb1ELb1ELb1ELb1ELb0ELb1EEEEEEEEEvNT_6ParamsE,(.L_x_3200 - _ZN7cutlass13device_kernelIN5flash11enable_sm90INS1_16FlashAttnFwdSm90INS1_25CollectiveMainloopFwdSm90ILi2EN4cute5tupleIJNS5_1CILi1EEES8_S8_EEENS6_IJNS7_ILi128EEENS7_ILi96EEENS7_ILi192EEEEEELi192ENS_10bfloat16_tEfNS_4arch4Sm90ELb0ELb1ELb1ELb1ELb1ELb0ELb0ELb1ELb1ELb1ELb1ELb0EEENS1_21CollectiveEpilogueFwdINS6_IJSA_SC_SB_EEES9_SE_SG_Li256ELb1ELb1ELb1ELb0EEENS1_36VarlenDynamicPersistentTileSchedulerILi128ELi96ELi256ELi128ELb1ELb1ELb1ELb1ELb0ELb1EEEEEEEEEvNT_6ParamsE)
        .other          _ZN7cutlass13device_kernelIN5flash11enable_sm90INS1_16FlashAttnFwdSm90INS1_25CollectiveMainloopFwdSm90ILi2EN4cute5tupleIJNS5_1CILi1EEES8_S8_EEENS6_IJNS7_ILi128EEENS7_ILi96EEENS7_ILi192EEEEEELi192ENS_10bfloat16_tEfNS_4arch4Sm90ELb0ELb1ELb1ELb1ELb1ELb0ELb0ELb1ELb1ELb1ELb1ELb0EEENS1_21CollectiveEpilogueFwdINS6_IJSA_SC_SB_EEES9_SE_SG_Li256ELb1ELb1ELb1ELb0EEENS1_36VarlenDynamicPersistentTileSchedulerILi128ELi96ELi256ELi128ELb1ELb1ELb1ELb1ELb0ELb1EEEEEEEEEvNT_6ParamsE,@"STO_CUDA_ENTRY STV_DEFAULT"
_ZN7cutlass13device_kernelIN5flash11enable_sm90INS1_16FlashAttnFwdSm90INS1_25CollectiveMainloopFwdSm90ILi2EN4cute5tupleIJNS5_1CILi1EEES8_S8_EEENS6_IJNS7_ILi128EEENS7_ILi96EEENS7_ILi192EEEEEELi192ENS_10bfloat16_tEfNS_4arch4Sm90ELb0ELb1ELb1ELb1ELb1ELb0ELb0ELb1ELb1ELb1ELb1ELb0EEENS1_21CollectiveEpilogueFwdINS6_IJSA_SC_SB_EEES9_SE_SG_Li256ELb1ELb1ELb1ELb0EEENS1_36VarlenDynamicPersistentTileSchedulerILi128ELi96ELi256ELi128ELb1ELb1ELb1ELb1ELb0ELb1EEEEEEEEEvNT_6ParamsE:
        /* <DEDUP_REMOVED lines=45> */
.L_x_1205:
        /* <DEDUP_REMOVED lines=22> */
.L_x_1206:
        /* <DEDUP_REMOVED lines=18> */
.L_x_1207:
        /* <DEDUP_REMOVED lines=22> */
.L_x_1208:
        /* <DEDUP_REMOVED lines=23> */
.L_x_1209:
        /* <DEDUP_REMOVED lines=10> */
.L_x_1211:
        /* <DEDUP_REMOVED lines=34> */
[----:B------:R-:W-:Y:S02]  /*0ae0*/  IMAD.IADD R3, R6, 0x1, -R3 ;  /* 0x0000000106037824 */ /* 0x000fe400078e0a03 */
[----:B------:R-:W-:Y:S02]  /*0af0*/  IMAD.IADD R11, R12, 0x1, -R11 ;  /* 0x000000010c0b7824 */ /* 0x000fe400078e0a0b */
[----:B------:R-:W-:-:S03]  /*0b00*/  IMAD R3, R3, 0x8, R4 ;  /* 0x0000000803037824 */ /* 0x000fc600078e0204 */
[----:B------:R-:W-:Y:S02]  /*0b10*/  LEA.HI R5, R11, R11, RZ, 0x1 ;  /* 0x0000000b0b057211 */ /* 0x000fe400078f08ff */
[----:B------:R0:W-:Y:S02]  /*0b20*/  STL [R1+0x10], R3 ;  /* 0x0000100301007387 */ /* 0x0001e40000100800 */
        /* <DEDUP_REMOVED lines=27> */
[----:B------:R-:W-:Y:S02]  /*0ce0*/  VIADD R218, R19, 0x8 ;  /* 0x0000000813da7836 */ /* 0x000fe40000000000 */
[----:B------:R-:W-:Y:S02]  /*0cf0*/  IMAD R7, R7, 0x10, R10 ;  /* 0x0000001007077824 */ /* 0x000fe400078e020a */
[----:B------:R-:W-:Y:S02]  /*0d00*/  VIADD R217, R19, 0x80 ;  /* 0x0000008013d97836 */ /* 0x000fe40000000000 */
[----:B------:R-:W-:-:S02]  /*0d10*/  IMAD R5, R2, 0x40, R7 ;  /* 0x0000004002057824 */ /* 0x000fc400078e0207 */
[----:B------:R-:W-:Y:S01]  /*0d20*/  IMAD.U32 R2, RZ, RZ, UR4 ;  /* 0x00000004ff027e24 */ /* 0x000fe2000f8e00ff */
[----:B------:R-:W-:Y:S01]  /*0d30*/  UMOV UR4, URZ ;  /* 0x0000003f00047c82 */ /* 0x000fe20008000000 */
[C---:B------:R-:W-:Y:S01]  /*0d40*/  VIADD R216, R19.reuse, 0x88 ;  /* 0x0000008813d87836 */ /* 0x040fe20000000000 */
[----:B------:R-:W-:Y:S01]  /*0d50*/  STL [R1+0xc], R5 ;  /* 0x00000c0501007387 */ /* 0x000fe20000100800 */
        /* <DEDUP_REMOVED lines=13> */
[----:B0-----:R-:W-:Y:S01]  /*0e30*/  SHF.R.S32.HI R2, RZ, 0x1f, R218 ;  /* 0x0000001fff027819 */ /* 0x001fe200000114da */
[C---:B------:R-:W-:Y:S01]  /*0e40*/  VIADD R207, R19.reuse, 0x10 ;  /* 0x0000001013cf7836 */ /* 0x040fe20000000000 */
[----:B------:R-:W-:Y:S01]  /*0e50*/  SHF.R.S32.HI R225, RZ, 0x1f, R212 ;  /* 0x0000001fffe17819 */ /* 0x000fe200000114d4 */
[C---:B------:R-:W-:Y:S01]  /*0e60*/  VIADD R206, R19.reuse, 0x28 ;  /* 0x0000002813ce7836 */ /* 0x040fe20000000000 */
[----:B------:R-:W-:Y:S01]  /*0e70*/  SHF.R.S32.HI R224, RZ, 0x1f, R211 ;  /* 0x0000001fffe07819 */ /* 0x000fe200000114d3 */
[C---:B------:R-:W-:Y:S01]  /*0e80*/  VIADD R205, R19.reuse, 0x30 ;  /* 0x0000003013cd7836 */ /* 0x040fe20000000000 */
[----:B------:R-:W-:Y:S01]  /*0e90*/  SHF.R.S32.HI R223, RZ, 0x1f, R210 ;  /* 0x0000001fffdf7819 */ /* 0x000fe200000114d2 */
[----:B------:R-:W-:-:S02]  /*0ea0*/  VIADD R204, R19, 0x38 ;  /* 0x0000003813cc7836 */ /* 0x000fc40000000000 */
[C---:B------:R-:W-:Y:S02]  /*0eb0*/  VIADD R203, R19.reuse, 0x40 ;  /* 0x0000004013cb7836 */ /* 0x040fe40000000000 */
[C---:B------:R-:W-:Y:S02]  /*0ec0*/  VIADD R202, R19.reuse, 0x48 ;  /* 0x0000004813ca7836 */ /* 0x040fe40000000000 */
[C---:B------:R-:W-:Y:S02]  /*0ed0*/  VIADD R201, R19.reuse, 0x50 ;  /* 0x0000005013c97836 */ /* 0x040fe40000000000 */
[C---:B------:R-:W-:Y:S02]  /*0ee0*/  VIADD R200, R19.reuse, 0x58 ;  /* 0x0000005813c87836 */ /* 0x040fe40000000000 */
[C---:B------:R-:W-:Y:S02]  /*0ef0*/  VIADD R199, R19.reuse, 0x60 ;  /* 0x0000006013c77836 */ /* 0x040fe40000000000 */
[----:B------:R-:W-:-:S02]  /*0f00*/  VIADD R198, R19, 0x68 ;  /* 0x0000006813c67836 */ /* 0x000fc40000000000 */
[C---:B------:R-:W-:Y:S02]  /*0f10*/  VIADD R197, R19.reuse, 0x70 ;  /* 0x0000007013c57836 */ /* 0x040fe40000000000 */
[----:B------:R-:W-:Y:S02]  /*0f20*/  VIADD R196, R19, 0x78 ;  /* 0x0000007813c47836 */ /* 0x000fe40000000000 */
[----:B------:R-:W-:-:S07]  /*0f30*/  IMAD R192, R4, 0x8, R5 ;  /* 0x0000000804c07824 */ /* 0x000fce00078e0205 */
.L_x_1323:
[----:B------:R-:W-:Y:S01]  /*0f40*/  ULDC.64 UR8, c[0x0][0xa28] ;  /* 0x00028a0000087ab9 */ /* 0x000fe20000000a00 */
[----:B0-23--:R-:W0:Y:S01]  /*0f50*/  LDC.64 R8, c[0x0][0x418] ;  /* 0x00010600ff087b82 */ /* 0x00de220000000a00 */
[----:B------:R-:W-:Y:S01]  /*0f60*/  UISETP.NE.U32.AND UP0, UPT, UR8, URZ, UPT ;  /* 0x0000003f0800728c */ /* 0x000fe2000bf05070 */
[----:B----4-:R-:W-:-:S03]  /*0f70*/  IMAD.MOV.U32 R6, RZ, RZ, RZ ;  /* 0x000000ffff067224 */ /* 0x010fc600078e00ff */
[----:B------:R-:W-:-:S03]  /*0f80*/  UISETP.NE.AND.EX UP0, UPT, UR9, URZ, UPT, UP0 ;  /* 0x0000003f0900728c */ /* 0x000fc6000bf05300 */
[----:B------:R-:W-:Y:S01]  /*0f90*/  ULDC.64 UR8, c[0x0][0xa18] ;  /* 0x0002860000087ab9 */ /* 0x000fe20000000a00 */
[----:B-1----:R-:W1:Y:S01]  /*0fa0*/  LDC R0, c[0x0][0x424] ;  /* 0x00010900ff007b82 */ /* 0x002e620000000800 */
[----:B------:R-:W-:Y:S01]  /*0fb0*/  UISETP.NE.U32.AND UP1, UPT, UR8, URZ, UPT ;  /* 0x0000003f0800728c */ /* 0x000fe2000bf25070 */
[----:B------:R-:W-:-:S03]  /*0fc0*/  PLOP3.LUT P0, PT, PT, PT, UP0, 0x80, 0x0 ;  /* 0x000000000000781c */ /* 0x000fc60003f0f008 */
[----:B------:R-:W-:-:S03]  /*0fd0*/  UISETP.NE.AND.EX UP1, UPT, UR9, URZ, UPT, UP1 ;  /* 0x0000003f0900728c */ /* 0x000fc6000bf25310 */
[----:B------:R-:W-:Y:S01]  /*0fe0*/  @UP0 ULDC.64 UR8, c[0x0][0xa28] ;  /* 0x00028a0000080ab9 */ /* 0x000fe20000000a00 */
[----:B------:R-:W2:Y:S01]  /*0ff0*/  LDC R17, c[0x0][0x2f0] ;  /* 0x0000bc00ff117b82 */ /* 0x000ea20000000800 */
[----:B------:R-:W-:Y:S01]  /*1000*/  @UP0 UIMAD.WIDE UR8, UR7, 0x4, UR8 ;  /* 0x00000004070808a5 */ /* 0x000fe2000f8e0208 */
[----:B------:R-:W-:-:S05]  /*1010*/  PLOP3.LUT P2, PT, PT, PT, UP1, 0x80, 0x0 ;  /* 0x000000000000781c */ /* 0x000fca0003f4f018 */
[----:B------:R-:W-:Y:S01]  /*1020*/  @UP1 ULDC.64 UR10, c[0x0][0xa18] ;  /* 0x00028600000a1ab9 */ /* 0x000fe20000000a00 */
[----:B------:R-:W-:Y:S02]  /*1030*/  IMAD.U32 R2, RZ, RZ, UR8 ;  /* 0x00000008ff027e24 */ /* 0x000fe4000f8e00ff */
[----:B------:R-:W-:Y:S01]  /*1040*/  IMAD.U32 R3, RZ, RZ, UR9 ;  /* 0x00000009ff037e24 */ /* 0x000fe2000f8e00ff */
[----:B------:R-:W-:Y:S02]  /*1050*/  @UP1 UIMAD.WIDE UR8, UR7, 0x4, UR10 ;  /* 0x00000004070818a5 */ /* 0x000fe4000f8e020a */
[----:B------:R-:W-:Y:S02]  /*1060*/  ULOP3.LUT UR4, UR5, 0xffff, URZ, 0xc0, !UPT ;  /* 0x0000ffff05047892 */ /* 0x000fe4000f8ec03f */
[----:B------:R3:W5:Y:S02]  /*1070*/  @P0 LDG.E R6, desc[UR36][R2.64] ;  /* 0x0000002402060981 */ /* 0x000764000c1e1900 */
[----:B------:R-:W-:-:S02]  /*1080*/  IMAD.U32 R4, RZ, RZ, UR8 ;  /* 0x00000008ff047e24 */ /* 0x000fc4000f8e00ff */
[----:B------:R-:W-:Y:S01]  /*1090*/  IMAD.U32 R5, RZ, RZ, UR9 ;  /* 0x00000009ff057e24 */ /* 0x000fe2000f8e00ff */
[----:B------:R-:W-:-:S04]  /*10a0*/  ULDC.64 UR8, c[0x0][0xa20] ;  /* 0x0002880000087ab9 */ /* 0x000fc80000000a00 */
[----:B------:R3:W5:Y:S01]  /*10b0*/  @P2 LDG.E R18, desc[UR36][R4.64] ;  /* 0x0000002404122981 */ /* 0x000762000c1e1900 */
[----:B0-----:R-:W-:Y:S01]  /*10c0*/  ISETP.NE.U32.AND P0, PT, R8, RZ, PT ;  /* 0x000000ff0800720c */ /* 0x001fe20003f05070 */
[----:B------:R-:W-:Y:S01]  /*10d0*/  IMAD.U32 R209, RZ, RZ, UR4 ;  /* 0x00000004ffd17e24 */ /* 0x000fe2000f8e00ff */
[----:B------:R-:W-:Y:S02]  /*10e0*/  ISETP.NE.U32.AND P1, PT, RZ, UR8, PT ;  /* 0x00000008ff007c0c */ /* 0x000fe4000bf25070 */
[----:B------:R-:W-:Y:S02]  /*10f0*/  ISETP.NE.AND.EX P0, PT, R9, RZ, PT, P0 ;  /* 0x000000ff0900720c */ /* 0x000fe40003f05300 */
[----:B------:R-:W-:Y:S02]  /*1100*/  ISETP.NE.AND.EX P1, PT, RZ, UR9, PT, P1 ;  /* 0x00000009ff007c0c */ /* 0x000fe4000bf25310 */
[----:B-1----:R-:W-:Y:S01]  /*1110*/  SEL R0, R0, 0x1, P0 ;  /* 0x0000000100007807 */ /* 0x002fe20000000000 */
[----:B---3--:R-:W-:Y:S10]  /*1120*/  @P2 BRA `(.L_x_1212) ;  /* 0x0000000000302947 */ /* 0x008ff40003800000 */
[----:B------:R-:W-:Y:S01]  /*1130*/  ULDC.64 UR8, c[0x0][0xa00] ;  /* 0x0002800000087ab9 */ /* 0x000fe20000000a00 */
[----:B-----5:R-:W0:Y:S01]  /*1140*/  LDC R18, c[0x0][0x288] ;  /* 0x0000a200ff127b82 */ /* 0x020e220000000800 */
[----:B------:R-:W-:-:S04]  /*1150*/  ISETP.NE.U32.AND P0, PT, RZ, UR8, PT ;  /* 0x00000008ff007c0c */ /* 0x000fc8000bf05070 */
[----:B------:R-:W-:-:S13]  /*1160*/  ISETP.NE.AND.EX P0, PT, RZ, UR9, PT, P0 ;  /* 0x00000009ff007c0c */ /* 0x000fda000bf05300 */
[----:B------:R-:W-:Y:S05]  /*1170*/  @!P0 BRA `(.L_x_1212) ;  /* 0x00000000001c8947 */ /* 0x000fea0003800000 */
[----:B------:R-:W-:Y:S02]  /*1180*/  ULDC.64 UR8, c[0x0][0xa00] ;  /* 0x0002800000087ab9 */ /* 0x000fe40000000a00 */
[----:B------:R-:W-:-:S06]  /*1190*/  UIMAD.WIDE UR8, UR7, 0x4, UR8 ;  /* 0x00000004070878a5 */ /* 0x000fcc000f8e0208 */
[----:B------:R-:W-:Y:S02]  /*11a0*/  IMAD.U32 R2, RZ, RZ, UR8 ;  /* 0x00000008ff027e24 */ /* 0x000fe4000f8e00ff */
[----:B------:R-:W-:-:S05]  /*11b0*/  IMAD.U32 R3, RZ, RZ, UR9 ;  /* 0x00000009ff037e24 */ /* 0x000fca000f8e00ff */
[----:B0-----:R-:W3:Y:S04]  /*11c0*/  LDG.E R18, desc[UR36][R2.64] ;  /* 0x0000002402127981 */ /* 0x001ee8000c1e1900 */
[----:B------:R-:W3:Y:S02]  /*11d0*/  LDG.E R5, desc[UR36][R2.64+0x4] ;  /* 0x0000042402057981 */ /* 0x000ee4000c1e1900 */
[----:B---3--:R-:W-:-:S07]  /*11e0*/  IMAD.IADD R18, R5, 0x1, -R18 ;  /* 0x0000000105127824 */ /* 0x008fce00078e0a12 */
.L_x_1212:
[----:B--2---:R-:W-:Y:S02]  /*11f0*/  IMAD R17, R0, R17, RZ ;  /* 0x0000001100117224 */ /* 0x004fe400078e02ff */
[----:B------:R-:W-:Y:S01]  /*1200*/  IMAD.U32 R220, RZ, RZ, UR7 ;  /* 0x00000007ffdc7e24 */ /* 0x000fe2000f8e00ff */
[----:B------:R-:W-:Y:S06]  /*1210*/  @!P1 BRA `(.L_x_1213) ;  /* 0x0000000000189947 */ /* 0x000fec0003800000 */
[----:B------:R-:W-:Y:S02]  /*1220*/  ULDC.64 UR8, c[0x0][0xa20] ;  /* 0x0002880000087ab9 */ /* 0x000fe40000000a00 */
[----:B------:R-:W-:-:S06]  /*1230*/  UIMAD.WIDE UR8, UR7, 0x4, UR8 ;  /* 0x00000004070878a5 */ /* 0x000fcc000f8e0208 */
[----:B------:R-:W-:Y:S02]  /*1240*/  IMAD.U32 R2, RZ, RZ, UR8 ;  /* 0x00000008ff027e24 */ /* 0x000fe4000f8e00ff */
[----:B------:R-:W-:-:S05]  /*1250*/  IMAD.U32 R3, RZ, RZ, UR9 ;  /* 0x00000009ff037e24 */ /* 0x000fca000f8e00ff */
[----:B------:R1:W5:Y:S01]  /*1260*/  LDG.E R17, desc[UR36][R2.64] ;  /* 0x0000002402117981 */ /* 0x000362000c1e1900 */
[----:B------:R-:W-:Y:S05]  /*1270*/  BRA `(.L_x_1214) ;  /* 0x00000000002c7947 */ /* 0x000fea0003800000 */
.L_x_1213:
        /* <DEDUP_REMOVED lines=9> */
[----:B------:R-:W2:Y:S02]  /*1310*/  LDG.E R0, desc[UR36][R2.64+0x4] ;  /* 0x0000042402007981 */ /* 0x000ea4000c1e1900 */
[----:B--2---:R-:W-:-:S07]  /*1320*/  IMAD.IADD R17, R0, 0x1, -R17 ;  /* 0x0000000100117824 */ /* 0x004fce00078e0a11 */
.L_x_1214:
[----:B------:R-:W-:Y:S01]  /*1330*/  ULDC UR4, c[0x0][0x448] ;  /* 0x0001120000047ab9 */ /* 0x000fe20000000800 */
[----:B-----5:R-:W-:Y:S01]  /*1340*/  IMAD.IADD R17, R17, 0x1, -R6 ;  /* 0x0000000111117824 */ /* 0x020fe200078e0a06 */
[----:B------:R-:W-:Y:S02]  /*1350*/  UISETP.NE.AND UP0, UPT, UR4, 0x1, UPT ;  /* 0x000000010400788c */ /* 0x000fe4000bf05270 */
[----:B------:R-:W-:Y:S02]  /*1360*/  USHF.L.U32 UR6, UR6, 0x7, URZ ;  /* 0x0000000706067899 */ /* 0x000fe4000800063f */
[----:B0-----:R-:W-:Y:S01]  /*1370*/  IADD3 R0, R17, 0x1, -R18 ;  /* 0x0000000111007810 */ /* 0x001fe20007ffe812 */
[----:B------:R-:W-:Y:S02]  /*1380*/  UP2UR UR7, UPR, URZ, 0x1 ;  /* 0x000000013f077883 */ /* 0x000fe40008000000 */
[----:B------:R-:W-:Y:S01]  /*1390*/  UIADD3 UR4, UR6, 0x7f, URZ ;  /* 0x0000007f06047890 */ /* 0x000fe2000fffe03f */
[----:B------:R-:W-:Y:S01]  /*13a0*/  R2UR UR10, R0 ;  /* 0x00000000000a72ca */ /* 0x000fe200000e0000 */
[----:B------:R-:W-:-:S02]  /*13b0*/  IMAD.U32 R23, RZ, RZ, UR6 ;  /* 0x00000006ff177e24 */ /* 0x000fc4000f8e00ff */
[----:B------:R-:W-:Y:S01]  /*13c0*/  @UP0 ULDC UR8, c[0x0][0x44c] ;  /* 0x0001130000080ab9 */ /* 0x000fe20000000800 */
[----:B------:R-:W-:Y:S01]  /*13d0*/  IMAD.U32 R22, RZ, RZ, UR7 ;  /* 0x00000007ff167e24 */ /* 0x000fe2000f8e00ff */
[----:B------:R-:W-:Y:S01]  /*13e0*/  UIMAD.WIDE.U32 UR8, UR4, UR8, URZ ;  /* 0x00000008040872a5 */ /* 0x000fe2000f8e003f */
[----:B------:R-:W-:Y:S01]  /*13f0*/  @UP0 ULDC UR11, c[0x0][0x450] ;  /* 0x00011400000b0ab9 */ /* 0x000fe20000000800 */
[----:B------:R-:W-:Y:S02]  /*1400*/  ULDC.64 UR6, c[0x0][0x9e0] ;  /* 0x0002780000067ab9 */ /* 0x000fe40000000a00 */
[----:B------:R-:W-:Y:S02]  /*1410*/  @UP0 USHF.R.U32.HI UR4, URZ, UR11, UR9 ;  /* 0x0000000b3f040299 */ /* 0x000fe40008011609 */
[----:B------:R-:W-:Y:S02]  /*1420*/  UISETP.GE.AND UP0, UPT, UR7, 0x1, UPT ;  /* 0x000000010700788c */ /* 0x000fe4000bf06270 */
[----:B------:R-:W-:-:S02]  /*1430*/  UIADD3 UR8, UR10, UR4, URZ ;  /* 0x000000040a087290 */ /* 0x000fc4000fffe03f */
[----:B------:R-:W-:Y:S02]  /*1440*/  UP2UR UR61, UPR, URZ, 0x1 ;  /* 0x000000013f3d7883 */ /* 0x000fe40008000000 */
[----:B------:R-:W-:Y:S01]  /*1450*/  PLOP3.LUT P0, PT, PT, PT, UP0, 0x40, 0x0 ;  /* 0x000000000000781c */ /* 0x000fe20003f0e808 */
[----:B------:R-:W-:-:S06]  /*1460*/  UIADD3 UR6, UR8, UR6, URZ ;  /* 0x0000000608067290 */ /* 0x000fcc000fffe03f */
[----:B------:R-:W-:-:S06]  /*1470*/  IMAD.U32 R0, RZ, RZ, UR6 ;  /* 0x00000006ff007e24 */ /* 0x000fcc000f8e00ff */
[----:B------:R-:W-:Y:S05]  /*1480*/  @P0 BRA `(.L_x_1215) ;  /* 0x0000000000400947 */ /* 0x000fea0003800000 */
        /* <DEDUP_REMOVED lines=10> */
.L_x_1216:
[----:B------:R-:W-:-:S11]  /*1530*/  UISETP.NE.AND UP0, UPT, UR7, 0x1, UPT ;  /* 0x000000010700788c */ /* 0x000fd6000bf05270 */
[----:B------:R-:W-:Y:S02]  /*1540*/  @UP0 ULDC.64 UR10, c[0x0][0x9e8] ;  /* 0x00027a00000a0ab9 */ /* 0x000fe40000000a00 */
[----:B------:R-:W-:-:S04]  /*1550*/  UIMAD.WIDE.U32 UR8, UR4, UR10, URZ ;  /* 0x0000000a040872a5 */ /* 0x000fc8000f8e003f */
[----:B------:R-:W-:-:S12]  /*1560*/  @UP0 USHF.R.U32.HI UR4, URZ, UR11, UR9 ;  /* 0x0000000b3f040299 */ /* 0x000fd80008011609 */
.L_x_1217:
[----:B------:R-:W-:-:S06]  /*1570*/  UIMAD UR4, UR4, UR7, UR7 ;  /* 0x00000007040472a4 */ /* 0x000fcc000f8e0207 */
[----:B------:R-:W-:-:S07]  /*1580*/  VIMNMX R0, R0, UR4, PT ;  /* 0x0000000400007c48 */ /* 0x000fce000bfe0100 */
.L_x_1215:
[----:B------:R-:W-:Y:S01]  /*1590*/  R2UR UR6, R22 ;  /* 0x00000000160672ca */ /* 0x000fe200000e0000 */
[----:B------:R-:W-:Y:S01]  /*15a0*/  IMAD.IADD R73, R17, 0x1, -R18 ;  /* 0x0000000111497824 */ /* 0x000fe200078e0a12 */
[----:B------:R-:W-:Y:S01]  /*15b0*/  R2UR UR4, R23 ;  /* 0x00000000170472ca */ /* 0x000fe200000e0000 */
[----:B-1----:R-:W-:Y:S02]  /*15c0*/  VIADD R2, R0, 0x5f ;  /* 0x0000005f00027836 */ /* 0x002fe40000000000 */
[----:B------:R-:W-:Y:S02]  /*15d0*/  VIADD R0, R17, 0x5f ;  /* 0x0000005f11007836 */ /* 0x000fe40000000000 */
[----:B------:R-:W-:-:S04]  /*15e0*/  IMAD.HI R2, R2, 0x2aaaaaab, RZ ;  /* 0x2aaaaaab02027827 */ /* 0x000fc800078e02ff */
[----:B------:R-:W-:Y:S01]  /*15f0*/  IMAD.HI R0, R0, 0x2aaaaaab, RZ ;  /* 0x2aaaaaab00007827 */ /* 0x000fe200078e02ff */
[----:B------:R-:W-:Y:S01]  /*1600*/  SHF.R.U32.HI R5, RZ, 0x1f, R2 ;  /* 0x0000001fff057819 */ /* 0x000fe20000011602 */
[----:B------:R-:W-:Y:S01]  /*1610*/  UISETP.NE.AND UP0, UPT, UR6, URZ, UPT ;  /* 0x0000003f0600728c */ /* 0x000fe2000bf05270 */
[----:B------:R-:W-:Y:S02]  /*1620*/  R2UR UR6, R73 ;  /* 0x00000000490672ca */ /* 0x000fe400000e0000 */
[----:B------:R-:W-:Y:S02]  /*1630*/  SHF.R.U32.HI R3, RZ, 0x1f, R0 ;  /* 0x0000001fff037819 */ /* 0x000fe40000011600 */
[----:B------:R-:W-:Y:S02]  /*1640*/  LEA.HI.SX32 R2, R2, R5, 0x1c ;  /* 0x0000000502027211 */ /* 0x000fe400078fe2ff */
[----:B------:R-:W-:-:S04]  /*1650*/  LEA.HI.SX32 R3, R0, R3, 0x1c ;  /* 0x0000000300037211 */ /* 0x000fc800078fe2ff */
        /* <DEDUP_REMOVED lines=21> */
.L_x_1219:
[----:B------:R-:W-:-:S11]  /*17b0*/  UISETP.NE.AND UP0, UPT, UR7, 0x1, UPT ;  /* 0x000000010700788c */ /* 0x000fd6000bf05270 */
[----:B------:R-:W-:Y:S02]  /*17c0*/  @UP0 ULDC.64 UR10, c[0x0][0x9e8] ;  /* 0x00027a00000a0ab9 */ /* 0x000fe40000000a00 */
[----:B------:R-:W-:-:S04]  /*17d0*/  UIMAD.WIDE.U32 UR8, UR4, UR10, URZ ;  /* 0x0000000a040872a5 */ /* 0x000fc8000f8e003f */
[----:B------:R-:W-:-:S12]  /*17e0*/  @UP0 USHF.R.U32.HI UR4, URZ, UR11, UR9 ;  /* 0x0000000b3f040299 */ /* 0x000fd80008011609 */
.L_x_1220:
[----:B------:R-:W-:-:S04]  /*17f0*/  UIMAD UR4, UR4, UR7, URZ ;  /* 0x00000007040472a4 */ /* 0x000fc8000f8e023f */
[----:B------:R-:W-:-:S04]  /*1800*/  UISETP.LT.AND UP0, UPT, UR6, UR4, UPT ;  /* 0x000000040600728c */ /* 0x000fc8000bf01270 */
[----:B------:R-:W-:-:S12]  /*1810*/  USEL UR6, UR6, UR4, !UP0 ;  /* 0x0000000406067287 */ /* 0x000fd8000c000000 */
.L_x_1218:
[----:B------:R-:W-:-:S04]  /*1820*/  UIMAD.WIDE UR6, UR6, 0x2aaaaaab, URZ ;  /* 0x2aaaaaab060678a5 */ /* 0x000fc8000f8e023f */
[----:B------:R-:W-:-:S04]  /*1830*/  USHF.R.U32.HI UR4, URZ, 0x1f, UR7 ;  /* 0x0000001f3f047899 */ /* 0x000fc80008011607 */
[----:B------:R-:W-:Y:S02]  /*1840*/  ULEA.HI.SX32 UR7, UR7, UR4, 0x1c ;  /* 0x0000000407077291 */ /* 0x000fe4000f8fe23f */
[----:B------:R-:W-:Y:S02]  /*1850*/  ULOP3.LUT UR4, UR5, 0xff000000, URZ, 0xc0, !UPT ;  /* 0xff00000005047892 */ /* 0x000fe4000f8ec03f */
[----:B------:R-:W-:Y:S02]  /*1860*/  UISETP.LT.AND UP0, UPT, URZ, UR7, UPT ;  /* 0x000000073f00728c */ /* 0x000fe4000bf01270 */
[----:B------:R-:W-:Y:S02]  /*1870*/  ULOP3.LUT UR5, UR5, 0xff0000, URZ, 0xc0, !UPT ;  /* 0x00ff000005057892 */ /* 0x000fe4000f8ec03f */
[----:B------:R-:W-:Y:S02]  /*1880*/  USEL UR9, URZ, UR7, !UP0 ;  /* 0x000000073f097287 */ /* 0x000fe4000c000000 */
[----:B------:R-:W-:-:S04]  /*1890*/  USHF.R.U32.HI UR4, URZ, 0x8, UR4 ;  /* 0x000000083f047899 */ /* 0x000fc80008011604 */
[----:B------:R-:W-:Y:S01]  /*18a0*/  ISETP.GT.AND P0, PT, R72, UR9, PT ;  /* 0x0000000948007c0c */ /* 0x000fe2000bf04270 */
[----:B------:R-:W-:-:S03]  /*18b0*/  ULEA.HI UR5, UR5, UR4, URZ, 0x10 ;  /* 0x0000000405057291 */ /* 0x000fc6000f8f803f */
[----:B------:R-:W-:Y:S01]  /*18c0*/  UMOV UR4, URZ ;  /* 0x0000003f00047c82 */ /* 0x000fe20008000000 */
[----:B------:R-:W-:Y:S02]  /*18d0*/  ULOP3.LUT UR6, UR5, 0xff, URZ, 0xc0, !UPT ;  /* 0x000000ff05067892 */ /* 0x000fe4000f8ec03f */
[----:B------:R-:W-:-:S04]  /*18e0*/  USHF.R.U32.HI UR5, URZ, 0x10, UR5 ;  /* 0x000000103f057899 */ /* 0x000fc80008011605 */
[----:B------:R-:W-:Y:S02]  /*18f0*/  IMAD.U32 R208, RZ, RZ, UR6 ;  /* 0x00000006ffd07e24 */ /* 0x000fe4000f8e00ff */
[----:B------:R-:W-:Y:S01]  /*1900*/  IMAD.U32 R195, RZ, RZ, UR5 ;  /* 0x00000005ffc37e24 */ /* 0x000fe2000f8e00ff */
[----:B------:R-:W-:Y:S06]  /*1910*/  @!P0 BRA `(.L_x_1221) ;  /* 0x00000000009c8947 */ /* 0x000fec0003800000 */
[----:B------:R-:W-:Y:S01]  /*1920*/  R2UR UR5, R195 ;  /* 0x00000000c30572ca */ /* 0x000fe200000e0000 */
[----:B------:R-:W-:-:S12]  /*1930*/  ULDC UR4, c[0x0][0x9f0] ;  /* 0x00027c0000047ab9 */ /* 0x000fd80000000800 */
[----:B------:R-:W-:-:S04]  /*1940*/  UISETP.NE.AND UP0, UPT, UR5, URZ, UPT ;  /* 0x0000003f0500728c */ /* 0x000fc8000bf05270 */
[----:B------:R-:W-:-:S03]  /*1950*/  USEL UR10, UR5, UR4, UP0 ;  /* 0x00000004050a7287 */ /* 0x000fc60008000000 */
[----:B------:R-:W-:-:S03]  /*1960*/  UMOV UR4, URZ ;  /* 0x0000003f00047c82 */ /* 0x000fc60008000000 */
[----:B------:R-:W-:-:S05]  /*1970*/  IMAD.U32 R5, RZ, RZ, UR10 ;  /* 0x0000000aff057e24 */ /* 0x000fca000f8e00ff */
[----:B------:R-:W-:-:S04]  /*1980*/  IABS R0, R5 ;  /* 0x0000000500007213 */ /* 0x000fc80000000000 */
[----:B------:R-:W-:Y:S02]  /*1990*/  R2UR UR11, R0 ;  /* 0x00000000000b72ca */ /* 0x000fe400000e0000 */
[----:B------:R-:W-:Y:S02]  /*19a0*/  IADD3 R0, R5, -0x1, R72 ;  /* 0xffffffff05007810 */ /* 0x000fe40007ffe048 */
[----:B------:R-:W-:Y:S02]  /*19b0*/  IABS R5, R5 ;  /* 0x0000000500057213 */ /* 0x000fe40000000000 */
[----:B------:R-:W-:-:S03]  /*19c0*/  R2UR UR6, R0 ;  /* 0x00000000000672ca */ /* 0x000fc600000e0000 */
[----:B------:R-:W-:-:S04]  /*19d0*/  IMAD.MOV R5, RZ, RZ, -R5 ;  /* 0x000000ffff057224 */ /* 0x000fc800078e0a05 */
        /* <DEDUP_REMOVED lines=27> */
.L_x_1221:
[----:B------:R-:W-:Y:S01]  /*1b90*/  R2UR UR5, R208 ;  /* 0x00000000d00572ca */ /* 0x000fe200000e0000 */
[----:B------:R-:W-:Y:S01]  /*1ba0*/  IMAD.U32 R3, RZ, RZ, UR4 ;  /* 0x00000004ff037e24 */ /* 0x000fe2000f8e00ff */
[----:B------:R-:W-:Y:S01]  /*1bb0*/  PLOP3.LUT P0, PT, PT, PT, PT, 0x80, 0x0 ;  /* 0x000000000000781c */ /* 0x000fe20003f0f070 */
[----:B------:R-:W-:Y:S01]  /*1bc0*/  IMAD.MOV.U32 R2, RZ, RZ, RZ ;  /* 0x000000ffff027224 */ /* 0x000fe200078e00ff */
[----:B------:R-:W-:Y:S01]  /*1bd0*/  CS2R R118, SRZ ;  /* 0x0000000000767805 */ /* 0x000fe2000001ff00 */
[----:B------:R-:W-:Y:S01]  /*1be0*/  IMAD.MOV.U32 R0, RZ, RZ, RZ ;  /* 0x000000ffff007224 */ /* 0x000fe200078e00ff */
[----:B------:R-:W-:Y:S02]  /*1bf0*/  CS2R R116, SRZ ;  /* 0x0000000000747805 */ /* 0x000fe4000001ff00 */
[----:B------:R-:W-:Y:S02]  /*1c00*/  CS2R R114, SRZ ;  /* 0x0000000000727805 */ /* 0x000fe4000001ff00 */
[----:B------:R-:W-:-:S02]  /*1c10*/  CS2R R112, SRZ ;  /* 0x0000000000707805 */ /* 0x000fc4000001ff00 */
[----:B------:R-:W-:Y:S02]  /*1c20*/  CS2R R110, SRZ ;  /* 0x00000000006e7805 */ /* 0x000fe4000001ff00 */
[----:B------:R-:W-:Y:S02]  /*1c30*/  CS2R R108, SRZ ;  /* 0x00000000006c7805 */ /* 0x000fe4000001ff00 */
[----:B------:R-:W-:Y:S02]  /*1c40*/  CS2R R128, SRZ ;  /* 0x0000000000807805 */ /* 0x000fe4000001ff00 */
[----:B------:R-:W-:Y:S01]  /*1c50*/  CS2R R120, SRZ ;  /* 0x0000000000787805 */ /* 0x000fe2000001ff00 */
[----:B------:R-:W-:Y:S01]  /*1c60*/  UIMAD UR5, UR5, UR4, UR9 ;  /* 0x00000004050572a4 */ /* 0x000fe2000f8e0209 */
[----:B------:R-:W-:Y:S02]  /*1c70*/  CS2R R126, SRZ ;  /* 0x00000000007e7805 */ /* 0x000fe4000001ff00 */
[----:B------:R-:W-:-:S02]  /*1c80*/  CS2R R20, SRZ ;  /* 0x0000000000147805 */ /* 0x000fc4000001ff00 */
[----:B------:R-:W-:Y:S02]  /*1c90*/  CS2R R124, SRZ ;  /* 0x00000000007c7805 */ /* 0x000fe4000001ff00 */
[----:B------:R-:W-:Y:S02]  /*1ca0*/  CS2R R6, SRZ ;  /* 0x0000000000067805 */ /* 0x000fe4000001ff00 */
[----:B------:R-:W-:Y:S02]  /*1cb0*/  CS2R R94, SRZ ;  /* 0x00000000005e7805 */ /* 0x000fe4000001ff00 */
        /* <DEDUP_REMOVED lines=75> */
.L_x_1223:
[----:B------:R-:W2:Y:S01]  /*2170*/  LDL R2, [R1+0x14] ;  /* 0x0000140001027983 */ /* 0x000ea20000100800 */
[----:B------:R-:W-:-:S13]  /*2180*/  R2UR UR6, R221 ;  /* 0x00000000dd0672ca */ /* 0x000fda00000e0000 */
[----:B------:R-:W-:-:S04]  /*2190*/  ULEA.HI UR4, UR6, UR6, URZ, 0x1 ;  /* 0x0000000606047291 */ /* 0x000fc8000f8f083f */
[----:B------:R-:W-:-:S04]  /*21a0*/  ULOP3.LUT UR4, UR4, 0xfffffffe, URZ, 0xc0, !UPT ;  /* 0xfffffffe04047892 */ /* 0x000fc8000f8ec03f */
[----:B------:R-:W-:-:S06]  /*21b0*/  UIADD3 UR4, UR6, -UR4, URZ ;  /* 0x8000000406047290 */ /* 0x000fcc000fffe03f */
[----:B------:R-:W-:-:S05]  /*21c0*/  IMAD.U32 R0, RZ, RZ, UR4 ;  /* 0x00000004ff007e24 */ /* 0x000fca000f8e00ff */
[----:B------:R-:W-:-:S04]  /*21d0*/  SHF.L.U32 R0, R0, 0x1f, RZ ;  /* 0x0000001f00007819 */ /* 0x000fc800000006ff */
[----:B------:R-:W0:Y:S01]  /*21e0*/  SYNCS.PHASECHK.TRANS64.TRYWAIT P1, [UR60+0x30800], R0 ;  /* 0x03080000ff0075a7 */ /* 0x000e22000802017c */
[----:B--2---:R-:W-:-:S13]  /*21f0*/  R2UR UR5, R2 ;  /* 0x00000000020572ca */ /* 0x004fda00000e0000 */
[----:B------:R-:W-:-:S05]  /*2200*/  IMAD.U32 R2, RZ, RZ, UR5 ;  /* 0x00000005ff027e24 */ /* 0x000fca000f8e00ff */
[----:B------:R-:W-:Y:S01]  /*2210*/  ISETP.NE.AND P0, PT, R2, 0x3, PT ;  /* 0x000000030200780c */ /* 0x000fe20003f05270 */
[----:B0-----:R-:W-:-:S12]  /*2220*/  @!P1 BRA `(.L_x_1224) ;  /* 0x0000017c00f49947 */ /* 0x001fd80003800000 */
.L_x_1420:
[----:B------:R-:W-:Y:S05]  /*2230*/  @!P0 BRA `(.L_x_1225) ;  /* 0x0000000000048947 */ /* 0x000fea0003800000 */
[----:B------:R-:W-:Y:S01]  /*2240*/  BPT.TRAP 0x1 ;  /* 0x000000040000795c */ /* 0x000fe20000300000 */
.L_x_1225:
[----:B0-----:R-:W-:Y:S02]  /*2250*/  IMAD.U32 R3, RZ, RZ, UR38 ;  /* 0x00000026ff037e24 */ /* 0x001fe4000f8e00ff */
[----:B------:R-:W-:-:S03]  /*2260*/  IMAD.U32 R0, RZ, RZ, UR39 ;  /* 0x00000027ff007e24 */ /* 0x000fc6000f8e00ff */
[----:B------:R-:W-:Y:S02]  /*2270*/  LEA R3, R3, UR60, 0x3 ;  /* 0x0000003c03037c11 */ /* 0x000fe4000f8e18ff */
[----:B------:R-:W-:-:S04]  /*2280*/  SHF.L.U32 R0, R0, 0x1f, RZ ;  /* 0x0000001f00007819 */ /* 0x000fc800000006ff */
[----:B------:R0:W1:Y:S01]  /*2290*/  SYNCS.PHASECHK.TRANS64.TRYWAIT P1, [R3+URZ+0x30830], R0 ;  /* 0x03083000030075a7 */ /* 0x000062000802017f */
[----:B------:R-:W-:Y:S05]  /*22a0*/  @!P0 BRA `(.L_x_1226) ;  /* 0x0000000000048947 */ /* 0x000fea0003800000 */
[----:B------:R-:W-:Y:S01]  /*22b0*/  BPT.TRAP 0x1 ;  /* 0x000000040000795c */ /* 0x000fe20000300000 */
.L_x_1226:
[----:B-1----:R-:W-:Y:S05]  /*22c0*/  @P1 BRA `(.L_x_1227) ;  /* 0x0000000000081947 */ /* 0x002fea0003800000 */
[----:B------:R-:W1:Y:S02]  /*22d0*/  SYNCS.PHASECHK.TRANS64.TRYWAIT P1, [R3+URZ+0x30830], R0 ;  /* 0x03083000030075a7 */ /* 0x000e64000802017f */
[----:B-1----:R-:W-:Y:S05]  /*22e0*/  @!P1 BRA `(.L_x_1228) ;  /* 0x0000017c00dc9947 */ /* 0x002fea0003800000 */
.L_x_1227:
[----:B------:R-:W-:Y:S05]  /*22f0*/  WARPSYNC.ALL ;  /* 0x0000000000007948 */ /* 0x000fea0003800000 */
[----:B------:R-:W-:Y:S01]  /*2300*/  UIADD3 UR4, UR60, 0x1e400, URZ ;  /* 0x0001e4003c047890 */ /* 0x000fe2000fffe03f */
[----:B------:R-:W-:Y:S01]  /*2310*/  WARPGROUP.ARRIVE ;  /* 0x00000000000079c5 */ /* 0x000fe20000000000 */
[----:B------:R-:W-:Y:S01]  /*2320*/  UMOV UR9, 0x40000040 ;  /* 0x4000004000097882 */ /* 0x000fe20000000000 */
[----:B------:R-:W-:Y:S01]  /*2330*/  UMOV UR11, 0x40000040 ;  /* 0x40000040000b7882 */ /* 0x000fe20000000000 */
[----:B------:R-:W-:Y:S01]  /*2340*/  USHF.R.U32.HI UR4, URZ, 0x4, UR4 ;  /* 0x000000043f047899 */ /* 0x000fe20008011604 */
[----:B------:R-:W-:Y:S01]  /*2350*/  IMAD.U32 R5, RZ, RZ, UR9 ;  /* 0x00000009ff057e24 */ /* 0x000fe2000f8e00ff */
[----:B------:R-:W-:Y:S01]  /*2360*/  UMOV UR57, 0x40000040 ;  /* 0x4000004000397882 */ /* 0x000fe20000000000 */
[----:B------:R-:W-:Y:S01]  /*2370*/  UMOV UR59, 0x40000040 ;  /* 0x40000040003b7882 */ /* 0x000fe20000000000 */
[----:B------:R-:W-:Y:S01]  /*2380*/  ULOP3.LUT UR4, UR4, 0x3fff, URZ, 0xc0, !UPT ;  /* 0x00003fff04047892 */ /* 0x000fe2000f8ec03f */
[----:B------:R-:W-:Y:S01]  /*2390*/  UMOV UR53, 0x40000040 ;  /* 0x4000004000357882 */ /* 0x000fe20000000000 */
[----:B------:R-:W-:-:S02]  /*23a0*/  UMOV UR55, 0x40000040 ;  /* 0x4000004000377882 */ /* 0x000fc40000000000 */
[----:B------:R-:W-:Y:S02]  /*23b0*/  ULOP3.LUT UR5, UR4, 0x10000, URZ, 0xfc, !UPT ;  /* 0x0001000004057892 */ /* 0x000fe4000f8efc3f */
[----:B------:R-:W-:Y:S01]  /*23c0*/  ULOP3.LUT UR4, UR40, 0x10000, URZ, 0xfc, !UPT ;  /* 0x0001000028047892 */ /* 0x000fe2000f8efc3f */
[----:B------:R-:W-:Y:S01]  /*23d0*/  UMOV UR49, 0x40000040 ;  /* 0x4000004000317882 */ /* 0x000fe20000000000 */
[----:B------:R-:W-:Y:S02]  /*23e0*/  UMOV UR51, 0x40000040 ;  /* 0x4000004000337882 */ /* 0x000fe40000000000 */
[----:B------:R-:W-:Y:S01]  /*23f0*/  IMAD.U32 R7, RZ, RZ, UR5 ;  /* 0x00000005ff077e24 */ /* 0x000fe2000f8e00ff */
[----:B------:R-:W-:Y:S02]  /*2400*/  UIMAD UR5, UR38, 0x900, UR5 ;  /* 0x00000900260578a4 */ /* 0x000fe4000f8e0205 */
[----:B------:R-:W-:Y:S01]  /*2410*/  UMOV UR8, UR4 ;  /* 0x0000000400087c82 */ /* 0x000fe20008000000 */
[----:B------:R-:W-:Y:S01]  /*2420*/  UIADD3 UR56, UR4, 0x2, URZ ;  /* 0x0000000204387890 */ /* 0x000fe2000fffe03f */
[----:B------:R-:W-:Y:S01]  /*2430*/  IMAD.U32 R4, RZ, RZ, UR8 ;  /* 0x00000008ff047e24 */ /* 0x000fe2000f8e00ff */
[----:B------:R-:W-:-:S02]  /*2440*/  UIADD3 UR58, UR5, 0x2, URZ ;  /* 0x00000002053a7890 */ /* 0x000fc4000fffe03f */
[----:B------:R-:W-:Y:S01]  /*2450*/  UMOV UR10, UR5 ;  /* 0x00000005000a7c82 */ /* 0x000fe20008000000 */
[----:B------:R-:W-:Y:S01]  /*2460*/  UIADD3 UR52, UR4, 0x4, URZ ;  /* 0x0000000404347890 */ /* 0x000fe2000fffe03f */
[----:B------:R-:W-:Y:S01]  /*2470*/  HGMMA.64x96x16.F32.BF16 R24, gdesc[UR8], RZ, !UPT, gsb0 ;  /* 0x01600000081879f0 */ /* 0x000fe2000c0018ff */
[----:B------:R-:W-:Y:S02]  /*2480*/  UIADD3 UR54, UR5, 0x4, URZ ;  /* 0x0000000405367890 */ /* 0x000fe4000fffe03f */
[----:B------:R-:W-:Y:S02]  /*2490*/  UIADD3 UR48, UR4, 0x6, URZ ;  /* 0x0000000604307890 */ /* 0x000fe4000fffe03f */
[----:B------:R-:W-:Y:S02]  /*24a0*/  UIADD3 UR50, UR5, 0x6, URZ ;  /* 0x0000000605327890 */ /* 0x000fe4000fffe03f */
        /* <DEDUP_REMOVED lines=68> */
.L_x_1229:
[----:B------:R-:W-:Y:S01]  /*28f0*/  R2UR UR4, R22 ;  /* 0x00000000160472ca */ /* 0x000fe200000e0000 */
[----:B------:R-:W2:Y:S01]  /*2900*/  S2UR UR7, SR_CgaCtaId ;  /* 0x00000000000779c3 */ /* 0x000ea20000008800 */
[----:B------:R-:W-:Y:S01]  /*2910*/  R2UR UR6, R23 ;  /* 0x00000000170672ca */ /* 0x000fe200000e0000 */
[----:B------:R-:W-:Y:S01]  /*2920*/  ULDC UR5, c[0x0][0x9d8] ;  /* 0x0002760000057ab9 */ /* 0x000fe20000000800 */
[----:B------:R-:W-:Y:S01]  /*2930*/  UISETP.NE.AND UP0, UPT, UR61, URZ, UPT ;  /* 0x0000003f3d00728c */ /* 0x000fe2000bf05270 */
[----:B------:R-:W-:Y:S01]  /*2940*/  FMUL.FTZ R28, R28, UR5 ;  /* 0x000000051c1c7c20 */ /* 0x000fe20008410000 */
[----:B------:R-:W-:Y:S01]  /*2950*/  FMUL.FTZ R12, R30, UR5 ;  /* 0x000000051e0c7c20 */ /* 0x000fe20008410000 */
[----:B------:R-:W-:Y:S01]  /*2960*/  FMUL.FTZ R30, R50, UR5 ;  /* 0x00000005321e7c20 */ /* 0x000fe20008410000 */
[----:B------:R-:W-:Y:S01]  /*2970*/  FMUL.FTZ R25, R25, UR5 ;  /* 0x0000000519197c20 */ /* 0x000fe20008410000 */
[----:B------:R3:W4:Y:S01]  /*2980*/  MUFU.TANH R75, R28 ;  /* 0x0000001c004b7308 */ /* 0x0007220000002400 */
[----:B------:R-:W-:Y:S01]  /*2990*/  FMUL.FTZ R32, R32, UR5 ;  /* 0x0000000520207c20 */ /* 0x000fe20008410000 */
[----:B------:R-:W-:Y:S01]  /*29a0*/  FMUL.FTZ R33, R33, UR5 ;  /* 0x0000000521217c20 */ /* 0x000fe20008410000 */
[----:B------:R-:W-:Y:S01]  /*29b0*/  FMUL.FTZ R36, R36, UR5 ;  /* 0x0000000524247c20 */ /* 0x000fe20008410000 */
[----:B------:R-:W-:Y:S01]  /*29c0*/  UISETP.NE.AND UP1, UPT, UR4, URZ, UPT ;  /* 0x0000003f0400728c */ /* 0x000fe2000bf25270 */
[----:B------:R-:W-:Y:S01]  /*29d0*/  R2UR UR4, R3 ;  /* 0x00000000030472ca */ /* 0x000fe200000e0000 */
[----:B------:R-:W-:-:S02]  /*29e0*/  VIADD R2, R192, UR6 ;  /* 0x00000006c0027c36 */ /* 0x000fc40008000000 */
[----:B------:R-:W-:Y:S01]  /*29f0*/  FMUL.FTZ R40, R40, UR5 ;  /* 0x0000000528287c20 */ /* 0x000fe20008410000 */
[----:B------:R-:W-:Y:S01]  /*2a00*/  FMUL.FTZ R41, R41, UR5 ;  /* 0x0000000529297c20 */ /* 0x000fe20008410000 */
[----:B------:R-:W-:Y:S01]  /*2a10*/  FMUL.FTZ R8, R24, UR5 ;  /* 0x0000000518087c20 */ /* 0x000fe20008410000 */
[----:B------:R-:W-:Y:S01]  /*2a20*/  PLOP3.LUT P1, PT, PT, PT, UP1, 0x80, 0x0 ;  /* 0x000000000000781c */ /* 0x000fe20003f2f018 */
[----:B---3--:R-:W-:Y:S01]  /*2a30*/  IMAD.MOV.U32 R28, RZ, RZ, R2 ;  /* 0x000000ffff1c7224 */ /* 0x008fe200078e0002 */
[----:B------:R-:W-:Y:S01]  /*2a40*/  PLOP3.LUT P2, PT, PT, PT, UP1, 0x80, 0x0 ;  /* 0x000000000000781c */ /* 0x000fe20003f4f018 */
[----:B------:R3:W3:Y:S01]  /*2a50*/  MUFU.TANH R74, R25 ;  /* 0x00000019004a7308 */ /* 0x0006e20000002400 */
[----:B01----:R-:W-:Y:S01]  /*2a60*/  FMUL.FTZ R0, R26, UR5 ;  /* 0x000000051a007c20 */ /* 0x003fe20008410000 */
[----:B------:R-:W-:Y:S01]  /*2a70*/  @UP1 ULDC UR6, c[0x0][0x44c] ;  /* 0x0001130000061ab9 */ /* 0x000fe20000000800 */
[----:B------:R-:W-:Y:S01]  /*2a80*/  FMUL.FTZ R11, R27, UR5 ;  /* 0x000000051b0b7c20 */ /* 0x000fe20008410000 */
[----:B------:R-:W-:Y:S01]  /*2a90*/  FMUL.FTZ R13, R31, UR5 ;  /* 0x000000051f0d7c20 */ /* 0x000fe20008410000 */
[----:B------:R-:W-:Y:S01]  /*2aa0*/  UIADD3 UR4, UR4, 0x30840, URZ ;  /* 0x0003084004047890 */ /* 0x000fe2000fffe03f */
[----:B------:R-:W-:Y:S01]  /*2ab0*/  FMUL.FTZ R14, R34, UR5 ;  /* 0x00000005220e7c20 */ /* 0x000fe20008410000 */
[----:B------:R-:W-:Y:S01]  /*2ac0*/  FMUL.FTZ R15, R35, UR5 ;  /* 0x00000005230f7c20 */ /* 0x000fe20008410000 */
[----:B------:R0:W1:Y:S01]  /*2ad0*/  MUFU.TANH R77, R32 ;  /* 0x00000020004d7308 */ /* 0x0000620000002400 */
[----:B--2---:R-:W-:Y:S01]  /*2ae0*/  UPRMT UR4, UR7, 0x654, UR4 ;  /* 0x0000065407047896 */ /* 0x004fe20008000004 */
[----:B------:R-:W-:Y:S01]  /*2af0*/  @P1 IMAD.HI.U32 R3, R2, UR6, RZ ;  /* 0x0000000602031c27 */ /* 0x000fe2000f8e00ff */
[----:B------:R-:W-:-:S03]  /*2b00*/  @UP1 ULDC UR6, c[0x0][0x450] ;  /* 0x0001140000061ab9 */ /* 0x000fc60000000800 */
[----:B------:R-:W-:Y:S01]  /*2b10*/  FMUL.FTZ R20, R38, UR5 ;  /* 0x0000000526147c20 */ /* 0x000fe20008410000 */
[----:B------:R-:W-:Y:S01]  /*2b20*/  FMUL.FTZ R24, R42, UR5 ;  /* 0x000000052a187c20 */ /* 0x000fe20008410000 */
[----:B------:R-:W-:Y:S01]  /*2b30*/  FMUL.FTZ R21, R39, UR5 ;  /* 0x0000000527157c20 */ /* 0x000fe20008410000 */
[----:B------:R-:W-:Y:S01]  /*2b40*/  @P2 SHF.R.U32.HI R28, RZ, UR6, R3 ;  /* 0x00000006ff1c2c19 */ /* 0x000fe20008011603 */
[----:B------:R-:W-:Y:S01]  /*2b50*/  IMAD.MOV.U32 R3, RZ, RZ, -0x60 ;  /* 0xffffffa0ff037424 */ /* 0x000fe200078e00ff */
[----:B------:R2:W1:Y:S01]  /*2b60*/  MUFU.TANH R78, R33 ;  /* 0x00000021004e7308 */ /* 0x0004620000002400 */
[----:B---3--:R-:W-:Y:S01]  /*2b70*/  FMUL.FTZ R25, R43, UR5 ;  /* 0x000000052b197c20 */ /* 0x008fe20008410000 */
[----:B------:R-:W-:Y:S01]  /*2b80*/  FMUL.FTZ R44, R44, UR5 ;  /* 0x000000052c2c7c20 */ /* 0x000fe20008410000 */
[----:B------:R-:W3:Y:S01]  /*2b90*/  SHFL.IDX PT, R50, R28, RZ, 0x1c1f ;  /* 0x001c1fff1c327589 */ /* 0x000ee200000e0000 */
[----:B------:R-:W-:Y:S02]  /*2ba0*/  IMAD R6, R72, R3, 0x61 ;  /* 0x0000006148067424 */ /* 0x000fe400078e0203 */
[----:B------:R-:W-:Y:S01]  /*2bb0*/  FMUL.FTZ R45, R45, UR5 ;  /* 0x000000052d2d7c20 */ /* 0x000fe20008410000 */
[----:B------:R-:W-:Y:S01]  /*2bc0*/  FMUL.FTZ R26, R46, UR5 ;  /* 0x000000052e1a7c20 */ /* 0x000fe20008410000 */
[----:B------:R-:W-:Y:S01]  /*2bd0*/  FMUL.FTZ R27, R47, UR5 ;  /* 0x000000052f1b7c20 */ /* 0x000fe20008410000 */
[----:B------:R5:W1:Y:S01]  /*2be0*/  MUFU.TANH R79, R36 ;  /* 0x00000024004f7308 */ /* 0x000a620000002400 */
[----:B------:R-:W-:Y:S01]  /*2bf0*/  FMUL.FTZ R48, R48, UR5 ;  /* 0x0000000530307c20 */ /* 0x000fe20008410000 */
[----:B------:R-:W-:Y:S01]  /*2c00*/  FMUL.FTZ R31, R51, UR5 ;  /* 0x00000005331f7c20 */ /* 0x000fe20008410000 */
[----:B0-----:R-:W-:Y:S01]  /*2c10*/  FMUL.FTZ R32, R54, UR5 ;  /* 0x0000000536207c20 */ /* 0x001fe20008410000 */
[----:B------:R-:W-:Y:S01]  /*2c20*/  FMUL.FTZ R35, R55, UR5 ;  /* 0x0000000537237c20 */ /* 0x000fe20008410000 */
[----:B------:R-:W-:Y:S01]  /*2c30*/  FMUL.FTZ R56, R56, UR5 ;  /* 0x0000000538387c20 */ /* 0x000fe20008410000 */
[----:B------:R-:W-:Y:S01]  /*2c40*/  FMUL.FTZ R57, R57, UR5 ;  /* 0x0000000539397c20 */ /* 0x000fe20008410000 */
[----:B------:R-:W-:Y:S01]  /*2c50*/  FMUL.FTZ R58, R58, UR5 ;  /* 0x000000053a3a7c20 */ /* 0x000fe20008410000 */
[----:B------:R0:W1:Y:S01]  /*2c60*/  MUFU.TANH R81, R40 ;  /* 0x0000002800517308 */ /* 0x0000620000002400 */
[----:B--2---:R-:W-:Y:S01]  /*2c70*/  FMUL.FTZ R33, R59, UR5 ;  /* 0x000000053b217c20 */ /* 0x004fe20008410000 */
[----:B------:R-:W-:Y:S01]  /*2c80*/  FMUL.FTZ R60, R60, UR5 ;  /* 0x000000053c3c7c20 */ /* 0x000fe20008410000 */
[----:B------:R-:W-:Y:S01]  /*2c90*/  FMUL.FTZ R61, R61, UR5 ;  /* 0x000000053d3d7c20 */ /* 0x000fe20008410000 */
[----:B-----5:R-:W-:Y:S01]  /*2ca0*/  FMUL.FTZ R36, R62, UR5 ;  /* 0x000000053e247c20 */ /* 0x020fe20008410000 */
[----:B------:R-:W-:Y:S01]  /*2cb0*/  FMUL.FTZ R34, R63, UR5 ;  /* 0x000000053f227c20 */ /* 0x000fe20008410000 */
[----:B------:R-:W-:Y:S01]  /*2cc0*/  FMUL.FTZ R64, R64, UR5 ;  /* 0x0000000540407c20 */ /* 0x000fe20008410000 */
[----:B------:R-:W-:Y:S01]  /*2cd0*/  FMUL.FTZ R65, R65, UR5 ;  /* 0x0000000541417c20 */ /* 0x000fe20008410000 */
[----:B------:R2:W1:Y:S01]  /*2ce0*/  MUFU.TANH R82, R41 ;  /* 0x0000002900527308 */ /* 0x0004620000002400 */
[----:B------:R-:W-:Y:S01]  /*2cf0*/  FMUL.FTZ R38, R66, UR5 ;  /* 0x0000000542267c20 */ /* 0x000fe20008410000 */
[----:B0-----:R-:W-:Y:S01]  /*2d00*/  FMUL.FTZ R40, R67, UR5 ;  /* 0x0000000543287c20 */ /* 0x001fe20008410000 */
[----:B------:R-:W-:Y:S01]  /*2d10*/  FMUL.FTZ R68, R68, UR5 ;  /* 0x0000000544447c20 */ /* 0x000fe20008410000 */
[----:B------:R-:W-:Y:S01]  /*2d20*/  FMUL.FTZ R69, R69, UR5 ;  /* 0x0000000545457c20 */ /* 0x000fe20008410000 */
[----:B------:R-:W-:Y:S01]  /*2d30*/  FMUL.FTZ R42, R70, UR5 ;  /* 0x00000005462a7c20 */ /* 0x000fe20008410000 */
[----:B------:R-:W-:Y:S01]  /*2d40*/  FMUL.FTZ R37, R37, UR5 ;  /* 0x0000000525257c20 */ /* 0x000fe20008410000 */
[----:B------:R-:W-:Y:S01]  /*2d50*/  FMUL.FTZ R49, R49, UR5 ;  /* 0x0000000531317c20 */ /* 0x000fe20008410000 */
[----:B------:R-:W-:Y:S01]  /*2d60*/  FMUL.FTZ R52, R52, UR5 ;  /* 0x0000000534347c20 */ /* 0x000fe20008410000 */
[----:B--2---:R-:W-:Y:S01]  /*2d70*/  FMUL.FTZ R41, R71, UR5 ;  /* 0x0000000547297c20 */ /* 0x004fe20008410000 */
[----:B------:R-:W-:Y:S01]  /*2d80*/  FMUL.FTZ R53, R53, UR5 ;  /* 0x0000000535357c20 */ /* 0x000fe20008410000 */
[----:B------:R-:W-:Y:S01]  /*2d90*/  PLOP3.LUT P1, PT, PT, PT, UP0, 0x40, 0x0 ;  /* 0x000000000000781c */ /* 0x000fe20003f2e808 */
[----:B------:R-:W0:Y:S01]  /*2da0*/  MUFU.TANH R8, R8 ;  /* 0x0000000800087308 */ /* 0x000e220000002400 */
[----:B------:R-:W-:Y:S01]  /*2db0*/  IADD3 R3, R17, R6, -R19 ;  /* 0x0000000611037210 */ /* 0x000fe20007ffe813 */
[----:B------:R-:W-:Y:S01]  /*2dc0*/  ULDC UR11, c[0x0][0x9dc] ;  /* 0x00027700000b7ab9 */ /* 0x000fe20000000800 */
[----:B------:R-:W-:Y:S01]  /*2dd0*/  SYNCS.ARRIVE.TRANS64.RED.A1T0 RZ, [UR4], RZ ;  /* 0x000000ffffff79a7 */ /* 0x000fe20008100404 */
[----:B------:R-:W-:Y:S01]  /*2de0*/  ULOP3.LUT UR4, URZ, UR11, URZ, 0x33, !UPT ;  /* 0x0000000b3f047292 */ /* 0x000fe2000f8e333f */
[----:B------:R-:W-:Y:S01]  /*2df0*/  IMAD R2, R72, -0x60, R17 ;  /* 0xffffffa048027824 */ /* 0x000fe200078e0211 */
[----:B------:R-:W-:Y:S01]  /*2e00*/  ULDC UR14, c[0x0][0x9e0] ;  /* 0x00027800000e7ab9 */ /* 0x000fe20000000800 */
[----:B------:R-:W-:Y:S01]  /*2e10*/  IMAD.IADD R3, R3, 0x1, -R18 ;  /* 0x0000000103037824 */ /* 0x000fe200078e0a12 */
[----:B------:R-:W2:Y:S01]  /*2e20*/  MUFU.TANH R0, R0 ;  /* 0x0000000000007308 */ /* 0x000ea20000002400 */
[----:B------:R-:W-:Y:S01]  /*2e30*/  FMUL.FTZ R29, R29, UR5 ;  /* 0x000000051d1d7c20 */ /* 0x000fe20008410000 */
[----:B------:R-:W-:Y:S01]  /*2e40*/  IADD3 R55, -R19, 0x60, R2 ;  /* 0x0000006013377810 */ /* 0x000fe20007ffe102 */
[----:B------:R-:W-:-:S02]  /*2e50*/  VIADD R62, R3, UR14 ;  /* 0x0000000e033e7c36 */ /* 0x000fc40008000000 */
[----:B------:R-:W-:Y:S02]  /*2e60*/  VIADD R66, R6, 0xffffffff ;  /* 0xffffffff06427836 */ /* 0x000fe40000000000 */
[----:B------:R-:W-:Y:S01]  /*2e70*/  VIADD R59, R3, UR4 ;  /* 0x00000004033b7c36 */ /* 0x000fe20008000000 */
[----:B------:R-:W0:Y:S01]  /*2e80*/  MUFU.TANH R11, R11 ;  /* 0x0000000b000b7308 */ /* 0x000e220000002400 */
[----:B------:R-:W-:Y:S01]  /*2e90*/  IMAD.IADD R70, R66, 0x1, -R19 ;  /* 0x0000000142467824 */ /* 0x000fe200078e0a13 */
[----:B---3--:R-:W-:-:S06]  /*2ea0*/  VIADDMNMX R10, R50, R62, R55, PT ;  /* 0x0000003e320a7246 */ /* 0x008fcc0003800137 */
[----:B------:R-:W3:Y:S08]  /*2eb0*/  MUFU.TANH R12, R12 ;  /* 0x0000000c000c7308 */ /* 0x000ef00000002400 */
        /* <DEDUP_REMOVED lines=36> */
[----:B------:R5:W0:Y:S02]  /*3100*/  MUFU.TANH R76, R29 ;  /* 0x0000001d004c7308 */ /* 0x000a240000002400 */
[----:B-----5:R-:W-:Y:S01]  /*3110*/  IMAD.IADD R29, R59, 0x1, R50 ;  /* 0x000000013b1d7824 */ /* 0x020fe200078e0232 */
[----:B-1234-:R-:W-:Y:S06]  /*3120*/  @P1 BRA `(.L_x_1230) ;  /* 0x00000000005c1947 */ /* 0x01efec0003800000 */
[----:B------:R-:W-:Y:S01]  /*3130*/  IADD3 R9, -R18, R17, R50 ;  /* 0x0000001112097210 */ /* 0x000fe20007ffe132 */
[----:B------:R-:W-:Y:S03]  /*3140*/  BSSY B0, `(.L_x_1231) ;  /* 0x0000012000007945 */ /* 0x000fe60003800000 */
[----:B------:R-:W-:-:S13]  /*3150*/  ISETP.GT.AND P1, PT, R9, -0x1, PT ;  /* 0xffffffff0900780c */ /* 0x000fda0003f24270 */
[----:B------:R-:W-:Y:S05]  /*3160*/  @P1 BRA `(.L_x_1232) ;  /* 0x0000000000241947 */ /* 0x000fea0003800000 */
[----:B------:R-:W-:Y:S01]  /*3170*/  ULDC UR4, c[0x0][0x9e4] ;  /* 0x0002790000047ab9 */ /* 0x000fe20000000800 */
[----:B------:R-:W-:Y:S01]  /*3180*/  LOP3.LUT R9, RZ, R9, RZ, 0x33, !PT ;  /* 0x00000009ff097212 */ /* 0x000fe200078e33ff */
[----:B------:R-:W-:-:S05]  /*3190*/  IMAD.U32 R6, RZ, RZ, UR4 ;  /* 0x00000004ff067e24 */ /* 0x000fca000f8e00ff */
[----:B------:R-:W-:-:S13]  /*31a0*/  ISETP.NE.AND P1, PT, R6, 0x1, PT ;  /* 0x000000010600780c */ /* 0x000fda0003f25270 */
[----:B------:R-:W1:Y:S02]  /*31b0*/  @P1 LDC.64 R2, c[0x0][0x9e8] ;  /* 0x00027a00ff021b82 */ /* 0x000e640000000a00 */
[----:B-1----:R-:W-:-:S05]  /*31c0*/  @P1 IMAD.HI.U32 R2, R9, R2, RZ ;  /* 0x0000000209021227 */ /* 0x002fca00078e00ff */
[----:B------:R-:W-:-:S04]  /*31d0*/  @P1 SHF.R.U32.HI R9, RZ, R3, R2 ;  /* 0x00000003ff091219 */ /* 0x000fc80000011602 */
[----:B------:R-:W-:Y:S01]  /*31e0*/  LOP3.LUT R9, RZ, R9, RZ, 0x33, !PT ;  /* 0x00000009ff097212 */ /* 0x000fe200078e33ff */
[----:B------:R-:W-:Y:S06]  /*31f0*/  BRA `(.L_x_1233) ;  /* 0x0000000000187947 */ /* 0x000fec0003800000 */
.L_x_1232:
[----:B------:R-:W-:Y:S02]  /*3200*/  ULDC UR4, c[0x0][0x9e4] ;  /* 0x0002790000047ab9 */ /* 0x000fe40000000800 */
[----:B------:R-:W-:-:S05]  /*3210*/  IMAD.U32 R6, RZ, RZ, UR4 ;  /* 0x00000004ff067e24 */ /* 0x000fca000f8e00ff */
[----:B------:R-:W-:-:S13]  /*3220*/  ISETP.NE.AND P1, PT, R6, 0x1, PT ;  /* 0x000000010600780c */ /* 0x000fda0003f25270 */
[----:B------:R-:W1:Y:S02]  /*3230*/  @P1 LDC.64 R2, c[0x0][0x9e8] ;  /* 0x00027a00ff021b82 */ /* 0x000e640000000a00 */
[----:B-1----:R-:W-:-:S05]  /*3240*/  @P1 IMAD.HI.U32 R2, R9, R2, RZ ;  /* 0x0000000209021227 */ /* 0x002fca00078e00ff */
[----:B------:R-:W-:-:S07]  /*3250*/  @P1 SHF.R.U32.HI R9, RZ, R3, R2 ;  /* 0x00000003ff091219 */ /* 0x000fce0000011602 */
.L_x_1233:
[----:B------:R-:W-:Y:S05]  /*3260*/  BSYNC B0 ;  /* 0x0000000000007941 */ /* 0x000fea0003800000 */
.L_x_1231:
[----:B------:R-:W-:-:S05]  /*3270*/  IMAD R9, R9, R6, R70 ;  /* 0x0000000609097224 */ /* 0x000fca00078e0246 */
[----:B------:R-:W-:Y:S02]  /*3280*/  VIADDMNMX R10, R9, R6, R10, PT ;  /* 0x00000006090a7246 */ /* 0x000fe4000380010a */
[----:B------:R-:W-:-:S07]  /*3290*/  VIMNMX R29, R29, R9, !PT ;  /* 0x000000091d1d7248 */ /* 0x000fce0007fe0100 */
.L_x_1230:
[C---:B------:R-:W-:Y:S01]  /*32a0*/  ISETP.GE.AND P2, PT, R66.reuse, 0x9, PT ;  /* 0x000000094200780c */ /* 0x040fe20003f46270 */
[----:B------:R-:W1:Y:S01]  /*32b0*/  SHFL.IDX PT, R28, R28, 0x1, 0x1c1f ;  /* 0x003c1f001c1c7f89 */ /* 0x000e6200000e0000 */
[----:B------:R-:W-:Y:S01]  /*32c0*/  ISETP.GE.AND P1, PT, R66, 0x2, PT ;  /* 0x000000024200780c */ /* 0x000fe20003f26270 */
[----:B------:R-:W-:Y:S01]  /*32d0*/  UISETP.NE.AND UP0, UPT, UR61, URZ, UPT ;  /* 0x0000003f3d00728c */ /* 0x000fe2000bf05270 */
[C---:B------:R-:W-:Y:S02]  /*32e0*/  ISETP.GT.AND P3, PT, R29.reuse, 0x8, !P2 ;  /* 0x000000081d00780c */ /* 0x040fe40005764270 */
[----:B------:R-:W-:Y:S02]  /*32f0*/  ISETP.GT.AND P4, PT, R29, 0x1, !P1 ;  /* 0x000000011d00780c */ /* 0x000fe40004f84270 */
[----:B------:R-:W-:Y:S02]  /*3300*/  ISETP.LT.OR P3, PT, R10, 0x9, P3 ;  /* 0x000000090a00780c */ /* 0x000fe40001f61670 */
[----:B------:R-:W-:-:S02]  /*3310*/  ISETP.GE.AND P5, PT, R66, 0x11, PT ;  /* 0x000000114200780c */ /* 0x000fc40003fa6270 */
[----:B------:R-:W-:Y:S02]  /*3320*/  ISETP.LT.OR P4, PT, R10, 0x2, P4 ;  /* 0x000000020a00780c */ /* 0x000fe40002781670 */
[----:B------:R-:W-:Y:S02]  /*3330*/  FSEL R75, R75, -INF , !P3 ;  /* 0xff8000004b4b7808 */ /* 0x000fe40005800000 */
[----:B------:R-:W-:Y:S02]  /*3340*/  ISETP.GT.AND P3, PT, R29, 0x10, !P5 ;  /* 0x000000101d00780c */ /* 0x000fe40006f64270 */
[----:B------:R-:W-:Y:S02]  /*3350*/  ISETP.GE.AND P6, PT, R66, 0xa, PT ;  /* 0x0000000a4200780c */ /* 0x000fe40003fc6270 */
[----:B------:R-:W-:Y:S02]  /*3360*/  FSEL R63, R74, -INF , !P4 ;  /* 0xff8000004a3f7808 */ /* 0x000fe40006000000 */
[----:B------:R-:W-:-:S02]  /*3370*/  P2R R74, PR, RZ, 0x20 ;  /* 0x00000020ff4a7803 */ /* 0x000fc40000000000 */
[----:B------:R-:W-:Y:S02]  /*3380*/  ISETP.LT.OR P3, PT, R10, 0x11, P3 ;  /* 0x000000110a00780c */ /* 0x000fe40001f61670 */
[----:B------:R-:W-:Y:S02]  /*3390*/  ISETP.GT.AND P4, PT, R29, 0x9, !P6 ;  /* 0x000000091d00780c */ /* 0x000fe40007784270 */
[----:B------:R-:W-:Y:S02]  /*33a0*/  ISETP.GE.AND P5, PT, R66, 0x12, PT ;  /* 0x000000124200780c */ /* 0x000fe40003fa6270 */
[----:B------:R-:W-:Y:S02]  /*33b0*/  FSEL R77, R77, -INF , !P3 ;  /* 0xff8000004d4d7808 */ /* 0x000fe40005800000 */
[----:B------:R-:W-:Y:S02]  /*33c0*/  ISETP.LT.OR P4, PT, R10, 0xa, P4 ;  /* 0x0000000a0a00780c */ /* 0x000fe40002781670 */
[----:B------:R-:W-:-:S02]  /*33d0*/  ISETP.GT.AND P3, PT, R29, 0x11, !P5 ;  /* 0x000000111d00780c */ /* 0x000fc40006f64270 */
[----:B0-----:R-:W-:Y:S02]  /*33e0*/  FSEL R67, R76, -INF , !P4 ;  /* 0xff8000004c437808 */ /* 0x001fe40006000000 */
[----:B------:R-:W-:Y:S02]  /*33f0*/  ISETP.LT.OR P3, PT, R10, 0x12, P3 ;  /* 0x000000120a00780c */ /* 0x000fe40001f61670 */
[----:B------:R-:W-:Y:S02]  /*3400*/  ISETP.GE.AND P4, PT, R66, 0x19, PT ;  /* 0x000000194200780c */ /* 0x000fe40003f86270 */
[----:B------:R-:W-:Y:S02]  /*3410*/  FSEL R37, R78, -INF , !P3 ;  /* 0xff8000004e257808 */ /* 0x000fe40005800000 */
[----:B------:R-:W-:Y:S02]  /*3420*/  ISETP.GT.AND P3, PT, R29, 0x18, !P4 ;  /* 0x000000181d00780c */ /* 0x000fe40006764270 */
[----:B------:R-:W-:-:S02]  /*3430*/  P2R R78, PR, RZ, 0x10 ;  /* 0x00000010ff4e7803 */ /* 0x000fc40000000000 */
[----:B------:R-:W-:Y:S02]  /*3440*/  ISETP.LT.OR P3, PT, R10, 0x19, P3 ;  /* 0x000000190a00780c */ /* 0x000fe40001f61670 */
        /* <DEDUP_REMOVED lines=17> */
[C---:B------:R-:W-:Y:S02]  /*3560*/  ISETP.GT.AND P3, PT, R29.reuse, 0x28, !P4 ;  /* 0x000000281d00780c */ /* 0x040fe40006764270 */
        /* <DEDUP_REMOVED lines=33> */
[----:B------:R-:W-:Y:S01]  /*3780*/  FSEL R45, R56, -INF , !P3 ;  /* 0xff800000382d7808 */ /* 0x000fe20005800000 */
[----:B-1----:R-:W-:Y:S01]  /*3790*/  IMAD.IADD R56, R59, 0x1, R28 ;  /* 0x000000013b387824 */ /* 0x002fe200078e021c */
        /* <DEDUP_REMOVED lines=18> */
[----:B------:R-:W-:-:S02]  /*38c0*/  VIADDMNMX R55, R28, R62, R55, PT ;  /* 0x0000003e1c377246 */ /* 0x000fc40003800137 */
        /* <DEDUP_REMOVED lines=17> */
[----:B------:R-:W-:-:S04]  /*39e0*/  ISETP.GT.AND P6, PT, R29, 0x59, !P6 ;  /* 0x000000591d00780c */ /* 0x000fc800077c4270 */
[----:B------:R-:W-:-:S04]  /*39f0*/  ISETP.LT.OR P6, PT, R10, 0x5a, P6 ;  /* 0x0000005a0a00780c */ /* 0x000fc800037c1670 */
[----:B------:R-:W-:Y:S02]  /*3a00*/  FSEL R10, R69, -INF , !P6 ;  /* 0xff800000450a7808 */ /* 0x000fe40007000000 */
[----:B------:R-:W-:-:S13]  /*3a10*/  PLOP3.LUT P6, PT, PT, PT, UP0, 0x40, 0x0 ;  /* 0x000000000000781c */ /* 0x000fda0003fce808 */
[----:B------:R-:W-:Y:S05]  /*3a20*/  @P6 BRA `(.L_x_1234) ;  /* 0x00000000005c6947 */ /* 0x000fea0003800000 */
        /* <DEDUP_REMOVED lines=13> */
.L_x_1236:
[----:B------:R-:W-:Y:S02]  /*3b00*/  ULDC UR4, c[0x0][0x9e4] ;  /* 0x0002790000047ab9 */ /* 0x000fe40000000800 */
[----:B------:R-:W-:-:S05]  /*3b10*/  IMAD.U32 R8, RZ, RZ, UR4 ;  /* 0x00000004ff087e24 */ /* 0x000fca000f8e00ff */
[----:B------:R-:W-:-:S13]  /*3b20*/  ISETP.NE.AND P6, PT, R8, 0x1, PT ;  /* 0x000000010800780c */ /* 0x000fda0003fc5270 */
[----:B------:R-:W0:Y:S02]  /*3b30*/  @P6 LDC.64 R28, c[0x0][0x9e8] ;  /* 0x00027a00ff1c6b82 */ /* 0x000e240000000a00 */
[----:B0-----:R-:W-:-:S05]  /*3b40*/  @P6 IMAD.HI.U32 R28, R57, R28, RZ ;  /* 0x0000001c391c6227 */ /* 0x001fca00078e00ff */
[----:B------:R-:W-:-:S07]  /*3b50*/  @P6 SHF.R.U32.HI R57, RZ, R29, R28 ;  /* 0x0000001dff396219 */ /* 0x000fce000001161c */
.L_x_1237:
[----:B------:R-:W-:Y:S05]  /*3b60*/  BSYNC B0 ;  /* 0x0000000000007941 */ /* 0x000fea0003800000 */
.L_x_1235:
[----:B------:R-:W-:-:S05]  /*3b70*/  IMAD R57, R57, R8, R70 ;  /* 0x0000000839397224 */ /* 0x000fca00078e0246 */
[----:B------:R-:W-:Y:S02]  /*3b80*/  VIADDMNMX R55, R57, R8, R55, PT ;  /* 0x0000000839377246 */ /* 0x000fe40003800137 */
[----:B------:R-:W-:-:S07]  /*3b90*/  VIMNMX R56, R56, R57, !PT ;  /* 0x0000003938387248 */ /* 0x000fce0007fe0100 */
.L_x_1234:
[C---:B------:R-:W-:Y:S01]  /*3ba0*/  ISETP.GT.AND P1, PT, R56.reuse, 0x1, !P1 ;  /* 0x000000013800780c */ /* 0x040fe20004f24270 */
[----:B------:R-:W-:Y:S01]  /*3bb0*/  ULDC UR10, c[0x0][0x988] ;  /* 0x00026200000a7ab9 */ /* 0x000fe20000000800 */
[----:B------:R-:W-:Y:S01]  /*3bc0*/  ISETP.GT.AND P2, PT, R56, 0x8, !P2 ;  /* 0x000000083800780c */ /* 0x000fe20005744270 */
[----:B------:R-:W-:Y:S01]  /*3bd0*/  UISETP.NE.AND UP0, UPT, UR61, URZ, UPT ;  /* 0x0000003f3d00728c */ /* 0x000fe2000bf05270 */
        /* <DEDUP_REMOVED lines=8> */
[----:B------:R-:W-:Y:S02]  /*3c60*/  ISETP.NE.AND P6, PT, R78, RZ, PT ;  /* 0x000000ff4e00720c */ /* 0x000fe40003fc5270 */
[----:B------:R-:W-:-:S02]  /*3c70*/  FSEL R13, R13, -INF , !P1 ;  /* 0xff8000000d0d7808 */ /* 0x000fc40004800000 */
[----:B------:R-:W-:Y:S02]  /*3c80*/  ISETP.NE.AND P1, PT, R74, RZ, PT ;  /* 0x000000ff4a00720c */ /* 0x000fe40003f25270 */
[C---:B------:R-:W-:Y:S02]  /*3c90*/  ISETP.GT.AND P3, PT, R56.reuse, 0x50, !P3 ;  /* 0x000000503800780c */ /* 0x040fe40005f64270 */
[C---:B------:R-:W-:Y:S02]  /*3ca0*/  ISETP.GT.AND P1, PT, R56.reuse, 0x10, !P1 ;  /* 0x000000103800780c */ /* 0x040fe40004f24270 */
[----:B------:R-:W-:Y:S02]  /*3cb0*/  ISETP.GT.AND P4, PT, R56, 0x51, !P4 ;  /* 0x000000513800780c */ /* 0x000fe40006784270 */
[C---:B------:R-:W-:Y:S02]  /*3cc0*/  ISETP.LT.OR P1, PT, R55.reuse, 0x11, P1 ;  /* 0x000000113700780c */ /* 0x040fe40000f21670 */
[----:B------:R-:W-:-:S02]  /*3cd0*/  ISETP.LT.OR P3, PT, R55, 0x51, P3 ;  /* 0x000000513700780c */ /* 0x000fc40001f61670 */
[----:B------:R-:W-:Y:S02]  /*3ce0*/  FSEL R14, R14, -INF , !P1 ;  /* 0xff8000000e0e7808 */ /* 0x000fe40004800000 */
[----:B------:R-:W-:Y:S02]  /*3cf0*/  ISETP.GT.AND P1, PT, R56, 0x11, !P2 ;  /* 0x000000113800780c */ /* 0x000fe40005724270 */
[----:B------:R-:W-:Y:S02]  /*3d00*/  ISETP.NE.AND P2, PT, R88, RZ, PT ;  /* 0x000000ff5800720c */ /* 0x000fe40003f45270 */
[----:B------:R-:W-:Y:S02]  /*3d10*/  ISETP.LT.OR P1, PT, R55, 0x12, P1 ;  /* 0x000000123700780c */ /* 0x000fe40000f21670 */
[----:B------:R-:W-:Y:S02]  /*3d20*/  ISETP.GT.AND P5, PT, R56, 0x58, !P5 ;  /* 0x000000583800780c */ /* 0x000fe40006fa4270 */
[----:B------:R-:W-:-:S02]  /*3d30*/  FSEL R15, R15, -INF , !P1 ;  /* 0xff8000000f0f7808 */ /* 0x000fc40004800000 */
[----:B------:R-:W-:Y:S02]  /*3d40*/  ISETP.GT.AND P1, PT, R56, 0x18, !P6 ;  /* 0x000000183800780c */ /* 0x000fe40007724270 */
[----:B------:R-:W-:Y:S02]  /*3d50*/  ISETP.NE.AND P6, PT, R60, RZ, PT ;  /* 0x000000ff3c00720c */ /* 0x000fe40003fc5270 */
[C---:B------:R-:W-:Y:S02]  /*3d60*/  ISETP.LT.OR P1, PT, R55.reuse, 0x19, P1 ;  /* 0x000000193700780c */ /* 0x040fe40000f21670 */
[----:B------:R-:W-:Y:S02]  /*3d70*/  ISETP.LT.OR P4, PT, R55, 0x52, P4 ;  /* 0x000000523700780c */ /* 0x000fe40002781670 */
[----:B------:R-:W-:Y:S02]  /*3d80*/  FSEL R20, R20, -INF , !P1 ;  /* 0xff80000014147808 */ /* 0x000fe40004800000 */
[----:B------:R-:W-:-:S02]  /*3d90*/  ISETP.NE.AND P1, PT, R79, RZ, PT ;  /* 0x000000ff4f00720c */ /* 0x000fc40003f25270 */
[----:B------:R-:W-:Y:S02]  /*3da0*/  FSEL R38, R38, -INF , !P3 ;  /* 0xff80000026267808 */ /* 0x000fe40005800000 */
[----:B------:R-:W-:Y:S02]  /*3db0*/  ISETP.GT.AND P1, PT, R56, 0x19, !P1 ;  /* 0x000000193800780c */ /* 0x000fe40004f24270 */
[C---:B------:R-:W-:Y:S02]  /*3dc0*/  ISETP.LT.OR P5, PT, R55.reuse, 0x59, P5 ;  /* 0x000000593700780c */ /* 0x040fe40002fa1670 */
[----:B------:R-:W-:Y:S02]  /*3dd0*/  ISETP.LT.OR P1, PT, R55, 0x1a, P1 ;  /* 0x0000001a3700780c */ /* 0x000fe40000f21670 */
[----:B------:R-:W-:Y:S02]  /*3de0*/  FSEL R40, R40, -INF , !P4 ;  /* 0xff80000028287808 */ /* 0x000fe40006000000 */
[----:B------:R-:W-:-:S02]  /*3df0*/  FSEL R21, R21, -INF , !P1 ;  /* 0xff80000015157808 */ /* 0x000fc40004800000 */
[----:B------:R-:W-:Y:S02]  /*3e00*/  ISETP.NE.AND P1, PT, R80, RZ, PT ;  /* 0x000000ff5000720c */ /* 0x000fe40003f25270 */
[----:B------:R-:W-:Y:S02]  /*3e10*/  FSEL R42, R42, -INF , !P5 ;  /* 0xff8000002a2a7808 */ /* 0x000fe40006800000 */
[----:B------:R-:W-:Y:S02]  /*3e20*/  ISETP.GT.AND P1, PT, R56, 0x20, !P1 ;  /* 0x000000203800780c */ /* 0x000fe40004f24270 */
[----:B------:R-:W-:Y:S02]  /*3e30*/  R2UR UR4, R22 ;  /* 0x00000000160472ca */ /* 0x000fe400000e0000 */
[----:B------:R-:W-:Y:S02]  /*3e40*/  ISETP.LT.OR P1, PT, R55, 0x21, P1 ;  /* 0x000000213700780c */ /* 0x000fe40000f21670 */
[----:B------:R-:W-:-:S02]  /*3e50*/  R2UR UR6, R23 ;  /* 0x00000000170672ca */ /* 0x000fc400000e0000 */
[----:B------:R-:W-:Y:S02]  /*3e60*/  FSEL R24, R24, -INF , !P1 ;  /* 0xff80000018187808 */ /* 0x000fe40004800000 */
[----:B------:R-:W-:Y:S02]  /*3e70*/  ISETP.NE.AND P1, PT, R81, RZ, PT ;  /* 0x000000ff5100720c */ /* 0x000fe40003f25270 */
[----:B------:R-:W-:Y:S02]  /*3e80*/  R2UR UR7, R73 ;  /* 0x00000000490772ca */ /* 0x000fe400000e0000 */
[----:B------:R-:W-:Y:S01]  /*3e90*/  ISETP.GT.AND P1, PT, R56, 0x21, !P1 ;  /* 0x000000213800780c */ /* 0x000fe20004f24270 */
[----:B------:R-:W-:-:S03]  /*3ea0*/  UISETP.NE.AND UP1, UPT, UR4, URZ, UPT ;  /* 0x0000003f0400728c */ /* 0x000fc6000bf25270 */
[----:B------:R-:W-:-:S04]  /*3eb0*/  ISETP.LT.OR P1, PT, R55, 0x22, P1 ;  /* 0x000000223700780c */ /* 0x000fc80000f21670 */
[----:B------:R-:W-:Y:S02]  /*3ec0*/  FSEL R25, R25, -INF , !P1 ;  /* 0xff80000019197808 */ /* 0x000fe40004800000 */
[----:B------:R-:W-:Y:S02]  /*3ed0*/  ISETP.NE.AND P1, PT, R82, RZ, PT ;  /* 0x000000ff5200720c */ /* 0x000fe40003f25270 */
[----:B------:R-:W-:Y:S01]  /*3ee0*/  @UP1 ULDC UR4, c[0x0][0x44c] ;  /* 0x0001130000041ab9 */ /* 0x000fe20000000800 */
[----:B------:R-:W-:Y:S01]  /*3ef0*/  @UP1 ULDC UR15, c[0x0][0x450] ;  /* 0x00011400000f1ab9 */ /* 0x000fe20000000800 */
[----:B------:R-:W-:Y:S01]  /*3f00*/  ISETP.GT.AND P1, PT, R56, 0x28, !P1 ;  /* 0x000000283800780c */ /* 0x000fe20004f24270 */
[----:B------:R-:W-:-:S03]  /*3f10*/  UIMAD.WIDE.U32 UR4, UR6, UR4, URZ ;  /* 0x00000004060472a5 */ /* 0x000fc6000f8e003f */
[----:B------:R-:W-:Y:S01]  /*3f20*/  ISETP.LT.OR P1, PT, R55, 0x29, P1 ;  /* 0x000000293700780c */ /* 0x000fe20000f21670 */
[----:B------:R-:W-:-:S03]  /*3f30*/  @UP1 USHF.R.U32.HI UR6, URZ, UR15, UR5 ;  /* 0x0000000f3f061299 */ /* 0x000fc60008011605 */
[----:B------:R-:W-:Y:S01]  /*3f40*/  FSEL R26, R26, -INF , !P1 ;  /* 0xff8000001a1a7808 */ /* 0x000fe20004800000 */
[----:B------:R-:W-:Y:S01]  /*3f50*/  UIADD3 UR4, UR7, UR6, URZ ;  /* 0x0000000607047290 */ /* 0x000fe2000fffe03f */
[----:B------:R-:W-:-:S03]  /*3f60*/  ISETP.NE.AND P1, PT, R83, RZ, PT ;  /* 0x000000ff5300720c */ /* 0x000fc60003f25270 */
[----:B------:R-:W-:Y:S01]  /*3f70*/  UIADD3 UR14, UR4, UR14, URZ ;  /* 0x0000000e040e7290 */ /* 0x000fe2000fffe03f */
[----:B------:R-:W-:-:S04]  /*3f80*/  ISETP.GT.AND P1, PT, R56, 0x29, !P1 ;  /* 0x000000293800780c */ /* 0x000fc80004f24270 */
[----:B------:R-:W-:-:S04]  /*3f90*/  ISETP.LT.OR P1, PT, R55, 0x2a, P1 ;  /* 0x0000002a3700780c */ /* 0x000fc80000f21670 */
[----:B------:R-:W-:Y:S02]  /*3fa0*/  FSEL R27, R27, -INF , !P1 ;  /* 0xff8000001b1b7808 */ /* 0x000fe40004800000 */
[----:B------:R-:W-:-:S04]  /*3fb0*/  ISETP.NE.AND P1, PT, R84, RZ, PT ;  /* 0x000000ff5400720c */ /* 0x000fc80003f25270 */
        /* <DEDUP_REMOVED lines=15> */
[C---:B------:R-:W-:Y:S02]  /*40b0*/  ISETP.GT.AND P1, PT, R56.reuse, 0x40, !P2 ;  /* 0x000000403800780c */ /* 0x040fe40005724270 */
[----:B------:R-:W-:Y:S02]  /*40c0*/  ISETP.NE.AND P2, PT, R91, RZ, PT ;  /* 0x000000ff5b00720c */ /* 0x000fe40003f45270 */
[----:B------:R-:W-:Y:S02]  /*40d0*/  ISETP.LT.OR P1, PT, R55, 0x41, P1 ;  /* 0x000000413700780c */ /* 0x000fe40000f21670 */
[----:B------:R-:W-:Y:S02]  /*40e0*/  ISETP.GT.AND P2, PT, R56, 0x49, !P2 ;  /* 0x000000493800780c */ /* 0x000fe40005744270 */
[----:B------:R-:W-:-:S02]  /*40f0*/  FSEL R31, R58, -INF , !P1 ;  /* 0xff8000003a1f7808 */ /* 0x000fc40004800000 */
[----:B------:R-:W-:Y:S02]  /*4100*/  ISETP.GT.AND P1, PT, R56, RZ, !P6 ;  /* 0x000000ff3800720c */ /* 0x000fe40007724270 */
[----:B------:R-:W-:Y:S02]  /*4110*/  ISETP.NE.AND P6, PT, R89, RZ, PT ;  /* 0x000000ff5900720c */ /* 0x000fe40003fc5270 */
[C---:B------:R-:W-:Y:S02]  /*4120*/  ISETP.LT.OR P1, PT, R55.reuse, 0x1, P1 ;  /* 0x000000013700780c */ /* 0x040fe40000f21670 */
[----:B------:R-:W-:Y:S02]  /*4130*/  ISETP.LT.OR P2, PT, R55, 0x4a, P2 ;  /* 0x0000004a3700780c */ /* 0x000fe40001741670 */
[----:B------:R-:W-:Y:S02]  /*4140*/  FSEL R58, R0, -INF , !P1 ;  /* 0xff800000003a7808 */ /* 0x000fe40004800000 */
[----:B------:R-:W-:-:S02]  /*4150*/  FMNMX.FTZ R0, R61, R63, !PT ;  /* 0x0000003f3d007209 */ /* 0x000fc40007810000 */
[----:B------:R-:W-:Y:S02]  /*4160*/  FSEL R34, R34, -INF , !P2 ;  /* 0xff80000022227808 */ /* 0x000fe40005000000 */
[----:B------:R-:W-:-:S04]  /*4170*/  FMNMX.FTZ R0, R75, R0, !PT ;  /* 0x000000004b007209 */ /* 0x000fc80007810000 */
        /* <DEDUP_REMOVED lines=20> */
[----:B------:R-:W-:-:S05]  /*42c0*/  FMNMX.FTZ R35, R10, R35, !PT ;  /* 0x000000230a237209 */ /* 0x000fca0007810000 */
[----:B------:R-:W0:Y:S02]  /*42d0*/  SHFL.BFLY PT, R0, R35, 0x2, 0x1f ;  /* 0x0c401f0023007f89 */ /* 0x000e2400000e0000 */
[----:B0-----:R-:W-:-:S05]  /*42e0*/  FMNMX.FTZ R57, R35, R0, !PT ;  /* 0x0000000023397209 */ /* 0x001fca0007810000 */
[----:B------:R-:W0:Y:S02]  /*42f0*/  SHFL.BFLY PT, R8, R57, 0x1, 0x1f ;  /* 0x0c201f0039087f89 */ /* 0x000e2400000e0000 */
[----:B0-----:R-:W-:-:S04]  /*4300*/  FMNMX.FTZ R8, R57, R8, !PT ;  /* 0x0000000839087209 */ /* 0x001fc80007810000 */
[C---:B------:R-:W-:Y:S01]  /*4310*/  FSETP.NEU.FTZ.AND P1, PT, R8.reuse, -INF , PT ;  /* 0xff8000000800780b */ /* 0x040fe20003f3d000 */
[----:B------:R-:W-:-:S05]  /*4320*/  FMUL.FTZ R0, R8, UR10 ;  /* 0x0000000a08007c20 */ /* 0x000fca0008410000 */
[----:B------:R-:W-:Y:S02]  /*4330*/  FSEL R62, R0, RZ, P1 ;  /* 0x000000ff003e7208 */ /* 0x000fe40000800000 */
[----:B------:R-:W-:Y:S02]  /*4340*/  ISETP.GT.AND P1, PT, R56, 0x41, !P6 ;  /* 0x000000413800780c */ /* 0x000fe40007724270 */
[----:B------:R-:W-:Y:S01]  /*4350*/  ISETP.NE.AND P6, PT, R64, RZ, PT ;  /* 0x000000ff4000720c */ /* 0x000fe20003fc5270 */
[--C-:B------:R-:W-:Y:S01]  /*4360*/  FFMA.FTZ R186, R54, UR10, -R62.reuse ;  /* 0x0000000a36ba7c23 */ /* 0x100fe2000801083e */
[----:B------:R-:W-:Y:S01]  /*4370*/  ISETP.LT.OR P1, PT, R55, 0x42, P1 ;  /* 0x000000423700780c */ /* 0x000fe20000f21670 */
[--C-:B------:R-:W-:Y:S01]  /*4380*/  FFMA.FTZ R188, R61, UR10, -R62.reuse ;  /* 0x0000000a3dbc7c23 */ /* 0x100fe2000801083e */
[----:B------:R-:W-:Y:S01]  /*4390*/  ISETP.GT.AND P6, PT, R56, 0x59, !P6 ;  /* 0x000000593800780c */ /* 0x000fe200077c4270 */
[--C-:B------:R-:W-:Y:S01]  /*43a0*/  FFMA.FTZ R59, R63, UR10, -R62.reuse ;  /* 0x0000000a3f3b7c23 */ /* 0x100fe2000801083e */
[----:B------:R-:W-:Y:S01]  /*43b0*/  FSEL R0, R33, -INF , !P1 ;  /* 0xff80000021007808 */ /* 0x000fe20004800000 */
[--C-:B------:R-:W-:Y:S01]  /*43c0*/  FFMA.FTZ R190, R75, UR10, -R62.reuse ;  /* 0x0000000a4bbe7c23 */ /* 0x100fe2000801083e */
[----:B------:R-:W-:Y:S01]  /*43d0*/  FMNMX.FTZ R33, R58, R11, !PT ;  /* 0x0000000b3a217209 */ /* 0x000fe20007810000 */
[----:B------:R-:W-:Y:S01]  /*43e0*/  MUFU.EX2 R188, R188 ;  /* 0x000000bc00bc7308 */ /* 0x000fe20000000800 */
[----:B------:R-:W-:Y:S01]  /*43f0*/  ISETP.NE.AND P1, PT, R90, RZ, PT ;  /* 0x000000ff5a00720c */ /* 0x000fe20003f25270 */
[--C-:B------:R-:W-:Y:S01]  /*4400*/  FFMA.FTZ R61, R67, UR10, -R62.reuse ;  /* 0x0000000a433d7c23 */ /* 0x100fe2000801083e */
[----:B------:R-:W-:Y:S01]  /*4410*/  FMNMX.FTZ R60, R12, R33, !PT ;  /* 0x000000210c3c7209 */ /* 0x000fe20007810000 */
[--C-:B------:R-:W-:Y:S01]  /*4420*/  FFMA.FTZ R184, R77, UR10, -R62.reuse ;  /* 0x0000000a4db87c23 */ /* 0x100fe2000801083e */
[----:B------:R-:W-:Y:S01]  /*4430*/  ISETP.GT.AND P1, PT, R56, 0x48, !P1 ;  /* 0x000000483800780c */ /* 0x000fe20004f24270 */
[--C-:B------:R-:W-:Y:S01]  /*4440*/  FFMA.FTZ R56, R9, UR10, -R62.reuse ;  /* 0x0000000a09387c23 */ /* 0x100fe2000801083e */
[----:B------:R-:W-:Y:S01]  /*4450*/  FMNMX.FTZ R33, R13, R60, !PT ;  /* 0x0000003c0d217209 */ /* 0x000fe20007810000 */
[----:B------:R-:W-:Y:S01]  /*4460*/  MUFU.EX2 R190, R190 ;  /* 0x000000be00be7308 */ /* 0x000fe20000000800 */
[----:B------:R-:W-:Y:S01]  /*4470*/  ISETP.LT.OR P1, PT, R55, 0x49, P1 ;  /* 0x000000493700780c */ /* 0x000fe20000f21670 */
[--C-:B------:R-:W-:Y:S01]  /*4480*/  FFMA.FTZ R37, R37, UR10, -R62.reuse ;  /* 0x0000000a25257c23 */ /* 0x100fe2000801083e */
[----:B------:R-:W-:Y:S01]  /*4490*/  FMNMX.FTZ R60, R14, R33, !PT ;  /* 0x000000210e3c7209 */ /* 0x000fe20007810000 */
[--C-:B------:R-:W-:Y:S01]  /*44a0*/  FFMA.FTZ R10, R10, UR10, -R62.reuse ;  /* 0x0000000a0a0a7c23 */ /* 0x100fe2000801083e */
[----:B------:R-:W-:Y:S01]  /*44b0*/  FSEL R36, R36, -INF , !P1 ;  /* 0xff80000024247808 */ /* 0x000fe20004800000 */
[--C-:B------:R-:W-:Y:S01]  /*44c0*/  FFMA.FTZ R39, R39, UR10, -R62.reuse ;  /* 0x0000000a27277c23 */ /* 0x100fe2000801083e */
[----:B------:R-:W-:Y:S01]  /*44d0*/  FMNMX.FTZ R35, R15, R60, !PT ;  /* 0x0000003c0f237209 */ /* 0x000fe20007810000 */
[----:B------:R-:W0:Y:S01]  /*44e0*/  MUFU.EX2 R33, R59 ;  /* 0x0000003b00217308 */ /* 0x000e220000000800 */
[----:B------:R-:W-:Y:S01]  /*44f0*/  ISETP.LT.OR P6, PT, R55, 0x5a, P6 ;  /* 0x0000005a3700780c */ /* 0x000fe200037c1670 */
[--C-:B------:R-:W-:Y:S01]  /*4500*/  FFMA.FTZ R55, R51, UR10, -R62.reuse ;  /* 0x0000000a33377c23 */ /* 0x100fe2000801083e */
[----:B------:R-:W-:Y:S01]  /*4510*/  FMNMX.FTZ R60, R20, R35, !PT ;  /* 0x00000023143c7209 */ /* 0x000fe20007810000 */
[--C-:B------:R-:W-:Y:S01]  /*4520*/  FFMA.FTZ R53, R53, UR10, -R62.reuse ;  /* 0x0000000a35357c23 */ /* 0x100fe2000801083e */
[----:B------:R-:W-:Y:S01]  /*4530*/  FSEL R41, R41, -INF , !P6 ;  /* 0xff80000029297808 */ /* 0x000fe20007000000 */
        /* <DEDUP_REMOVED lines=10> */
[----:B------:R-:W-:Y:S01]  /*45e0*/  MUFU.EX2 R35, R61 ;  /* 0x0000003d00237308 */ /* 0x000fe20000000800 */
[----:B0-----:R-:W-:Y:S01]  /*45f0*/  FADD.FTZ R59, R188, R33 ;  /* 0x00000021bc3b7221 */ /* 0x001fe20000010000 */
[--C-:B------:R-:W-:Y:S01]  /*4600*/  FFMA.FTZ R43, R43, UR10, -R62.reuse ;  /* 0x0000000a2b2b7c23 */ /* 0x100fe2000801083e */
[----:B------:R-:W-:Y:S01]  /*4610*/  FMNMX.FTZ R60, R26, R57, !PT ;  /* 0x000000391a3c7209 */ /* 0x000fe20007810000 */
[--C-:B------:R-:W-:Y:S01]  /*4620*/  FFMA.FTZ R3, R3, UR10, -R62.reuse ;  /* 0x0000000a03037c23 */ /* 0x100fe2000801083e */
[----:B------:R-:W-:Y:S01]  /*4630*/  F2FP.BF16.F32.PACK_AB R188, R33, R188 ;  /* 0x000000bc21bc723e */ /* 0x000fe200000010ff */
[--C-:B------:R-:W-:Y:S01]  /*4640*/  FFMA.FTZ R6, R6, UR10, -R62.reuse ;  /* 0x0000000a06067c23 */ /* 0x100fe2000801083e */
[----:B------:R-:W-:Y:S01]  /*4650*/  FMNMX.FTZ R57, R27, R60, !PT ;  /* 0x0000003c1b397209 */ /* 0x000fe20007810000 */
[----:B------:R-:W-:Y:S01]  /*4660*/  MUFU.EX2 R37, R37 ;  /* 0x0000002500257308 */ /* 0x000fe20000000800 */
[----:B------:R-:W-:-:S02]  /*4670*/  FFMA.FTZ R2, R2, UR10, -R62 ;  /* 0x0000000a02027c23 */ /* 0x000fc4000801083e */
[----:B------:R-:W-:-:S04]  /*4680*/  FMNMX.FTZ R60, R28, R57, !PT ;  /* 0x000000391c3c7209 */ /* 0x000fc80007810000 */
[----:B------:R-:W-:Y:S01]  /*4690*/  FMNMX.FTZ R57, R29, R60, !PT ;  /* 0x0000003c1d397209 */ /* 0x000fe20007810000 */
[----:B------:R-:W-:Y:S03]  /*46a0*/  MUFU.EX2 R186, R186 ;  /* 0x000000ba00ba7308 */ /* 0x000fe60000000800 */
[----:B------:R-:W-:-:S04]  /*46b0*/  FMNMX.FTZ R57, R30, R57, !PT ;  /* 0x000000391e397209 */ /* 0x000fc80007810000 */
[----:B------:R-:W-:Y:S01]  /*46c0*/  FMNMX.FTZ R54, R32, R57, !PT ;  /* 0x0000003920367209 */ /* 0x000fe20007810000 */
[----:B------:R-:W-:Y:S03]  /*46d0*/  MUFU.EX2 R39, R39 ;  /* 0x0000002700277308 */ /* 0x000fe60000000800 */
[----:B------:R-:W-:Y:S01]  /*46e0*/  FMNMX.FTZ R57, R31, R54, !PT ;  /* 0x000000361f397209 */ /* 0x000fe20007810000 */
[----:B------:R-:W-:-:S03]  /*46f0*/  FFMA.FTZ R54, R52, UR10, -R62 ;  /* 0x0000000a34367c23 */ /* 0x000fc6000801083e */
[----:B------:R-:W-:Y:S01]  /*4700*/  FMNMX.FTZ R57, R0, R57, !PT ;  /* 0x0000003900397209 */ /* 0x000fe20007810000 */
[----:B------:R-:W-:Y:S03]  /*4710*/  MUFU.EX2 R53, R53 ;  /* 0x0000003500357308 */ /* 0x000fe60000000800 */
[----:B------:R-:W-:-:S04]  /*4720*/  FMNMX.FTZ R57, R36, R57, !PT ;  /* 0x0000003924397209 */ /* 0x000fc80007810000 */
[----:B------:R-:W-:Y:S01]  /*4730*/  FMNMX.FTZ R57, R34, R57, !PT ;  /* 0x0000003922397209 */ /* 0x000fe20007810000 */
[----:B------:R-:W0:Y:S03]  /*4740*/  MUFU.EX2 R54, R54 ;  /* 0x0000003600367308 */ /* 0x000e260000000800 */
[----:B------:R-:W-:-:S04]  /*4750*/  FMNMX.FTZ R57, R38, R57, !PT ;  /* 0x0000003926397209 */ /* 0x000fc80007810000 */
[----:B------:R-:W-:Y:S01]  /*4760*/  FMNMX.FTZ R57, R40, R57, !PT ;  /* 0x0000003928397209 */ /* 0x000fe20007810000 */
[----:B------:R-:W-:Y:S03]  /*4770*/  MUFU.EX2 R55, R55 ;  /* 0x0000003700377308 */ /* 0x000fe60000000800 */
[----:B------:R-:W-:-:S04]  /*4780*/  FMNMX.FTZ R52, R42, R57, !PT ;  /* 0x000000392a347209 */ /* 0x000fc80007810000 */
[----:B------:R-:W-:Y:S01]  /*4790*/  FMNMX.FTZ R52, R41, R52, !PT ;  /* 0x0000003429347209 */ /* 0x000fe20007810000 */
[----:B------:R-:W1:Y:S01]  /*47a0*/  MUFU.EX2 R50, R50 ;  /* 0x0000003200327308 */ /* 0x000e620000000800 */
[----:B0-----:R-:W-:-:S03]  /*47b0*/  F2FP.BF16.F32.PACK_AB R180, R54, R53 ;  /* 0x0000003536b4723e */ /* 0x001fc600000010ff */
[----:B------:R-:W0:Y:S04]  /*47c0*/  SHFL.BFLY PT, R51, R52, 0x2, 0x1f ;  /* 0x0c401f0034337f89 */ /* 0x000e2800000e0000 */
[----:B------:R-:W-:Y:S08]  /*47d0*/  MUFU.EX2 R49, R49 ;  /* 0x0000003100317308 */ /* 0x000ff00000000800 */
[----:B------:R-:W2:Y:S01]  /*47e0*/  MUFU.EX2 R48, R48 ;  /* 0x0000003000307308 */ /* 0x000ea20000000800 */
[----:B-1----:R-:W-:-:S07]  /*47f0*/  F2FP.BF16.F32.PACK_AB R182, R50, R55 ;  /* 0x0000003732b6723e */ /* 0x002fce00000010ff */
[----:B------:R-:W-:Y:S01]  /*4800*/  MUFU.EX2 R47, R47 ;  /* 0x0000002f002f7308 */ /* 0x000fe20000000800 */
[----:B0-----:R-:W-:Y:S01]  /*4810*/  FMNMX.FTZ R51, R52, R51, !PT ;  /* 0x0000003334337209 */ /* 0x001fe20007810000 */
[----:B------:R-:W-:-:S06]  /*4820*/  FFMA.FTZ R52, R44, UR10, -R62 ;  /* 0x0000000a2c347c23 */ /* 0x000fcc000801083e */
[----:B------:R-:W0:Y:S01]  /*4830*/  MUFU.EX2 R46, R46 ;  /* 0x0000002e002e7308 */ /* 0x000e220000000800 */
[----:B------:R-:W1:Y:S01]  /*4840*/  SHFL.BFLY PT, R44, R51, 0x1, 0x1f ;  /* 0x0c201f00332c7f89 */ /* 0x000e6200000e0000 */
[----:B--2---:R-:W-:-:S06]  /*4850*/  F2FP.BF16.F32.PACK_AB R176, R48, R49 ;  /* 0x0000003130b0723e */ /* 0x004fcc00000010ff */
[----:B------:R-:W-:Y:S08]  /*4860*/  MUFU.EX2 R45, R45 ;  /* 0x0000002d002d7308 */ /* 0x000ff00000000800 */
[----:B------:R-:W2:Y:S01]  /*4870*/  MUFU.EX2 R52, R52 ;  /* 0x0000003400347308 */ /* 0x000ea20000000800 */
[----:B0-----:R-:W-:-:S07]  /*4880*/  F2FP.BF16.F32.PACK_AB R178, R46, R47 ;  /* 0x0000002f2eb2723e */ /* 0x001fce00000010ff */
[----:B------:R-:W-:Y:S01]  /*4890*/  MUFU.EX2 R43, R43 ;  /* 0x0000002b002b7308 */ /* 0x000fe20000000800 */
[----:B-1----:R-:W-:-:S04]  /*48a0*/  FMNMX.FTZ R9, R51, R44, !PT ;  /* 0x0000002c33097209 */ /* 0x002fc80007810000 */
[C---:B------:R-:W-:Y:S01]  /*48b0*/  FSETP.NEU.FTZ.AND P1, PT, R9.reuse, -INF , PT ;  /* 0xff8000000900780b */ /* 0x040fe20003f3d000 */
[----:B------:R-:W-:Y:S02]  /*48c0*/  FMUL.FTZ R44, R9, UR10 ;  /* 0x0000000a092c7c20 */ /* 0x000fe40008410000 */
[----:B------:R0:W-:Y:S01]  /*48d0*/  MUFU.EX2 R51, R10 ;  /* 0x0000000a00337308 */ /* 0x0001e20000000800 */
[----:B--2---:R-:W-:Y:S02]  /*48e0*/  F2FP.BF16.F32.PACK_AB R172, R52, R45 ;  /* 0x0000002d34ac723e */ /* 0x004fe400000010ff */
[----:B------:R-:W-:Y:S02]  /*48f0*/  FSEL R57, R44, RZ, P1 ;  /* 0x000000ff2c397208 */ /* 0x000fe40000800000 */
[----:B------:R-:W-:-:S03]  /*4900*/  PLOP3.LUT P1, PT, PT, PT, UP0, 0x40, 0x0 ;  /* 0x000000000000781c */ /* 0x000fc60003f2e808 */
[--C-:B------:R-:W-:Y:S01]  /*4910*/  FFMA.FTZ R58, R58, UR10, -R57.reuse ;  /* 0x0000000a3a3a7c23 */ /* 0x100fe20008010839 */
[----:B------:R-:W-:Y:S01]  /*4920*/  FFMA.FTZ R11, R11, UR10, -R57 ;  /* 0x0000000a0b0b7c23 */ /* 0x000fe20008010839 */
[----:B0-----:R-:W-:Y:S01]  /*4930*/  FADD.FTZ R10, R190, R59 ;  /* 0x0000003bbe0a7221 */ /* 0x001fe20000010000 */
[--C-:B------:R-:W-:Y:S01]  /*4940*/  FFMA.FTZ R12, R12, UR10, -R57.reuse ;  /* 0x0000000a0c0c7c23 */ /* 0x100fe20008010839 */
[--C-:B------:R-:W-:Y:S01]  /*4950*/  FFMA.FTZ R13, R13, UR10, -R57.reuse ;  /* 0x0000000a0d0d7c23 */ /* 0x100fe20008010839 */
[--C-:B------:R-:W-:Y:S01]  /*4960*/  FFMA.FTZ R14, R14, UR10, -R57.reuse ;  /* 0x0000000a0e0e7c23 */ /* 0x100fe20008010839 */
[----:B------:R-:W-:Y:S01]  /*4970*/  MUFU.EX2 R58, R58 ;  /* 0x0000003a003a7308 */ /* 0x000fe20000000800 */
[----:B------:R-:W-:Y:S01]  /*4980*/  FADD.FTZ R59, R35, R10 ;  /* 0x0000000a233b7221 */ /* 0x000fe20000010000 */
[--C-:B------:R-:W-:Y:S01]  /*4990*/  FFMA.FTZ R15, R15, UR10, -R57.reuse ;  /* 0x0000000a0f0f7c23 */ /* 0x100fe20008010839 */
[--C-:B------:R-:W-:Y:S01]  /*49a0*/  FFMA.FTZ R20, R20, UR10, -R57.reuse ;  /* 0x0000000a14147c23 */ /* 0x100fe20008010839 */
[----:B------:R-:W-:Y:S01]  /*49b0*/  FFMA.FTZ R21, R21, UR10, -R57 ;  /* 0x0000000a15157c23 */ /* 0x000fe20008010839 */
[----:B------:R-:W-:Y:S01]  /*49c0*/  FADD.FTZ R10, R184, R59 ;  /* 0x0000003bb80a7221 */ /* 0x000fe20000010000 */
[--C-:B------:R-:W-:Y:S01]  /*49d0*/  FFMA.FTZ R24, R24, UR10, -R57.reuse ;  /* 0x0000000a18187c23 */ /* 0x100fe20008010839 */
[--C-:B------:R-:W-:Y:S01]  /*49e0*/  FFMA.FTZ R25, R25, UR10, -R57.reuse ;  /* 0x0000000a19197c23 */ /* 0x100fe20008010839 */
[----:B------:R-:W0:Y:S01]  /*49f0*/  MUFU.EX2 R11, R11 ;  /* 0x0000000b000b7308 */ /* 0x000e220000000800 */
[----:B------:R-:W-:Y:S01]  /*4a00*/  FADD.FTZ R59, R37, R10 ;  /* 0x0000000a253b7221 */ /* 0x000fe20000010000 */
[--C-:B------:R-:W-:Y:S01]  /*4a10*/  FFMA.FTZ R26, R26, UR10, -R57.reuse ;  /* 0x0000000a1a1a7c23 */ /* 0x100fe20008010839 */
[--C-:B------:R-:W-:Y:S01]  /*4a20*/  FFMA.FTZ R27, R27, UR10, -R57.reuse ;  /* 0x0000000a1b1b7c23 */ /* 0x100fe20008010839 */
[----:B------:R-:W-:Y:S01]  /*4a30*/  FFMA.FTZ R28, R28, UR10, -R57 ;  /* 0x0000000a1c1c7c23 */ /* 0x000fe20008010839 */
[----:B------:R-:W-:Y:S01]  /*4a40*/  FADD.FTZ R10, R186, R59 ;  /* 0x0000003bba0a7221 */ /* 0x000fe20000010000 */
[--C-:B------:R-:W-:Y:S01]  /*4a50*/  FFMA.FTZ R29, R29, UR10, -R57.reuse ;  /* 0x0000000a1d1d7c23 */ /* 0x100fe20008010839 */
[--C-:B------:R-:W-:Y:S01]  /*4a60*/  FFMA.FTZ R30, R30, UR10, -R57.reuse ;  /* 0x0000000a1e1e7c23 */ /* 0x100fe20008010839 */
[----:B------:R-:W1:Y:S01]  /*4a70*/  MUFU.EX2 R12, R12 ;  /* 0x0000000c000c7308 */ /* 0x000e620000000800 */
[----:B------:R-:W-:Y:S01]  /*4a80*/  FADD.FTZ R10, R39, R10 ;  /* 0x0000000a270a7221 */ /* 0x000fe20000010000 */
[--C-:B------:R-:W-:Y:S01]  /*4a90*/  FFMA.FTZ R32, R32, UR10, -R57.reuse ;  /* 0x0000000a20207c23 */ /* 0x100fe20008010839 */
[--C-:B------:R-:W-:Y:S01]  /*4aa0*/  FFMA.FTZ R31, R31, UR10, -R57.reuse ;  /* 0x0000000a1f1f7c23 */ /* 0x100fe20008010839 */
[--C-:B------:R-:W-:Y:S01]  /*4ab0*/  FFMA.FTZ R0, R0, UR10, -R57.reuse ;  /* 0x0000000a00007c23 */ /* 0x100fe20008010839 */
[----:B------:R-:W-:Y:S01]  /*4ac0*/  FADD.FTZ R61, R53, R10 ;  /* 0x0000000a353d7221 */ /* 0x000fe20000010000 */
[--C-:B------:R-:W-:Y:S01]  /*4ad0*/  FFMA.FTZ R36, R36, UR10, -R57.reuse ;  /* 0x0000000a24247c23 */ /* 0x100fe20008010839 */
[----:B------:R-:W-:Y:S01]  /*4ae0*/  FFMA.FTZ R34, R34, UR10, -R57 ;  /* 0x0000000a22227c23 */ /* 0x000fe20008010839 */
[----:B------:R-:W2:Y:S01]  /*4af0*/  MUFU.EX2 R13, R13 ;  /* 0x0000000d000d7308 */ /* 0x000ea20000000800 */
[----:B0-----:R-:W-:Y:S01]  /*4b00*/  FADD.FTZ R59, R58, R11 ;  /* 0x0000000b3a3b7221 */ /* 0x001fe20000010000 */
[----:B------:R-:W-:Y:S01]  /*4b10*/  FADD.FTZ R44, R54, R61 ;  /* 0x0000003d362c7221 */ /* 0x000fe20000010000 */
[--C-:B------:R-:W-:Y:S01]  /*4b20*/  FFMA.FTZ R38, R38, UR10, -R57.reuse ;  /* 0x0000000a26267c23 */ /* 0x100fe20008010839 */
[--C-:B------:R-:W-:Y:S01]  /*4b30*/  FFMA.FTZ R40, R40, UR10, -R57.reuse ;  /* 0x0000000a28287c23 */ /* 0x100fe20008010839 */
[--C-:B------:R-:W-:Y:S01]  /*4b40*/  FFMA.FTZ R42, R42, UR10, -R57.reuse ;  /* 0x0000000a2a2a7c23 */ /* 0x100fe20008010839 */
[----:B------:R-:W-:Y:S01]  /*4b50*/  FADD.FTZ R61, R55, R44 ;  /* 0x0000002c373d7221 */ /* 0x000fe20000010000 */
[----:B------:R-:W-:Y:S01]  /*4b60*/  FFMA.FTZ R41, R41, UR10, -R57 ;  /* 0x0000000a29297c23 */ /* 0x000fe20008010839 */
[----:B------:R-:W0:Y:S01]  /*4b70*/  MUFU.EX2 R14, R14 ;  /* 0x0000000e000e7308 */ /* 0x000e220000000800 */
[----:B-1----:R-:W-:Y:S01]  /*4b80*/  FADD.FTZ R10, R12, R59 ;  /* 0x0000003b0c0a7221 */ /* 0x002fe20000010000 */
[----:B------:R-:W-:Y:S01]  /*4b90*/  FADD.FTZ R44, R50, R61 ;  /* 0x0000003d322c7221 */ /* 0x000fe20000010000 */
[----:B------:R-:W-:-:S02]  /*4ba0*/  F2FP.BF16.F32.PACK_AB R190, R35, R190 ;  /* 0x000000be23be723e */ /* 0x000fc400000010ff */
[----:B------:R-:W-:Y:S01]  /*4bb0*/  F2FP.BF16.F32.PACK_AB R184, R37, R184 ;  /* 0x000000b825b8723e */ /* 0x000fe200000010ff */
[----:B------:R-:W-:Y:S01]  /*4bc0*/  FADD.FTZ R61, R49, R44 ;  /* 0x0000002c313d7221 */ /* 0x000fe20000010000 */
[----:B------:R-:W-:Y:S01]  /*4bd0*/  F2FP.BF16.F32.PACK_AB R186, R39, R186 ;  /* 0x000000ba27ba723e */ /* 0x000fe200000010ff */
[----:B------:R-:W1:Y:S01]  /*4be0*/  MUFU.EX2 R15, R15 ;  /* 0x0000000f000f7308 */ /* 0x000e620000000800 */
[----:B--2---:R-:W-:Y:S01]  /*4bf0*/  FADD.FTZ R59, R13, R10 ;  /* 0x0000000a0d3b7221 */ /* 0x004fe20000010000 */
[----:B------:R-:W-:Y:S01]  /*4c00*/  FADD.FTZ R44, R48, R61 ;  /* 0x0000003d302c7221 */ /* 0x000fe20000010000 */
[----:B------:R-:W-:Y:S02]  /*4c10*/  F2FP.BF16.F32.PACK_AB R189, R11, R58 ;  /* 0x0000003a0bbd723e */ /* 0x000fe400000010ff */
[----:B------:R-:W-:Y:S01]  /*4c20*/  F2FP.BF16.F32.PACK_AB R191, R13, R12 ;  /* 0x0000000c0dbf723e */ /* 0x000fe200000010ff */
[----:B------:R-:W-:Y:S02]  /*4c30*/  FADD.FTZ R61, R47, R44 ;  /* 0x0000002c2f3d7221 */ /* 0x000fe40000010000 */
[----:B------:R-:W2:Y:S01]  /*4c40*/  MUFU.EX2 R20, R20 ;  /* 0x0000001400147308 */ /* 0x000ea20000000800 */
[----:B0-----:R-:W-:-:S07]  /*4c50*/  FADD.FTZ R10, R14, R59 ;  /* 0x0000003b0e0a7221 */ /* 0x001fce0000010000 */
[----:B------:R-:W0:Y:S01]  /*4c60*/  MUFU.EX2 R21, R21 ;  /* 0x0000001500157308 */ /* 0x000e220000000800 */
[C---:B-1----:R-:W-:Y:S01]  /*4c70*/  FADD.FTZ R59, R15.reuse, R10 ;  /* 0x0000000a0f3b7221 */ /* 0x042fe20000010000 */
[----:B------:R-:W-:-:S06]  /*4c80*/  F2FP.BF16.F32.PACK_AB R185, R15, R14 ;  /* 0x0000000e0fb9723e */ /* 0x000fcc00000010ff */
[----:B------:R-:W1:Y:S01]  /*4c90*/  MUFU.EX2 R24, R24 ;  /* 0x0000001800187308 */ /* 0x000e620000000800 */
[----:B--2---:R-:W-:-:S07]  /*4ca0*/  FADD.FTZ R10, R20, R59 ;  /* 0x0000003b140a7221 */ /* 0x004fce0000010000 */
        /* <DEDUP_REMOVED lines=18> */
[----:B------:R0:W3:Y:S01]  /*4dd0*/  MUFU.EX2 R179, R32 ;  /* 0x0000002000b37308 */ /* 0x0000e20000000800 */
[----:B-1----:R-:W-:-:S07]  /*4de0*/  FADD.FTZ R10, R30, R33 ;  /* 0x000000211e0a7221 */ /* 0x002fce0000010000 */
[----:B------:R-:W1:Y:S01]  /*4df0*/  MUFU.EX2 R3, R3 ;  /* 0x0000000300037308 */ /* 0x000e620000000800 */
[----:B0-----:R-:W-:Y:S01]  /*4e00*/  FADD.FTZ R32, R46, R61 ;  /* 0x0000003d2e207221 */ /* 0x001fe20000010000 */
[----:B--2---:R-:W-:-:S03]  /*4e10*/  F2FP.BF16.F32.PACK_AB R174, R56, R43 ;  /* 0x0000002b38ae723e */ /* 0x004fc600000010ff */
[----:B------:R-:W-:-:S03]  /*4e20*/  FADD.FTZ R57, R45, R32 ;  /* 0x000000202d397221 */ /* 0x000fc60000010000 */
[----:B------:R-:W0:Y:S01]  /*4e30*/  MUFU.EX2 R6, R6 ;  /* 0x0000000600067308 */ /* 0x000e220000000800 */
[----:B------:R-:W-:Y:S01]  /*4e40*/  FADD.FTZ R32, R52, R57 ;  /* 0x0000003934207221 */ /* 0x000fe20000010000 */
[C---:B---3--:R-:W-:Y:S01]  /*4e50*/  FADD.FTZ R10, R179.reuse, R10 ;  /* 0x0000000ab30a7221 */ /* 0x048fe20000010000 */
[----:B------:R-:W-:Y:S02]  /*4e60*/  F2FP.BF16.F32.PACK_AB R179, R179, R30 ;  /* 0x0000001eb3b3723e */ /* 0x000fe400000010ff */
[----:B------:R-:W-:-:S03]  /*4e70*/  FADD.FTZ R35, R43, R32 ;  /* 0x000000202b237221 */ /* 0x000fc60000010000 */
[----:B------:R-:W2:Y:S01]  /*4e80*/  MUFU.EX2 R31, R31 ;  /* 0x0000001f001f7308 */ /* 0x000ea20000000800 */
[----:B------:R-:W-:-:S04]  /*4e90*/  FADD.FTZ R32, R56, R35 ;  /* 0x0000002338207221 */ /* 0x000fc80000010000 */
[----:B-1----:R-:W-:-:S03]  /*4ea0*/  FADD.FTZ R35, R3, R32 ;  /* 0x0000002003237221 */ /* 0x002fc60000010000 */
[----:B------:R-:W1:Y:S01]  /*4eb0*/  MUFU.EX2 R0, R0 ;  /* 0x0000000000007308 */ /* 0x000e620000000800 */
[C---:B0-----:R-:W-:Y:S01]  /*4ec0*/  F2FP.BF16.F32.PACK_AB R168, R6.reuse, R3 ;  /* 0x0000000306a8723e */ /* 0x041fe200000010ff */
[----:B------:R-:W-:-:S06]  /*4ed0*/  FADD.FTZ R35, R6, R35 ;  /* 0x0000002306237221 */ /* 0x000fcc0000010000 */
[----:B------:R-:W0:Y:S01]  /*4ee0*/  MUFU.EX2 R2, R2 ;  /* 0x0000000200027308 */ /* 0x000e220000000800 */
[----:B--2---:R-:W-:Y:S01]  /*4ef0*/  FADD.FTZ R3, R31, R10 ;  /* 0x0000000a1f037221 */ /* 0x004fe20000010000 */
[----:B------:R-:W-:-:S06]  /*4f00*/  VIADD R10, R72, 0xfffffffe ;  /* 0xfffffffe480a7836 */ /* 0x000fcc0000000000 */
[----:B------:R-:W2:Y:S01]  /*4f10*/  MUFU.EX2 R36, R36 ;  /* 0x0000002400247308 */ /* 0x000ea20000000800 */
[C---:B-1----:R-:W-:Y:S01]  /*4f20*/  FADD.FTZ R3, R0.reuse, R3 ;  /* 0x0000000300037221 */ /* 0x042fe20000010000 */
[----:B------:R-:W-:-:S06]  /*4f30*/  F2FP.BF16.F32.PACK_AB R173, R0, R31 ;  /* 0x0000001f00ad723e */ /* 0x000fcc00000010ff */
[----:B------:R-:W1:Y:S01]  /*4f40*/  MUFU.EX2 R175, R34 ;  /* 0x0000002200af7308 */ /* 0x000e620000000800 */
[----:B0-----:R-:W-:Y:S01]  /*4f50*/  FADD.FTZ R32, R2, R35 ;  /* 0x0000002302207221 */ /* 0x001fe20000010000 */
[----:B------:R-:W-:-:S03]  /*4f60*/  F2FP.BF16.F32.PACK_AB R170, R51, R2 ;  /* 0x0000000233aa723e */ /* 0x000fc600000010ff */
[----:B------:R-:W-:-:S03]  /*4f70*/  FADD.FTZ R6, R51, R32 ;  /* 0x0000002033067221 */ /* 0x000fc60000010000 */
[----:B------:R-:W0:Y:S01]  /*4f80*/  MUFU.EX2 R38, R38 ;  /* 0x0000002600267308 */ /* 0x000e220000000800 */
[----:B--2---:R-:W-:-:S07]  /*4f90*/  FADD.FTZ R2, R36, R3 ;  /* 0x0000000324027221 */ /* 0x004fce0000010000 */
[----:B------:R-:W2:Y:S01]  /*4fa0*/  MUFU.EX2 R169, R40 ;  /* 0x0000002800a97308 */ /* 0x000ea20000000800 */
[C---:B-1----:R-:W-:Y:S01]  /*4fb0*/  FADD.FTZ R3, R175.reuse, R2 ;  /* 0x00000002af037221 */ /* 0x042fe20000010000 */
[----:B------:R-:W-:-:S06]  /*4fc0*/  F2FP.BF16.F32.PACK_AB R175, R175, R36 ;  /* 0x00000024afaf723e */ /* 0x000fcc00000010ff */
[----:B------:R-:W1:Y:S01]  /*4fd0*/  MUFU.EX2 R42, R42 ;  /* 0x0000002a002a7308 */ /* 0x000e620000000800 */
[----:B0-----:R-:W-:-:S07]  /*4fe0*/  FADD.FTZ R2, R38, R3 ;  /* 0x0000000326027221 */ /* 0x001fce0000010000 */
[----:B------:R-:W0:Y:S01]  /*4ff0*/  MUFU.EX2 R41, R41 ;  /* 0x0000002900297308 */ /* 0x000e220000000800 */
[C---:B--2---:R-:W-:Y:S01]  /*5000*/  FADD.FTZ R3, R169.reuse, R2 ;  /* 0x00000002a9037221 */ /* 0x044fe20000010000 */
[----:B------:R-:W-:-:S03]  /*5010*/  F2FP.BF16.F32.PACK_AB R169, R169, R38 ;  /* 0x00000026a9a9723e */ /* 0x000fc600000010ff */
[----:B-1----:R-:W-:-:S04]  /*5020*/  FADD.FTZ R0, R42, R3 ;  /* 0x000000032a007221 */ /* 0x002fc80000010000 */
[C---:B0-----:R-:W-:Y:S01]  /*5030*/  FADD.FTZ R3, R41.reuse, R0 ;  /* 0x0000000029037221 */ /* 0x041fe20000010000 */
        /* <DEDUP_REMOVED lines=13> */
.L_x_1239:
[----:B------:R-:W-:Y:S02]  /*5110*/  ULDC UR15, c[0x0][0x9e4] ;  /* 0x00027900000f7ab9 */ /* 0x000fe40000000800 */
[----:B------:R-:W-:-:S11]  /*5120*/  UISETP.NE.AND UP0, UPT, UR15, 0x1, UPT ;  /* 0x000000010f00788c */ /* 0x000fd6000bf05270 */
[----:B------:R-:W-:Y:S02]  /*5130*/  @UP0 ULDC.64 UR4, c[0x0][0x9e8] ;  /* 0x00027a0000040ab9 */ /* 0x000fe40000000a00 */
[----:B------:R-:W-:-:S04]  /*5140*/  UIMAD.WIDE.U32 UR6, UR18, UR4, URZ ;  /* 0x00000004120672a5 */ /* 0x000fc8000f8e003f */
[----:B------:R-:W-:-:S12]  /*5150*/  @UP0 USHF.R.U32.HI UR18, URZ, UR5, UR7 ;  /* 0x000000053f120299 */ /* 0x000fd80008011607 */
.L_x_1240:
[----:B------:R-:W-:-:S04]  /*5160*/  UIMAD UR15, UR18, UR15, UR15 ;  /* 0x0000000f120f72a4 */ /* 0x000fc8000f8e020f */
[----:B------:R-:W-:-:S04]  /*5170*/  UISETP.LT.AND UP0, UPT, UR14, UR15, UPT ;  /* 0x0000000f0e00728c */ /* 0x000fc8000bf01270 */
[----:B------:R-:W-:-:S12]  /*5180*/  USEL UR14, UR14, UR15, UP0 ;  /* 0x0000000f0e0e7287 */ /* 0x000fd80008000000 */
.L_x_1238:
        /* <DEDUP_REMOVED lines=19> */
[----:B------:R-:W-:Y:S02]  /*52c0*/  CS2R R96, SRZ ;  /* 0x0000000000607805 */ /* 0x000fe4000001ff00 */
[----:B------:R-:W-:Y:S02]  /*52d0*/  CS2R R94, SRZ ;  /* 0x00000000005e7805 */ /* 0x000fe4000001ff00 */
[----:B------:R-:W-:Y:S02]  /*52e0*/  CS2R R92, SRZ ;  /* 0x00000000005c7805 */ /* 0x000fe4000001ff00 */
[----:B------:R-:W-:Y:S02]  /*52f0*/  CS2R R90, SRZ ;  /* 0x00000000005a7805 */ /* 0x000fe4000001ff00 */
[----:B------:R-:W-:Y:S02]  /*5300*/  ISETP.GE.AND P1, PT, R10, UR47, PT ;  /* 0x0000002f0a007c0c */ /* 0x000fe4000bf26270 */
        /* <DEDUP_REMOVED lines=35> */
[----:B------:R-:W-:Y:S01]  /*5540*/  UMOV UR46, UR39 ;  /* 0x00000027002e7c82 */ /* 0x000fe20008000000 */
[----:B------:R-:W-:Y:S01]  /*5550*/  IMAD.MOV.U32 R11, RZ, RZ, R8 ;  /* 0x000000ffff0b7224 */ /* 0x000fe200078e0008 */
[----:B------:R-:W-:Y:S01]  /*5560*/  UMOV UR4, UR38 ;  /* 0x0000002600047c82 */ /* 0x000fe20008000000 */
[----:B------:R-:W-:Y:S01]  /*5570*/  IMAD.MOV.U32 R2, RZ, RZ, 0x3f800000 ;  /* 0x3f800000ff027424 */ /* 0x000fe200078e00ff */
[----:B------:R-:W-:Y:S01]  /*5580*/  ULDC UR50, c[0x0][0x9e4] ;  /* 0x0002790000327ab9 */ /* 0x000fe20000000800 */
[----:B------:R-:W-:Y:S01]  /*5590*/  IMAD.MOV.U32 R119, RZ, RZ, RZ ;  /* 0x000000ffff777224 */ /* 0x000fe200078e00ff */
[----:B------:R-:W-:Y:S01]  /*55a0*/  ULDC UR54, c[0x0][0x9dc] ;  /* 0x0002770000367ab9 */ /* 0x000fe20000000800 */
[----:B------:R-:W-:Y:S01]  /*55b0*/  ULDC UR5, c[0x0][0x9d8] ;  /* 0x0002760000057ab9 */ /* 0x000fe20000000800 */
[----:B------:R-:W-:Y:S01]  /*55c0*/  ULDC UR51, c[0x0][0x988] ;  /* 0x0002620000337ab9 */ /* 0x000fe20000000800 */
[----:B------:R-:W-:-:S05]  /*55d0*/  ULDC UR55, c[0x0][0x9e0] ;  /* 0x0002780000377ab9 */ /* 0x000fca0000000800 */
.L_x_1260:
[----:B------:R-:W-:-:S04]  /*55e0*/  UISETP.NE.AND UP0, UPT, UR4, 0x1, UPT ;  /* 0x000000010400788c */ /* 0x000fc8000bf05270 */
[----:B------:R-:W-:-:S04]  /*55f0*/  USEL UR39, URZ, 0x1, UP0 ;  /* 0x000000013f277887 */ /* 0x000fc80008000000 */
[----:B------:R-:W-:Y:S01]  /*5600*/  ULOP3.LUT UR39, UR46, UR39, URZ, 0x3c, !UPT ;  /* 0x000000272e277292 */ /* 0x000fe2000f8e3c3f */
[----:B------:R-:W-:Y:S11]  /*5610*/  @!P0 BRA `(.L_x_1242) ;  /* 0x0000000000048947 */ /* 0x000ff60003800000 */
[----:B------:R-:W-:Y:S01]  /*5620*/  BPT.TRAP 0x1 ;  /* 0x000000040000795c */ /* 0x000fe20000300000 */
.L_x_1242:
[----:B------:R-:W-:Y:S01]  /*5630*/  UIADD3 UR38, UR4, 0x1, URZ ;  /* 0x0000000104267890 */ /* 0x000fe2000fffe03f */
[----:B------:R-:W-:-:S03]  /*5640*/  IMAD.U32 R8, RZ, RZ, UR39 ;  /* 0x00000027ff087e24 */ /* 0x000fc6000f8e00ff */
[----:B------:R-:W-:Y:S02]  /*5650*/  UISETP.NE.AND UP0, UPT, UR38, 0x2, UPT ;  /* 0x000000022600788c */ /* 0x000fe4000bf05270 */
[----:B------:R-:W-:Y:S02]  /*5660*/  SHF.L.U32 R8, R8, 0x1f, RZ ;  /* 0x0000001f08087819 */ /* 0x000fe400000006ff */
[----:B------:R-:W-:-:S04]  /*5670*/  USEL UR38, UR38, URZ, UP0 ;  /* 0x0000003f26267287 */ /* 0x000fc80008000000 */
[----:B------:R-:W-:-:S09]  /*5680*/  ULEA UR6, UR38, UR60, 0x3 ;  /* 0x0000003c26067291 */ /* 0x000fd2000f8e183f */
[----:B------:R0:W1:Y:S01]  /*5690*/  SYNCS.PHASECHK.TRANS64.TRYWAIT P1, [UR6+0x30830], R8 ;  /* 0x03083008ff0075a7 */ /* 0x0000620008020146 */
[----:B------:R-:W-:Y:S05]  /*56a0*/  @!P0 BRA `(.L_x_1243) ;  /* 0x0000000000048947 */ /* 0x000fea0003800000 */
[----:B------:R-:W-:Y:S01]  /*56b0*/  BPT.TRAP 0x1 ;  /* 0x000000040000795c */ /* 0x000fe20000300000 */
.L_x_1243:
[----:B-1----:R-:W-:Y:S05]  /*56c0*/  @P1 BRA `(.L_x_1244) ;  /* 0x0000000000081947 */ /* 0x002fea0003800000 */
[----:B------:R-:W1:Y:S02]  /*56d0*/  SYNCS.PHASECHK.TRANS64.TRYWAIT P1, [UR6+0x30830], R8 ;  /* 0x03083008ff0075a7 */ /* 0x000e640008020146 */
[----:B-1----:R-:W-:Y:S05]  /*56e0*/  @!P1 BRA `(.L_x_1245) ;  /* 0x0000014800f09947 */ /* 0x002fea0003800000 */
.L_x_1244:
        /* <DEDUP_REMOVED lines=12> */
[-C--:B------:R-:W-:Y:S01]  /*57b0*/  FMUL.FTZ R24, R24, R0.reuse ;  /* 0x0000000018187220 */ /* 0x080fe20000410000 */
[----:B------:R-:W-:Y:S01]  /*57c0*/  UIMAD UR7, UR38, 0x900, UR7 ;  /* 0x00000900260778a4 */ /* 0x000fe2000f8e0207 */
[-C--:B------:R-:W-:Y:S01]  /*57d0*/  FMUL.FTZ R25, R25, R0.reuse ;  /* 0x0000000019197220 */ /* 0x080fe20000410000 */
[-C--:B------:R-:W-:Y:S01]  /*57e0*/  FMUL.FTZ R28, R28, R0.reuse ;  /* 0x000000001c1c7220 */ /* 0x080fe20000410000 */
[-C--:B------:R-:W-:Y:S01]  /*57f0*/  FMUL.FTZ R29, R29, R0.reuse ;  /* 0x000000001d1d7220 */ /* 0x080fe20000410000 */
        /* <DEDUP_REMOVED lines=9> */
[----:B------:R-:W-:Y:S01]  /*5890*/  UMOV UR40, UR56 ;  /* 0x0000003800287c82 */ /* 0x000fe20008000000 */
[----:B------:R-:W-:Y:S01]  /*58a0*/  UMOV UR41, UR57 ;  /* 0x0000003900297c82 */ /* 0x000fe20008000000 */
[----:B------:R-:W-:Y:S01]  /*58b0*/  UMOV UR43, 0x40000040 ;  /* 0x40000040002b7882 */ /* 0x000fe20000000000 */
        /* <DEDUP_REMOVED lines=141> */
.L_x_1246:
[----:B------:R-:W-:Y:S01]  /*6190*/  ULEA UR7, UR4, UR60, 0x3 ;  /* 0x0000003c04077291 */ /* 0x000fe2000f8e183f */
[----:B------:R-:W-:-:S05]  /*61a0*/  IMAD.U32 R0, RZ, RZ, UR46 ;  /* 0x0000002eff007e24 */ /* 0x000fca000f8e00ff */
[----:B------:R-:W-:-:S04]  /*61b0*/  SHF.L.U32 R0, R0, 0x1f, RZ ;  /* 0x0000001f00007819 */ /* 0x000fc800000006ff */
[----:B------:R2:W3:Y:S01]  /*61c0*/  SYNCS.PHASECHK.TRANS64.TRYWAIT P1, [UR7+0x30850], R0 ;  /* 0x03085000ff0075a7 */ /* 0x0004e20008020147 */
[----:B------:R-:W-:Y:S05]  /*61d0*/  @!P0 BRA `(.L_x_1247) ;  /* 0x0000000000048947 */ /* 0x000fea0003800000 */
[----:B------:R-:W-:Y:S01]  /*61e0*/  BPT.TRAP 0x1 ;  /* 0x000000040000795c */ /* 0x000fe20000300000 */
.L_x_1247:
[----:B---3--:R-:W-:Y:S05]  /*61f0*/  @P1 BRA `(.L_x_1248) ;  /* 0x0000000000081947 */ /* 0x008fea0003800000 */
[----:B------:R-:W3:Y:S02]  /*6200*/  SYNCS.PHASECHK.TRANS64.TRYWAIT P1, [UR7+0x30850], R0 ;  /* 0x03085000ff0075a7 */ /* 0x000ee40008020147 */
[----:B---3--:R-:W-:Y:S05]  /*6210*/  @!P1 BRA `(.L_x_1249) ;  /* 0x00000140003c9947 */ /* 0x008fea0003800000 */
.L_x_1248:
        /* <DEDUP_REMOVED lines=37> */
.L_x_1250:
[----:B------:R-:W-:Y:S01]  /*6470*/  R2UR UR4, R22 ;  /* 0x00000000160472ca */ /* 0x000fe200000e0000 */
        /* <DEDUP_REMOVED lines=8> */
[----:B------:R-:W4:Y:S01]  /*6500*/  S2UR UR10, SR_CgaCtaId ;  /* 0x00000000000a79c3 */ /* 0x000f220000008800 */
[----:B------:R-:W-:Y:S01]  /*6510*/  FMUL.FTZ R20, R127, UR5 ;  /* 0x000000057f147c20 */ /* 0x000fe20008410000 */
[----:B--23--:R-:W-:Y:S01]  /*6520*/  FMUL.FTZ R0, R122, UR5 ;  /* 0x000000057a007c20 */ /* 0x00cfe20008410000 */
[----:B------:R-:W-:Y:S01]  /*6530*/  FMUL.FTZ R2, R123, UR5 ;  /* 0x000000057b027c20 */ /* 0x000fe20008410000 */
[----:B------:R-:W-:Y:S01]  /*6540*/  UISETP.NE.AND UP1, UPT, UR4, URZ, UPT ;  /* 0x0000003f0400728c */ /* 0x000fe2000bf25270 */
[----:B------:R-:W-:Y:S01]  /*6550*/  R2UR UR4, R23 ;  /* 0x00000000170472ca */ /* 0x000fe200000e0000 */
[----:B------:R-:W-:Y:S01]  /*6560*/  FMUL.FTZ R21, R124, UR5 ;  /* 0x000000057c157c20 */ /* 0x000fe20008410000 */
[----:B------:R-:W-:Y:S01]  /*6570*/  FMUL.FTZ R127, R132, UR5 ;  /* 0x00000005847f7c20 */ /* 0x000fe20008410000 */
[----:B------:R-:W-:Y:S01]  /*6580*/  FMUL.FTZ R14, R121, UR5 ;  /* 0x00000005790e7c20 */ /* 0x000fe20008410000 */
[----:B------:R-:W-:Y:S01]  /*6590*/  FMUL.FTZ R15, R126, UR5 ;  /* 0x000000057e0f7c20 */ /* 0x000fe20008410000 */
[----:B------:R-:W-:Y:S01]  /*65a0*/  PLOP3.LUT P1, PT, PT, PT, UP1, 0x80, 0x0 ;  /* 0x000000000000781c */ /* 0x000fe20003f2f018 */
[----:B------:R-:W-:Y:S01]  /*65b0*/  FMUL.FTZ R123, R128, UR5 ;  /* 0x00000005807b7c20 */ /* 0x000fe20008410000 */
[----:B------:R-:W-:Y:S01]  /*65c0*/  PLOP3.LUT P2, PT, PT, PT, UP1, 0x80, 0x0 ;  /* 0x000000000000781c */ /* 0x000fe20003f4f018 */
[----:B------:R-:W-:Y:S01]  /*65d0*/  FMUL.FTZ R124, R129, UR5 ;  /* 0x00000005817c7c20 */ /* 0x000fe20008410000 */
[----:B------:R-:W-:Y:S01]  /*65e0*/  FMUL.FTZ R122, R131, UR5 ;  /* 0x00000005837a7c20 */ /* 0x000fe20008410000 */
[----:B------:R-:W-:Y:S01]  /*65f0*/  FMUL.FTZ R132, R137, UR5 ;  /* 0x0000000589847c20 */ /* 0x000fe20008410000 */
[----:B------:R-:W-:Y:S01]  /*6600*/  FMUL.FTZ R121, R130, UR5 ;  /* 0x0000000582797c20 */ /* 0x000fe20008410000 */
[----:B------:R-:W-:Y:S01]  /*6610*/  FMUL.FTZ R128, R133, UR5 ;  /* 0x0000000585807c20 */ /* 0x000fe20008410000 */
[----:B------:R-:W-:Y:S01]  /*6620*/  VIADD R161, R192, UR4 ;  /* 0x00000004c0a17c36 */ /* 0x000fe20008000000 */
[----:B------:R-:W-:Y:S01]  /*6630*/  @UP1 ULDC UR4, c[0x0][0x44c] ;  /* 0x0001130000041ab9 */ /* 0x000fe20000000800 */
[----:B------:R-:W-:Y:S01]  /*6640*/  FMUL.FTZ R126, R135, UR5 ;  /* 0x00000005877e7c20 */ /* 0x000fe20008410000 */
[----:B------:R-:W-:Y:S01]  /*6650*/  FMUL.FTZ R131, R136, UR5 ;  /* 0x0000000588837c20 */ /* 0x000fe20008410000 */
[----:B------:R-:W-:Y:S01]  /*6660*/  FMUL.FTZ R129, R138, UR5 ;  /* 0x000000058a817c20 */ /* 0x000fe20008410000 */
[----:B01----:R-:W-:Y:S01]  /*6670*/  @P1 IMAD.HI.U32 R8, R161, UR4, RZ ;  /* 0x00000004a1081c27 */ /* 0x003fe2000f8e00ff */
[----:B------:R-:W-:-:S03]  /*6680*/  @UP1 ULDC UR4, c[0x0][0x450] ;  /* 0x0001140000041ab9 */ /* 0x000fc60000000800 */
[----:B------:R-:W-:Y:S01]  /*6690*/  FMUL.FTZ R137, R146, UR5 ;  /* 0x0000000592897c20 */ /* 0x000fe20008410000 */
[----:B------:R-:W-:Y:S01]  /*66a0*/  UISETP.NE.AND UP0, UPT, UR61, URZ, UPT ;  /* 0x0000003f3d00728c */ /* 0x000fe2000bf05270 */
        /* <DEDUP_REMOVED lines=24> */
[----:B------:R-:W-:-:S02]  /*6830*/  IMAD R164, R10, -0x60, RZ ;  /* 0xffffffa00aa47824 */ /* 0x000fc400078e02ff */
[----:B------:R-:W-:Y:S01]  /*6840*/  FMUL.FTZ R158, R167, UR5 ;  /* 0x00000005a79e7c20 */ /* 0x000fe20008410000 */
[----:B------:R-:W-:Y:S01]  /*6850*/  UIADD3 UR6, UR6, 0x30840, URZ ;  /* 0x0003084006067890 */ /* 0x000fe2000fffe03f */
[----:B------:R-:W-:Y:S01]  /*6860*/  PLOP3.LUT P1, PT, PT, PT, UP0, 0x40, 0x0 ;  /* 0x000000000000781c */ /* 0x000fe20003f2e808 */
[----:B------:R-:W1:Y:S01]  /*6870*/  MUFU.TANH R13, R13 ;  /* 0x0000000d000d7308 */ /* 0x000e620000002400 */
[----:B------:R-:W-:Y:S01]  /*6880*/  IADD3 R8, -R19, 0x1, R164 ;  /* 0x0000000113087810 */ /* 0x000fe20007ffe1a4 */
[----:B----4-:R-:W-:Y:S01]  /*6890*/  UPRMT UR6, UR10, 0x654, UR6 ;  /* 0x000006540a067896 */ /* 0x010fe20008000006 */
[----:B------:R-:W-:Y:S01]  /*68a0*/  IMAD.IADD R159, R164, 0x1, -R19 ;  /* 0x00000001a49f7824 */ /* 0x000fe200078e0a13 */
[----:B------:R-:W-:Y:S01]  /*68b0*/  UMOV UR11, UR54 ;  /* 0x00000036000b7c82 */ /* 0x000fe20008000000 */
[----:B------:R-:W-:Y:S01]  /*68c0*/  IADD3 R8, -R18, R8, R17 ;  /* 0x0000000812087210 */ /* 0x000fe20007ffe111 */
[----:B------:R-:W-:Y:S02]  /*68d0*/  ULOP3.LUT UR4, URZ, UR11, URZ, 0x33, !UPT ;  /* 0x0000000b3f047292 */ /* 0x000fe4000f8e333f */
[----:B------:R-:W2:Y:S02]  /*68e0*/  MUFU.TANH R14, R14 ;  /* 0x0000000e000e7308 */ /* 0x000ea40000002400 */
[C---:B------:R-:W-:Y:S01]  /*68f0*/  VIADD R167, R8.reuse, UR55 ;  /* 0x0000003708a77c36 */ /* 0x040fe20008000000 */
[----:B------:R-:W-:Y:S01]  /*6900*/  SYNCS.ARRIVE.TRANS64.RED.A1T0 RZ, [UR6], RZ ;  /* 0x000000ffffff79a7 */ /* 0x000fe20008100406 */
[----:B------:R-:W-:-:S02]  /*6910*/  VIADD R166, R8, UR4 ;  /* 0x0000000408a67c36 */ /* 0x000fc40008000000 */
[--C-:B0-----:R-:W-:Y:S02]  /*6920*/  IMAD.IADD R165, R167, 0x1, R168.reuse ;  /* 0x00000001a7a57824 */ /* 0x101fe400078e02a8 */
        /* <DEDUP_REMOVED lines=46> */
[----:B------:R-:W0:Y:S01]  /*6c10*/  MUFU.TANH R158, R158 ;  /* 0x0000009e009e7308 */ /* 0x000e220000002400 */
[----:B-1234-:R-:W-:Y:S05]  /*6c20*/  @P1 BRA `(.L_x_1251) ;  /* 0x0000000000541947 */ /* 0x01efea0003800000 */
[----:B------:R-:W-:Y:S01]  /*6c30*/  IADD3 R168, -R18, R17, R168 ;  /* 0x0000001112a87210 */ /* 0x000fe20007ffe1a8 */
[----:B------:R-:W-:Y:S03]  /*6c40*/  BSSY B0, `(.L_x_1252) ;  /* 0x0000010000007945 */ /* 0x000fe60003800000 */
[----:B------:R-:W-:-:S13]  /*6c50*/  ISETP.GT.AND P1, PT, R168, -0x1, PT ;  /* 0xffffffffa800780c */ /* 0x000fda0003f24270 */
[----:B------:R-:W-:Y:S05]  /*6c60*/  @P1 BRA `(.L_x_1253) ;  /* 0x0000000000201947 */ /* 0x000fea0003800000 */
[----:B------:R-:W-:Y:S01]  /*6c70*/  IMAD.U32 R170, RZ, RZ, UR50 ;  /* 0x00000032ffaa7e24 */ /* 0x000fe2000f8e00ff */
[----:B------:R-:W-:-:S04]  /*6c80*/  LOP3.LUT R169, RZ, R168, RZ, 0x33, !PT ;  /* 0x000000a8ffa97212 */ /* 0x000fc800078e33ff */
[----:B------:R-:W-:-:S13]  /*6c90*/  ISETP.NE.AND P1, PT, R170, 0x1, PT ;  /* 0x00000001aa00780c */ /* 0x000fda0003f25270 */
[----:B------:R-:W1:Y:S02]  /*6ca0*/  @P1 LDC.64 R8, c[0x0][0x9e8] ;  /* 0x00027a00ff081b82 */ /* 0x000e640000000a00 */
[----:B-1----:R-:W-:-:S05]  /*6cb0*/  @P1 IMAD.HI.U32 R8, R169, R8, RZ ;  /* 0x00000008a9081227 */ /* 0x002fca00078e00ff */
[----:B------:R-:W-:-:S04]  /*6cc0*/  @P1 SHF.R.U32.HI R169, RZ, R9, R8 ;  /* 0x00000009ffa91219 */ /* 0x000fc80000011608 */
[----:B------:R-:W-:Y:S01]  /*6cd0*/  LOP3.LUT R168, RZ, R169, RZ, 0x33, !PT ;  /* 0x000000a9ffa87212 */ /* 0x000fe200078e33ff */
[----:B------:R-:W-:Y:S06]  /*6ce0*/  BRA `(.L_x_1254) ;  /* 0x0000000000147947 */ /* 0x000fec0003800000 */
.L_x_1253:
[----:B------:R-:W-:-:S05]  /*6cf0*/  IMAD.U32 R170, RZ, RZ, UR50 ;  /* 0x00000032ffaa7e24 */ /* 0x000fca000f8e00ff */
[----:B------:R-:W-:-:S13]  /*6d00*/  ISETP.NE.AND P1, PT, R170, 0x1, PT ;  /* 0x00000001aa00780c */ /* 0x000fda0003f25270 */
[----:B------:R-:W1:Y:S02]  /*6d10*/  @P1 LDC.64 R8, c[0x0][0x9e8] ;  /* 0x00027a00ff081b82 */ /* 0x000e640000000a00 */
[----:B-1----:R-:W-:-:S05]  /*6d20*/  @P1 IMAD.HI.U32 R8, R168, R8, RZ ;  /* 0x00000008a8081227 */ /* 0x002fca00078e00ff */
[----:B------:R-:W-:-:S07]  /*6d30*/  @P1 SHF.R.U32.HI R168, RZ, R9, R8 ;  /* 0x00000009ffa81219 */ /* 0x000fce0000011608 */
.L_x_1254:
[----:B------:R-:W-:Y:S05]  /*6d40*/  BSYNC B0 ;  /* 0x0000000000007941 */ /* 0x000fea0003800000 */
.L_x_1252:
[----:B------:R-:W-:-:S05]  /*6d50*/  IMAD R168, R168, R170, R159 ;  /* 0x000000aaa8a87224 */ /* 0x000fca00078e029f */
[----:B------:R-:W-:Y:S02]  /*6d60*/  VIADDMNMX R165, R168, R170, R165, PT ;  /* 0x000000aaa8a57246 */ /* 0x000fe400038001a5 */
[----:B------:R-:W-:-:S07]  /*6d70*/  VIMNMX R163, R163, R168, !PT ;  /* 0x000000a8a3a37248 */ /* 0x000fce0007fe0100 */
.L_x_1251:
[C---:B------:R-:W-:Y:S01]  /*6d80*/  ISETP.GE.AND P6, PT, R164.reuse, 0xa, PT ;  /* 0x0000000aa400780c */ /* 0x040fe20003fc6270 */
[----:B------:R-:W-:Y:S01]  /*6d90*/  UISETP.NE.AND UP0, UPT, UR61, URZ, UPT ;  /* 0x0000003f3d00728c */ /* 0x000fe2000bf05270 */
        /* <DEDUP_REMOVED lines=33> */
[----:B------:R-:W-:-:S04]  /*6fb0*/  ISETP.GT.AND P3, PT, R163, 0x19, !P4 ;  /* 0x00000019a300780c */ /* 0x000fc80006764270 */
[----:B------:R-:W-:Y:S02]  /*6fc0*/  ISETP.LT.OR P3, PT, R165, 0x1a, P3 ;  /* 0x0000001aa500780c */ /* 0x000fe40001f61670 */
        /* <DEDUP_REMOVED lines=103> */
[----:B------:R-:W-:Y:S01]  /*7640*/  IADD3 R13, -R18, R17, R13 ;  /* 0x00000011120d7210 */ /* 0x000fe20007ffe10d */
[----:B------:R-:W-:Y:S03]  /*7650*/  BSSY B0, `(.L_x_1256) ;  /* 0x0000010000007945 */ /* 0x000fe60003800000 */
[----:B------:R-:W-:-:S13]  /*7660*/  ISETP.GT.AND P6, PT, R13, -0x1, PT ;  /* 0xffffffff0d00780c */ /* 0x000fda0003fc4270 */
[----:B------:R-:W-:Y:S05]  /*7670*/  @P6 BRA `(.L_x_1257) ;  /* 0x0000000000206947 */ /* 0x000fea0003800000 */
[----:B------:R-:W-:Y:S01]  /*7680*/  IMAD.U32 R164, RZ, RZ, UR50 ;  /* 0x00000032ffa47e24 */ /* 0x000fe2000f8e00ff */
[----:B------:R-:W-:-:S04]  /*7690*/  LOP3.LUT R13, RZ, R13, RZ, 0x33, !PT ;  /* 0x0000000dff0d7212 */ /* 0x000fc800078e33ff */
[----:B------:R-:W-:-:S13]  /*76a0*/  ISETP.NE.AND P6, PT, R164, 0x1, PT ;  /* 0x00000001a400780c */ /* 0x000fda0003fc5270 */
[----:B------:R-:W0:Y:S02]  /*76b0*/  @P6 LDC.64 R8, c[0x0][0x9e8] ;  /* 0x00027a00ff086b82 */ /* 0x000e240000000a00 */
[----:B0-----:R-:W-:-:S05]  /*76c0*/  @P6 IMAD.HI.U32 R8, R13, R8, RZ ;  /* 0x000000080d086227 */ /* 0x001fca00078e00ff */
[----:B------:R-:W-:-:S04]  /*76d0*/  @P6 SHF.R.U32.HI R13, RZ, R9, R8 ;  /* 0x00000009ff0d6219 */ /* 0x000fc80000011608 */
[----:B------:R-:W-:Y:S01]  /*76e0*/  LOP3.LUT R13, RZ, R13, RZ, 0x33, !PT ;  /* 0x0000000dff0d7212 */ /* 0x000fe200078e33ff */
[----:B------:R-:W-:Y:S06]  /*76f0*/  BRA `(.L_x_1258) ;  /* 0x0000000000147947 */ /* 0x000fec0003800000 */
.L_x_1257:
[----:B------:R-:W-:-:S05]  /*7700*/  IMAD.U32 R164, RZ, RZ, UR50 ;  /* 0x00000032ffa47e24 */ /* 0x000fca000f8e00ff */
[----:B------:R-:W-:-:S13]  /*7710*/  ISETP.NE.AND P6, PT, R164, 0x1, PT ;  /* 0x00000001a400780c */ /* 0x000fda0003fc5270 */
[----:B------:R-:W0:Y:S02]  /*7720*/  @P6 LDC.64 R8, c[0x0][0x9e8] ;  /* 0x00027a00ff086b82 */ /* 0x000e240000000a00 */
[----:B0-----:R-:W-:-:S05]  /*7730*/  @P6 IMAD.HI.U32 R8, R13, R8, RZ ;  /* 0x000000080d086227 */ /* 0x001fca00078e00ff */
[----:B------:R-:W-:-:S07]  /*7740*/  @P6 SHF.R.U32.HI R13, RZ, R9, R8 ;  /* 0x00000009ff0d6219 */ /* 0x000fce0000011608 */
.L_x_1258:
[----:B------:R-:W-:Y:S05]  /*7750*/  BSYNC B0 ;  /* 0x0000000000007941 */ /* 0x000fea0003800000 */
.L_x_1256:
[----:B------:R-:W-:-:S05]  /*7760*/  IMAD R13, R13, R164, R159 ;  /* 0x000000a40d0d7224 */ /* 0x000fca00078e029f */
[----:B------:R-:W-:Y:S02]  /*7770*/  VIADDMNMX R167, R13, R164, R167, PT ;  /* 0x000000a40da77246 */ /* 0x000fe400038001a7 */
[----:B------:R-:W-:-:S07]  /*7780*/  VIMNMX R166, R166, R13, !PT ;  /* 0x0000000da6a67248 */ /* 0x000fce0007fe0100 */
.L_x_1255:
[----:B------:R-:W-:Y:S01]  /*7790*/  ISETP.GT.AND P1, PT, R166, 0x1, !P1 ;  /* 0x00000001a600780c */ /* 0x000fe20004f24270 */
[----:B------:R-:W-:Y:S01]  /*77a0*/  UMOV UR10, UR51 ;  /* 0x00000033000a7c82 */ /* 0x000fe20008000000 */
[----:B------:R-:W-:Y:S02]  /*77b0*/  FMNMX.FTZ R9, R168, R11, !PT ;  /* 0x0000000ba8097209 */ /* 0x000fe40007810000 */
[----:B------:R-:W-:Y:S02]  /*77c0*/  ISETP.LT.OR P1, PT, R167, 0x2, P1 ;  /* 0x00000002a700780c */ /* 0x000fe40000f21670 */
[----:B------:R-:W-:Y:S02]  /*77d0*/  LOP3.LUT P6, RZ, R16, 0x20000, RZ, 0xc0, !PT ;  /* 0x0002000010ff7812 */ /* 0x000fe400078cc0ff */
[----:B------:R-:W-:Y:S02]  /*77e0*/  FSEL R2, R2, -INF , !P1 ;  /* 0xff80000002027808 */ /* 0x000fe40004800000 */
[----:B------:R-:W-:-:S02]  /*77f0*/  LOP3.LUT P1, RZ, R16, 0x4, RZ, 0xc0, !PT ;  /* 0x0000000410ff7812 */ /* 0x000fc4000782c0ff */
[C---:B------:R-:W-:Y:S02]  /*7800*/  ISETP.GT.AND P2, PT, R166.reuse, 0x8, !P2 ;  /* 0x00000008a600780c */ /* 0x040fe40005744270 */
[----:B------:R-:W-:Y:S02]  /*7810*/  ISETP.GT.AND P1, PT, R166, 0x9, !P1 ;  /* 0x00000009a600780c */ /* 0x000fe40004f24270 */
[----:B------:R-:W-:Y:S02]  /*7820*/  FMNMX.FTZ R8, R14, R9, !PT ;  /* 0x000000090e087209 */ /* 0x000fe40007810000 */
[C---:B------:R-:W-:Y:S02]  /*7830*/  ISETP.LT.OR P1, PT, R167.reuse, 0xa, P1 ;  /* 0x0000000aa700780c */ /* 0x040fe40000f21670 */
[----:B------:R-:W-:Y:S02]  /*7840*/  ISETP.LT.OR P2, PT, R167, 0x9, P2 ;  /* 0x00000009a700780c */ /* 0x000fe40001741670 */
[----:B------:R-:W-:-:S02]  /*7850*/  FSEL R20, R20, -INF , !P1 ;  /* 0xff80000014147808 */ /* 0x000fc40004800000 */
[----:B------:R-:W-:Y:S02]  /*7860*/  LOP3.LUT P1, RZ, R16, 0x8, RZ, 0xc0, !PT ;  /* 0x0000000810ff7812 */ /* 0x000fe4000782c0ff */
[----:B------:R-:W-:Y:S02]  /*7870*/  FMNMX.FTZ R9, R21, R8, !PT ;  /* 0x0000000815097209 */ /* 0x000fe40007810000 */
[----:B------:R-:W-:Y:S02]  /*7880*/  ISETP.GT.AND P1, PT, R166, 0x10, !P1 ;  /* 0x00000010a600780c */ /* 0x000fe40004f24270 */
[----:B------:R-:W-:Y:S02]  /*7890*/  FSEL R15, R15, -INF , !P2 ;  /* 0xff8000000f0f7808 */ /* 0x000fe40005000000 */
[----:B------:R-:W-:Y:S02]  /*78a0*/  ISETP.LT.OR P1, PT, R167, 0x11, P1 ;  /* 0x00000011a700780c */ /* 0x000fe40000f21670 */
[----:B------:R-:W-:-:S02]  /*78b0*/  LOP3.LUT P2, RZ, R16, 0x10000, RZ, 0xc0, !PT ;  /* 0x0001000010ff7812 */ /* 0x000fc4000784c0ff */
        /* <DEDUP_REMOVED lines=51> */
[C---:B------:R-:W-:Y:S01]  /*7bf0*/  LOP3.LUT P6, RZ, R16.reuse, 0x80, RZ, 0xc0, !PT ;  /* 0x0000008010ff7812 */ /* 0x040fe200078cc0ff */
[----:B------:R-:W0:Y:S01]  /*7c00*/  SHFL.BFLY PT, R8, R9, 0x2, 0x1f ;  /* 0x0c401f0009087f89 */ /* 0x000e2200000e0000 */
[----:B------:R-:W-:Y:S02]  /*7c10*/  FSEL R137, R137, -INF , !P1 ;  /* 0xff80000089897808 */ /* 0x000fe40004800000 */
[----:B------:R-:W-:-:S02]  /*7c20*/  LOP3.LUT P1, RZ, R16, 0x800, RZ, 0xc0, !PT ;  /* 0x0000080010ff7812 */ /* 0x000fc4000782c0ff */
[----:B------:R-:W-:Y:S02]  /*7c30*/  LOP3.LUT P2, RZ, R16, 0x40, RZ, 0xc0, !PT ;  /* 0x0000004010ff7812 */ /* 0x000fe4000784c0ff */
[C---:B------:R-:W-:Y:S02]  /*7c40*/  ISETP.GT.AND P1, PT, R166.reuse, 0x31, !P1 ;  /* 0x00000031a600780c */ /* 0x040fe40004f24270 */
[C---:B------:R-:W-:Y:S02]  /*7c50*/  ISETP.GT.AND P3, PT, R166.reuse, 0x50, !P3 ;  /* 0x00000050a600780c */ /* 0x040fe40005f64270 */
[----:B------:R-:W-:Y:S02]  /*7c60*/  ISETP.LT.OR P1, PT, R167, 0x32, P1 ;  /* 0x00000032a700780c */ /* 0x000fe40000f21670 */
[----:B------:R-:W-:Y:S02]  /*7c70*/  ISETP.GT.AND P4, PT, R166, 0x51, !P4 ;  /* 0x00000051a600780c */ /* 0x000fe40006784270 */
[----:B------:R-:W-:-:S02]  /*7c80*/  FSEL R138, R138, -INF , !P1 ;  /* 0xff8000008a8a7808 */ /* 0x000fc40004800000 */
[----:B------:R-:W-:Y:S02]  /*7c90*/  LOP3.LUT P1, RZ, R16, 0x400, RZ, 0xc0, !PT ;  /* 0x0000040010ff7812 */ /* 0x000fe4000782c0ff */
[C---:B------:R-:W-:Y:S02]  /*7ca0*/  ISETP.LT.OR P3, PT, R167.reuse, 0x51, P3 ;  /* 0x00000051a700780c */ /* 0x040fe40001f61670 */
[C---:B------:R-:W-:Y:S02]  /*7cb0*/  ISETP.GT.AND P1, PT, R166.reuse, 0x38, !P1 ;  /* 0x00000038a600780c */ /* 0x040fe40004f24270 */
[----:B------:R-:W-:Y:S02]  /*7cc0*/  ISETP.GT.AND P5, PT, R166, 0x58, !P5 ;  /* 0x00000058a600780c */ /* 0x000fe40006fa4270 */
[----:B------:R-:W-:Y:S02]  /*7cd0*/  ISETP.LT.OR P1, PT, R167, 0x39, P1 ;  /* 0x00000039a700780c */ /* 0x000fe40000f21670 */
[----:B0-----:R-:W-:-:S02]  /*7ce0*/  FMNMX.FTZ R161, R9, R8, !PT ;  /* 0x0000000809a17209 */ /* 0x001fc40007810000 */
[----:B------:R-:W-:Y:S02]  /*7cf0*/  FSEL R141, R141, -INF , !P1 ;  /* 0xff8000008d8d7808 */ /* 0x000fe40004800000 */
[----:B------:R-:W-:Y:S01]  /*7d00*/  LOP3.LUT P1, RZ, R16, 0x200, RZ, 0xc0, !PT ;  /* 0x0000020010ff7812 */ /* 0x000fe2000782c0ff */
[----:B------:R-:W0:Y:S01]  /*7d10*/  SHFL.BFLY PT, R8, R161, 0x1, 0x1f ;  /* 0x0c201f00a1087f89 */ /* 0x000e2200000e0000 */
[C---:B------:R-:W-:Y:S02]  /*7d20*/  ISETP.LT.OR P4, PT, R167.reuse, 0x52, P4 ;  /* 0x00000052a700780c */ /* 0x040fe40002781670 */
[----:B------:R-:W-:Y:S02]  /*7d30*/  ISETP.GT.AND P1, PT, R166, 0x39, !P1 ;  /* 0x00000039a600780c */ /* 0x000fe40004f24270 */
[----:B------:R-:W-:Y:S02]  /*7d40*/  FSEL R152, R152, -INF , !P3 ;  /* 0xff80000098987808 */ /* 0x000fe40005800000 */
[----:B------:R-:W-:-:S02]  /*7d50*/  ISETP.LT.OR P1, PT, R167, 0x3a, P1 ;  /* 0x0000003aa700780c */ /* 0x000fc40000f21670 */
[----:B------:R-:W-:Y:S02]  /*7d60*/  ISETP.LT.OR P5, PT, R167, 0x59, P5 ;  /* 0x00000059a700780c */ /* 0x000fe40002fa1670 */
[----:B------:R-:W-:Y:S02]  /*7d70*/  FSEL R142, R142, -INF , !P1 ;  /* 0xff8000008e8e7808 */ /* 0x000fe40004800000 */
[----:B------:R-:W-:Y:S02]  /*7d80*/  LOP3.LUT P1, RZ, R16, 0x100, RZ, 0xc0, !PT ;  /* 0x0000010010ff7812 */ /* 0x000fe4000782c0ff */
[----:B------:R-:W-:Y:S02]  /*7d90*/  FSEL R154, R154, -INF , !P4 ;  /* 0xff8000009a9a7808 */ /* 0x000fe40006000000 */
[----:B------:R-:W-:Y:S02]  /*7da0*/  ISETP.GT.AND P1, PT, R166, 0x40, !P1 ;  /* 0x00000040a600780c */ /* 0x000fe40004f24270 */
[----:B------:R-:W-:-:S02]  /*7db0*/  FSEL R156, R156, -INF , !P5 ;  /* 0xff8000009c9c7808 */ /* 0x000fc40006800000 */
[----:B------:R-:W-:Y:S02]  /*7dc0*/  ISETP.LT.OR P1, PT, R167, 0x41, P1 ;  /* 0x00000041a700780c */ /* 0x000fe40000f21670 */
[----:B0-----:R-:W-:Y:S02]  /*7dd0*/  FMNMX.FTZ R8, R161, R8, !PT ;  /* 0x00000008a1087209 */ /* 0x001fe40007810000 */
[----:B------:R-:W-:Y:S02]  /*7de0*/  FSEL R145, R145, -INF , !P1 ;  /* 0xff80000091917808 */ /* 0x000fe40004800000 */
[----:B------:R-:W-:Y:S02]  /*7df0*/  ISETP.GT.AND P1, PT, R166, 0x41, !P6 ;  /* 0x00000041a600780c */ /* 0x000fe40007724270 */
[----:B------:R-:W-:Y:S02]  /*7e00*/  LOP3.LUT P6, RZ, R16, 0x2, RZ, 0xc0, !PT ;  /* 0x0000000210ff7812 */ /* 0x000fe400078cc0ff */
[----:B------:R-:W-:-:S04]  /*7e10*/  ISETP.LT.OR P1, PT, R167, 0x42, P1 ;  /* 0x00000042a700780c */ /* 0x000fc80000f21670 */
[----:B------:R-:W-:Y:S02]  /*7e20*/  FSEL R146, R146, -INF , !P1 ;  /* 0xff80000092927808 */ /* 0x000fe40004800000 */
[----:B------:R-:W-:Y:S02]  /*7e30*/  ISETP.GT.AND P1, PT, R166, 0x48, !P2 ;  /* 0x00000048a600780c */ /* 0x000fe40005724270 */
[----:B------:R-:W-:Y:S02]  /*7e40*/  LOP3.LUT P2, RZ, R16, 0x20, RZ, 0xc0, !PT ;  /* 0x0000002010ff7812 */ /* 0x000fe4000784c0ff */
[----:B------:R-:W-:Y:S02]  /*7e50*/  ISETP.LT.OR P1, PT, R167, 0x49, P1 ;  /* 0x00000049a700780c */ /* 0x000fe40000f21670 */
[----:B------:R-:W-:Y:S02]  /*7e60*/  ISETP.GT.AND P2, PT, R166, 0x49, !P2 ;  /* 0x00000049a600780c */ /* 0x000fe40005744270 */
[----:B------:R-:W-:-:S02]  /*7e70*/  FSEL R150, R150, -INF , !P1 ;  /* 0xff80000096967808 */ /* 0x000fc40004800000 */
[----:B------:R-:W-:Y:S02]  /*7e80*/  ISETP.GT.AND P1, PT, R166, RZ, !P6 ;  /* 0x000000ffa600720c */ /* 0x000fe40007724270 */
[C---:B------:R-:W-:Y:S02]  /*7e90*/  ISETP.LT.OR P2, PT, R167.reuse, 0x4a, P2 ;  /* 0x0000004aa700780c */ /* 0x040fe40001741670 */
[----:B------:R-:W-:Y:S02]  /*7ea0*/  ISETP.LT.OR P1, PT, R167, 0x1, P1 ;  /* 0x00000001a700780c */ /* 0x000fe40000f21670 */
[----:B------:R-:W-:Y:S02]  /*7eb0*/  LOP3.LUT P6, RZ, R16, 0x1, RZ, 0xc0, !PT ;  /* 0x0000000110ff7812 */ /* 0x000fe400078cc0ff */
[----:B------:R-:W-:Y:S01]  /*7ec0*/  FSEL R159, R0, -INF , !P1 ;  /* 0xff800000009f7808 */ /* 0x000fe20004800000 */
[C---:B------:R-:W-:Y:S01]  /*7ed0*/  FMUL.FTZ R0, R8.reuse, UR10 ;  /* 0x0000000a08007c20 */ /* 0x040fe20008410000 */
[----:B------:R-:W-:-:S02]  /*7ee0*/  FSETP.NEU.FTZ.AND P1, PT, R8, -INF , PT ;  /* 0xff8000000800780b */ /* 0x000fc40003f3d000 */
[----:B------:R-:W-:Y:S02]  /*7ef0*/  FMNMX.FTZ R9, R159, R12, !PT ;  /* 0x0000000c9f097209 */ /* 0x000fe40007810000 */
[----:B------:R-:W-:Y:S02]  /*7f00*/  FSEL R0, R0, RZ, P1 ;  /* 0x000000ff00007208 */ /* 0x000fe40000800000 */
[----:B------:R-:W-:-:S03]  /*7f10*/  ISETP.GT.AND P6, PT, R166, 0x59, !P6 ;  /* 0x00000059a600780c */ /* 0x000fc600077c4270 */
[--C-:B------:R-:W-:Y:S01]  /*7f20*/  FFMA.FTZ R188, R14, UR10, -R0.reuse ;  /* 0x0000000a0ebc7c23 */ /* 0x100fe20008010800 */
[----:B------:R-:W-:Y:S01]  /*7f30*/  FMNMX.FTZ R14, R2, R9, !PT ;  /* 0x00000009020e7209 */ /* 0x000fe20007810000 */
[--C-:B------:R-:W-:Y:S01]  /*7f40*/  FFMA.FTZ R161, R120, UR10, -R0.reuse ;  /* 0x0000000a78a17c23 */ /* 0x100fe20008010800 */
[----:B------:R-:W-:Y:S01]  /*7f50*/  ISETP.LT.OR P6, PT, R167, 0x5a, P6 ;  /* 0x0000005aa700780c */ /* 0x000fe200037c1670 */
[--C-:B------:R-:W-:Y:S01]  /*7f60*/  FFMA.FTZ R184, R123, UR10, -R0.reuse ;  /* 0x0000000a7bb87c23 */ /* 0x100fe20008010800 */
[----:B------:R-:W-:Y:S01]  /*7f70*/  FMNMX.FTZ R9, R15, R14, !PT ;  /* 0x0000000e0f097209 */ /* 0x000fe20007810000 */
[--C-:B------:R-:W-:Y:S01]  /*7f80*/  FFMA.FTZ R123, R124, UR10, -R0.reuse ;  /* 0x0000000a7c7b7c23 */ /* 0x100fe20008010800 */
[----:B------:R-:W-:Y:S01]  /*7f90*/  FSEL R158, R158, -INF , !P6 ;  /* 0xff8000009e9e7808 */ /* 0x000fe20007000000 */
[--C-:B------:R-:W-:Y:S01]  /*7fa0*/  FFMA.FTZ R172, R147, UR10, -R0.reuse ;  /* 0x0000000a93ac7c23 */ /* 0x100fe20008010800 */
[----:B------:R-:W-:Y:S01]  /*7fb0*/  FMNMX.FTZ R14, R20, R9, !PT ;  /* 0x00000009140e7209 */ /* 0x000fe20007810000 */
[--C-:B------:R-:W-:Y:S01]  /*7fc0*/  FFMA.FTZ R13, R168, UR10, -R0.reuse ;  /* 0x0000000aa80d7c23 */ /* 0x100fe20008010800 */
[----:B------:R-:W-:Y:S01]  /*7fd0*/  FSEL R124, R8, RZ, P1 ;  /* 0x000000ff087c7208 */ /* 0x000fe20000800000 */
[--C-:B------:R-:W-:Y:S01]  /*7fe0*/  FFMA.FTZ R190, R21, UR10, -R0.reuse ;  /* 0x0000000a15be7c23 */ /* 0x100fe20008010800 */
[----:B------:R-:W-:Y:S01]  /*7ff0*/  FMNMX.FTZ R9, R121, R14, !PT ;  /* 0x0000000e79097209 */ /* 0x000fe20007810000 */
[--C-:B------:R-:W-:Y:S01]  /*8000*/  FFMA.FTZ R186, R127, UR10, -R0.reuse ;  /* 0x0000000a7fba7c23 */ /* 0x100fe20008010800 */
[--C-:B------:R-:W-:Y:S01]  /*8010*/  FFMA.FTZ R180, R131, UR10, -R0.reuse ;  /* 0x0000000a83b47c23 */ /* 0x100fe20008010800 */
[----:B------:R-:W-:Y:S01]  /*8020*/  FADD.FTZ R124, -R124, R11 ;  /* 0x0000000b7c7c7221 */ /* 0x000fe20000010100 */
[----:B------:R-:W-:Y:S01]  /*8030*/  FMNMX.FTZ R14, R122, R9, !PT ;  /* 0x000000097a0e7209 */ /* 0x000fe20007810000 */
[--C-:B------:R-:W-:Y:S01]  /*8040*/  FFMA.FTZ R182, R135, UR10, -R0.reuse ;  /* 0x0000000a87b67c23 */ /* 0x100fe20008010800 */
[--C-:B------:R-:W-:Y:S01]  /*8050*/  FFMA.FTZ R176, R139, UR10, -R0.reuse ;  /* 0x0000000a8bb07c23 */ /* 0x100fe20008010800 */
[--C-:B------:R-:W-:Y:S01]  /*8060*/  FFMA.FTZ R178, R143, UR10, -R0.reuse ;  /* 0x0000000a8fb27c23 */ /* 0x100fe20008010800 */
        /* <DEDUP_REMOVED lines=14> */
[----:B------:R-:W-:Y:S01]  /*8150*/  FFMA.FTZ R162, R162, UR10, -R0 ;  /* 0x0000000aa2a27c23 */ /* 0x000fe20008010800 */
        /* <DEDUP_REMOVED lines=9> */
[----:B------:R-:W-:Y:S01]  /*81f0*/  MUFU.EX2 R161, R161 ;  /* 0x000000a100a17308 */ /* 0x000fe20000000800 */
[----:B------:R-:W-:Y:S02]  /*8200*/  FMNMX.FTZ R9, R145, R14, !PT ;  /* 0x0000000e91097209 */ /* 0x000fe40007810000 */
[----:B------:R-:W-:Y:S01]  /*8210*/  FSEL R14, R149, -INF , !P2 ;  /* 0xff800000950e7808 */ /* 0x000fe20005000000 */
[----:B------:R-:W-:Y:S01]  /*8220*/  FFMA.FTZ R149, R140, UR10, -R0 ;  /* 0x0000000a8c957c23 */ /* 0x000fe20008010800 */
[----:B------:R-:W-:Y:S01]  /*8230*/  FMNMX.FTZ R9, R146, R9, !PT ;  /* 0x0000000992097209 */ /* 0x000fe20007810000 */
[----:B------:R-:W-:Y:S02]  /*8240*/  FMUL.FTZ R0, R124, UR10 ;  /* 0x0000000a7c007c20 */ /* 0x000fe40008410000 */
[----:B------:R-:W-:Y:S01]  /*8250*/  MUFU.EX2 R184, R184 ;  /* 0x000000b800b87308 */ /* 0x000fe20000000800 */
[----:B------:R-:W-:-:S04]  /*8260*/  FMNMX.FTZ R9, R150, R9, !PT ;  /* 0x0000000996097209 */ /* 0x000fc80007810000 */
[----:B------:R-:W-:-:S03]  /*8270*/  FMNMX.FTZ R9, R14, R9, !PT ;  /* 0x000000090e097209 */ /* 0x000fc60007810000 */
[----:B------:R-:W0:Y:S01]  /*8280*/  MUFU.EX2 R0, R0 ;  /* 0x0000000000007308 */ /* 0x000e220000000800 */
[----:B------:R-:W-:-:S04]  /*8290*/  FMNMX.FTZ R9, R152, R9, !PT ;  /* 0x0000000998097209 */ /* 0x000fc80007810000 */
[----:B------:R-:W-:-:S03]  /*82a0*/  FMNMX.FTZ R9, R154, R9, !PT ;  /* 0x000000099a097209 */ /* 0x000fc60007810000 */
[----:B------:R-:W-:Y:S01]  /*82b0*/  MUFU.EX2 R123, R123 ;  /* 0x0000007b007b7308 */ /* 0x000fe20000000800 */
[----:B------:R-:W-:-:S04]  /*82c0*/  FMNMX.FTZ R9, R156, R9, !PT ;  /* 0x000000099c097209 */ /* 0x000fc80007810000 */
[----:B------:R-:W-:-:S03]  /*82d0*/  FMNMX.FTZ R9, R158, R9, !PT ;  /* 0x000000099e097209 */ /* 0x000fc60007810000 */
[----:B------:R-:W-:Y:S02]  /*82e0*/  MUFU.EX2 R186, R186 ;  /* 0x000000ba00ba7308 */ /* 0x000fe40000000800 */
[----:B------:R-:W1:Y:S06]  /*82f0*/  SHFL.BFLY PT, R120, R9, 0x2, 0x1f ;  /* 0x0c401f0009787f89 */ /* 0x000e6c00000e0000 */
[----:B------:R-:W-:Y:S08]  /*8300*/  MUFU.EX2 R21, R21 ;  /* 0x0000001500157308 */ /* 0x000ff00000000800 */
[----:B------:R-:W-:Y:S08]  /*8310*/  MUFU.EX2 R180, R180 ;  /* 0x000000b400b47308 */ /* 0x000ff00000000800 */
[----:B------:R-:W-:Y:S01]  /*8320*/  MUFU.EX2 R127, R127 ;  /* 0x0000007f007f7308 */ /* 0x000fe20000000800 */
[----:B-1----:R-:W-:-:S05]  /*8330*/  FMNMX.FTZ R120, R9, R120, !PT ;  /* 0x0000007809787209 */ /* 0x002fca0007810000 */
[----:B------:R-:W1:Y:S02]  /*8340*/  SHFL.BFLY PT, R9, R120, 0x1, 0x1f ;  /* 0x0c201f0078097f89 */ /* 0x000e6400000e0000 */
[----:B------:R-:W-:Y:S08]  /*8350*/  MUFU.EX2 R182, R182 ;  /* 0x000000b600b67308 */ /* 0x000ff00000000800 */
[----:B------:R-:W-:Y:S08]  /*8360*/  MUFU.EX2 R163, R163 ;  /* 0x000000a300a37308 */ /* 0x000ff00000000800 */
[----:B------:R-:W-:Y:S01]  /*8370*/  MUFU.EX2 R176, R176 ;  /* 0x000000b000b07308 */ /* 0x000fe20000000800 */
[----:B-1----:R-:W-:-:S07]  /*8380*/  FMNMX.FTZ R9, R120, R9, !PT ;  /* 0x0000000978097209 */ /* 0x002fce0007810000 */
[----:B------:R-:W-:Y:S01]  /*8390*/  MUFU.EX2 R149, R149 ;  /* 0x0000009500957308 */ /* 0x000fe20000000800 */
[C---:B------:R-:W-:Y:S01]  /*83a0*/  FSETP.NEU.FTZ.AND P1, PT, R9.reuse, -INF , PT ;  /* 0xff8000000900780b */ /* 0x040fe20003f3d000 */
[----:B------:R-:W-:-:S06]  /*83b0*/  FMUL.FTZ R147, R9, UR10 ;  /* 0x0000000a09937c20 */ /* 0x000fcc0008410000 */
[----:B------:R-:W-:Y:S01]  /*83c0*/  MUFU.EX2 R178, R178 ;  /* 0x000000b200b27308 */ /* 0x000fe20000000800 */
[----:B------:R-:W-:-:S05]  /*83d0*/  FSEL R147, R147, RZ, P1 ;  /* 0x000000ff93937208 */ /* 0x000fca0000800000 */
[--C-:B------:R-:W-:Y:S01]  /*83e0*/  FFMA.FTZ R191, R15, UR10, -R147.reuse ;  /* 0x0000000a0fbf7c23 */ /* 0x100fe20008010893 */
[----:B------:R-:W-:Y:S01]  /*83f0*/  FSEL R15, R9, RZ, P1 ;  /* 0x000000ff090f7208 */ /* 0x000fe20000800000 */
[--C-:B------:R-:W-:Y:S01]  /*8400*/  FFMA.FTZ R189, R159, UR10, -R147.reuse ;  /* 0x0000000a9fbd7c23 */ /* 0x100fe20008010893 */
[--C-:B------:R-:W-:Y:S01]  /*8410*/  FFMA.FTZ R128, R2, UR10, -R147.reuse ;  /* 0x0000000a02807c23 */ /* 0x100fe20008010893 */
[--C-:B------:R-:W-:Y:S01]  /*8420*/  FFMA.FTZ R124, R20, UR10, -R147.reuse ;  /* 0x0000000a147c7c23 */ /* 0x100fe20008010893 */
[--C-:B------:R-:W-:Y:S01]  /*8430*/  FFMA.FTZ R185, R121, UR10, -R147.reuse ;  /* 0x0000000a79b97c23 */ /* 0x100fe20008010893 */
[----:B------:R-:W-:Y:S01]  /*8440*/  FADD.FTZ R15, -R15, R12 ;  /* 0x0000000c0f0f7221 */ /* 0x000fe20000010100 */
[----:B------:R-:W-:Y:S01]  /*8450*/  MUFU.EX2 R191, R191 ;  /* 0x000000bf00bf7308 */ /* 0x000fe20000000800 */
[----:B------:R-:W-:Y:S01]  /*8460*/  FFMA.FTZ R122, R122, UR10, -R147 ;  /* 0x0000000a7a7a7c23 */ /* 0x000fe20008010893 */
[----:B0-----:R-:W-:Y:S01]  /*8470*/  FFMA.FTZ R121, R0, R6, R13 ;  /* 0x0000000600797223 */ /* 0x001fe2000001000d */
[----:B------:R-:W-:Y:S01]  /*8480*/  FMUL.FTZ R15, R15, UR10 ;  /* 0x0000000a0f0f7c20 */ /* 0x000fe20008410000 */
[--C-:B------:R-:W-:Y:S01]  /*8490*/  FFMA.FTZ R187, R125, UR10, -R147.reuse ;  /* 0x0000000a7dbb7c23 */ /* 0x100fe20008010893 */
[----:B------:R-:W-:Y:S01]  /*84a0*/  FFMA.FTZ R120, R126, UR10, -R147 ;  /* 0x0000000a7e787c23 */ /* 0x000fe20008010893 */
[----:B------:R-:W-:Y:S01]  /*84b0*/  FADD.FTZ R121, R188, R121 ;  /* 0x00000079bc797221 */ /* 0x000fe20000010000 */
[--C-:B------:R-:W-:Y:S01]  /*84c0*/  FFMA.FTZ R181, R129, UR10, -R147.reuse ;  /* 0x0000000a81b57c23 */ /* 0x100fe20008010893 */
[----:B------:R-:W-:Y:S01]  /*84d0*/  MUFU.EX2 R189, R189 ;  /* 0x000000bd00bd7308 */ /* 0x000fe20000000800 */
[----:B------:R-:W-:Y:S01]  /*84e0*/  FFMA.FTZ R20, R130, UR10, -R147 ;  /* 0x0000000a82147c23 */ /* 0x000fe20008010893 */
[----:B------:R-:W-:Y:S01]  /*84f0*/  FADD.FTZ R12, R190, R121 ;  /* 0x00000079be0c7221 */ /* 0x000fe20000010000 */
[--C-:B------:R-:W-:Y:S01]  /*8500*/  FFMA.FTZ R183, R133, UR10, -R147.reuse ;  /* 0x0000000a85b77c23 */ /* 0x100fe20008010893 */
[--C-:B------:R-:W-:Y:S01]  /*8510*/  FFMA.FTZ R134, R134, UR10, -R147.reuse ;  /* 0x0000000a86867c23 */ /* 0x100fe20008010893 */
[--C-:B------:R-:W-:Y:S01]  /*8520*/  FFMA.FTZ R177, R137, UR10, -R147.reuse ;  /* 0x0000000a89b17c23 */ /* 0x100fe20008010893 */
[--C-:B------:R-:W-:Y:S01]  /*8530*/  FFMA.FTZ R132, R138, UR10, -R147.reuse ;  /* 0x0000000a8a847c23 */ /* 0x100fe20008010893 */
[--C-:B------:R-:W-:Y:S01]  /*8540*/  FFMA.FTZ R179, R141, UR10, -R147.reuse ;  /* 0x0000000a8db37c23 */ /* 0x100fe20008010893 */
[----:B------:R0:W1:Y:S01]  /*8550*/  MUFU.EX2 R2, R15 ;  /* 0x0000000f00027308 */ /* 0x0000620000000800 */
[--C-:B------:R-:W-:Y:S01]  /*8560*/  FFMA.FTZ R130, R142, UR10, -R147.reuse ;  /* 0x0000000a8e827c23 */ /* 0x100fe20008010893 */
[--C-:B------:R-:W-:Y:S01]  /*8570*/  FFMA.FTZ R173, R145, UR10, -R147.reuse ;  /* 0x0000000a91ad7c23 */ /* 0x100fe20008010893 */
[--C-:B------:R-:W-:Y:S01]  /*8580*/  FFMA.FTZ R126, R146, UR10, -R147.reuse ;  /* 0x0000000a927e7c23 */ /* 0x100fe20008010893 */
[--C-:B------:R-:W-:Y:S01]  /*8590*/  FFMA.FTZ R175, R150, UR10, -R147.reuse ;  /* 0x0000000a96af7c23 */ /* 0x100fe20008010893 */
[--C-:B------:R-:W-:Y:S01]  /*85a0*/  FFMA.FTZ R14, R14, UR10, -R147.reuse ;  /* 0x0000000a0e0e7c23 */ /* 0x100fe20008010893 */
[--C-:B------:R-:W-:Y:S01]  /*85b0*/  FFMA.FTZ R169, R152, UR10, -R147.reuse ;  /* 0x0000000a98a97c23 */ /* 0x100fe20008010893 */
[----:B------:R-:W-:Y:S01]  /*85c0*/  FFMA.FTZ R171, R156, UR10, -R147 ;  /* 0x0000000a9cab7c23 */ /* 0x000fe20008010893 */
[----:B------:R-:W2:Y:S01]  /*85d0*/  MUFU.EX2 R128, R128 ;  /* 0x0000008000807308 */ /* 0x000ea20000000800 */
[----:B0-----:R-:W-:-:S04]  /*85e0*/  FADD.FTZ R15, R161, R12 ;  /* 0x0000000ca10f7221 */ /* 0x001fc80000010000 */
[----:B------:R-:W-:-:S03]  /*85f0*/  FADD.FTZ R12, R184, R15 ;  /* 0x0000000fb80c7221 */ /* 0x000fc60000010000 */
[----:B------:R-:W0:Y:S01]  /*8600*/  MUFU.EX2 R124, R124 ;  /* 0x0000007c007c7308 */ /* 0x000e220000000800 */
[----:B-1----:R-:W-:Y:S01]  /*8610*/  FFMA.FTZ R3, R2, R3, R189 ;  /* 0x0000000302037223 */ /* 0x002fe200000100bd */
[----:B------:R-:W-:-:S04]  /*8620*/  FADD.FTZ R15, R123, R12 ;  /* 0x0000000c7b0f7221 */ /* 0x000fc80000010000 */
[----:B------:R-:W-:Y:S02]  /*8630*/  FADD.FTZ R12, R186, R15 ;  /* 0x0000000fba0c7221 */ /* 0x000fe40000010000 */
[----:B------:R-:W1:Y:S01]  /*8640*/  MUFU.EX2 R185, R185 ;  /* 0x000000b900b97308 */ /* 0x000e620000000800 */
[----:B--2---:R-:W-:Y:S01]  /*8650*/  FADD.FTZ R6, R128, R3 ;  /* 0x0000000380067221 */ /* 0x004fe20000010000 */
[----:B------:R-:W-:-:S03]  /*8660*/  FADD.FTZ R15, R21, R12 ;  /* 0x0000000c150f7221 */ /* 0x000fc60000010000 */
[----:B------:R-:W-:Y:S01]  /*8670*/  FADD.FTZ R3, R191, R6 ;  /* 0x00000006bf037221 */ /* 0x000fe20000010000 */
        /* <DEDUP_REMOVED lines=11> */
[----:B------:R-:W-:Y:S01]  /*8730*/  FADD.FTZ R15, R149, R12 ;  /* 0x0000000c950f7221 */ /* 0x000fe20000010000 */
[----:B------:R-:W-:-:S03]  /*8740*/  FFMA.FTZ R12, R154, UR10, -R147 ;  /* 0x0000000a9a0c7c23 */ /* 0x000fc60008010893 */
[----:B------:R-:W-:Y:S02]  /*8750*/  FADD.FTZ R136, R178, R15 ;  /* 0x0000000fb2887221 */ /* 0x000fe40000010000 */
        /* <DEDUP_REMOVED lines=27> */
[----:B-1----:R-:W-:Y:S01]  /*8910*/  FADD.FTZ R15, R139, R136 ;  /* 0x000000888b0f7221 */ /* 0x002fe20000010000 */
[----:B------:R-:W-:-:S06]  /*8920*/  FFMA.FTZ R136, R158, UR10, -R147 ;  /* 0x0000000a9e887c23 */ /* 0x000fcc0008010893 */
        /* <DEDUP_REMOVED lines=26> */
.L_x_1259:
        /* <DEDUP_REMOVED lines=35> */
.L_x_1241:
[----:B------:R-:W-:Y:S01]  /*8d00*/  R2UR UR5, R22 ;  /* 0x00000000160572ca */ /* 0x000fe200000e0000 */
[----:B------:R-:W-:Y:S01]  /*8d10*/  UISETP.NE.AND UP0, UPT, UR61, URZ, UPT ;  /* 0x0000003f3d00728c */ /* 0x000fe2000bf05270 */
[----:B------:R-:W-:Y:S02]  /*8d20*/  R2UR UR4, R23 ;  /* 0x00000000170472ca */ /* 0x000fe400000e0000 */
[----:B------:R-:W-:-:S03]  /*8d30*/  IADD3 R11, R17, 0x1, -R18 ;  /* 0x00000001110b7810 */ /* 0x000fc60007ffe812 */
[----:B------:R-:W-:Y:S02]  /*8d40*/  PLOP3.LUT P1, PT, PT, PT, UP0, 0x40, 0x0 ;  /* 0x000000000000781c */ /* 0x000fe40003f2e808 */
[----:B------:R-:W-:-:S04]  /*8d50*/  R2UR UR7, R11 ;  /* 0x000000000b0772ca */ /* 0x000fc800000e0000 */
[----:B------:R-:W-:Y:S02]  /*8d60*/  UISETP.NE.AND UP1, UPT, UR5, URZ, UPT ;  /* 0x0000003f0500728c */ /* 0x000fe4000bf25270 */
[----:B------:R-:W-:-:S09]  /*8d70*/  UIADD3 UR6, UR4, 0x7f, URZ ;  /* 0x0000007f04067890 */ /* 0x000fd2000fffe03f */
[----:B------:R-:W-:Y:S01]  /*8d80*/  @UP1 ULDC UR4, c[0x0][0x44c] ;  /* 0x0001130000041ab9 */ /* 0x000fe20000000800 */
[----:B------:R-:W-:Y:S01]  /*8d90*/  @UP1 ULDC UR14, c[0x0][0x450] ;  /* 0x00011400000e1ab9 */ /* 0x000fe20000000800 */
[----:B------:R-:W-:-:S04]  /*8da0*/  UIMAD.WIDE.U32 UR4, UR6, UR4, URZ ;  /* 0x00000004060472a5 */ /* 0x000fc8000f8e003f */
[----:B------:R-:W-:-:S04]  /*8db0*/  @UP1 USHF.R.U32.HI UR6, URZ, UR14, UR5 ;  /* 0x0000000e3f061299 */ /* 0x000fc80008011605 */
[----:B------:R-:W-:-:S04]  /*8dc0*/  UIADD3 UR6, UR7, UR6, URZ ;  /* 0x0000000607067290 */ /* 0x000fc8000fffe03f */
[----:B------:R-:W-:Y:S01]  /*8dd0*/  UIADD3 UR11, UR6, -UR11, URZ ;  /* 0x8000000b060b7290 */ /* 0x000fe2000fffe03f */
[----:B------:R-:W-:Y:S11]  /*8de0*/  @P1 BRA `(.L_x_1261) ;  /* 0x0000000000501947 */ /* 0x000ff60003800000 */
[----:B------:R-:W-:Y:S02]  /*8df0*/  UMOV UR14, UR6 ;  /* 0x00000006000e7c82 */ /* 0x000fe40008000000 */
        /* <DEDUP_REMOVED lines=11> */
.L_x_1262:
[----:B------:R-:W-:Y:S02]  /*8eb0*/  ULDC UR15, c[0x0][0x9e4] ;  /* 0x00027900000f7ab9 */ /* 0x000fe40000000800 */
[----:B------:R-:W-:-:S11]  /*8ec0*/  UISETP.NE.AND UP0, UPT, UR15, 0x1, UPT ;  /* 0x000000010f00788c */ /* 0x000fd6000bf05270 */
[----:B------:R-:W-:Y:S02]  /*8ed0*/  @UP0 ULDC.64 UR4, c[0x0][0x9e8] ;  /* 0x00027a0000040ab9 */ /* 0x000fe40000000a00 */
[----:B------:R-:W-:-:S04]  /*8ee0*/  UIMAD.WIDE.U32 UR6, UR14, UR4, URZ ;  /* 0x000000040e0672a5 */ /* 0x000fc8000f8e003f */
[----:B------:R-:W-:-:S12]  /*8ef0*/  @UP0 USHF.R.U32.HI UR14, URZ, UR5, UR7 ;  /* 0x000000053f0e0299 */ /* 0x000fd80008011607 */
.L_x_1263:
[----:B------:R-:W-:-:S04]  /*8f00*/  UIMAD UR14, UR14, UR15, URZ ;  /* 0x0000000f0e0e72a4 */ /* 0x000fc8000f8e023f */
[----:B------:R-:W-:-:S04]  /*8f10*/  UISETP.LT.AND UP0, UPT, UR11, UR14, UPT ;  /* 0x0000000e0b00728c */ /* 0x000fc8000bf01270 */
[----:B------:R-:W-:-:S12]  /*8f20*/  USEL UR11, UR11, UR14, !UP0 ;  /* 0x0000000e0b0b7287 */ /* 0x000fd8000c000000 */
.L_x_1261:
        /* <DEDUP_REMOVED lines=13> */
[----:B------:R-:W-:Y:S01]  /*9000*/  ULDC UR5, c[0x0][0x9d8] ;  /* 0x0002760000057ab9 */ /* 0x000fe20000000800 */
[----:B------:R-:W-:-:S05]  /*9010*/  ULDC UR50, c[0x0][0x988] ;  /* 0x0002620000327ab9 */ /* 0x000fca0000000800 */
.L_x_1275:
[----:B------:R-:W-:-:S04]  /*9020*/  UISETP.NE.AND UP0, UPT, UR4, 0x1, UPT ;  /* 0x000000010400788c */ /* 0x000fc8000bf05270 */
[----:B------:R-:W-:-:S04]  /*9030*/  USEL UR39, URZ, 0x1, UP0 ;  /* 0x000000013f277887 */ /* 0x000fc80008000000 */
[----:B------:R-:W-:Y:S01]  /*9040*/  ULOP3.LUT UR39, UR46, UR39, URZ, 0x3c, !UPT ;  /* 0x000000272e277292 */ /* 0x000fe2000f8e3c3f */
[----:B------:R-:W-:Y:S11]  /*9050*/  @!P0 BRA `(.L_x_1265) ;  /* 0x0000000000048947 */ /* 0x000ff60003800000 */
[----:B------:R-:W-:Y:S01]  /*9060*/  BPT.TRAP 0x1 ;  /* 0x000000040000795c */ /* 0x000fe20000300000 */
.L_x_1265:
        /* <DEDUP_REMOVED lines=9> */
.L_x_1266:
[----:B-1----:R-:W-:Y:S05]  /*9100*/  @P1 BRA `(.L_x_1267) ;  /* 0x0000000000081947 */ /* 0x002fea0003800000 */
[----:B------:R-:W1:Y:S02]  /*9110*/  SYNCS.PHASECHK.TRANS64.TRYWAIT P1, [UR6+0x30830], R8 ;  /* 0x03083008ff0075a7 */ /* 0x000e640008020146 */
[----:B-1----:R-:W-:Y:S05]  /*9120*/  @!P1 BRA `(.L_x_1268) ;  /* 0x0000011000909947 */ /* 0x002fea0003800000 */
.L_x_1267:
        /* <DEDUP_REMOVED lines=170> */
.L_x_1269:
[----:B------:R-:W-:Y:S01]  /*9bd0*/  ULEA UR7, UR4, UR60, 0x3 ;  /* 0x0000003c04077291 */ /* 0x000fe2000f8e183f */
[----:B------:R-:W-:-:S05]  /*9be0*/  IMAD.U32 R0, RZ, RZ, UR46 ;  /* 0x0000002eff007e24 */ /* 0x000fca000f8e00ff */
[----:B------:R-:W-:-:S04]  /*9bf0*/  SHF.L.U32 R0, R0, 0x1f, RZ ;  /* 0x0000001f00007819 */ /* 0x000fc800000006ff */
[----:B------:R2:W3:Y:S01]  /*9c00*/  SYNCS.PHASECHK.TRANS64.TRYWAIT P1, [UR7+0x30850], R0 ;  /* 0x03085000ff0075a7 */ /* 0x0004e20008020147 */
[----:B------:R-:W-:Y:S05]  /*9c10*/  @!P0 BRA `(.L_x_1270) ;  /* 0x0000000000048947 */ /* 0x000fea0003800000 */
[----:B------:R-:W-:Y:S01]  /*9c20*/  BPT.TRAP 0x1 ;  /* 0x000000040000795c */ /* 0x000fe20000300000 */
.L_x_1270:
[----:B---3--:R-:W-:Y:S05]  /*9c30*/  @P1 BRA `(.L_x_1271) ;  /* 0x0000000000081947 */ /* 0x008fea0003800000 */
[----:B------:R-:W3:Y:S02]  /*9c40*/  SYNCS.PHASECHK.TRANS64.TRYWAIT P1, [UR7+0x30850], R0 ;  /* 0x03085000ff0075a7 */ /* 0x000ee40008020147 */
[----:B---3--:R-:W-:Y:S05]  /*9c50*/  @!P1 BRA `(.L_x_1272) ;  /* 0x0000010400dc9947 */ /* 0x008fea0003800000 */
.L_x_1271:
        /* <DEDUP_REMOVED lines=37> */
.L_x_1273:
        /* <DEDUP_REMOVED lines=23> */
[----:B--23--:R-:W-:Y:S01]  /*a020*/  FMNMX.FTZ R0, R14, R11, !PT ;  /* 0x0000000b0e007209 */ /* 0x00cfe20007810000 */
[----:B------:R-:W-:Y:S01]  /*a030*/  FMUL.FTZ R148, R155, UR5 ;  /* 0x000000059b947c20 */ /* 0x000fe20008410000 */
[----:B------:R-:W-:Y:S01]  /*a040*/  FMUL.FTZ R133, R138, UR5 ;  /* 0x000000058a857c20 */ /* 0x000fe20008410000 */
[----:B------:R-:W-:Y:S01]  /*a050*/  FMUL.FTZ R132, R137, UR5 ;  /* 0x0000000589847c20 */ /* 0x000fe20008410000 */
[----:B------:R-:W-:Y:S01]  /*a060*/  FMUL.FTZ R134, R139, UR5 ;  /* 0x000000058b867c20 */ /* 0x000fe20008410000 */
[----:B------:R-:W-:Y:S01]  /*a070*/  FMUL.FTZ R137, R142, UR5 ;  /* 0x000000058e897c20 */ /* 0x000fe20008410000 */
[----:B------:R-:W-:Y:S01]  /*a080*/  FMUL.FTZ R136, R141, UR5 ;  /* 0x000000058d887c20 */ /* 0x000fe20008410000 */
[----:B------:R-:W2:Y:S01]  /*a090*/  MUFU.TANH R20, R20 ;  /* 0x0000001400147308 */ /* 0x000ea20000002400 */
        /* <DEDUP_REMOVED lines=8> */
[----:B----4-:R-:W-:Y:S01]  /*a120*/  FMNMX.FTZ R0, R13, R0, !PT ;  /* 0x000000000d007209 */ /* 0x010fe20007810000 */
[----:B------:R-:W-:Y:S01]  /*a130*/  FMUL.FTZ R152, R159, UR5 ;  /* 0x000000059f987c20 */ /* 0x000fe20008410000 */
[----:B------:R-:W-:Y:S01]  /*a140*/  FMUL.FTZ R143, R150, UR5 ;  /* 0x00000005968f7c20 */ /* 0x000fe20008410000 */
[----:B------:R-:W-:Y:S01]  /*a150*/  FMUL.FTZ R144, R151, UR5 ;  /* 0x0000000597907c20 */ /* 0x000fe20008410000 */
[----:B------:R-:W-:Y:S01]  /*a160*/  FMUL.FTZ R147, R154, UR5 ;  /* 0x000000059a937c20 */ /* 0x000fe20008410000 */
[----:B------:R-:W-:Y:S01]  /*a170*/  FMUL.FTZ R150, R153, UR5 ;  /* 0x0000000599967c20 */ /* 0x000fe20008410000 */
[----:B------:R-:W-:Y:S01]  /*a180*/  FMUL.FTZ R153, R156, UR5 ;  /* 0x000000059c997c20 */ /* 0x000fe20008410000 */
[----:B------:R-:W3:Y:S01]  /*a190*/  MUFU.TANH R121, R121 ;  /* 0x0000007900797308 */ /* 0x000ee20000002400 */
        /* <DEDUP_REMOVED lines=9> */
[----:B------:R-:W-:Y:S01]  /*a230*/  UMOV UR10, UR50 ;  /* 0x00000032000a7c82 */ /* 0x000fe20008000000 */
[----:B------:R-:W1:Y:S01]  /*a240*/  S2UR UR4, SR_CgaCtaId ;  /* 0x00000000000479c3 */ /* 0x000e620000008800 */
[----:B------:R-:W-:-:S04]  /*a250*/  UIADD3 UR6, UR6, 0x30840, URZ ;  /* 0x0003084006067890 */ /* 0x000fc8000fffe03f */
[----:B------:R-:W4:Y:S01]  /*a260*/  MUFU.TANH R122, R122 ;  /* 0x0000007a007a7308 */ /* 0x000f220000002400 */
[----:B---3--:R-:W-:-:S07]  /*a270*/  FMNMX.FTZ R155, R121, R2, !PT ;  /* 0x00000002799b7209 */ /* 0x008fce0007810000 */
[----:B------:R-:W3:Y:S01]  /*a280*/  MUFU.TANH R123, R123 ;  /* 0x0000007b007b7308 */ /* 0x000ee20000002400 */
[----:B--2---:R-:W-:-:S07]  /*a290*/  FMNMX.FTZ R0, R120, R9, !PT ;  /* 0x0000000978007209 */ /* 0x004fce0007810000 */
[----:B------:R-:W2:Y:S01]  /*a2a0*/  MUFU.TANH R125, R125 ;  /* 0x0000007d007d7308 */ /* 0x000ea20000002400 */
[----:B----4-:R-:W-:Y:S01]  /*a2b0*/  FMNMX.FTZ R2, R122, R155, !PT ;  /* 0x0000009b7a027209 */ /* 0x010fe20007810000 */
[----:B-1----:R-:W-:-:S06]  /*a2c0*/  UPRMT UR6, UR4, 0x654, UR6 ;  /* 0x0000065404067896 */ /* 0x002fcc0008000006 */
[----:B------:R-:W1:Y:S01]  /*a2d0*/  MUFU.TANH R124, R124 ;  /* 0x0000007c007c7308 */ /* 0x000e620000002400 */
[----:B---3--:R-:W-:Y:S02]  /*a2e0*/  FMNMX.FTZ R9, R123, R0, !PT ;  /* 0x000000007b097209 */ /* 0x008fe40007810000 */
[----:B------:R-:W-:Y:S05]  /*a2f0*/  SYNCS.ARRIVE.TRANS64.RED.A1T0 RZ, [UR6], RZ ;  /* 0x000000ffffff79a7 */ /* 0x000fea0008100406 */
[----:B------:R-:W3:Y:S01]  /*a300*/  MUFU.TANH R126, R126 ;  /* 0x0000007e007e7308 */ /* 0x000ee20000002400 */
[----:B--2---:R-:W-:-:S07]  /*a310*/  FMNMX.FTZ R155, R125, R2, !PT ;  /* 0x000000027d9b7209 */ /* 0x004fce0007810000 */
[----:B------:R-:W2:Y:S01]  /*a320*/  MUFU.TANH R127, R127 ;  /* 0x0000007f007f7308 */ /* 0x000ea20000002400 */
[----:B-1----:R-:W-:-:S07]  /*a330*/  FMNMX.FTZ R0, R124, R9, !PT ;  /* 0x000000097c007209 */ /* 0x002fce0007810000 */
[----:B------:R-:W1:Y:S01]  /*a340*/  MUFU.TANH R129, R129 ;  /* 0x0000008100817308 */ /* 0x000e620000002400 */
[----:B---3--:R-:W-:-:S07]  /*a350*/  FMNMX.FTZ R2, R126, R155, !PT ;  /* 0x0000009b7e027209 */ /* 0x008fce0007810000 */
[----:B------:R-:W3:Y:S01]  /*a360*/  MUFU.TANH R128, R128 ;  /* 0x0000008000807308 */ /* 0x000ee20000002400 */
[----:B--2---:R-:W-:-:S07]  /*a370*/  FMNMX.FTZ R9, R127, R0, !PT ;  /* 0x000000007f097209 */ /* 0x004fce0007810000 */
[----:B------:R-:W2:Y:S01]  /*a380*/  MUFU.TANH R130, R130 ;  /* 0x0000008200827308 */ /* 0x000ea20000002400 */
[----:B-1----:R-:W-:-:S07]  /*a390*/  FMNMX.FTZ R155, R129, R2, !PT ;  /* 0x00000002819b7209 */ /* 0x002fce0007810000 */
[----:B------:R-:W1:Y:S01]  /*a3a0*/  MUFU.TANH R131, R131 ;  /* 0x0000008300837308 */ /* 0x000e620000002400 */
[----:B---3--:R-:W-:-:S07]  /*a3b0*/  FMNMX.FTZ R0, R128, R9, !PT ;  /* 0x0000000980007209 */ /* 0x008fce0007810000 */
[----:B------:R-:W3:Y:S01]  /*a3c0*/  MUFU.TANH R133, R133 ;  /* 0x0000008500857308 */ /* 0x000ee20000002400 */
[----:B--2---:R-:W-:Y:S01]  /*a3d0*/  FMNMX.FTZ R2, R130, R155, !PT ;  /* 0x0000009b82027209 */ /* 0x004fe20007810000 */
[----:B------:R-:W-:Y:S01]  /*a3e0*/  FMUL.FTZ R155, R162, UR5 ;  /* 0x00000005a29b7c20 */ /* 0x000fe20008410000 */
[----:B------:R-:W-:-:S05]  /*a3f0*/  FMUL.FTZ R162, R167, UR5 ;  /* 0x00000005a7a27c20 */ /* 0x000fca0008410000 */
        /* <DEDUP_REMOVED lines=15> */
[----:B---3--:R-:W-:Y:S01]  /*a4f0*/  FMNMX.FTZ R2, R138, R159, !PT ;  /* 0x0000009f8a027209 */ /* 0x008fe20007810000 */
[----:B------:R-:W-:-:S06]  /*a500*/  FMUL.FTZ R159, R164, UR5 ;  /* 0x00000005a49f7c20 */ /* 0x000fcc0008410000 */
        /* <DEDUP_REMOVED lines=15> */
[----:B-1----:R-:W-:Y:S01]  /*a600*/  FMNMX.FTZ R2, R144, R161, !PT ;  /* 0x000000a190027209 */ /* 0x002fe20007810000 */
[----:B------:R-:W-:-:S06]  /*a610*/  FMUL.FTZ R161, R166, UR5 ;  /* 0x00000005a6a17c20 */ /* 0x000fcc0008410000 */
        /* <DEDUP_REMOVED lines=27> */
[----:B--2---:R-:W-:Y:S02]  /*a7d0*/  FMNMX.FTZ R163, R161, R0, !PT ;  /* 0x00000000a1a37209 */ /* 0x004fe40007810000 */
[----:B-1----:R-:W-:-:S05]  /*a7e0*/  FMNMX.FTZ R0, R160, R9, !PT ;  /* 0x00000009a0007209 */ /* 0x002fca0007810000 */
[----:B------:R-:W1:Y:S01]  /*a7f0*/  SHFL.BFLY PT, R9, R0, 0x2, 0x1f ;  /* 0x0c401f0000097f89 */ /* 0x000e6200000e0000 */
[----:B---3--:R-:W-:-:S05]  /*a800*/  FMNMX.FTZ R163, R162, R163, !PT ;  /* 0x000000a3a2a37209 */ /* 0x008fca0007810000 */
[----:B0-----:R-:W0:Y:S01]  /*a810*/  SHFL.BFLY PT, R8, R163, 0x2, 0x1f ;  /* 0x0c401f00a3087f89 */ /* 0x001e2200000e0000 */
[----:B-1----:R-:W-:-:S05]  /*a820*/  FMNMX.FTZ R2, R0, R9, !PT ;  /* 0x0000000900027209 */ /* 0x002fca0007810000 */
[----:B------:R-:W1:Y:S01]  /*a830*/  SHFL.BFLY PT, R9, R2, 0x1, 0x1f ;  /* 0x0c201f0002097f89 */ /* 0x000e6200000e0000 */
[----:B0-----:R-:W-:-:S05]  /*a840*/  FMNMX.FTZ R164, R163, R8, !PT ;  /* 0x00000008a3a47209 */ /* 0x001fca0007810000 */
[----:B------:R-:W0:Y:S01]  /*a850*/  SHFL.BFLY PT, R165, R164, 0x1, 0x1f ;  /* 0x0c201f00a4a57f89 */ /* 0x000e2200000e0000 */
[----:B-1----:R-:W-:-:S05]  /*a860*/  FMNMX.FTZ R8, R2, R9, !PT ;  /* 0x0000000902087209 */ /* 0x002fca0007810000 */
[----:B------:R-:W-:Y:S01]  /*a870*/  FADD.FTZ R11, -R8, R11 ;  /* 0x0000000b080b7221 */ /* 0x000fe20000010100 */
[----:B0-----:R-:W-:-:S03]  /*a880*/  FMNMX.FTZ R9, R164, R165, !PT ;  /* 0x000000a5a4097209 */ /* 0x001fc60007810000 */
[----:B------:R-:W-:Y:S02]  /*a890*/  FMUL.FTZ R165, R11, UR10 ;  /* 0x0000000a0ba57c20 */ /* 0x000fe40008410000 */
[----:B------:R-:W-:Y:S02]  /*a8a0*/  FADD.FTZ R11, -R9, R12 ;  /* 0x0000000c090b7221 */ /* 0x000fe40000010100 */
[----:B------:R0:W-:Y:S02]  /*a8b0*/  MUFU.EX2 R0, R165 ;  /* 0x000000a500007308 */ /* 0x0001e40000000800 */
[----:B------:R-:W-:Y:S01]  /*a8c0*/  FMUL.FTZ R12, R11, UR10 ;  /* 0x0000000a0b0c7c20 */ /* 0x000fe20008410000 */
[----:B------:R-:W-:-:S04]  /*a8d0*/  FMUL.FTZ R11, R8, UR10 ;  /* 0x0000000a080b7c20 */ /* 0x000fc80008410000 */
[--C-:B------:R-:W-:Y:S01]  /*a8e0*/  FFMA.FTZ R171, R120, UR10, -R11.reuse ;  /* 0x0000000a78ab7c23 */ /* 0x100fe2000801080b */
[----:B------:R-:W-:Y:S01]  /*a8f0*/  FMUL.FTZ R120, R9, UR10 ;  /* 0x0000000a09787c20 */ /* 0x000fe20008410000 */
        /* <DEDUP_REMOVED lines=14> */
[----:B------:R-:W1:Y:S01]  /*a9e0*/  MUFU.EX2 R163, R163 ;  /* 0x000000a300a37308 */ /* 0x000e620000000800 */
[--C-:B------:R-:W-:Y:S01]  /*a9f0*/  FFMA.FTZ R182, R135, UR10, -R11.reuse ;  /* 0x0000000a87b67c23 */ /* 0x100fe2000801080b */
[--C-:B------:R-:W-:Y:S01]  /*aa00*/  FFMA.FTZ R135, R136, UR10, -R11.reuse ;  /* 0x0000000a88877c23 */ /* 0x100fe2000801080b */
[--C-:B------:R-:W-:Y:S01]  /*aa10*/  FFMA.FTZ R169, R124, UR10, -R11.reuse ;  /* 0x0000000a7ca97c23 */ /* 0x100fe2000801080b */
[--C-:B------:R-:W-:Y:S01]  /*aa20*/  FFMA.FTZ R136, R126, UR10, -R120.reuse ;  /* 0x0000000a7e887c23 */ /* 0x100fe20008010878 */
[--C-:B------:R-:W-:Y:S01]  /*aa30*/  FFMA.FTZ R187, R129, UR10, -R120.reuse ;  /* 0x0000000a81bb7c23 */ /* 0x100fe20008010878 */
[--C-:B0-----:R-:W-:Y:S01]  /*aa40*/  FFMA.FTZ R165, R132, UR10, -R11.reuse ;  /* 0x0000000a84a57c23 */ /* 0x101fe2000801080b */
        /* <DEDUP_REMOVED lines=13> */
[--C-:B------:R-:W-:Y:S01]  /*ab20*/  FFMA.FTZ R179, R143, UR10, -R120.reuse ;  /* 0x0000000a8fb37c23 */ /* 0x100fe20008010878 */
[--C-:B------:R-:W-:Y:S01]  /*ab30*/  FFMA.FTZ R124, R144, UR10, -R120.reuse ;  /* 0x0000000a907c7c23 */ /* 0x100fe20008010878 */
[----:B------:R-:W-:Y:S01]  /*ab40*/  FFMA.FTZ R172, R149, UR10, -R11 ;  /* 0x0000000a95ac7c23 */ /* 0x000fe2000801080b */
[--C-:B------:R-:W-:Y:S01]  /*ab50*/  FFMA.FTZ R173, R147, UR10, -R120.reuse ;  /* 0x0000000a93ad7c23 */ /* 0x100fe20008010878 */
[----:B------:R-:W1:Y:S01]  /*ab60*/  MUFU.EX2 R146, R146 ;  /* 0x0000009200927308 */ /* 0x000e620000000800 */
[----:B0-----:R-:W-:Y:S01]  /*ab70*/  FFMA.FTZ R3, R2, R3, R189 ;  /* 0x0000000302037223 */ /* 0x001fe200000100bd */
[--C-:B------:R-:W-:Y:S01]  /*ab80*/  FFMA.FTZ R123, R150, UR10, -R11.reuse ;  /* 0x0000000a967b7c23 */ /* 0x100fe2000801080b */
[--C-:B------:R-:W-:Y:S01]  /*ab90*/  FFMA.FTZ R122, R148, UR10, -R120.reuse ;  /* 0x0000000a947a7c23 */ /* 0x100fe20008010878 */
[--C-:B------:R-:W-:Y:S01]  /*aba0*/  FFMA.FTZ R174, R153, UR10, -R11.reuse ;  /* 0x0000000a99ae7c23 */ /* 0x100fe2000801080b */
[--C-:B------:R-:W-:Y:S01]  /*abb0*/  FFMA.FTZ R175, R151, UR10, -R120.reuse ;  /* 0x0000000a97af7c23 */ /* 0x100fe20008010878 */
[----:B------:R-:W-:Y:S01]  /*abc0*/  FFMA.FTZ R21, R154, UR10, -R11 ;  /* 0x0000000a9a157c23 */ /* 0x000fe2000801080b */
[----:B------:R-:W-:Y:S01]  /*abd0*/  FFMA.FTZ R20, R152, UR10, -R120 ;  /* 0x0000000a98147c23 */ /* 0x000fe20008010878 */
[----:B------:R-:W0:Y:S01]  /*abe0*/  MUFU.EX2 R190, R190 ;  /* 0x000000be00be7308 */ /* 0x000e220000000800 */
[----:B--2---:R-:W-:Y:S01]  /*abf0*/  FADD.FTZ R15, R188, R15 ;  /* 0x0000000fbc0f7221 */ /* 0x004fe20000010000 */
[--C-:B------:R-:W-:Y:S01]  /*ac00*/  FFMA.FTZ R168, R156, UR10, -R11.reuse ;  /* 0x0000000a9ca87c23 */ /* 0x100fe2000801080b */
[--C-:B------:R-:W-:Y:S01]  /*ac10*/  FFMA.FTZ R13, R157, UR10, -R11.reuse ;  /* 0x0000000a9d0d7c23 */ /* 0x100fe2000801080b */
[--C-:B------:R-:W-:Y:S01]  /*ac20*/  FFMA.FTZ R170, R159, UR10, -R11.reuse ;  /* 0x0000000a9faa7c23 */ /* 0x100fe2000801080b */
[----:B------:R-:W-:-:S03]  /*ac30*/  FFMA.FTZ R11, R160, UR10, -R11 ;  /* 0x0000000aa00b7c23 */ /* 0x000fc6000801080b */
        /* <DEDUP_REMOVED lines=44> */
[----:B-1----:R-:W-:Y:S01]  /*af00*/  FADD.FTZ R14, R176, R15 ;  /* 0x0000000fb00e7221 */ /* 0x002fe20000010000 */
[----:B------:R-:W-:-:S06]  /*af10*/  FFMA.FTZ R15, R158, UR10, -R120 ;  /* 0x0000000a9e0f7c23 */ /* 0x000fcc0008010878 */
        /* <DEDUP_REMOVED lines=16> */
[----:B--2---:R-:W-:Y:S01]  /*b020*/  FADD.FTZ R134, R172, R121 ;  /* 0x00000079ac867221 */ /* 0x004fe20000010000 */
[----:B------:R-:W-:-:S06]  /*b030*/  FFMA.FTZ R121, R162, UR10, -R120 ;  /* 0x0000000aa2797c23 */ /* 0x000fcc0008010878 */
        /* <DEDUP_REMOVED lines=26> */
[----:B0-----:R-:W-:-:S03]  /*b1e0*/  FADD.FTZ R6, R11, R6 ;  /* 0x000000060b067221 */ /* 0x001fc60000010000 */
[----:B--2---:R-:W-:Y:S01]  /*b1f0*/  FADD.FTZ R3, R121, R120 ;  /* 0x0000007879037221 */ /* 0x004fe20000010000 */
[----:B------:R-:W-:Y:S06]  /*b200*/  @!P0 BRA `(.L_x_1274) ;  /* 0x0000000000048947 */ /* 0x000fec0003800000 */
[----:B------:R-:W-:Y:S01]  /*b210*/  BPT.TRAP 0x1 ;  /* 0x000000040000795c */ /* 0x000fe20000300000 */
.L_x_1274:
[----:B------:R-:W0:Y:S01]  /*b220*/  S2UR UR4, SR_CgaCtaId ;  /* 0x00000000000479c3 */ /* 0x000e220000008800 */
[----:B------:R-:W-:Y:S01]  /*b230*/  UIADD3 UR7, UR7, 0x30860, URZ ;  /* 0x0003086007077890 */ /* 0x000fe2000fffe03f */
[C---:B------:R-:W-:Y:S01]  /*b240*/  ISETP.GT.AND P1, PT, R10.reuse, UR47, PT ;  /* 0x0000002f0a007c0c */ /* 0x040fe2000bf24270 */
[----:B------:R-:W-:Y:S01]  /*b250*/  UMOV UR46, UR39 ;  /* 0x00000027002e7c82 */ /* 0x000fe20008000000 */
[----:B------:R-:W-:Y:S01]  /*b260*/  F2FP.BF16.F32.PACK_AB R184, R169, R184 ;  /* 0x000000b8a9b8723e */ /* 0x000fe200000010ff */
[----:B------:R-:W-:Y:S01]  /*b270*/  VIADD R10, R10, 0xffffffff ;  /* 0xffffffff0a0a7836 */ /* 0x000fe20000000000 */
[----:B------:R-:W-:Y:S02]  /*b280*/  F2FP.BF16.F32.PACK_AB R190, R171, R190 ;  /* 0x000000beabbe723e */ /* 0x000fe400000010ff */
        /* <DEDUP_REMOVED lines=28> */
.L_x_1264:
[----:B------:R-:W-:-:S13]  /*b450*/  R2UR UR4, R193 ;  /* 0x00000000c10472ca */ /* 0x000fda00000e0000 */
[----:B------:R-:W-:-:S13]  /*b460*/  ISETP.GE.AND P1, PT, R10, UR4, PT ;  /* 0x000000040a007c0c */ /* 0x000fda000bf26270 */
[----:B------:R-:W-:Y:S05]  /*b470*/  @!P1 BRA `(.L_x_1276) ;  /* 0x0000003400ec9947 */ /* 0x000fea0003800000 */
[----:B------:R-:W-:Y:S01]  /*b480*/  IMAD.MOV.U32 R11, RZ, RZ, R9 ;  /* 0x000000ffff0b7224 */ /* 0x000fe200078e0009 */
[----:B------:R-:W-:Y:S01]  /*b490*/  UMOV UR46, UR39 ;  /* 0x00000027002e7c82 */ /* 0x000fe20008000000 */
[----:B------:R-:W-:Y:S01]  /*b4a0*/  IMAD.MOV.U32 R12, RZ, RZ, R8 ;  /* 0x000000ffff0c7224 */ /* 0x000fe200078e0008 */
[----:B------:R-:W-:Y:S01]  /*b4b0*/  UMOV UR4, UR38 ;  /* 0x0000002600047c82 */ /* 0x000fe20008000000 */
[----:B------:R-:W-:Y:S01]  /*b4c0*/  ULDC UR47, c[0x0][0x9e4] ;  /* 0x00027900002f7ab9 */ /* 0x000fe20000000800 */
[----:B------:R-:W-:Y:S01]  /*b4d0*/  ULDC UR50, c[0x0][0x9dc] ;  /* 0x0002770000327ab9 */ /* 0x000fe20000000800 */
[----:B------:R-:W-:Y:S01]  /*b4e0*/  ULDC UR5, c[0x0][0x9d8] ;  /* 0x0002760000057ab9 */ /* 0x000fe20000000800 */
[----:B------:R-:W-:Y:S01]  /*b4f0*/  ULDC UR51, c[0x0][0x988] ;  /* 0x0002620000337ab9 */ /* 0x000fe20000000800 */
[----:B------:R-:W-:-:S05]  /*b500*/  ULDC UR54, c[0x0][0x9e0] ;  /* 0x0002780000367ab9 */ /* 0x000fca0000000800 */
.L_x_1295:
[----:B------:R-:W-:-:S04]  /*b510*/  UISETP.NE.AND UP0, UPT, UR4, 0x1, UPT ;  /* 0x000000010400788c */ /* 0x000fc8000bf05270 */
[----:B------:R-:W-:-:S04]  /*b520*/  USEL UR39, URZ, 0x1, UP0 ;  /* 0x000000013f277887 */ /* 0x000fc80008000000 */
[----:B------:R-:W-:Y:S01]  /*b530*/  ULOP3.LUT UR39, UR46, UR39, URZ, 0x3c, !UPT ;  /* 0x000000272e277292 */ /* 0x000fe2000f8e3c3f */
[----:B------:R-:W-:Y:S11]  /*b540*/  @!P0 BRA `(.L_x_1277) ;  /* 0x0000000000048947 */ /* 0x000ff60003800000 */
[----:B------:R-:W-:Y:S01]  /*b550*/  BPT.TRAP 0x1 ;  /* 0x000000040000795c */ /* 0x000fe20000300000 */
.L_x_1277:
        /* <DEDUP_REMOVED lines=9> */
.L_x_1278:
[----:B-1----:R-:W-:Y:S05]  /*b5f0*/  @P1 BRA `(.L_x_1279) ;  /* 0x0000000000081947 */ /* 0x002fea0003800000 */
[----:B------:R-:W1:Y:S02]  /*b600*/  SYNCS.PHASECHK.TRANS64.TRYWAIT P1, [UR6+0x30830], R8 ;  /* 0x03083008ff0075a7 */ /* 0x000e640008020146 */
[----:B-1----:R-:W-:Y:S05]  /*b610*/  @!P1 BRA `(.L_x_1280) ;  /* 0x000000ec00849947 */ /* 0x002fea0003800000 */
.L_x_1279:
        /* <DEDUP_REMOVED lines=170> */
.L_x_1281:
[----:B------:R-:W-:Y:S01]  /*c0c0*/  ULEA UR7, UR4, UR60, 0x3 ;  /* 0x0000003c04077291 */ /* 0x000fe2000f8e183f */
[----:B------:R-:W-:-:S05]  /*c0d0*/  IMAD.U32 R0, RZ, RZ, UR46 ;  /* 0x0000002eff007e24 */ /* 0x000fca000f8e00ff */
[----:B------:R-:W-:-:S04]  /*c0e0*/  SHF.L.U32 R0, R0, 0x1f, RZ ;  /* 0x0000001f00007819 */ /* 0x000fc800000006ff */
[----:B------:R2:W3:Y:S01]  /*c0f0*/  SYNCS.PHASECHK.TRANS64.TRYWAIT P1, [UR7+0x30850], R0 ;  /* 0x03085000ff0075a7 */ /* 0x0004e20008020147 */
[----:B------:R-:W-:Y:S05]  /*c100*/  @!P0 BRA `(.L_x_1282) ;  /* 0x0000000000048947 */ /* 0x000fea0003800000 */
[----:B------:R-:W-:Y:S01]  /*c110*/  BPT.TRAP 0x1 ;  /* 0x000000040000795c */ /* 0x000fe20000300000 */
.L_x_1282:
[----:B---3--:R-:W-:Y:S05]  /*c120*/  @P1 BRA `(.L_x_1283) ;  /* 0x0000000000081947 */ /* 0x008fea0003800000 */
[----:B------:R-:W3:Y:S02]  /*c130*/  SYNCS.PHASECHK.TRANS64.TRYWAIT P1, [UR7+0x30850], R0 ;  /* 0x03085000ff0075a7 */ /* 0x000ee40008020147 */
[----:B---3--:R-:W-:Y:S05]  /*c140*/  @!P1 BRA `(.L_x_1284) ;  /* 0x000000e000d09947 */ /* 0x008fea0003800000 */
.L_x_1283:
        /* <DEDUP_REMOVED lines=37> */
.L_x_1285:
        /* <DEDUP_REMOVED lines=68> */
[----:B------:R-:W-:Y:S01]  /*c7e0*/  ULOP3.LUT UR4, URZ, UR50, URZ, 0x33, !UPT ;  /* 0x000000323f047292 */ /* 0x000fe2000f8e333f */
[----:B------:R-:W-:-:S03]  /*c7f0*/  IADD3 R8, -R18, R8, R17 ;  /* 0x0000000812087210 */ /* 0x000fc60007ffe111 */
[----:B------:R-:W2:Y:S02]  /*c800*/  MUFU.TANH R14, R14 ;  /* 0x0000000e000e7308 */ /* 0x000ea40000002400 */
[C---:B------:R-:W-:Y:S01]  /*c810*/  VIADD R167, R8.reuse, UR54 ;  /* 0x0000003608a77c36 */ /* 0x040fe20008000000 */
[----:B------:R-:W-:Y:S01]  /*c820*/  SYNCS.ARRIVE.TRANS64.RED.A1T0 RZ, [UR6], RZ ;  /* 0x000000ffffff79a7 */ /* 0x000fe20008100406 */
[----:B------:R-:W-:Y:S02]  /*c830*/  VIADD R166, R8, UR4 ;  /* 0x0000000408a67c36 */ /* 0x000fe40008000000 */
        /* <DEDUP_REMOVED lines=61> */
.L_x_1288:
[----:B------:R-:W-:-:S05]  /*cc10*/  IMAD.U32 R170, RZ, RZ, UR47 ;  /* 0x0000002fffaa7e24 */ /* 0x000fca000f8e00ff */
[----:B------:R-:W-:-:S13]  /*cc20*/  ISETP.NE.AND P1, PT, R170, 0x1, PT ;  /* 0x00000001aa00780c */ /* 0x000fda0003f25270 */
[----:B------:R-:W1:Y:S02]  /*cc30*/  @P1 LDC.64 R8, c[0x0][0x9e8] ;  /* 0x00027a00ff081b82 */ /* 0x000e640000000a00 */
[----:B-1----:R-:W-:-:S05]  /*cc40*/  @P1 IMAD.HI.U32 R8, R168, R8, RZ ;  /* 0x00000008a8081227 */ /* 0x002fca00078e00ff */
[----:B------:R-:W-:-:S07]  /*cc50*/  @P1 SHF.R.U32.HI R168, RZ, R9, R8 ;  /* 0x00000009ffa81219 */ /* 0x000fce0000011608 */
.L_x_1289:
[----:B------:R-:W-:Y:S05]  /*cc60*/  BSYNC B0 ;  /* 0x0000000000007941 */ /* 0x000fea0003800000 */
.L_x_1287:
[----:B------:R-:W-:-:S05]  /*cc70*/  IMAD R168, R168, R170, R159 ;  /* 0x000000aaa8a87224 */ /* 0x000fca00078e029f */
[----:B------:R-:W-:Y:S02]  /*cc80*/  VIADDMNMX R165, R168, R170, R165, PT ;  /* 0x000000aaa8a57246 */ /* 0x000fe400038001a5 */
[----:B------:R-:W-:-:S07]  /*cc90*/  VIMNMX R163, R163, R168, !PT ;  /* 0x000000a8a3a37248 */ /* 0x000fce0007fe0100 */
.L_x_1286:
[C---:B------:R-:W-:Y:S01]  /*cca0*/  ISETP.GE.AND P6, PT, R164.reuse, 0xa, PT ;  /* 0x0000000aa400780c */ /* 0x040fe20003fc6270 */
[----:B------:R-:W1:Y:S01]  /*ccb0*/  SHFL.IDX PT, R161, R161, 0x1, 0x1c1f ;  /* 0x003c1f00a1a17f89 */ /* 0x000e6200000e0000 */
[C---:B------:R-:W-:Y:S01]  /*ccc0*/  ISETP.GE.AND P1, PT, R164.reuse, 0x2, PT ;  /* 0x00000002a400780c */ /* 0x040fe20003f26270 */
[----:B------:R-:W-:Y:S01]  /*ccd0*/  UISETP.NE.AND UP0, UPT, UR61, URZ, UPT ;  /* 0x0000003f3d00728c */ /* 0x000fe2000bf05270 */
        /* <DEDUP_REMOVED lines=10> */
[----:B------:R-:W-:Y:S01]  /*cd80*/  FSEL R21, R21, -INF , !P3 ;  /* 0xff80000015157808 */ /* 0x000fe20005800000 */
[--C-:B-1----:R-:W-:Y:S01]  /*cd90*/  IMAD.IADD R167, R167, 0x1, R161.reuse ;  /* 0x00000001a7a77824 */ /* 0x102fe200078e02a1 */
[C---:B------:R-:W-:Y:S01]  /*cda0*/  ISETP.GT.AND P4, PT, R163.reuse, 0x9, !P6 ;  /* 0x00000009a300780c */ /* 0x040fe20007784270 */
[----:B------:R-:W-:Y:S01]  /*cdb0*/  IMAD.IADD R166, R166, 0x1, R161 ;  /* 0x00000001a6a67824 */ /* 0x000fe200078e02a1 */
        /* <DEDUP_REMOVED lines=115> */
[----:B------:R-:W-:-:S13]  /*d4f0*/  ISETP.GE.AND P6, PT, R164, 0x5a, PT ;  /* 0x0000005aa400780c */ /* 0x000fda0003fc6270 */
[----:B------:R-:W-:Y:S02]  /*d500*/  @P6 LOP3.LUT R16, R16, 0x1, RZ, 0xfc, !PT ;  /* 0x0000000110106812 */ /* 0x000fe400078efcff */
        /* <DEDUP_REMOVED lines=17> */
.L_x_1292:
[----:B------:R-:W-:-:S05]  /*d620*/  IMAD.U32 R164, RZ, RZ, UR47 ;  /* 0x0000002fffa47e24 */ /* 0x000fca000f8e00ff */
[----:B------:R-:W-:-:S13]  /*d630*/  ISETP.NE.AND P6, PT, R164, 0x1, PT ;  /* 0x00000001a400780c */ /* 0x000fda0003fc5270 */
[----:B------:R-:W0:Y:S02]  /*d640*/  @P6 LDC.64 R8, c[0x0][0x9e8] ;  /* 0x00027a00ff086b82 */ /* 0x000e240000000a00 */
[----:B0-----:R-:W-:-:S05]  /*d650*/  @P6 IMAD.HI.U32 R8, R161, R8, RZ ;  /* 0x00000008a1086227 */ /* 0x001fca00078e00ff */
[----:B------:R-:W-:-:S07]  /*d660*/  @P6 SHF.R.U32.HI R161, RZ, R9, R8 ;  /* 0x00000009ffa16219 */ /* 0x000fce0000011608 */
.L_x_1293:
[----:B------:R-:W-:Y:S05]  /*d670*/  BSYNC B0 ;  /* 0x0000000000007941 */ /* 0x000fea0003800000 */
.L_x_1291:
[----:B------:R-:W-:-:S05]  /*d680*/  IMAD R159, R161, R164, R159 ;  /* 0x000000a4a19f7224 */ /* 0x000fca00078e029f */
[----:B------:R-:W-:Y:S02]  /*d690*/  VIADDMNMX R167, R159, R164, R167, PT ;  /* 0x000000a49fa77246 */ /* 0x000fe400038001a7 */
[----:B------:R-:W-:-:S07]  /*d6a0*/  VIMNMX R166, R166, R159, !PT ;  /* 0x0000009fa6a67248 */ /* 0x000fce0007fe0100 */
.L_x_1290:
        /* <DEDUP_REMOVED lines=155> */
[----:B------:R-:W-:Y:S01]  /*e060*/  FFMA.FTZ R162, R162, UR10, -R0 ;  /* 0x0000000aa2a27c23 */ /* 0x000fe20008010800 */
        /* <DEDUP_REMOVED lines=9> */
[----:B------:R-:W-:Y:S02]  /*e100*/  MUFU.EX2 R159, R159 ;  /* 0x0000009f009f7308 */ /* 0x000fe40000000800 */
[----:B------:R-:W-:Y:S02]  /*e110*/  FMNMX.FTZ R9, R145, R14, !PT ;  /* 0x0000000e91097209 */ /* 0x000fe40007810000 */
[----:B------:R-:W-:Y:S01]  /*e120*/  FSEL R14, R149, -INF , !P2 ;  /* 0xff800000950e7808 */ /* 0x000fe20005000000 */
[----:B------:R-:W-:Y:S01]  /*e130*/  FFMA.FTZ R149, R140, UR10, -R0 ;  /* 0x0000000a8c957c23 */ /* 0x000fe20008010800 */
[----:B------:R-:W-:Y:S01]  /*e140*/  FMNMX.FTZ R9, R146, R9, !PT ;  /* 0x0000000992097209 */ /* 0x000fe20007810000 */
[----:B------:R-:W-:Y:S01]  /*e150*/  FADD.FTZ R0, -R147, R12 ;  /* 0x0000000c93007221 */ /* 0x000fe20000010100 */
[----:B------:R-:W-:Y:S02]  /*e160*/  MUFU.EX2 R184, R184 ;  /* 0x000000b800b87308 */ /* 0x000fe40000000800 */
[----:B------:R-:W-:Y:S01]  /*e170*/  FMNMX.FTZ R9, R150, R9, !PT ;  /* 0x0000000996097209 */ /* 0x000fe20007810000 */
[----:B------:R-:W-:-:S03]  /*e180*/  FMUL.FTZ R0, R0, UR10 ;  /* 0x0000000a00007c20 */ /* 0x000fc60008410000 */
[----:B------:R-:W-:Y:S02]  /*e190*/  FMNMX.FTZ R9, R14, R9, !PT ;  /* 0x000000090e097209 */ /* 0x000fe40007810000 */
[----:B------:R-:W-:Y:S02]  /*e1a0*/  MUFU.EX2 R123, R123 ;  /* 0x0000007b007b7308 */ /* 0x000fe40000000800 */
[----:B------:R-:W-:-:S04]  /*e1b0*/  FMNMX.FTZ R9, R152, R9, !PT ;  /* 0x0000000998097209 */ /* 0x000fc80007810000 */
[----:B------:R-:W-:Y:S02]  /*e1c0*/  FMNMX.FTZ R9, R154, R9, !PT ;  /* 0x000000099a097209 */ /* 0x000fe40007810000 */
[----:B------:R-:W0:Y:S02]  /*e1d0*/  MUFU.EX2 R0, R0 ;  /* 0x0000000000007308 */ /* 0x000e240000000800 */
[----:B------:R-:W-:-:S04]  /*e1e0*/  FMNMX.FTZ R9, R156, R9, !PT ;  /* 0x000000099c097209 */ /* 0x000fc80007810000 */
[----:B------:R-:W-:Y:S02]  /*e1f0*/  FMNMX.FTZ R9, R158, R9, !PT ;  /* 0x000000099e097209 */ /* 0x000fe40007810000 */
[----:B------:R-:W1:Y:S03]  /*e200*/  MUFU.EX2 R186, R186 ;  /* 0x000000ba00ba7308 */ /* 0x000e660000000800 */
[----:B------:R-:W2:Y:S05]  /*e210*/  SHFL.BFLY PT, R120, R9, 0x2, 0x1f ;  /* 0x0c401f0009787f89 */ /* 0x000eaa00000e0000 */
[----:B------:R-:W3:Y:S08]  /*e220*/  MUFU.EX2 R21, R21 ;  /* 0x0000001500157308 */ /* 0x000ef00000000800 */
[----:B------:R-:W-:Y:S08]  /*e230*/  MUFU.EX2 R180, R180 ;  /* 0x000000b400b47308 */ /* 0x000ff00000000800 */
[----:B------:R-:W-:Y:S01]  /*e240*/  MUFU.EX2 R127, R127 ;  /* 0x0000007f007f7308 */ /* 0x000fe20000000800 */
[----:B--2---:R-:W-:-:S05]  /*e250*/  FMNMX.FTZ R120, R9, R120, !PT ;  /* 0x0000007809787209 */ /* 0x004fca0007810000 */
[----:B------:R-:W2:Y:S02]  /*e260*/  SHFL.BFLY PT, R9, R120, 0x1, 0x1f ;  /* 0x0c201f0078097f89 */ /* 0x000ea400000e0000 */
[----:B------:R-:W-:Y:S08]  /*e270*/  MUFU.EX2 R182, R182 ;  /* 0x000000b600b67308 */ /* 0x000ff00000000800 */
[----:B------:R-:W-:Y:S08]  /*e280*/  MUFU.EX2 R161, R161 ;  /* 0x000000a100a17308 */ /* 0x000ff00000000800 */
[----:B------:R-:W-:Y:S01]  /*e290*/  MUFU.EX2 R176, R176 ;  /* 0x000000b000b07308 */ /* 0x000fe20000000800 */
[----:B--2---:R-:W-:-:S07]  /*e2a0*/  FMNMX.FTZ R9, R120, R9, !PT ;  /* 0x0000000978097209 */ /* 0x004fce0007810000 */
        /* <DEDUP_REMOVED lines=10> */
[----:B------:R-:W-:Y:S01]  /*e350*/  FFMA.FTZ R185, R121, UR10, -R151 ;  /* 0x0000000a79b97c23 */ /* 0x000fe20008010897 */
        /* <DEDUP_REMOVED lines=15> */
[----:B------:R-:W-:Y:S01]  /*e450*/  FADD.FTZ R11, R159, R122 ;  /* 0x0000007a9f0b7221 */ /* 0x000fe20000010000 */
[--C-:B------:R-:W-:Y:S01]  /*e460*/  FFMA.FTZ R132, R138, UR10, -R151.reuse ;  /* 0x0000000a8a847c23 */ /* 0x100fe20008010897 */
[----:B------:R-:W0:Y:S01]  /*e470*/  MUFU.EX2 R2, R2 ;  /* 0x0000000200027308 */ /* 0x000e220000000800 */
[----:B------:R-:W-:Y:S01]  /*e480*/  FFMA.FTZ R179, R141, UR10, -R151 ;  /* 0x0000000a8db37c23 */ /* 0x000fe20008010897 */
[----:B------:R-:W-:Y:S01]  /*e490*/  FADD.FTZ R122, R184, R11 ;  /* 0x0000000bb87a7221 */ /* 0x000fe20000010000 */
[--C-:B------:R-:W-:Y:S01]  /*e4a0*/  FFMA.FTZ R130, R142, UR10, -R151.reuse ;  /* 0x0000000a8e827c23 */ /* 0x100fe20008010897 */
[--C-:B------:R-:W-:Y:S01]  /*e4b0*/  FFMA.FTZ R173, R145, UR10, -R151.reuse ;  /* 0x0000000a91ad7c23 */ /* 0x100fe20008010897 */
[--C-:B------:R-:W-:Y:S01]  /*e4c0*/  FFMA.FTZ R126, R146, UR10, -R151.reuse ;  /* 0x0000000a927e7c23 */ /* 0x100fe20008010897 */
[----:B------:R-:W-:Y:S01]  /*e4d0*/  FADD.FTZ R11, R123, R122 ;  /* 0x0000007a7b0b7221 */ /* 0x000fe20000010000 */
[--C-:B------:R-:W-:Y:S01]  /*e4e0*/  FFMA.FTZ R175, R150, UR10, -R151.reuse ;  /* 0x0000000a96af7c23 */ /* 0x100fe20008010897 */
[----:B------:R-:W2:Y:S01]  /*e4f0*/  MUFU.EX2 R191, R191 ;  /* 0x000000bf00bf7308 */ /* 0x000ea20000000800 */
[----:B------:R-:W-:Y:S01]  /*e500*/  FFMA.FTZ R169, R152, UR10, -R151 ;  /* 0x0000000a98a97c23 */ /* 0x000fe20008010897 */
[----:B-1----:R-:W-:Y:S01]  /*e510*/  FADD.FTZ R122, R186, R11 ;  /* 0x0000000bba7a7221 */ /* 0x002fe20000010000 */
[----:B------:R-:W-:-:S03]  /*e520*/  FFMA.FTZ R171, R156, UR10, -R151 ;  /* 0x0000000a9cab7c23 */ /* 0x000fc60008010897 */
[----:B---3--:R-:W-:Y:S02]  /*e530*/  FADD.FTZ R11, R21, R122 ;  /* 0x0000007a150b7221 */ /* 0x008fe40000010000 */
[----:B------:R-:W1:Y:S01]  /*e540*/  MUFU.EX2 R124, R124 ;  /* 0x0000007c007c7308 */ /* 0x000e620000000800 */
[----:B0-----:R-:W-:Y:S01]  /*e550*/  FFMA.FTZ R3, R2, R3, R189 ;  /* 0x0000000302037223 */ /* 0x001fe200000100bd */
[----:B------:R-:W-:-:S03]  /*e560*/  FADD.FTZ R122, R180, R11 ;  /* 0x0000000bb47a7221 */ /* 0x000fc60000010000 */
[----:B------:R-:W-:Y:S01]  /*e570*/  FADD.FTZ R6, R128, R3 ;  /* 0x0000000380067221 */ /* 0x000fe20000010000 */
[----:B------:R-:W-:Y:S01]  /*e580*/  FADD.FTZ R11, R127, R122 ;  /* 0x0000007a7f0b7221 */ /* 0x000fe20000010000 */
[----:B------:R-:W-:Y:S01]  /*e590*/  FFMA.FTZ R122, R14, UR10, -R151 ;  /* 0x0000000a0e7a7c23 */ /* 0x000fe20008010897 */
[----:B------:R-:W0:Y:S01]  /*e5a0*/  MUFU.EX2 R185, R185 ;  /* 0x000000b900b97308 */ /* 0x000e220000000800 */
[----:B--2---:R-:W-:Y:S01]  /*e5b0*/  FADD.FTZ R3, R191, R6 ;  /* 0x00000006bf037221 */ /* 0x004fe20000010000 */
[----:B------:R-:W-:-:S04]  /*e5c0*/  FADD.FTZ R14, R182, R11 ;  /* 0x0000000bb60e7221 */ /* 0x000fc80000010000 */
[----:B------:R-:W-:Y:S02]  /*e5d0*/  FADD.FTZ R11, R161, R14 ;  /* 0x0000000ea10b7221 */ /* 0x000fe40000010000 */
[----:B------:R-:W2:Y:S01]  /*e5e0*/  MUFU.EX2 R120, R120 ;  /* 0x0000007800787308 */ /* 0x000ea20000000800 */
[----:B-1----:R-:W-:Y:S01]  /*e5f0*/  FADD.FTZ R6, R124, R3 ;  /* 0x000000037c067221 */ /* 0x002fe20000010000 */
[----:B------:R-:W-:-:S04]  /*e600*/  FADD.FTZ R14, R176, R11 ;  /* 0x0000000bb00e7221 */ /* 0x000fc80000010000 */
[----:B------:R-:W-:Y:S01]  /*e610*/  FADD.FTZ R11, R149, R14 ;  /* 0x0000000e950b7221 */ /* 0x000fe20000010000 */
[----:B------:R-:W-:Y:S01]  /*e620*/  FFMA.FTZ R14, R154, UR10, -R151 ;  /* 0x0000000a9a0e7c23 */ /* 0x000fe20008010897 */
[----:B------:R-:W1:Y:S01]  /*e630*/  MUFU.EX2 R187, R187 ;  /* 0x000000bb00bb7308 */ /* 0x000e620000000800 */
[----:B0-----:R-:W-:Y:S01]  /*e640*/  FADD.FTZ R3, R185, R6 ;  /* 0x00000006b9037221 */ /* 0x001fe20000010000 */
[----:B------:R-:W-:-:S06]  /*e650*/  FADD.FTZ R136, R178, R11 ;  /* 0x0000000bb2887221 */ /* 0x000fcc0000010000 */
        /* <DEDUP_REMOVED lines=57> */
.L_x_1294:
[----:B------:R-:W0:Y:S01]  /*e9f0*/  S2UR UR6, SR_CgaCtaId ;  /* 0x00000000000679c3 */ /* 0x000e220000008800 */
[----:B------:R-:W-:Y:S01]  /*ea00*/  R2UR UR4, R193 ;  /* 0x00000000c10472ca */ /* 0x000fe200000e0000 */
[----:B------:R-:W-:Y:S01]  /*ea10*/  UIADD3 UR7, UR7, 0x30860, URZ ;  /* 0x0003086007077890 */ /* 0x000fe2000fffe03f */
[----:B------:R-:W-:Y:S01]  /*ea20*/  F2FP.BF16.F32.PACK_AB R181, R12, R181 ;  /* 0x000000b50cb5723e */ /* 0x000fe200000010ff */
[----:B------:R-:W-:Y:S01]  /*ea30*/  UMOV UR46, UR39 ;  /* 0x00000027002e7c82 */ /* 0x000fe20008000000 */
[----:B------:R-:W-:Y:S01]  /*ea40*/  F2FP.BF16.F32.PACK_AB R188, R188, R13 ;  /* 0x0000000dbcbc723e */ /* 0x000fe200000010ff */
[----:B------:R-:W-:Y:S01]  /*ea50*/  IMAD.MOV.U32 R11, RZ, RZ, R9 ;  /* 0x000000ffff0b7224 */ /* 0x000fe200078e0009 */
[----:B------:R-:W-:Y:S01]  /*ea60*/  F2FP.BF16.F32.PACK_AB R189, R128, R189 ;  /* 0x000000bd80bd723e */ /* 0x000fe200000010ff */
[----:B------:R-:W-:Y:S01]  /*ea70*/  IMAD.MOV.U32 R12, RZ, RZ, R8 ;  /* 0x000000ffff0c7224 */ /* 0x000fe200078e0008 */
[----:B------:R-:W-:Y:S02]  /*ea80*/  F2FP.BF16.F32.PACK_AB R190, R159, R190 ;  /* 0x000000be9fbe723e */ /* 0x000fe400000010ff */
[----:B------:R-:W-:-:S02]  /*ea90*/  F2FP.BF16.F32.PACK_AB R191, R124, R191 ;  /* 0x000000bf7cbf723e */ /* 0x000fc400000010ff */
[----:B------:R-:W-:Y:S02]  /*eaa0*/  F2FP.BF16.F32.PACK_AB R184, R123, R184 ;  /* 0x000000b87bb8723e */ /* 0x000fe400000010ff */
[----:B------:R-:W-:Y:S01]  /*eab0*/  ISETP.GT.AND P1, PT, R10, UR4, PT ;  /* 0x000000040a007c0c */ /* 0x000fe2000bf24270 */
[----:B------:R-:W-:Y:S01]  /*eac0*/  UMOV UR4, UR38 ;  /* 0x0000002600047c82 */ /* 0x000fe20008000000 */
[----:B------:R-:W-:Y:S01]  /*ead0*/  F2FP.BF16.F32.PACK_AB R185, R120, R185 ;  /* 0x000000b978b9723e */ /* 0x000fe200000010ff */
[----:B------:R-:W-:Y:S01]  /*eae0*/  VIADD R10, R10, 0xffffffff ;  /* 0xffffffff0a0a7836 */ /* 0x000fe20000000000 */
        /* <DEDUP_REMOVED lines=20> */
.L_x_1276:
        /* <DEDUP_REMOVED lines=99> */
.L_x_1296:
[----:B------:R-:W-:Y:S01]  /*f260*/  ULEA UR5, UR38, UR60, 0x3 ;  /* 0x0000003c26057291 */ /* 0x000fe2000f8e183f */
[----:B------:R-:W-:-:S05]  /*f270*/  IMAD.U32 R0, RZ, RZ, UR39 ;  /* 0x00000027ff007e24 */ /* 0x000fca000f8e00ff */
[----:B------:R-:W-:-:S04]  /*f280*/  SHF.L.U32 R0, R0, 0x1f, RZ ;  /* 0x0000001f00007819 */ /* 0x000fc800000006ff */
[----:B------:R0:W1:Y:S01]  /*f290*/  SYNCS.PHASECHK.TRANS64.TRYWAIT P1, [UR5+0x30850], R0 ;  /* 0x03085000ff0075a7 */ /* 0x0000620008020145 */
[----:B------:R-:W-:Y:S05]  /*f2a0*/  @!P0 BRA `(.L_x_1297) ;  /* 0x0000000000048947 */ /* 0x000fea0003800000 */
[----:B------:R-:W-:Y:S01]  /*f2b0*/  BPT.TRAP 0x1 ;  /* 0x000000040000795c */ /* 0x000fe20000300000 */
.L_x_1297:
[----:B-1----:R-:W-:Y:S05]  /*f2c0*/  @P1 BRA `(.L_x_1298) ;  /* 0x0000000000081947 */ /* 0x002fea0003800000 */
[----:B------:R-:W1:Y:S02]  /*f2d0*/  SYNCS.PHASECHK.TRANS64.TRYWAIT P1, [UR5+0x30850], R0 ;  /* 0x03085000ff0075a7 */ /* 0x000e640008020145 */
[----:B-1----:R-:W-:Y:S05]  /*f2e0*/  @!P1 BRA `(.L_x_1299) ;  /* 0x000000b000809947 */ /* 0x002fea0003800000 */
.L_x_1298:
[----:B------:R-:W-:Y:S01]  /*f2f0*/  UIADD3 UR60, UR60, 0x400, URZ ;  /* 0x000004003c3c7890 */ /* 0x000fe2000fffe03f */
[----:B------:R-:W-:Y:S01]  /*f300*/  WARPGROUP.ARRIVE ;  /* 0x00000000000079c5 */ /* 0x000fe20000000000 */
[----:B------:R-:W-:Y:S01]  /*f310*/  UMOV UR7, 0x40000040 ;  /* 0x4000004000077882 */ /* 0x000fe20000000000 */
[----:B-1----:R-:W1:Y:S01]  /*f320*/  SHFL.BFLY PT, R5, R6, 0x2, 0x1f ;  /* 0x0c401f0006057f89 */ /* 0x002e6200000e0000 */
[----:B------:R-:W-:Y:S01]  /*f330*/  USHF.R.U32.HI UR60, URZ, 0x4, UR60 ;  /* 0x000000043f3c7899 */ /* 0x000fe2000801163c */
[----:B------:R-:W-:Y:S02]  /*f340*/  IMAD.MOV.U32 R10, RZ, RZ, RZ ;  /* 0x000000ffff0a7224 */ /* 0x000fe400078e00ff */
[----:B0-----:R-:W0:Y:S01]  /*f350*/  SHFL.BFLY PT, R0, R3, 0x2, 0x1f ;  /* 0x0c401f0003007f89 */ /* 0x001e2200000e0000 */
[----:B------:R-:W-:Y:S01]  /*f360*/  ULOP3.LUT UR60, UR60, 0x3fff, URZ, 0xc0, !UPT ;  /* 0x00003fff3c3c7892 */ /* 0x000fe2000f8ec03f */
[----:B------:R-:W-:-:S03]  /*f370*/  IMAD.U32 R13, RZ, RZ, UR10 ;  /* 0x0000000aff0d7e24 */ /* 0x000fc6000f8e00ff */
[----:B------:R-:W-:-:S04]  /*f380*/  ULOP3.LUT UR4, UR60, 0x3000000, URZ, 0xfc, !UPT ;  /* 0x030000003c047892 */ /* 0x000fc8000f8efc3f */
[----:B------:R-:W-:-:S07]  /*f390*/  UIMAD UR4, UR38, 0x900, UR4 ;  /* 0x00000900260478a4 */ /* 0x000fce000f8e0204 */
[----:B------:R-:W-:Y:S02]  /*f3a0*/  UMOV UR6, UR4 ;  /* 0x0000000400067c82 */ /* 0x000fe40008000000 */
[----:B------:R-:W-:Y:S01]  /*f3b0*/  HGMMA.64x192x16.F32.BF16 R24, R188, gdesc[UR4].tnspB, R24, gsb0 ;  /* 0x42e00004bc187df0 */ /* 0x000fe20008001818 */
[----:B------:R-:W-:Y:S01]  /*f3c0*/  UIADD3 UR6, UR4, 0x80, URZ ;  /* 0x0000008004067890 */ /* 0x000fe2000fffe03f */
[----:B-1----:R-:W-:Y:S01]  /*f3d0*/  FADD.FTZ R5, R5, R6 ;  /* 0x0000000605057221 */ /* 0x002fe20000010000 */
[----:B------:R-:W-:Y:S01]  /*f3e0*/  UMOV UR7, 0x40000040 ;  /* 0x4000004000077882 */ /* 0x000fe20000000000 */
[----:B0-----:R-:W-:Y:S01]  /*f3f0*/  FADD.FTZ R2, R0, R3 ;  /* 0x0000000300027221 */ /* 0x001fe20000010000 */
[----:B------:R-:W-:Y:S02]  /*f400*/  IMAD.MOV.U32 R3, RZ, RZ, RZ ;  /* 0x000000ffff037224 */ /* 0x000fe400078e00ff */
[----:B------:R-:W0:Y:S04]  /*f410*/  SHFL.BFLY PT, R0, R5, 0x1, 0x1f ;  /* 0x0c201f0005007f89 */ /* 0x000e2800000e0000 */
[----:B------:R-:W1:Y:S01]  /*f420*/  SHFL.BFLY PT, R7, R2, 0x1, 0x1f ;  /* 0x0c201f0002077f89 */ /* 0x000e6200000e0000 */
[----:B0-----:R-:W-:Y:S01]  /*f430*/  FADD.FTZ R11, R5, R0 ;  /* 0x00000000050b7221 */ /* 0x001fe20000010000 */
[----:B------:R-:W-:-:S02]  /*f440*/  IMAD.U32 R5, RZ, RZ, UR10 ;  /* 0x0000000aff057e24 */ /* 0x000fc4000f8e00ff */
[----:B------:R-:W-:Y:S02]  /*f450*/  IMAD.MOV.U32 R0, RZ, RZ, -0x800000 ;  /* 0xff800000ff007424 */ /* 0x000fe400078e00ff */
[----:B-1----:R-:W-:Y:S01]  /*f460*/  FADD.FTZ R7, R2, R7 ;  /* 0x0000000702077221 */ /* 0x002fe20000010000 */
[----:B------:R-:W-:Y:S01]  /*f470*/  FSETP.NE.FTZ.AND P1, PT, R11, RZ, PT ;  /* 0x000000ff0b00720b */ /* 0x000fe20003f35000 */
[----:B------:R-:W-:-:S03]  /*f480*/  IMAD.MOV.U32 R2, RZ, RZ, -0x800000 ;  /* 0xff800000ff027424 */ /* 0x000fc600078e00ff */
[----:B------:R-:W-:-:S09]  /*f490*/  FSETP.NE.FTZ.AND P2, PT, R7, RZ, PT ;  /* 0x000000ff0700720b */ /* 0x000fd20003f55000 */
[----:B------:R-:W0:Y:S01]  /*f4a0*/  @P1 MUFU.LG2 R4, R11 ;  /* 0x0000000b00041308 */ /* 0x000e220000000c00 */
[----:B------:R-:W-:-:S03]  /*f4b0*/  @P1 FMUL.FTZ R5, R5, 0.69314718246459960938 ;  /* 0x3f31721805051820 */ /* 0x000fc60000410000 */
[----:B------:R-:W-:-:S04]  /*f4c0*/  @P2 FMUL.FTZ R13, R13, 0.69314718246459960938 ;  /* 0x3f3172180d0d2820 */ /* 0x000fc80000410000 */
        /* <DEDUP_REMOVED lines=34> */
.L_x_1300:
[----:B------:R-:W-:Y:S01]  /*f6f0*/  R2UR UR6, R221 ;  /* 0x00000000dd0672ca */ /* 0x000fe200000e0000 */
[----:B------:R-:W-:Y:S01]  /*f700*/  UIADD3 UR4, UR5, 0x30860, URZ ;  /* 0x0003086005047890 */ /* 0x000fe2000fffe03f */
[-C--:B------:R-:W-:Y:S01]  /*f710*/  FMUL.FTZ R24, R24, R10.reuse ;  /* 0x0000000a18187220 */ /* 0x080fe20000410000 */
[----:B------:R-:W-:Y:S01]  /*f720*/  UIADD3 UR38, UR38, 0x1, URZ ;  /* 0x0000000126267890 */ /* 0x000fe2000fffe03f */
[-C--:B------:R-:W-:Y:S01]  /*f730*/  FMUL.FTZ R25, R25, R10.reuse ;  /* 0x0000000a19197220 */ /* 0x080fe20000410000 */
[-C--:B------:R-:W-:Y:S01]  /*f740*/  FMUL.FTZ R28, R28, R10.reuse ;  /* 0x0000000a1c1c7220 */ /* 0x080fe20000410000 */
[-C--:B------:R-:W-:Y:S01]  /*f750*/  FMUL.FTZ R29, R29, R10.reuse ;  /* 0x0000000a1d1d7220 */ /* 0x080fe20000410000 */
[----:B------:R-:W-:Y:S01]  /*f760*/  UISETP.NE.AND UP0, UPT, UR38, 0x2, UPT ;  /* 0x000000022600788c */ /* 0x000fe2000bf05270 */
[-C--:B------:R-:W-:Y:S01]  /*f770*/  FMUL.FTZ R32, R32, R10.reuse ;  /* 0x0000000a20207220 */ /* 0x080fe20000410000 */
        /* <DEDUP_REMOVED lines=9> */
[----:B------:R-:W-:Y:S01]  /*f810*/  FMUL.FTZ R49, R49, R10 ;  /* 0x0000000a31317220 */ /* 0x000fe20000410000 */
[----:B------:R-:W-:-:S02]  /*f820*/  IMAD.U32 R221, RZ, RZ, UR6 ;  /* 0x00000006ffdd7e24 */ /* 0x000fc4000f8e00ff */
[-C--:B------:R-:W-:Y:S01]  /*f830*/  FMUL.FTZ R52, R52, R10.reuse ;  /* 0x0000000a34347220 */ /* 0x080fe20000410000 */
[-C--:B------:R-:W-:Y:S01]  /*f840*/  FMUL.FTZ R53, R53, R10.reuse ;  /* 0x0000000a35357220 */ /* 0x080fe20000410000 */
[-C--:B------:R-:W-:Y:S01]  /*f850*/  FMUL.FTZ R56, R56, R10.reuse ;  /* 0x0000000a38387220 */ /* 0x080fe20000410000 */
[-C--:B------:R-:W-:Y:S01]  /*f860*/  FMUL.FTZ R57, R57, R10.reuse ;  /* 0x0000000a39397220 */ /* 0x080fe20000410000 */
[----:B------:R-:W0:Y:S01]  /*f870*/  S2UR UR6, SR_CgaCtaId ;  /* 0x00000000000679c3 */ /* 0x000e220000008800 */
        /* <DEDUP_REMOVED lines=32> */
[----:B------:R-:W-:Y:S01]  /*fa80*/  SYNCS.ARRIVE.TRANS64.RED.A1T0 RZ, [UR4], RZ ;  /* 0x000000ffffff79a7 */ /* 0x000fe20008100404 */
        /* <DEDUP_REMOVED lines=50> */
[----:B------:R-:W-:-:S12]  /*fdb0*/  ULOP3.LUT UR39, UR39, UR4, URZ, 0x3c, !UPT ;  /* 0x0000000427277292 */ /* 0x000fd8000f8e3c3f */
.L_x_1222:
        /* <DEDUP_REMOVED lines=16> */
[----:B------:R-:W-:Y:S01]  /*fec0*/  ULDC.64 UR12, c[0x0][0xc00] ;  /* 0x00030000000c7ab9 */ /* 0x000fe20000000a00 */
[----:B------:R-:W-:Y:S02]  /*fed0*/  R2UR UR18, R195 ;  /* 0x00000000c31272ca */ /* 0x000fe400000e0000 */
[----:B------:R-:W-:Y:S02]  /*fee0*/  R2UR UR16, R23 ;  /* 0x00000000171072ca */ /* 0x000fe400000e0000 */
[----:B------:R-:W-:-:S02]  /*fef0*/  R2UR UR17, R208 ;  /* 0x00000000d01172ca */ /* 0x000fc400000e0000 */
[----:B------:R-:W-:-:S04]  /*ff00*/  R2UR UR23, R209 ;  /* 0x00000000d11772ca */ /* 0x000fc800000e0000 */
[----:B------:R-:W-:Y:S01]  /*ff10*/  UIMAD.WIDE UR12, UR9, 0x4, UR12 ;  /* 0x00000004090c78a5 */ /* 0x000fe2000f8e020c */
[----:B------:R-:W-:Y:S01]  /*ff20*/  UMOV UR10, UR8 ;  /* 0x00000008000a7c82 */ /* 0x000fe20008000000 */
[----:B0-----:R-:W-:Y:S01]  /*ff30*/  UMOV UR11, UR4 ;  /* 0x00000004000b7c82 */ /* 0x001fe20008000000 */
[----:B------:R-:W-:Y:S01]  /*ff40*/  BAR.SYNC.DEFER_BLOCKING 0x1, 0x100 ;  /* 0x0044000000007b1d */ /* 0x000fe20000010000 */
[----:B--2---:R-:W-:-:S03]  /*ff50*/  IMAD.WIDE R8, R3, R8, UR10 ;  /* 0x0000000a03087e25 */ /* 0x004fc6000f8e0208 */
[C---:B------:R-:W-:Y:S02]  /*ff60*/  LOP3.LUT R3, R8.reuse, 0x380, RZ, 0xc0, !PT ;  /* 0x0000038008037812 */ /* 0x040fe400078ec0ff */
[C---:B------:R-:W-:Y:S02]  /*ff70*/  IADD3 R10, P2, R8.reuse, 0x20, RZ ;  /* 0x00000020080a7810 */ /* 0x040fe40007f5e0ff */
[C---:B------:R-:W-:Y:S02]  /*ff80*/  IADD3 R12, P1, R8.reuse, 0x40, RZ ;  /* 0x00000040080c7810 */ /* 0x040fe40007f3e0ff */
[C---:B------:R-:W-:Y:S01]  /*ff90*/  IADD3 R17, P6, R8.reuse, 0x60, RZ ;  /* 0x0000006008117810 */ /* 0x040fe20007fde0ff */
[--C-:B------:R-:W-:Y:S01]  /*ffa0*/  IMAD.X R131, RZ, RZ, R9.reuse, P2 ;  /* 0x000000ffff837224 */ /* 0x100fe200010e0609 */
[C---:B------:R-:W-:Y:S01]  /*ffb0*/  IADD3 R133, P5, R8.reuse, 0x4000, RZ ;  /* 0x0000400008857810 */ /* 0x040fe20007fbe0ff */
[--C-:B------:R-:W-:Y:S01]  /*ffc0*/  IMAD.X R107, RZ, RZ, R9.reuse, P1 ;  /* 0x000000ffff6b7224 */ /* 0x100fe200008e0609 */
[----:B------:R-:W-:Y:S01]  /*ffd0*/  SHF.R.U64 R3, R3, 0x3, RZ ;  /* 0x0000000303037819 */ /* 0x000fe200000012ff */
[--C-:B------:R-:W-:Y:S01]  /*ffe0*/  IMAD.X R105, RZ, RZ, R9.reuse, P6 ;  /* 0x000000ffff697224 */ /* 0x100fe200030e0609 */
[C---:B------:R-:W-:Y:S01]  /*fff0*/  IADD3 R22, P0, R8.reuse, 0x4020, RZ ;  /* 0x0000402008167810 */ /* 0x040fe20007f1e0ff */
[----:B------:R-:W-:Y:S01]  /*10000*/  IMAD.X R103, RZ, RZ, R9, P5 ;  /* 0x000000ffff677224 */ /* 0x000fe200028e0609 */
[----:B------:R-:W-:-:S02]  /*10010*/  IADD3 R135, P4, R8, 0x4040, RZ ;  /* 0x0000404008877810 */ /* 0x000fc40007f9e0ff */
[C---:B------:R-:W-:Y:S01]  /*10020*/  IADD3 R72, P3, R8.reuse, 0x4060, RZ ;  /* 0x0000406008487810 */ /* 0x040fe20007f7e0ff */
[--C-:B------:R-:W-:Y:S01]  /*10030*/  IMAD.X R101, RZ, RZ, R9.reuse, P0 ;  /* 0x000000ffff657224 */ /* 0x100fe200000e0609 */
[C---:B------:R-:W-:Y:S01]  /*10040*/  IADD3 R137, P2, R8.reuse, 0x8000, RZ ;  /* 0x0000800008897810 */ /* 0x040fe20007f5e0ff */
[--C-:B------:R-:W-:Y:S01]  /*10050*/  IMAD.X R99, RZ, RZ, R9.reuse, P4 ;  /* 0x000000ffff637224 */ /* 0x100fe200020e0609 */
[C---:B------:R-:W-:Y:S01]  /*10060*/  IADD3 R132, P1, R8.reuse, 0x8020, RZ ;  /* 0x0000802008847810 */ /* 0x040fe20007f3e0ff */
[--C-:B------:R-:W-:Y:S01]  /*10070*/  IMAD.X R97, RZ, RZ, R9.reuse, P3 ;  /* 0x000000ffff617224 */ /* 0x100fe200018e0609 */
[C---:B------:R-:W-:Y:S01]  /*10080*/  IADD3 R139, P6, R8.reuse, 0x8040, RZ ;  /* 0x00008040088b7810 */ /* 0x040fe20007fde0ff */
[--C-:B------:R-:W-:Y:S01]  /*10090*/  IMAD.X R75, RZ, RZ, R9.reuse, P2 ;  /* 0x000000ffff4b7224 */ /* 0x100fe200010e0609 */
[----:B------:R-:W-:Y:S01]  /*100a0*/  IADD3 R141, P5, R8, 0x8060, RZ ;  /* 0x00008060088d7810 */ /* 0x000fe20007fbe0ff */
[--C-:B------:R-:W-:Y:S01]  /*100b0*/  IMAD.X R73, RZ, RZ, R9.reuse, P1 ;  /* 0x000000ffff497224 */ /* 0x100fe200008e0609 */
[----:B------:R-:W-:Y:S01]  /*100c0*/  LOP3.LUT R8, R3, R8, RZ, 0x3c, !PT ;  /* 0x0000000803087212 */ /* 0x000fe200078e3cff */
[--C-:B------:R-:W-:Y:S01]  /*100d0*/  IMAD.X R13, RZ, RZ, R9.reuse, P6 ;  /* 0x000000ffff0d7224 */ /* 0x100fe200030e0609 */
[----:B------:R-:W-:Y:S01]  /*100e0*/  LOP3.LUT R3, R10, 0x380, RZ, 0xc0, !PT ;  /* 0x000003800a037812 */ /* 0x000fe200078ec0ff */
[----:B------:R-:W-:Y:S01]  /*100f0*/  IMAD.X R15, RZ, RZ, R9, P5 ;  /* 0x000000ffff0f7224 */ /* 0x000fe200028e0609 */
[----:B------:R-:W-:-:S02]  /*10100*/  LOP3.LUT R11, R12, 0x380, RZ, 0xc0, !PT ;  /* 0x000003800c0b7812 */ /* 0x000fc400078ec0ff */
[----:B------:R-:W-:Y:S02]  /*10110*/  SHF.R.U64 R3, R3, 0x3, RZ ;  /* 0x0000000303037819 */ /* 0x000fe400000012ff */
[----:B------:R-:W-:Y:S02]  /*10120*/  SHF.R.U64 R11, R11, 0x3, RZ ;  /* 0x000000030b0b7819 */ /* 0x000fe400000012ff */
[----:B------:R-:W-:Y:S02]  /*10130*/  LOP3.LUT R130, R3, R10, RZ, 0x3c, !PT ;  /* 0x0000000a03827212 */ /* 0x000fe400078e3cff */
[----:B------:R-:W-:Y:S02]  /*10140*/  LOP3.LUT R106, R11, R12, RZ, 0x3c, !PT ;  /* 0x0000000c0b6a7212 */ /* 0x000fe400078e3cff */
[----:B------:R-:W-:Y:S02]  /*10150*/  LOP3.LUT R3, R22, 0x380, RZ, 0xc0, !PT ;  /* 0x0000038016037812 */ /* 0x000fe400078ec0ff */
[----:B------:R-:W-:-:S02]  /*10160*/  LOP3.LUT R14, R17, 0x380, RZ, 0xc0, !PT ;  /* 0x00000380110e7812 */ /* 0x000fc400078ec0ff */
[----:B------:R-:W-:Y:S02]  /*10170*/  LOP3.LUT R12, R137, 0x380, RZ, 0xc0, !PT ;  /* 0x00000380890c7812 */ /* 0x000fe400078ec0ff */
[----:B------:R-:W-:Y:S02]  /*10180*/  SHF.R.U64 R3, R3, 0x3, RZ ;  /* 0x0000000303037819 */ /* 0x000fe400000012ff */
[----:B------:R-:W-:Y:S02]  /*10190*/  SHF.R.U64 R14, R14, 0x3, RZ ;  /* 0x000000030e0e7819 */ /* 0x000fe400000012ff */
[----:B------:R-:W-:Y:S02]  /*101a0*/  SHF.R.U64 R12, R12, 0x3, RZ ;  /* 0x000000030c0c7819 */ /* 0x000fe400000012ff */
[----:B------:R-:W-:Y:S02]  /*101b0*/  LOP3.LUT R10, R135, 0x380, RZ, 0xc0, !PT ;  /* 0x00000380870a7812 */ /* 0x000fe400078ec0ff */
[----:B------:R-:W-:-:S02]  /*101c0*/  LOP3.LUT R11, R72, 0x380, RZ, 0xc0, !PT ;  /* 0x00000380480b7812 */ /* 0x000fc400078ec0ff */
[----:B------:R-:W-:Y:S02]  /*101d0*/  LOP3.LUT R18, R133, 0x380, RZ, 0xc0, !PT ;  /* 0x0000038085127812 */ /* 0x000fe400078ec0ff */
[----:B------:R-:W-:Y:S02]  /*101e0*/  LOP3.LUT R100, R3, R22, RZ, 0x3c, !PT ;  /* 0x0000001603647212 */ /* 0x000fe400078e3cff */
[----:B------:R-:W-:Y:S02]  /*101f0*/  LOP3.LUT R104, R14, R17, RZ, 0x3c, !PT ;  /* 0x000000110e687212 */ /* 0x000fe400078e3cff */
[----:B------:R-:W-:Y:S02]  /*10200*/  LOP3.LUT R74, R12, R137, RZ, 0x3c, !PT ;  /* 0x000000890c4a7212 */ /* 0x000fe400078e3cff */
[----:B------:R-:W-:Y:S02]  /*10210*/  LOP3.LUT R3, R132, 0x380, RZ, 0xc0, !PT ;  /* 0x0000038084037812 */ /* 0x000fe400078ec0ff */
[----:B------:R-:W-:-:S02]  /*10220*/  SHF.R.U64 R10, R10, 0x3, RZ ;  /* 0x000000030a0a7819 */ /* 0x000fc400000012ff */
[----:B------:R-:W-:Y:S02]  /*10230*/  SHF.R.U64 R11, R11, 0x3, RZ ;  /* 0x000000030b0b7819 */ /* 0x000fe400000012ff */
[----:B------:R-:W-:Y:S02]  /*10240*/  LOP3.LUT R12, R139, 0x380, RZ, 0xc0, !PT ;  /* 0x000003808b0c7812 */ /* 0x000fe400078ec0ff */
[----:B------:R-:W-:Y:S02]  /*10250*/  LOP3.LUT R14, R141, 0x380, RZ, 0xc0, !PT ;  /* 0x000003808d0e7812 */ /* 0x000fe400078ec0ff */
[----:B------:R-:W-:Y:S02]  /*10260*/  SHF.R.U64 R18, R18, 0x3, RZ ;  /* 0x0000000312127819 */ /* 0x000fe400000012ff */
[----:B------:R-:W-:Y:S02]  /*10270*/  SHF.R.U64 R3, R3, 0x3, RZ ;  /* 0x0000000303037819 */ /* 0x000fe400000012ff */
[----:B------:R-:W-:-:S02]  /*10280*/  LOP3.LUT R98, R10, R135, RZ, 0x3c, !PT ;  /* 0x000000870a627212 */ /* 0x000fc400078e3cff */
[----:B------:R-:W-:Y:S02]  /*10290*/  LOP3.LUT R96, R11, R72, RZ, 0x3c, !PT ;  /* 0x000000480b607212 */ /* 0x000fe400078e3cff */
[----:B------:R-:W-:Y:S02]  /*102a0*/  SHF.R.U64 R12, R12, 0x3, RZ ;  /* 0x000000030c0c7819 */ /* 0x000fe400000012ff */
[----:B------:R-:W-:Y:S02]  /*102b0*/  SHF.R.U64 R14, R14, 0x3, RZ ;  /* 0x000000030e0e7819 */ /* 0x000fe400000012ff */
[----:B------:R-:W-:Y:S02]  /*102c0*/  LOP3.LUT R102, R18, R133, RZ, 0x3c, !PT ;  /* 0x0000008512667212 */ /* 0x000fe400078e3cff */
[----:B------:R-:W-:Y:S02]  /*102d0*/  MOV R17, R8 ;  /* 0x0000000800117202 */ /* 0x000fe40000000f00 */
[----:B------:R-:W-:-:S02]  /*102e0*/  F2FP.BF16.F32.PACK_AB R8, R25, R24 ;  /* 0x000000181908723e */ /* 0x000fc400000010ff */
[----:B------:R-:W-:Y:S02]  /*102f0*/  F2FP.BF16.F32.PACK_AB R9, R27, R26 ;  /* 0x0000001a1b09723e */ /* 0x000fe400000010ff */
[----:B------:R-:W-:Y:S02]  /*10300*/  F2FP.BF16.F32.PACK_AB R10, R29, R28 ;  /* 0x0000001c1d0a723e */ /* 0x000fe400000010ff */
[----:B------:R-:W-:Y:S02]  /*10310*/  F2FP.BF16.F32.PACK_AB R11, R31, R30 ;  /* 0x0000001e1f0b723e */ /* 0x000fe400000010ff */
[----:B------:R-:W-:Y:S02]  /*10320*/  LOP3.LUT R72, R3, R132, RZ, 0x3c, !PT ;  /* 0x0000008403487212 */ /* 0x000fe400078e3cff */
[----:B------:R-:W-:Y:S01]  /*10330*/  MOV R135, R130 ;  /* 0x0000008200877202 */ /* 0x000fe20000000f00 */
[----:B------:R0:W-:Y:S01]  /*10340*/  STSM.16.M88.4 [R17], R8 ;  /* 0x0000000811007844 */ /* 0x0001e20000000200 */
[----:B------:R-:W-:-:S02]  /*10350*/  LOP3.LUT R12, R12, R139, RZ, 0x3c, !PT ;  /* 0x0000008b0c0c7212 */ /* 0x000fc400078e3cff */
[----:B------:R-:W-:Y:S02]  /*10360*/  LOP3.LUT R14, R14, R141, RZ, 0x3c, !PT ;  /* 0x0000008d0e0e7212 */ /* 0x000fe400078e3cff */
[----:B------:R-:W-:Y:S02]  /*10370*/  MOV R131, R98 ;  /* 0x0000006200837202 */ /* 0x000fe40000000f00 */
[----:B------:R-:W-:Y:S02]  /*10380*/  MOV R3, R96 ;  /* 0x0000006000037202 */ /* 0x000fe40000000f00 */
[----:B------:R-:W-:Y:S02]  /*10390*/  MOV R133, R102 ;  /* 0x0000006600857202 */ /* 0x000fe40000000f00 */
[----:B------:R-:W-:Y:S02]  /*103a0*/  MOV R132, R100 ;  /* 0x0000006400847202 */ /* 0x000fe40000000f00 */
[----:B------:R-:W-:-:S02]  /*103b0*/  F2FP.BF16.F32.PACK_AB R96, R33, R32 ;  /* 0x000000202160723e */ /* 0x000fc400000010ff */
[----:B------:R-:W-:Y:S02]  /*103c0*/  F2FP.BF16.F32.PACK_AB R97, R35, R34 ;  /* 0x000000222361723e */ /* 0x000fe400000010ff */
[----:B------:R-:W-:Y:S02]  /*103d0*/  F2FP.BF16.F32.PACK_AB R98, R37, R36 ;  /* 0x000000242562723e */ /* 0x000fe400000010ff */
[----:B------:R-:W-:Y:S02]  /*103e0*/  F2FP.BF16.F32.PACK_AB R99, R39, R38 ;  /* 0x000000262763723e */ /* 0x000fe400000010ff */
[----:B------:R-:W-:Y:S02]  /*103f0*/  MOV R106, R106 ;  /* 0x0000006a006a7202 */ /* 0x000fe40000000f00 */
[----:B------:R-:W-:Y:S01]  /*10400*/  F2FP.BF16.F32.PACK_AB R100, R41, R40 ;  /* 0x000000282964723e */ /* 0x000fe200000010ff */
[----:B------:R1:W-:Y:S01]  /*10410*/  STSM.16.M88.4 [R135], R96 ;  /* 0x0000006087007844 */ /* 0x0003e20000000200 */
[----:B------:R-:W-:-:S02]  /*10420*/  F2FP.BF16.F32.PACK_AB R101, R43, R42 ;  /* 0x0000002a2b65723e */ /* 0x000fc400000010ff */
[----:B------:R-:W-:Y:S02]  /*10430*/  F2FP.BF16.F32.PACK_AB R102, R45, R44 ;  /* 0x0000002c2d66723e */ /* 0x000fe400000010ff */
[----:B------:R-:W-:Y:S02]  /*10440*/  F2FP.BF16.F32.PACK_AB R103, R47, R46 ;  /* 0x0000002e2f67723e */ /* 0x000fe400000010ff */
[----:B------:R-:W-:Y:S02]  /*10450*/  MOV R134, R104 ;  /* 0x0000006800867202 */ /* 0x000fe40000000f00 */
[----:B------:R-:W-:Y:S01]  /*10460*/  MOV R18, R12 ;  /* 0x0000000c00127202 */ /* 0x000fe20000000f00 */
[----:B------:R2:W-:Y:S01]  /*10470*/  STSM.16.M88.4 [R106], R100 ;  /* 0x000000646a007844 */ /* 0x0005e20000000200 */
[----:B0-----:R-:W-:Y:S02]  /*10480*/  MOV R17, R14 ;  /* 0x0000000e00117202 */ /* 0x001fe40000000f00 */
[----:B------:R-:W-:-:S02]  /*10490*/  F2FP.BF16.F32.PACK_AB R8, R49, R48 ;  /* 0x000000303108723e */ /* 0x000fc400000010ff */
[----:B------:R-:W-:Y:S02]  /*104a0*/  F2FP.BF16.F32.PACK_AB R9, R51, R50 ;  /* 0x000000323309723e */ /* 0x000fe400000010ff */
[----:B------:R-:W-:Y:S02]  /*104b0*/  F2FP.BF16.F32.PACK_AB R10, R53, R52 ;  /* 0x00000034350a723e */ /* 0x000fe400000010ff */
[----:B------:R-:W-:Y:S02]  /*104c0*/  F2FP.BF16.F32.PACK_AB R11, R55, R54 ;  /* 0x00000036370b723e */ /* 0x000fe400000010ff */
[----:B------:R-:W-:Y:S02]  /*104d0*/  MOV R130, R74 ;  /* 0x0000004a00827202 */ /* 0x000fe40000000f00 */
[----:B------:R-:W-:Y:S01]  /*104e0*/  MOV R22, R72 ;  /* 0x0000004800167202 */ /* 0x000fe20000000f00 */
[----:B------:R0:W-:Y:S01]  /*104f0*/  STSM.16.M88.4 [R134], R8 ;  /* 0x0000000886007844 */ /* 0x0001e20000000200 */
[----:B------:R-:W-:-:S02]  /*10500*/  F2FP.BF16.F32.PACK_AB R12, R57, R56 ;  /* 0x00000038390c723e */ /* 0x000fc400000010ff */
[----:B------:R-:W-:Y:S02]  /*10510*/  F2FP.BF16.F32.PACK_AB R13, R59, R58 ;  /* 0x0000003a3b0d723e */ /* 0x000fe400000010ff */
[----:B------:R-:W-:Y:S02]  /*10520*/  F2FP.BF16.F32.PACK_AB R14, R61, R60 ;  /* 0x0000003c3d0e723e */ /* 0x000fe400000010ff */
[----:B------:R-:W-:Y:S02]  /*10530*/  F2FP.BF16.F32.PACK_AB R15, R63, R62 ;  /* 0x0000003e3f0f723e */ /* 0x000fe400000010ff */
[----:B------:R-:W-:Y:S02]  /*10540*/  F2FP.BF16.F32.PACK_AB R72, R65, R64 ;  /* 0x000000404148723e */ /* 0x000fe400000010ff */
[----:B------:R-:W-:Y:S01]  /*10550*/  F2FP.BF16.F32.PACK_AB R73, R67, R66 ;  /* 0x000000424349723e */ /* 0x000fe200000010ff */
[----:B------:R-:W-:Y:S01]  /*10560*/  STSM.16.M88.4 [R133], R12 ;  /* 0x0000000c85007844 */ /* 0x000fe20000000200 */
[----:B------:R-:W-:-:S02]  /*10570*/  F2FP.BF16.F32.PACK_AB R74, R69, R68 ;  /* 0x00000044454a723e */ /* 0x000fc400000010ff */
[----:B------:R-:W-:Y:S02]  /*10580*/  F2FP.BF16.F32.PACK_AB R75, R71, R70 ;  /* 0x00000046474b723e */ /* 0x000fe400000010ff */
[----:B-1----:R-:W-:Y:S02]  /*10590*/  F2FP.BF16.F32.PACK_AB R96, R5, R4 ;  /* 0x000000040560723e */ /* 0x002fe400000010ff */
[----:B------:R-:W-:Y:S01]  /*105a0*/  F2FP.BF16.F32.PACK_AB R97, R123, R122 ;  /* 0x0000007a7b61723e */ /* 0x000fe200000010ff */
[----:B------:R-:W-:Y:S01]  /*105b0*/  STSM.16.M88.4 [R132], R72 ;  /* 0x0000004884007844 */ /* 0x000fe20000000200 */
[----:B------:R-:W-:Y:S02]  /*105c0*/  F2FP.BF16.F32.PACK_AB R98, R77, R76 ;  /* 0x0000004c4d62723e */ /* 0x000fe400000010ff */
[----:B------:R-:W-:Y:S02]  /*105d0*/  F2FP.BF16.F32.PACK_AB R99, R79, R78 ;  /* 0x0000004e4f63723e */ /* 0x000fe400000010ff */
[----:B--2---:R-:W-:-:S02]  /*105e0*/  F2FP.BF16.F32.PACK_AB R100, R81, R80 ;  /* 0x000000505164723e */ /* 0x004fc400000010ff */
[----:B------:R-:W-:Y:S01]  /*105f0*/  F2FP.BF16.F32.PACK_AB R101, R83, R82 ;  /* 0x000000525365723e */ /* 0x000fe200000010ff */
[----:B------:R1:W-:Y:S01]  /*10600*/  STSM.16.M88.4 [R131], R96 ;  /* 0x0000006083007844 */ /* 0x0003e20000000200 */
[----:B------:R-:W-:Y:S02]  /*10610*/  F2FP.BF16.F32.PACK_AB R102, R85, R84 ;  /* 0x000000545566723e */ /* 0x000fe400000010ff */
[----:B------:R-:W-:Y:S02]  /*10620*/  F2FP.BF16.F32.PACK_AB R103, R87, R86 ;  /* 0x000000565767723e */ /* 0x000fe400000010ff */
[----:B------:R-:W-:Y:S02]  /*10630*/  F2FP.BF16.F32.PACK_AB R104, R89, R88 ;  /* 0x000000585968723e */ /* 0x000fe400000010ff */
[----:B------:R-:W-:Y:S01]  /*10640*/  F2FP.BF16.F32.PACK_AB R105, R91, R90 ;  /* 0x0000005a5b69723e */ /* 0x000fe200000010ff */
[----:B------:R-:W-:Y:S01]  /*10650*/  STSM.16.M88.4 [R3], R100 ;  /* 0x0000006403007844 */ /* 0x000fe20000000200 */
[----:B------:R-:W-:-:S02]  /*10660*/  F2FP.BF16.F32.PACK_AB R106, R93, R92 ;  /* 0x0000005c5d6a723e */ /* 0x000fc400000010ff */
[----:B------:R-:W-:Y:S02]  /*10670*/  F2FP.BF16.F32.PACK_AB R107, R95, R94 ;  /* 0x0000005e5f6b723e */ /* 0x000fe400000010ff */
[----:B0-----:R-:W-:Y:S02]  /*10680*/  F2FP.BF16.F32.PACK_AB R8, R7, R6 ;  /* 0x000000060708723e */ /* 0x001fe400000010ff */
[----:B------:R-:W-:Y:S01]  /*10690*/  F2FP.BF16.F32.PACK_AB R9, R125, R124 ;  /* 0x0000007c7d09723e */ /* 0x000fe200000010ff */
[----:B------:R-:W-:Y:S01]  /*106a0*/  STSM.16.M88.4 [R130], R104 ;  /* 0x0000006882007844 */ /* 0x000fe20000000200 */
[----:B------:R-:W-:Y:S01]  /*106b0*/  F2FP.BF16.F32.PACK_AB R10, R21, R20 ;  /* 0x00000014150a723e */ /* 0x000fe200000010ff */
[----:B-1----:R-:W-:Y:S01]  /*106c0*/  IMAD.U32 R96, RZ, RZ, UR12 ;  /* 0x0000000cff607e24 */ /* 0x002fe2000f8e00ff */
[----:B------:R-:W-:Y:S01]  /*106d0*/  F2FP.BF16.F32.PACK_AB R11, R127, R126 ;  /* 0x0000007e7f0b723e */ /* 0x000fe200000010ff */
[----:B------:R-:W-:Y:S01]  /*106e0*/  IMAD.U32 R97, RZ, RZ, UR13 ;  /* 0x0000000dff617e24 */ /* 0x000fe2000f8e00ff */
[----:B------:R-:W-:Y:S01]  /*106f0*/  F2FP.BF16.F32.PACK_AB R12, R121, R120 ;  /* 0x00000078790c723e */ /* 0x000fe200000010ff */
[----:B------:R-:W0:Y:S01]  /*10700*/  LDC.64 R98, c[0x0][0xc08] ;  /* 0x00030200ff627b82 */ /* 0x000e220000000a00 */
[----:B------:R-:W-:Y:S01]  /*10710*/  F2FP.BF16.F32.PACK_AB R13, R129, R128 ;  /* 0x00000080810d723e */ /* 0x000fe200000010ff */
[----:B------:R-:W-:Y:S01]  /*10720*/  STSM.16.M88.4 [R22], R8 ;  /* 0x0000000816007844 */ /* 0x000fe20000000200 */
[----:B------:R-:W-:-:S02]  /*10730*/  F2FP.BF16.F32.PACK_AB R14, R109, R108 ;  /* 0x0000006c6d0e723e */ /* 0x000fc400000010ff */
[----:B------:R-:W-:Y:S02]  /*10740*/  F2FP.BF16.F32.PACK_AB R15, R111, R110 ;  /* 0x0000006e6f0f723e */ /* 0x000fe400000010ff */
[----:B------:R-:W-:Y:S02]  /*10750*/  F2FP.BF16.F32.PACK_AB R72, R113, R112 ;  /* 0x000000707148723e */ /* 0x000fe400000010ff */
[----:B------:R-:W-:Y:S01]  /*10760*/  F2FP.BF16.F32.PACK_AB R73, R115, R114 ;  /* 0x000000727349723e */ /* 0x000fe200000010ff */
[----:B------:R-:W-:Y:S01]  /*10770*/  STSM.16.M88.4 [R18], R12 ;  /* 0x0000000c12007844 */ /* 0x000fe20000000200 */
[----:B------:R-:W-:Y:S02]  /*10780*/  F2FP.BF16.F32.PACK_AB R74, R117, R116 ;  /* 0x00000074754a723e */ /* 0x000fe400000010ff */
[----:B------:R-:W-:Y:S02]  /*10790*/  F2FP.BF16.F32.PACK_AB R75, R119, R118 ;  /* 0x00000076774b723e */ /* 0x000fe400000010ff */
[----:B------:R-:W-:-:S03]  /*107a0*/  ISETP.NE.U32.AND P0, PT, RZ, UR14, PT ;  /* 0x0000000eff007c0c */ /* 0x000fc6000bf05070 */
[----:B------:R1:W-:Y:S01]  /*107b0*/  STSM.16.M88.4 [R17], R72 ;  /* 0x0000004811007844 */ /* 0x0003e20000000200 */
[----:B------:R-:W-:Y:S01]  /*107c0*/  BAR.SYNC.DEFER_BLOCKING 0x1, 0x100 ;  /* 0x0044000000007b1d */ /* 0x000fe20000010000 */
[----:B------:R-:W-:Y:S02]  /*107d0*/  ISETP.NE.AND.EX P0, PT, RZ, UR15, PT, P0 ;  /* 0x0000000fff007c0c */ /* 0x000fe4000bf05300 */
[----:B0-----:R-:W-:-:S05]  /*107e0*/  ISETP.NE.U32.AND P1, PT, R98, RZ, PT ;  /* 0x000000ff6200720c */ /* 0x001fca0003f25070 */
[----:B-1----:R-:W0:Y:S06]  /*107f0*/  LDC R17, c[0x0][0xbe8] ;  /* 0x0002fa00ff117b82 */ /* 0x002e2c0000000800 */
[----:B------:R-:W2:Y:S01]  /*10800*/  @P0 LDG.E R3, desc[UR36][R96.64] ;  /* 0x0000002460030981 */ /* 0x000ea2000c1e1900 */
[----:B------:R-:W-:Y:S01]  /*10810*/  R2UR UR4, R99 ;  /* 0x00000000630472ca */ /* 0x000fe200000e0000 */
[----:B------:R-:W-:-:S12]  /*10820*/  VOTEU.ANY UP0, P1 ;  /* 0x00000000003f7886 */ /* 0x000fd80000800100 */
[----:B------:R-:W-:Y:S01]  /*10830*/  UISETP.NE.AND.EX UP0, UPT, UR4, URZ, UPT, UP0 ;  /* 0x0000003f0400728c */ /* 0x000fe2000bf05300 */
[----:B0-----:R-:W-:Y:S02]  /*10840*/  ISETP.NE.AND P1, PT, R17, 0x1, PT ;  /* 0x000000011100780c */ /* 0x001fe40003f25270 */
[----:B------:R-:W-:Y:S02]  /*10850*/  ULDC UR4, c[0x0][0xa88] ;  /* 0x0002a20000047ab9 */ /* 0x000fe40000000800 */
[----:B------:R-:W-:Y:S01]  /*10860*/  IMAD.U32 R12, RZ, RZ, UR4 ;  /* 0x00000004ff0c7e24 */ /* 0x000fe2000f8e00ff */
[----:B------:R-:W-:Y:S01]  /*10870*/  PLOP3.LUT P4, PT, PT, PT, UP0, 0x80, 0x0 ;  /* 0x000000000000781c */ /* 0x000fe20003f8f008 */
[----:B------:R-:W-:-:S04]  /*10880*/  ULDC UR4, c[0x0][0xad4] ;  /* 0x0002b50000047ab9 */ /* 0x000fc80000000800 */
[----:B------:R-:W-:Y:S02]  /*10890*/  @UP0 ULDC.64 UR12, c[0x0][0xc08] ;  /* 0x00030200000c0ab9 */ /* 0x000fe40000000a00 */
[----:B------:R-:W-:Y:S01]  /*108a0*/  @UP0 UIMAD.WIDE UR12, UR9, 0x4, UR12 ;  /* 0x00000004090c08a5 */ /* 0x000fe2000f8e020c */
[----:B------:R-:W0:Y:S01]  /*108b0*/  @P1 LDC R10, c[0x0][0xbec] ;  /* 0x0002fb00ff0a1b82 */ /* 0x000e220000000800 */
[----:B------:R-:W-:-:S04]  /*108c0*/  UISETP.NE.AND UP0, UPT, UR18, URZ, UPT ;  /* 0x0000003f1200728c */ /* 0x000fc8000bf05270 */
[----:B------:R-:W-:Y:S01]  /*108d0*/  USEL UR4, UR18, UR4, UP0 ;  /* 0x0000000412047287 */ /* 0x000fe20008000000 */
[----:B------:R-:W-:Y:S02]  /*108e0*/  IMAD.U32 R8, RZ, RZ, UR12 ;  /* 0x0000000cff087e24 */ /* 0x000fe4000f8e00ff */
[----:B------:R-:W1:Y:S01]  /*108f0*/  @P1 LDC R11, c[0x0][0xbf0] ;  /* 0x0002fc00ff0b1b82 */ /* 0x000e620000000800 */
[----:B------:R-:W-:Y:S01]  /*10900*/  UISETP.GT.AND UP1, UPT, UR4, 0x1, UPT ;  /* 0x000000010400788c */ /* 0x000fe2000bf24270 */
[----:B------:R-:W-:Y:S01]  /*10910*/  IMAD.U32 R9, RZ, RZ, UR13 ;  /* 0x0000000dff097e24 */ /* 0x000fe2000f8e00ff */
[----:B------:R-:W-:Y:S02]  /*10920*/  UMOV UR22, 0x9b8 ;  /* 0x000009b800167882 */ /* 0x000fe40000000000 */
[----:B------:R-:W-:Y:S02]  /*10930*/  USEL UR22, UR22, 0x978, UP1 ;  /* 0x0000097816167887 */ /* 0x000fe40008800000 */
[----:B------:R-:W-:Y:S01]  /*10940*/  UISETP.NE.U32.AND UP0, UPT, UR14, URZ, UPT ;  /* 0x0000003f0e00728c */ /* 0x000fe2000bf05070 */
[----:B------:R-:W-:Y:S01]  /*10950*/  VIADD R15, R192, UR16 ;  /* 0x00000010c00f7c36 */ /* 0x000fe20008000000 */
[----:B------:R-:W-:Y:S01]  /*10960*/  USHF.R.S32.HI UR12, URZ, 0x1f, UR9 ;  /* 0x0000001f3f0c7899 */ /* 0x000fe20008011409 */
[----:B------:R0:W5:Y:S01]  /*10970*/  @P4 LDG.E R12, desc[UR36][R8.64] ;  /* 0x00000024080c4981 */ /* 0x000162000c1e1900 */
[----:B------:R-:W-:Y:S01]  /*10980*/  UMOV UR4, URZ ;  /* 0x0000003f00047c82 */ /* 0x000fe20008000000 */
[----:B------:R-:W-:-:S02]  /*10990*/  UISETP.NE.AND.EX UP0, UPT, UR15, URZ, UPT, UP0 ;  /* 0x0000003f0f00728c */ /* 0x000fc4000bf05300 */
[----:B------:R-:W-:Y:S02]  /*109a0*/  USEL UR20, UR17, URZ, UP1 ;  /* 0x0000003f11147287 */ /* 0x000fe40008800000 */
[----:B------:R-:W-:Y:S02]  /*109b0*/  USEL UR9, UR9, URZ, !UP0 ;  /* 0x0000003f09097287 */ /* 0x000fe4000c000000 */
[----:B------:R-:W-:Y:S01]  /*109c0*/  USEL UR21, UR12, URZ, !UP0 ;  /* 0x0000003f0c157287 */ /* 0x000fe2000c000000 */
[----:B------:R-:W-:Y:S02]  /*109d0*/  ULDC.64 UR16, c[0x0][UR22+0x220] ;  /* 0x0000880016107abb */ /* 0x000fe40008000a00 */
[----:B------:R-:W-:Y:S01]  /*109e0*/  ULDC.64 UR12, c[0x0][UR22+0x218] ;  /* 0x00008600160c7abb */ /* 0x000fe20008000a00 */
[----:B------:R-:W-:Y:S01]  /*109f0*/  ULDC.64 UR18, c[0x0][UR22+0x228] ;  /* 0x00008a0016127abb */ /* 0x000fe20008000a00 */
[----:B------:R-:W-:Y:S01]  /*10a00*/  UIMAD.WIDE.U32 UR14, UR12, UR23, URZ ;  /* 0x000000170c0e72a5 */ /* 0x000fe2000f8e003f */
[----:B0-----:R-:W-:Y:S01]  /*10a10*/  @P1 IMAD.HI.U32 R8, R15, R10, RZ ;  /* 0x0000000a0f081227 */ /* 0x001fe200078e00ff */
[----:B------:R-:W-:-:S02]  /*10a20*/  UIMAD UR23, UR13, UR23, URZ ;  /* 0x000000170d1772a4 */ /* 0x000fc4000f8e023f */
[----:B------:R-:W-:Y:S02]  /*10a30*/  UIMAD UR17, UR17, UR9, URZ ;  /* 0x00000009111172a4 */ /* 0x000fe4000f8e023f */
[----:B------:R-:W-:Y:S02]  /*10a40*/  UIMAD.WIDE.U32 UR24, UR18, UR20, URZ ;  /* 0x00000014121872a5 */ /* 0x000fe4000f8e003f */
[----:B------:R-:W-:Y:S02]  /*10a50*/  UIMAD.WIDE.U32 UR12, UR16, UR9, URZ ;  /* 0x00000009100c72a5 */ /* 0x000fe4000f8e003f */
[----:B------:R-:W-:Y:S02]  /*10a60*/  UIMAD UR18, UR19, UR20, URZ ;  /* 0x00000014131272a4 */ /* 0x000fe4000f8e023f */
[----:B------:R-:W-:Y:S01]  /*10a70*/  UIMAD UR17, UR16, UR21, UR17 ;  /* 0x00000015101172a4 */ /* 0x000fe2000f8e0211 */
[----:B------:R-:W-:Y:S01]  /*10a80*/  IMAD.U32 R9, RZ, RZ, UR25 ;  /* 0x00000019ff097e24 */ /* 0x000fe2000f8e00ff */
[----:B------:R-:W-:-:S02]  /*10a90*/  UIADD3 UR18, UR25, UR18, URZ ;  /* 0x0000001219127290 */ /* 0x000fc4000fffe03f */
[----:B------:R-:W-:Y:S02]  /*10aa0*/  UIADD3 UR23, UR15, UR23, URZ ;  /* 0x000000170f177290 */ /* 0x000fe4000fffe03f */
[----:B------:R-:W-:Y:S02]  /*10ab0*/  UIADD3 UR17, UR13, UR17, URZ ;  /* 0x000000110d117290 */ /* 0x000fe4000fffe03f */
[----:B------:R-:W-:Y:S01]  /*10ac0*/  IMAD.U32 R14, RZ, RZ, UR18 ;  /* 0x00000012ff0e7e24 */ /* 0x000fe2000f8e00ff */
[----:B--2---:R-:W-:Y:S01]  /*10ad0*/  @P0 R2UR UR4, R3 ;  /* 0x00000000030402ca */ /* 0x004fe200000e0000 */
[----:B------:R-:W-:Y:S01]  /*10ae0*/  IMAD.MOV.U32 R3, RZ, RZ, R15 ;  /* 0x000000ffff037224 */ /* 0x000fe200078e000f */
[----:B-1----:R-:W-:Y:S01]  /*10af0*/  @P1 SHF.R.U32.HI R3, RZ, R11, R8 ;  /* 0x0000000bff031219 */ /* 0x002fe20000011608 */
[----:B------:R-:W-:-:S03]  /*10b00*/  IMAD.U32 R8, RZ, RZ, UR24 ;  /* 0x00000018ff087e24 */ /* 0x000fc6000f8e00ff */
[--C-:B------:R-:W-:Y:S01]  /*10b10*/  SHF.R.S32.HI R9, RZ, 0x1f, R3.reuse ;  /* 0x0000001fff097819 */ /* 0x100fe20000011403 */
[----:B------:R-:W-:-:S04]  /*10b20*/  IMAD.MOV R10, RZ, RZ, -R3 ;  /* 0x000000ffff0a7224 */ /* 0x000fc800078e0a03 */
[----:B------:R-:W-:Y:S02]  /*10b30*/  IMAD R11, R17, R10, R15 ;  /* 0x0000000a110b7224 */ /* 0x000fe400078e020f */
[----:B------:R-:W-:Y:S02]  /*10b40*/  UIADD3 UR14, UP0, UP2, UR12, UR14, UR4 ;  /* 0x0000000e0c0e7290 */ /* 0x000fe4000fa1e004 */
[----:B------:R-:W-:Y:S01]  /*10b50*/  USHF.R.S32.HI UR16, URZ, 0x1f, UR4 ;  /* 0x0000001f3f107899 */ /* 0x000fe20008011404 */
[----:B------:R-:W-:-:S03]  /*10b60*/  ULDC.64 UR12, c[0x0][UR22+0x210] ;  /* 0x00008400160c7abb */ /* 0x000fc60008000a00 */
[----:B------:R-:W-:Y:S01]  /*10b70*/  IADD3 R8, P2, P3, R3, UR14, R8 ;  /* 0x0000000e03087c10 */ /* 0x000fe2000fb5e008 */
[----:B------:R-:W-:Y:S01]  /*10b80*/  UIADD3.X UR14, UR17, UR23, UR16, UP0, UP2 ;  /* 0x00000017110e7290 */ /* 0x000fe200087e4410 */
[----:B------:R-:W-:Y:S01]  /*10b90*/  SHF.R.S32.HI R3, RZ, 0x1f, R11 ;  /* 0x0000001fff037819 */ /* 0x000fe2000001140b */
[----:B------:R-:W-:-:S04]  /*10ba0*/  IMAD R10, R11, UR13, RZ ;  /* 0x0000000d0b0a7c24 */ /* 0x000fc8000f8e02ff */
[----:B------:R-:W-:Y:S01]  /*10bb0*/  IADD3.X R9, R9, UR14, R14, P2, P3 ;  /* 0x0000000e09097c10 */ /* 0x000fe200097e640e */
[----:B------:R-:W-:Y:S01]  /*10bc0*/  IMAD R3, R3, UR12, R10 ;  /* 0x0000000c03037c24 */ /* 0x000fe2000f8e020a */
[----:B------:R-:W-:Y:S01]  /*10bd0*/  ULDC.64 UR14, c[0x0][0xba8] ;  /* 0x0002ea00000e7ab9 */ /* 0x000fe20000000a00 */
[----:B------:R-:W-:Y:S01]  /*10be0*/  @!UP1 ULDC UR14, c[0x0][0xb50] ;  /* 0x0002d400000e9ab9 */ /* 0x000fe20000000800 */
[----:B------:R-:W-:Y:S01]  /*10bf0*/  @!UP1 ULDC UR15, c[0x0][0xb54] ;  /* 0x0002d500000f9ab9 */ /* 0x000fe20000000800 */
        /* <DEDUP_REMOVED lines=9> */
.L_x_1303:
[----:B------:R-:W2:Y:S01]  /*10c90*/  LDL R3, [R1+0xc] ;  /* 0x00000c0001037983 */ /* 0x000ea20000100800 */
[----:B------:R-:W-:Y:S02]  /*10ca0*/  R2UR UR12, R23 ;  /* 0x00000000170c72ca */ /* 0x000fe400000e0000 */
[----:B------:R-:W-:Y:S01]  /*10cb0*/  LOP3.LUT P0, RZ, R222, 0x3, RZ, 0xc0, !PT ;  /* 0x00000003deff7812 */ /* 0x000fe2000780c0ff */
[----:B------:R-:W-:Y:S01]  /*10cc0*/  SHFL.IDX PT, R8, R13, RZ, 0x1c1f ;  /* 0x001c1fff0d087589 */ /* 0x000fe200000e0000 */
[----:B------:R-:W-:-:S03]  /*10cd0*/  PLOP3.LUT P3, PT, PT, PT, UP1, 0x80, 0x0 ;  /* 0x000000000000781c */ /* 0x000fc60003f6f018 */
[----:B------:R-:W0:Y:S04]  /*10ce0*/  SHFL.IDX PT, R9, R14, RZ, 0x1c1f ;  /* 0x001c1fff0e097589 */ /* 0x000e2800000e0000 */
[----:B------:R-:W-:Y:S04]  /*10cf0*/  SHFL.IDX PT, R10, R13, 0x1, 0x1c1f ;  /* 0x003c1f000d0a7f89 */ /* 0x000fe800000e0000 */
[----:B------:R-:W1:Y:S01]  /*10d00*/  SHFL.IDX PT, R11, R14, 0x1, 0x1c1f ;  /* 0x003c1f000e0b7f89 */ /* 0x000e6200000e0000 */
[----:B--2---:R-:W-:Y:S02]  /*10d10*/  VIADD R18, R3, UR12 ;  /* 0x0000000c03127c36 */ /* 0x004fe40008000000 */
[----:B-----5:R-:W-:-:S02]  /*10d20*/  IMAD R3, R12, R17, RZ ;  /* 0x000000110c037224 */ /* 0x020fc400078e02ff */
[----:B------:R-:W-:-:S03]  /*10d30*/  VIADD R12, R18, 0x8 ;  /* 0x00000008120c7836 */ /* 0x000fc60000000000 */
[-C--:B------:R-:W-:Y:S02]  /*10d40*/  ISETP.GE.OR P2, PT, R18, R3.reuse, P0 ;  /* 0x000000031200720c */ /* 0x080fe40000746670 */
[----:B------:R-:W-:-:S11]  /*10d50*/  ISETP.GE.OR P0, PT, R12, R3, P0 ;  /* 0x000000030c00720c */ /* 0x000fd60000706670 */
[----:B0-----:R0:W-:Y:S01]  /*10d60*/  @!P2 ST.E desc[UR36][R8.64], R0 ;  /* 0x000000000800a985 */ /* 0x0011e2000c101924 */
[----:B------:R-:W-:-:S03]  /*10d70*/  ISETP.GE.AND P2, PT, R18, R3, PT ;  /* 0x000000031200720c */ /* 0x000fc60003f46270 */
[----:B-1----:R0:W-:Y:S01]  /*10d80*/  @!P0 ST.E desc[UR36][R10.64], R2 ;  /* 0x000000020a008985 */ /* 0x0021e2000c101924 */
[----:B------:R-:W-:Y:S01]  /*10d90*/  ISETP.GE.AND P0, PT, R12, R3, PT ;  /* 0x000000030c00720c */ /* 0x000fe20003f06270 */
[----:B------:R-:W-:-:S12]  /*10da0*/  @P3 BRA `(.L_x_1304) ;  /* 0x0000000c004c3947 */ /* 0x000fd80003800000 */
[----:B------:R-:W-:Y:S01]  /*10db0*/  IMAD.SHL.U32 R63, R194, 0x8, RZ ;  /* 0x00000008c23f7824 */ /* 0x000fe200078e00ff */
[----:B------:R-:W1:Y:S01]  /*10dc0*/  @P1 LDC R57, c[0x0][0xbec] ;  /* 0x0002fb00ff391b82 */ /* 0x000e620000000800 */
[----:B------:R-:W-:Y:S01]  /*10dd0*/  IMAD.MOV.U32 R5, RZ, RZ, 0x2 ;  /* 0x00000002ff057424 */ /* 0x000fe200078e00ff */
[----:B------:R-:W-:Y:S01]  /*10de0*/  ULDC.64 UR14, c[0x0][0xaa0] ;  /* 0x0002a800000e7ab9 */ /* 0x000fe20000000a00 */
[----:B------:R-:W-:Y:S01]  /*10df0*/  IMAD R4, R219, 0x40, R63 ;  /* 0x00000040db047824 */ /* 0x000fe200078e023f */
[----:B------:R-:W-:Y:S02]  /*10e00*/  R2UR UR17, R23 ;  /* 0x00000000171172ca */ /* 0x000fe400000e0000 */
[----:B------:R-:W-:Y:S01]  /*10e10*/  R2UR UR18, R209 ;  /* 0x00000000d11272ca */ /* 0x000fe200000e0000 */
[----:B------:R-:W-:Y:S01]  /*10e20*/  IMAD.WIDE R4, R4, R5, UR10 ;  /* 0x0000000a04047e25 */ /* 0x000fe2000f8e0205 */
[----:B------:R-:W2:Y:S02]  /*10e30*/  @P1 LDC R61, c[0x0][0xbf0] ;  /* 0x0002fc00ff3d1b82 */ /* 0x000ea40000000800 */
[C---:B------:R-:W-:Y:S01]  /*10e40*/  IADD3 R29, P2, R4.reuse, 0x5000, RZ ;  /* 0x00005000041d7810 */ /* 0x040fe20007f5e0ff */
[----:B------:R-:W-:Y:S01]  /*10e50*/  UIMAD UR12, UR16, UR14, URZ ;  /* 0x0000000e100c72a4 */ /* 0x000fe2000f8e023f */
[----:B0-----:R-:W-:-:S02]  /*10e60*/  IADD3 R9, P4, R4, 0x1000, RZ ;  /* 0x0000100004097810 */ /* 0x001fc40007f9e0ff */
[----:B------:R-:W-:Y:S02]  /*10e70*/  LOP3.LUT R28, R29, 0x380, RZ, 0xc0, !PT ;  /* 0x000003801d1c7812 */ /* 0x000fe400078ec0ff */
[----:B------:R-:W-:Y:S02]  /*10e80*/  IADD3 R13, P3, R4, 0x2000, RZ ;  /* 0x00002000040d7810 */ /* 0x000fe40007f7e0ff */
[----:B------:R-:W-:Y:S02]  /*10e90*/  SHF.R.U64 R28, R28, 0x3, RZ ;  /* 0x000000031c1c7819 */ /* 0x000fe400000012ff */
[----:B------:R-:W-:Y:S02]  /*10ea0*/  IADD3 R21, P6, R4, 0x3000, RZ ;  /* 0x0000300004157810 */ /* 0x000fe40007fde0ff */
[----:B------:R-:W-:Y:S01]  /*10eb0*/  LOP3.LUT R28, R28, R29, RZ, 0x3c, !PT ;  /* 0x0000001d1c1c7212 */ /* 0x000fe200078e3cff */
[----:B------:R-:W-:Y:S01]  /*10ec0*/  IMAD.X R29, RZ, RZ, R5, P2 ;  /* 0x000000ffff1d7224 */ /* 0x000fe200010e0605 */
[----:B------:R-:W-:-:S02]  /*10ed0*/  IADD3 R7, P2, R4, 0xb000, RZ ;  /* 0x0000b00004077810 */ /* 0x000fc40007f5e0ff */
[----:B------:R-:W-:Y:S02]  /*10ee0*/  IADD3 R25, P5, R4, 0x4000, RZ ;  /* 0x0000400004197810 */ /* 0x000fe40007fbe0ff */
[----:B------:R-:W-:Y:S01]  /*10ef0*/  LOP3.LUT R0, R7, 0x380, RZ, 0xc0, !PT ;  /* 0x0000038007007812 */ /* 0x000fe200078ec0ff */
[----:B------:R-:W-:Y:S01]  /*10f00*/  UIMAD UR12, UR4, UR15, UR12 ;  /* 0x0000000f040c72a4 */ /* 0x000fe2000f8e020c */
[----:B------:R-:W-:Y:S01]  /*10f10*/  LOP3.LUT R8, R9, 0x380, RZ, 0xc0, !PT ;  /* 0x0000038009087812 */ /* 0x000fe200078ec0ff */
[----:B------:R-:W-:Y:S01]  /*10f20*/  UIMAD.WIDE.U32 UR10, UR4, UR14, URZ ;  /* 0x0000000e040a72a5 */ /* 0x000fe2000f8e003f */
[----:B------:R-:W-:Y:S01]  /*10f30*/  SHF.R.U64 R0, R0, 0x3, RZ ;  /* 0x0000000300007819 */ /* 0x000fe200000012ff */
[----:B------:R-:W-:Y:S01]  /*10f40*/  IMAD.X R53, RZ, RZ, R5, P2 ;  /* 0x000000ffff357224 */ /* 0x000fe200010e0605 */
[----:B------:R-:W-:Y:S01]  /*10f50*/  LOP3.LUT R12, R13, 0x380, RZ, 0xc0, !PT ;  /* 0x000003800d0c7812 */ /* 0x000fe200078ec0ff */
[----:B------:R-:W5:Y:S01]  /*10f60*/  LD.E.128 R28, desc[UR36][R28.64] ;  /* 0x000000241c1c7980 */ /* 0x000f62000c101d00 */
[----:B------:R-:W-:-:S02]  /*10f70*/  LOP3.LUT R20, R21, 0x380, RZ, 0xc0, !PT ;  /* 0x0000038015147812 */ /* 0x000fc400078ec0ff */
[----:B------:R-:W-:Y:S02]  /*10f80*/  LOP3.LUT R24, R25, 0x380, RZ, 0xc0, !PT ;  /* 0x0000038019187812 */ /* 0x000fe400078ec0ff */
[----:B------:R-:W-:Y:S01]  /*10f90*/  LOP3.LUT R52, R0, R7, RZ, 0x3c, !PT ;  /* 0x0000000700347212 */ /* 0x000fe200078e3cff */
[----:B------:R-:W-:Y:S01]  /*10fa0*/  IMAD R0, R194, 0x20, R219 ;  /* 0x00000020c2007824 */ /* 0x000fe200078e02db */
[----:B------:R-:W-:Y:S01]  /*10fb0*/  UIADD3 UR11, UR11, UR12, URZ ;  /* 0x0000000c0b0b7290 */ /* 0x000fe2000fffe03f */
[----:B------:R-:W-:Y:S02]  /*10fc0*/  SHF.R.U64 R8, R8, 0x3, RZ ;  /* 0x0000000308087819 */ /* 0x000fe400000012ff */
[----:B------:R-:W-:Y:S01]  /*10fd0*/  SHF.R.U64 R12, R12, 0x3, RZ ;  /* 0x000000030c0c7819 */ /* 0x000fe200000012ff */
[----:B------:R-:W-:Y:S01]  /*10fe0*/  ULDC.64 UR12, c[0x0][0xae8] ;  /* 0x0002ba00000c7ab9 */ /* 0x000fe20000000a00 */
[----:B------:R-:W-:Y:S02]  /*10ff0*/  SHF.R.U64 R20, R20, 0x3, RZ ;  /* 0x0000000314147819 */ /* 0x000fe400000012ff */
[----:B------:R-:W-:Y:S01]  /*11000*/  SHF.R.U64 R24, R24, 0x3, RZ ;  /* 0x0000000318187819 */ /* 0x000fe200000012ff */
[----:B------:R-:W-:Y:S01]  /*11010*/  VIADD R18, R0, UR17 ;  /* 0x0000001100127c36 */ /* 0x000fe20008000000 */
[----:B------:R-:W-:Y:S01]  /*11020*/  UIMAD.WIDE.U32 UR10, UR18, UR12, UR10 ;  /* 0x0000000c120a72a5 */ /* 0x000fe2000f8e000a */
        /* <DEDUP_REMOVED lines=8> */
[C---:B------:R-:W-:Y:S01]  /*110b0*/  IADD3 R33, P0, R4.reuse, 0x6000, RZ ;  /* 0x0000600004217810 */ /* 0x040fe20007f1e0ff */
[----:B------:R-:W-:Y:S01]  /*110c0*/  USHF.R.S32.HI UR4, URZ, 0x1f, UR9 ;  /* 0x0000001f3f047899 */ /* 0x000fe20008011409 */
[----:B------:R-:W-:Y:S01]  /*110d0*/  IADD3 R37, P4, R4, 0x7000, RZ ;  /* 0x0000700004257810 */ /* 0x000fe20007f9e0ff */
[----:B-1----:R-:W-:Y:S01]  /*110e0*/  @P1 IMAD.HI.U32 R0, R18, R57, RZ ;  /* 0x0000003912001227 */ /* 0x002fe200078e00ff */
[C---:B------:R-:W-:Y:S01]  /*110f0*/  IADD3 R41, P3, R4.reuse, 0x8000, RZ ;  /* 0x0000800004297810 */ /* 0x040fe20007f7e0ff */
[----:B------:R-:W-:Y:S01]  /*11100*/  UIMAD UR11, UR18, UR13, UR11 ;  /* 0x0000000d120b72a4 */ /* 0x000fe2000f8e020b */
[C---:B------:R-:W-:Y:S01]  /*11110*/  IADD3 R45, P6, R4.reuse, 0x9000, RZ ;  /* 0x00009000042d7810 */ /* 0x040fe20007fde0ff */
[----:B------:R-:W-:Y:S01]  /*11120*/  IMAD.MOV.U32 R59, RZ, RZ, R18 ;  /* 0x000000ffff3b7224 */ /* 0x000fe200078e0012 */
[----:B------:R-:W-:Y:S01]  /*11130*/  IADD3 R49, P5, R4, 0xa000, RZ ;  /* 0x0000a00004317810 */ /* 0x000fe20007fbe0ff */
[----:B------:R-:W-:Y:S01]  /*11140*/  ULDC.64 UR12, c[0x0][0xaf0] ;  /* 0x0002bc00000c7ab9 */ /* 0x000fe20000000a00 */
[----:B------:R-:W-:Y:S01]  /*11150*/  LOP3.LUT R32, R33, 0x380, RZ, 0xc0, !PT ;  /* 0x0000038021207812 */ /* 0x000fe200078ec0ff */
[----:B------:R-:W-:Y:S01]  /*11160*/  UIMAD UR4, UR4, UR12, URZ ;  /* 0x0000000c040472a4 */ /* 0x000fe2000f8e023f */
[----:B------:R-:W-:Y:S01]  /*11170*/  LOP3.LUT R36, R37, 0x380, RZ, 0xc0, !PT ;  /* 0x0000038025247812 */ /* 0x000fe200078ec0ff */
[----:B------:R-:W5:Y:S01]  /*11180*/  LD.E.128 R12, desc[UR36][R12.64] ;  /* 0x000000240c0c7980 */ /* 0x000f62000c101d00 */
[----:B------:R-:W-:-:S02]  /*11190*/  LOP3.LUT R40, R41, 0x380, RZ, 0xc0, !PT ;  /* 0x0000038029287812 */ /* 0x000fc400078ec0ff */
[----:B------:R-:W-:Y:S01]  /*111a0*/  LOP3.LUT R44, R45, 0x380, RZ, 0xc0, !PT ;  /* 0x000003802d2c7812 */ /* 0x000fe200078ec0ff */
[----:B------:R-:W5:Y:S01]  /*111b0*/  LD.E.128 R20, desc[UR36][R20.64] ;  /* 0x0000002414147980 */ /* 0x000f62000c101d00 */
[----:B------:R-:W-:Y:S02]  /*111c0*/  LOP3.LUT R48, R49, 0x380, RZ, 0xc0, !PT ;  /* 0x0000038031307812 */ /* 0x000fe400078ec0ff */
[----:B------:R-:W-:Y:S01]  /*111d0*/  LOP3.LUT R11, R4, 0x380, RZ, 0xc0, !PT ;  /* 0x00000380040b7812 */ /* 0x000fe200078ec0ff */
[----:B------:R-:W5:Y:S01]  /*111e0*/  LD.E.128 R24, desc[UR36][R24.64] ;  /* 0x0000002418187980 */ /* 0x000f62000c101d00 */
[----:B--2---:R-:W-:Y:S01]  /*111f0*/  @P1 SHF.R.U32.HI R59, RZ, R61, R0 ;  /* 0x0000003dff3b1219 */ /* 0x004fe20000011600 */
[----:B------:R-:W-:Y:S01]  /*11200*/  UIMAD UR4, UR9, UR13, UR4 ;  /* 0x0000000d090472a4 */ /* 0x000fe2000f8e0204 */
[----:B------:R-:W-:Y:S01]  /*11210*/  SHF.R.U64 R32, R32, 0x3, RZ ;  /* 0x0000000320207819 */ /* 0x000fe200000012ff */
[----:B------:R-:W-:Y:S01]  /*11220*/  UIMAD.WIDE.U32 UR10, UR9, UR12, UR10 ;  /* 0x0000000c090a72a5 */ /* 0x000fe2000f8e000a */
[----:B------:R-:W-:Y:S01]  /*11230*/  SHF.R.U64 R36, R36, 0x3, RZ ;  /* 0x0000000324247819 */ /* 0x000fe200000012ff */
[----:B------:R-:W5:Y:S01]  /*11240*/  LD.E.128 R52, desc[UR36][R52.64] ;  /* 0x0000002434347980 */ /* 0x000f62000c101d00 */
[----:B------:R-:W-:-:S02]  /*11250*/  SHF.R.U64 R40, R40, 0x3, RZ ;  /* 0x0000000328287819 */ /* 0x000fc400000012ff */
[----:B------:R-:W-:Y:S02]  /*11260*/  SHF.R.U64 R44, R44, 0x3, RZ ;  /* 0x000000032c2c7819 */ /* 0x000fe400000012ff */
[----:B------:R-:W-:Y:S01]  /*11270*/  SHF.R.U64 R48, R48, 0x3, RZ ;  /* 0x0000000330307819 */ /* 0x000fe200000012ff */
[--C-:B------:R-:W-:Y:S01]  /*11280*/  IMAD.MOV R2, RZ, RZ, -R59.reuse ;  /* 0x000000ffff027224 */ /* 0x100fe200078e0a3b */
[----:B------:R-:W-:Y:S02]  /*11290*/  SHF.R.U64 R11, R11, 0x3, RZ ;  /* 0x000000030b0b7819 */ /* 0x000fe400000012ff */
[----:B------:R-:W-:Y:S01]  /*112a0*/  SHF.R.S32.HI R0, RZ, 0x1f, R59 ;  /* 0x0000001fff007819 */ /* 0x000fe2000001143b */
[----:B------:R-:W-:Y:S01]  /*112b0*/  UIADD3 UR4, UR11, UR4, URZ ;  /* 0x000000040b047290 */ /* 0x000fe2000fffe03f */
        /* <DEDUP_REMOVED lines=12> */
[----:B------:R-:W5:Y:S01]  /*11380*/  LD.E.128 R8, desc[UR36][R8.64] ;  /* 0x0000002408087980 */ /* 0x000f62000c101d00 */
[----:B------:R-:W-:-:S02]  /*11390*/  IMAD R0, R0, UR12, RZ ;  /* 0x0000000c00007c24 */ /* 0x000fc4000f8e02ff */
[----:B------:R-:W-:Y:S01]  /*113a0*/  IMAD R17, R17, R2, R18 ;  /* 0x0000000211117224 */ /* 0x000fe200078e0212 */
[----:B------:R-:W5:Y:S01]  /*113b0*/  LD.E.128 R4, desc[UR36][R4.64] ;  /* 0x0000002404047980 */ /* 0x000f62000c101d00 */
[----:B------:R-:W-:Y:S02]  /*113c0*/  IMAD.U32 R57, RZ, RZ, UR11 ;  /* 0x0000000bff397e24 */ /* 0x000fe4000f8e00ff */
[----:B------:R-:W-:Y:S01]  /*113d0*/  IMAD.U32 R56, RZ, RZ, UR10 ;  /* 0x0000000aff387e24 */ /* 0x000fe2000f8e00ff */
[----:B------:R-:W5:Y:S01]  /*113e0*/  LD.E.128 R32, desc[UR36][R32.64] ;  /* 0x0000002420207980 */ /* 0x000f62000c101d00 */
[----:B------:R-:W-:Y:S01]  /*113f0*/  IMAD.U32 R57, RZ, RZ, UR4 ;  /* 0x00000004ff397e24 */ /* 0x000fe2000f8e00ff */
[----:B------:R-:W-:Y:S01]  /*11400*/  ULDC.64 UR10, c[0x0][0xad8] ;  /* 0x0002b600000a7ab9 */ /* 0x000fe20000000a00 */
[----:B------:R-:W-:Y:S01]  /*11410*/  IMAD R61, R59, UR13, R0 ;  /* 0x0000000d3b3d7c24 */ /* 0x000fe2000f8e0200 */
[----:B------:R-:W5:Y:S01]  /*11420*/  LD.E.128 R36, desc[UR36][R36.64] ;  /* 0x0000002424247980 */ /* 0x000f62000c101d00 */
[----:B------:R-:W-:-:S03]  /*11430*/  SHF.R.S32.HI R0, RZ, 0x1f, R17 ;  /* 0x0000001fff007819 */ /* 0x000fc60000011411 */
[----:B------:R-:W5:Y:S01]  /*11440*/  LD.E.128 R40, desc[UR36][R40.64] ;  /* 0x0000002428287980 */ /* 0x000f62000c101d00 */
[----:B------:R-:W-:-:S03]  /*11450*/  IMAD.WIDE.U32 R56, R59, UR12, R56 ;  /* 0x0000000c3b387c25 */ /* 0x000fc6000f8e0038 */
        /* <DEDUP_REMOVED lines=8> */
[----:B------:R-:W-:-:S02]  /*114e0*/  IMAD R2, R0, UR10, RZ ;  /* 0x0000000a00027c24 */ /* 0x000fc4000f8e02ff */
[----:B------:R-:W-:Y:S02]  /*114f0*/  VIADD R18, R219, UR17 ;  /* 0x00000011db127c36 */ /* 0x000fe40008000000 */
[----:B------:R-:W-:Y:S02]  /*11500*/  IMAD.IADD R57, R57, 0x1, R61 ;  /* 0x0000000139397824 */ /* 0x000fe400078e023d */
[C---:B------:R-:W-:Y:S02]  /*11510*/  IMAD R59, R17.reuse, UR11, R2 ;  /* 0x0000000b113b7c24 */ /* 0x040fe4000f8e0202 */
[C---:B------:R-:W-:Y:S01]  /*11520*/  VIADD R2, R18.reuse, 0x40 ;  /* 0x0000004012027836 */ /* 0x040fe20000000000 */
[----:B------:R-:W-:Y:S01]  /*11530*/  UIADD3 UR8, UR8, 0x30820, URZ ;  /* 0x0003082008087890 */ /* 0x000fe2000fffe03f */
        /* <DEDUP_REMOVED lines=33> */
.L_x_1306:
[----:B------:R-:W-:Y:S05]  /*11750*/  BSYNC B1 ;  /* 0x0000000000017941 */ /* 0x000fea0003800000 */
.L_x_1305:
[----:B--2---:R2:W4:Y:S01]  /*11760*/  SHFL.IDX PT, R0, R17, 0x1, 0x181f ;  /* 0x00381f0011007f89 */ /* 0x00452200000e0000 */
[----:B------:R-:W-:Y:S03]  /*11770*/  BSSY B1, `(.L_x_1307) ;  /* 0x0000010000017945 */ /* 0x000fe60003800000 */
[----:B---3-5:R2:W3:Y:S01]  /*11780*/  SHFL.IDX PT, R24, R2, 0x1, 0x181f ;  /* 0x00381f0002187f89 */ /* 0x0284e200000e0000 */
        /* <DEDUP_REMOVED lines=14> */
.L_x_1308:
[----:B------:R-:W-:Y:S05]  /*11870*/  BSYNC B1 ;  /* 0x0000000000017941 */ /* 0x000fea0003800000 */
.L_x_1307:
        /* <DEDUP_REMOVED lines=17> */
.L_x_1310:
[----:B------:R-:W-:Y:S05]  /*11990*/  BSYNC B1 ;  /* 0x0000000000017941 */ /* 0x000fea0003800000 */
.L_x_1309:
[----:B0-----:R-:W-:Y:S01]  /*119a0*/  VIADD R0, R18, 0x60 ;  /* 0x0000006012007836 */ /* 0x001fe20000000000 */
[----:B--2-4-:R-:W0:Y:S04]  /*119b0*/  SHFL.IDX PT, R17, R17, 0x3, 0x181f ;  /* 0x00781f0011117f89 */ /* 0x014e2800000e0000 */
[----:B------:R-:W-:Y:S01]  /*119c0*/  ISETP.GE.AND P0, PT, R0, R3, PT ;  /* 0x000000030000720c */ /* 0x000fe20003f06270 */
[----:B------:R2:W4:-:S12]  /*119d0*/  SHFL.IDX PT, R6, R2, 0x3, 0x181f ;  /* 0x00781f0002067f89 */ /* 0x00051800000e0000 */
[----:B--2---:R-:W-:Y:S05]  /*119e0*/  @P0 BRA `(.L_x_1311) ;  /* 0x00000020006c0947 */ /* 0x004fea0003800000 */
[----:B------:R-:W-:Y:S02]  /*119f0*/  ULDC UR4, c[0x0][0xac8] ;  /* 0x0002b20000047ab9 */ /* 0x000fe40000000800 */
[----:B------:R-:W-:Y:S02]  /*11a00*/  ISETP.GE.AND P2, PT, R63, UR4, PT ;  /* 0x000000043f007c0c */ /* 0x000fe4000bf46270 */
[----:B------:R-:W-:-:S11]  /*11a10*/  ISETP.GE.AND P3, PT, R65, UR4, PT ;  /* 0x0000000441007c0c */ /* 0x000fd6000bf66270 */
[-C--:B----4-:R-:W-:Y:S02]  /*11a20*/  @!P2 LEA R2, P0, R63, R6.reuse, 0x1 ;  /* 0x000000063f02a211 */ /* 0x090fe400078008ff */
        /* <DEDUP_REMOVED lines=11> */
.L_x_1304:
        /* <DEDUP_REMOVED lines=12> */
[----:B------:R-:W-:Y:S01]  /*11ba0*/  UIADD3 UR8, UR8, 0x30820, URZ ;  /* 0x0003082008087890 */ /* 0x000fe2000fffe03f */
[----:B------:R-:W-:Y:S01]  /*11bb0*/  SHF.R.S32.HI R73, RZ, 0x1f, R217 ;  /* 0x0000001fff497819 */ /* 0x000fe200000114d9 */
[----:B------:R-:W-:Y:S01]  /*11bc0*/  ULDC.64 UR12, c[0x0][0xb38] ;  /* 0x0002ce00000c7ab9 */ /* 0x000fe20000000a00 */
[----:B------:R-:W-:Y:S01]  /*11bd0*/  SHF.R.S32.HI R74, RZ, 0x1f, R218 ;  /* 0x0000001fff4a7819 */ /* 0x000fe200000114da */
[----:B------:R-:W-:-:S02]  /*11be0*/  UIMAD.WIDE.U32 UR10, UR18, UR12, UR10 ;  /* 0x0000000c120a72a5 */ /* 0x000fc4000f8e000a */
[----:B------:R-:W-:Y:S02]  /*11bf0*/  UPRMT UR8, URZ, 0x654, UR8 ;  /* 0x000006543f087896 */ /* 0x000fe40008000008 */
[----:B------:R-:W-:-:S03]  /*11c00*/  UIMAD UR11, UR18, UR13, UR11 ;  /* 0x0000000d120b72a4 */ /* 0x000fc6000f8e020b */
[----:B------:R-:W-:Y:S02]  /*11c10*/  ULDC.64 UR12, c[0x0][0xb40] ;  /* 0x0002d000000c7ab9 */ /* 0x000fe40000000a00 */
[----:B------:R-:W-:Y:S02]  /*11c20*/  UIMAD UR4, UR4, UR12, URZ ;  /* 0x0000000c040472a4 */ /* 0x000fe4000f8e023f */
        /* <DEDUP_REMOVED lines=10> */
[----:B------:R-:W-:Y:S02]  /*11cd0*/  UIMAD UR4, UR17, UR13, UR11 ;  /* 0x0000000d110472a4 */ /* 0x000fe4000f8e020b */
[----:B------:R-:W-:Y:S01]  /*11ce0*/  IMAD.U32 R3, RZ, RZ, UR11 ;  /* 0x0000000bff037e24 */ /* 0x000fe2000f8e00ff */
[----:B------:R-:W-:Y:S01]  /*11cf0*/  ULDC.64 UR12, c[0x0][0xb30] ;  /* 0x0002cc00000c7ab9 */ /* 0x000fe20000000a00 */
[----:B------:R-:W-:Y:S02]  /*11d00*/  IMAD R17, R17, R2, R15 ;  /* 0x0000000211117224 */ /* 0x000fe400078e020f */
[----:B------:R-:W-:-:S02]  /*11d10*/  IMAD R0, R0, UR12, RZ ;  /* 0x0000000c00007c24 */ /* 0x000fc4000f8e02ff */
        /* <DEDUP_REMOVED lines=19> */
[----:B------:R-:W-:Y:S01]  /*11e50*/  ISETP.GE.AND P4, PT, R218, UR4, PT ;  /* 0x00000004da007c0c */ /* 0x000fe2000bf86270 */
[C---:B------:R-:W-:Y:S01]  /*11e60*/  VIADD R23, R19.reuse, 0x20 ;  /* 0x0000002013177836 */ /* 0x040fe20000000000 */
[----:B------:R-:W-:Y:S02]  /*11e70*/  ISETP.GE.AND P1, PT, R19, UR4, PT ;  /* 0x0000000413007c0c */ /* 0x000fe4000bf26270 */
[----:B------:R-:W-:Y:S02]  /*11e80*/  ISETP.GE.AND P2, PT, R15, UR4, PT ;  /* 0x000000040f007c0c */ /* 0x000fe4000bf46270 */
[----:B------:R-:W-:Y:S02]  /*11e90*/  ISETP.GE.AND P3, PT, R207, UR4, PT ;  /* 0x00000004cf007c0c */ /* 0x000fe4000bf66270 */
[----:B------:R-:W-:-:S02]  /*11ea0*/  SHF.R.S32.HI R18, RZ, 0x1f, R15 ;  /* 0x0000001fff127819 */ /* 0x000fc4000001140f */
[----:B------:R-:W-:Y:S02]  /*11eb0*/  SHF.R.S32.HI R13, RZ, 0x1f, R207 ;  /* 0x0000001fff0d7819 */ /* 0x000fe400000114cf */
[----:B------:R-:W-:Y:S02]  /*11ec0*/  SHF.R.S32.HI R72, RZ, 0x1f, R23 ;  /* 0x0000001fff487819 */ /* 0x000fe40000011417 */
[----:B-1----:R-:W-:Y:S01]  /*11ed0*/  @!P4 LEA R10, P5, R218, R2, 0x2 ;  /* 0x00000002da0ac211 */ /* 0x002fe200078a10ff */
[----:B--2---:R-:W-:-:S03]  /*11ee0*/  @!P1 IMAD.WIDE R8, R19, 0x4, R2 ;  /* 0x0000000413089825 */ /* 0x004fc600078e0202 */
[-C--:B------:R-:W-:Y:S02]  /*11ef0*/  @!P4 LEA.HI.X R11, R218, R3.reuse, R74, 0x2, P5 ;  /* 0x00000003da0bc211 */ /* 0x080fe400028f144a */
[----:B------:R-:W-:Y:S01]  /*11f00*/  ISETP.GE.AND P5, PT, R23, UR4, PT ;  /* 0x0000000417007c0c */ /* 0x000fe2000bfa6270 */
[----:B------:R1:W-:Y:S01]  /*11f10*/  @!P1 ST.E.64 desc[UR36][R8.64], R24 ;  /* 0x0000001808009985 */ /* 0x0003e2000c101b24 */
[-C--:B------:R-:W-:Y:S02]  /*11f20*/  @!P2 LEA R14, P1, R15, R2.reuse, 0x2 ;  /* 0x000000020f0ea211 */ /* 0x080fe400078210ff */
[----:B------:R-:W-:Y:S01]  /*11f30*/  @!P3 LEA R12, P6, R207, R2, 0x2 ;  /* 0x00000002cf0cb211 */ /* 0x000fe200078c10ff */
[----:B------:R2:W-:Y:S01]  /*11f40*/  @!P4 ST.E.64 desc[UR36][R10.64], R28 ;  /* 0x0000001c0a00c985 */ /* 0x0005e2000c101b24 */
[----:B------:R-:W-:Y:S02]  /*11f50*/  ISETP.GE.AND P4, PT, R206, UR4, PT ;  /* 0x00000004ce007c0c */ /* 0x000fe4000bf86270 */
[----:B------:R-:W-:-:S02]  /*11f60*/  @!P2 LEA.HI.X R15, R15, R3, R18, 0x2, P1 ;  /* 0x000000030f0fa211 */ /* 0x000fc400008f1412 */
[----:B------:R-:W-:Y:S02]  /*11f70*/  ISETP.GE.AND P1, PT, R205, UR4, PT ;  /* 0x00000004cd007c0c */ /* 0x000fe4000bf26270 */
[-C--:B------:R-:W-:Y:S02]  /*11f80*/  @!P3 LEA.HI.X R13, R207, R3.reuse, R13, 0x2, P6 ;  /* 0x00000003cf0db211 */ /* 0x080fe400030f140d */
[CC--:B------:R-:W-:Y:S02]  /*11f90*/  @!P5 LEA R22, P6, R23.reuse, R2.reuse, 0x2 ;  /* 0x000000021716d211 */ /* 0x0c0fe400078c10ff */
[----:B-1----:R-:W-:Y:S01]  /*11fa0*/  SHF.R.S32.HI R9, RZ, 0x1f, R206 ;  /* 0x0000001fff097819 */ /* 0x002fe200000114ce */
[----:B------:R1:W-:Y:S01]  /*11fb0*/  @!P3 ST.E.64 desc[UR36][R12.64], R32 ;  /* 0x000000200c00b985 */ /* 0x0003e2000c101b24 */
[----:B------:R-:W-:Y:S02]  /*11fc0*/  @!P5 LEA.HI.X R23, R23, R3, R72, 0x2, P6 ;  /* 0x000000031717d211 */ /* 0x000fe400030f1448 */
[----:B------:R-:W-:Y:S01]  /*11fd0*/  @!P4 LEA R8, P6, R206, R2, 0x2 ;  /* 0x00000002ce08c211 */ /* 0x000fe200078c10ff */
[----:B------:R3:W-:Y:S01]  /*11fe0*/  @!P2 ST.E.64 desc[UR36][R14.64], R36 ;  /* 0x000000240e00a985 */ /* 0x0007e2000c101b24 */
[----:B------:R-:W-:-:S02]  /*11ff0*/  ISETP.GE.AND P3, PT, R204, UR4, PT ;  /* 0x00000004cc007c0c */ /* 0x000fc4000bf66270 */
[----:B------:R-:W-:Y:S01]  /*12000*/  ISETP.GE.AND P2, PT, R203, UR4, PT ;  /* 0x00000004cb007c0c */ /* 0x000fe2000bf46270 */
[----:B------:R4:W-:Y:S01]  /*12010*/  @!P5 ST.E.64 desc[UR36][R22.64], R40 ;  /* 0x000000281600d985 */ /* 0x0009e2000c101b24 */
[-C--:B------:R-:W-:Y:S02]  /*12020*/  @!P4 LEA.HI.X R9, R206, R3.reuse, R9, 0x2, P6 ;  /* 0x00000003ce09c211 */ /* 0x080fe400030f1409 */
[----:B--2---:R-:W-:Y:S02]  /*12030*/  SHF.R.S32.HI R11, RZ, 0x1f, R205 ;  /* 0x0000001fff0b7819 */ /* 0x004fe400000114cd */
[C---:B------:R-:W-:Y:S01]  /*12040*/  @!P1 LEA R10, P5, R205.reuse, R2, 0x2 ;  /* 0x00000002cd0a9211 */ /* 0x040fe200078a10ff */
[----:B------:R2:W-:Y:S01]  /*12050*/  @!P4 ST.E.64 desc[UR36][R8.64], R44 ;  /* 0x0000002c0800c985 */ /* 0x0005e2000c101b24 */
[----:B------:R-:W-:Y:S02]  /*12060*/  ISETP.GE.AND P4, PT, R202, UR4, PT ;  /* 0x00000004ca007c0c */ /* 0x000fe4000bf86270 */
[----:B------:R-:W-:-:S02]  /*12070*/  @!P1 LEA.HI.X R11, R205, R3, R11, 0x2, P5 ;  /* 0x00000003cd0b9211 */ /* 0x000fc400028f140b */
[----:B------:R-:W-:Y:S02]  /*12080*/  ISETP.GE.AND P5, PT, R201, UR4, PT ;  /* 0x00000004c9007c0c */ /* 0x000fe4000bfa6270 */
[----:B------:R-:W-:Y:S01]  /*12090*/  SHF.R.S32.HI R25, RZ, 0x1f, R204 ;  /* 0x0000001fff197819 */ /* 0x000fe200000114cc */
[----:B------:R5:W-:Y:S01]  /*120a0*/  @!P1 ST.E.64 desc[UR36][R10.64], R48 ;  /* 0x000000300a009985 */ /* 0x000be2000c101b24 */
[CC--:B-1----:R-:W-:Y:S02]  /*120b0*/  @!P3 LEA R12, P6, R204.reuse, R2.reuse, 0x2 ;  /* 0x00000002cc0cb211 */ /* 0x0c2fe400078c10ff */
[----:B---3--:R-:W-:Y:S02]  /*120c0*/  SHF.R.S32.HI R15, RZ, 0x1f, R203 ;  /* 0x0000001fff0f7819 */ /* 0x008fe400000114cb */
[----:B------:R-:W-:Y:S02]  /*120d0*/  @!P2 LEA R14, P1, R203, R2, 0x2 ;  /* 0x00000002cb0ea211 */ /* 0x000fe400078210ff */
[----:B------:R-:W-:-:S02]  /*120e0*/  @!P3 LEA.HI.X R13, R204, R3, R25, 0x2, P6 ;  /* 0x00000003cc0db211 */ /* 0x000fc400030f1419 */
[----:B------:R-:W-:Y:S02]  /*120f0*/  @!P2 LEA.HI.X R15, R203, R3, R15, 0x2, P1 ;  /* 0x00000003cb0fa211 */ /* 0x000fe400008f140f */
[----:B----4-:R-:W-:Y:S01]  /*12100*/  SHF.R.S32.HI R23, RZ, 0x1f, R202 ;  /* 0x0000001fff177819 */ /* 0x010fe200000114ca */
[----:B------:R1:W-:Y:S01]  /*12110*/  @!P3 ST.E.64 desc[UR36][R12.64], R52 ;  /* 0x000000340c00b985 */ /* 0x0003e2000c101b24 */
[-C--:B--2---:R-:W-:Y:S02]  /*12120*/  @!P4 LEA R8, P6, R202, R2.reuse, 0x2 ;  /* 0x00000002ca08c211 */ /* 0x084fe400078c10ff */
[----:B------:R-:W-:Y:S01]  /*12130*/  SHF.R.S32.HI R18, RZ, 0x1f, R201 ;  /* 0x0000001fff127819 */ /* 0x000fe200000114c9 */
[----:B------:R2:W-:Y:S01]  /*12140*/  @!P2 ST.E.64 desc[UR36][R14.64], R56 ;  /* 0x000000380e00a985 */ /* 0x0005e2000c101b24 */
[----:B------:R-:W-:Y:S02]  /*12150*/  ISETP.GE.AND P1, PT, R200, UR4, PT ;  /* 0x00000004c8007c0c */ /* 0x000fe4000bf26270 */
[----:B------:R-:W-:-:S02]  /*12160*/  @!P5 LEA R22, P3, R201, R2, 0x2 ;  /* 0x00000002c916d211 */ /* 0x000fc400078610ff */
[----:B------:R-:W-:Y:S02]  /*12170*/  ISETP.GE.AND P2, PT, R199, UR4, PT ;  /* 0x00000004c7007c0c */ /* 0x000fe4000bf46270 */
[-C--:B------:R-:W-:Y:S02]  /*12180*/  @!P4 LEA.HI.X R9, R202, R3.reuse, R23, 0x2, P6 ;  /* 0x00000003ca09c211 */ /* 0x080fe400030f1417 */
[----:B------:R-:W-:Y:S02]  /*12190*/  @!P5 LEA.HI.X R23, R201, R3, R18, 0x2, P3 ;  /* 0x00000003c917d211 */ /* 0x000fe400018f1412 */
[----:B------:R-:W-:Y:S01]  /*121a0*/  ISETP.GE.AND P3, PT, R198, UR4, PT ;  /* 0x00000004c6007c0c */ /* 0x000fe2000bf66270 */
[----:B------:R3:W-:Y:S01]  /*121b0*/  @!P4 ST.E.64 desc[UR36][R8.64], R60 ;  /* 0x0000003c0800c985 */ /* 0x0007e2000c101b24 */
[----:B-----5:R-:W-:Y:S02]  /*121c0*/  SHF.R.S32.HI R11, RZ, 0x1f, R200 ;  /* 0x0000001fff0b7819 */ /* 0x020fe400000114c8 */
[----:B------:R-:W-:Y:S01]  /*121d0*/  @!P1 LEA R10, P6, R200, R2, 0x2 ;  /* 0x00000002c80a9211 */ /* 0x000fe200078c10ff */
[----:B------:R4:W-:Y:S01]  /*121e0*/  @!P5 ST.E.64 desc[UR36][R22.64], R64 ;  /* 0x000000401600d985 */ /* 0x0009e2000c101b24 */
[----:B-1----:R-:W-:-:S02]  /*121f0*/  SHF.R.S32.HI R13, RZ, 0x1f, R199 ;  /* 0x0000001fff0d7819 */ /* 0x002fc400000114c7 */
[-C--:B------:R-:W-:Y:S02]  /*12200*/  @!P2 LEA R12, P5, R199, R2.reuse, 0x2 ;  /* 0x00000002c70ca211 */ /* 0x080fe400078a10ff */
[----:B------:R-:W-:Y:S02]  /*12210*/  ISETP.GE.AND P4, PT, R197, UR4, PT ;  /* 0x00000004c5007c0c */ /* 0x000fe4000bf86270 */
[-C--:B------:R-:W-:Y:S02]  /*12220*/  @!P1 LEA.HI.X R11, R200, R3.reuse, R11, 0x2, P6 ;  /* 0x00000003c80b9211 */ /* 0x080fe400030f140b */
[----:B------:R-:W-:Y:S02]  /*12230*/  SHF.R.S32.HI R25, RZ, 0x1f, R198 ;  /* 0x0000001fff197819 */ /* 0x000fe400000114c6 */
[----:B--2---:R-:W-:Y:S01]  /*12240*/  @!P3 LEA R14, P6, R198, R2, 0x2 ;  /* 0x00000002c60eb211 */ /* 0x004fe200078c10ff */
[----:B------:R-:W-:Y:S01]  /*12250*/  @!P1 ST.E.64 desc[UR36][R10.64], R68 ;  /* 0x000000440a009985 */ /* 0x000fe2000c101b24 */
[----:B------:R-:W-:-:S02]  /*12260*/  @!P2 LEA.HI.X R13, R199, R3, R13, 0x2, P5 ;  /* 0x00000003c70da211 */ /* 0x000fc400028f140d */
[----:B------:R-:W-:Y:S02]  /*12270*/  ISETP.GE.AND P5, PT, R196, UR4, PT ;  /* 0x00000004c4007c0c */ /* 0x000fe4000bfa6270 */
[----:B------:R-:W-:Y:S01]  /*12280*/  @!P3 LEA.HI.X R15, R198, R3, R25, 0x2, P6 ;  /* 0x00000003c60fb211 */ /* 0x000fe200030f1419 */
[----:B------:R1:W-:Y:S01]  /*12290*/  @!P2 ST.E.64 desc[UR36][R12.64], R4 ;  /* 0x000000040c00a985 */ /* 0x0003e2000c101b24 */
[----:B---3--:R-:W-:Y:S02]  /*122a0*/  SHF.R.S32.HI R9, RZ, 0x1f, R197 ;  /* 0x0000001fff097819 */ /* 0x008fe400000114c5 */
[----:B------:R-:W-:Y:S01]  /*122b0*/  @!P4 LEA R8, P1, R197, R2, 0x2 ;  /* 0x00000002c508c211 */ /* 0x000fe200078210ff */
[----:B------:R-:W-:Y:S01]  /*122c0*/  @!P3 ST.E.64 desc[UR36][R14.64], R76 ;  /* 0x0000004c0e00b985 */ /* 0x000fe2000c101b24 */
[----:B------:R-:W-:Y:S02]  /*122d0*/  ISETP.GE.AND P3, PT, R217, UR4, PT ;  /* 0x00000004d9007c0c */ /* 0x000fe4000bf66270 */
[----:B----4-:R-:W-:-:S02]  /*122e0*/  SHF.R.S32.HI R23, RZ, 0x1f, R196 ;  /* 0x0000001fff177819 */ /* 0x010fc400000114c4 */
[----:B------:R-:W-:Y:S02]  /*122f0*/  ISETP.GE.AND P2, PT, R216, UR4, PT ;  /* 0x00000004d8007c0c */ /* 0x000fe4000bf46270 */
[CC--:B------:R-:W-:Y:S02]  /*12300*/  @!P5 LEA R22, P6, R196.reuse, R2.reuse, 0x2 ;  /* 0x00000002c416d211 */ /* 0x0c0fe400078c10ff */
[-C--:B------:R-:W-:Y:S02]  /*12310*/  @!P4 LEA.HI.X R9, R197, R3.reuse, R9, 0x2, P1 ;  /* 0x00000003c509c211 */ /* 0x080fe400008f1409 */
[----:B------:R-:W-:Y:S02]  /*12320*/  ISETP.GE.AND P1, PT, R215, UR4, PT ;  /* 0x00000004d7007c0c */ /* 0x000fe4000bf26270 */
[----:B------:R-:W-:Y:S01]  /*12330*/  @!P5 LEA.HI.X R23, R196, R3, R23, 0x2, P6 ;  /* 0x00000003c417d211 */ /* 0x000fe200030f1417 */
[----:B------:R2:W-:Y:S01]  /*12340*/  @!P4 ST.E.64 desc[UR36][R8.64], R80 ;  /* 0x000000500800c985 */ /* 0x0005e2000c101b24 */
[----:B-1----:R-:W-:-:S03]  /*12350*/  @!P3 LEA R4, P4, R217, R2, 0x2 ;  /* 0x00000002d904b211 */ /* 0x002fc600078810ff */
[----:B------:R-:W-:Y:S01]  /*12360*/  @!P5 ST.E.64 desc[UR36][R22.64], R84 ;  /* 0x000000541600d985 */ /* 0x000fe2000c101b24 */
[----:B------:R-:W-:Y:S02]  /*12370*/  ISETP.GE.AND P5, PT, R214, UR4, PT ;  /* 0x00000004d6007c0c */ /* 0x000fe4000bfa6270 */
[-C--:B------:R-:W-:Y:S02]  /*12380*/  @!P3 LEA.HI.X R5, R217, R3.reuse, R73, 0x2, P4 ;  /* 0x00000003d905b211 */ /* 0x080fe400020f1449 */
[CC--:B------:R-:W-:Y:S02]  /*12390*/  @!P2 LEA R10, P6, R216.reuse, R2.reuse, 0x2 ;  /* 0x00000002d80aa211 */ /* 0x0c0fe400078c10ff */
[----:B------:R-:W-:Y:S01]  /*123a0*/  @!P1 LEA R12, P4, R215, R2, 0x2 ;  /* 0x00000002d70c9211 */ /* 0x000fe200078810ff */
        /* <DEDUP_REMOVED lines=24> */
.L_x_1313:
[----:B------:R-:W-:Y:S05]  /*12530*/  BSYNC B1 ;  /* 0x0000000000017941 */ /* 0x000fea0003800000 */
.L_x_1312:
[----:B----4-:R3:W4:Y:S04]  /*12540*/  SHFL.IDX PT, R5, R17, 0x1, 0x1c1f ;  /* 0x003c1f0011057f89 */ /* 0x01072800000e0000 */
[----:B------:R3:W0:Y:S01]  /*12550*/  SHFL.IDX PT, R4, R0, 0x1, 0x1c1f ;  /* 0x003c1f0000047f89 */ /* 0x00062200000e0000 */
[----:B------:R-:W-:Y:S05]  /*12560*/  @P0 BRA `(.L_x_1311) ;  /* 0x00000014008c0947 */ /* 0x000fea0003800000 */
[----:B------:R-:W-:Y:S01]  /*12570*/  ULDC UR4, c[0x0][0xac8] ;  /* 0x0002b20000047ab9 */ /* 0x000fe20000000800 */
[C---:B------:R-:W-:Y:S01]  /*12580*/  VIADD R9, R19.reuse, 0x18 ;  /* 0x0000001813097836 */ /* 0x040fe20000000000 */
[C---:B------:R-:W-:Y:S01]  /*12590*/  ISETP.GE.AND P3, PT, R19.reuse, UR4, PT ;  /* 0x0000000413007c0c */ /* 0x040fe2000bf66270 */
[----:B------:R-:W-:Y:S01]  /*125a0*/  VIADD R13, R19, 0x20 ;  /* 0x00000020130d7836 */ /* 0x000fe20000000000 */
[----:B------:R-:W-:Y:S02]  /*125b0*/  ISETP.GE.AND P4, PT, R218, UR4, PT ;  /* 0x00000004da007c0c */ /* 0x000fe4000bf86270 */
[----:B------:R-:W-:Y:S02]  /*125c0*/  ISETP.GE.AND P0, PT, R9, UR4, PT ;  /* 0x0000000409007c0c */ /* 0x000fe4000bf06270 */
[----:B------:R-:W-:Y:S02]  /*125d0*/  ISETP.GE.AND P1, PT, R207, UR4, PT ;  /* 0x00000004cf007c0c */ /* 0x000fe4000bf26270 */
[----:B------:R-:W-:-:S02]  /*125e0*/  ISETP.GE.AND P2, PT, R13, UR4, PT ;  /* 0x000000040d007c0c */ /* 0x000fc4000bf46270 */
[----:B0--3--:R-:W-:Y:S02]  /*125f0*/  SHF.R.S32.HI R0, RZ, 0x1f, R9 ;  /* 0x0000001fff007819 */ /* 0x009fe40000011409 */
[----:B------:R-:W-:Y:S01]  /*12600*/  SHF.R.S32.HI R14, RZ, 0x1f, R13 ;  /* 0x0000001fff0e7819 */ /* 0x000fe2000001140d */
[----:B-12-4-:R-:W-:Y:S01]  /*12610*/  @!P3 IMAD.WIDE R2, R19, 0x4, R4 ;  /* 0x000000041302b825 */ /* 0x016fe200078e0204 */
[----:B------:R-:W-:Y:S02]  /*12620*/  SHF.R.S32.HI R15, RZ, 0x1f, R206 ;  /* 0x0000001fff0f7819 */ /* 0x000fe400000114ce */
[-C--:B------:R-:W-:Y:S02]  /*12630*/  @!P4 LEA R6, P6, R218, R4.reuse, 0x2 ;  /* 0x00000004da06c211 */ /* 0x080fe400078c10ff */
[----:B------:R-:W-:Y:S01]  /*12640*/  @!P0 LEA R10, P5, R9, R4, 0x2 ;  /* 0x00000004090a8211 */ /* 0x000fe200078a10ff */
[----:B------:R0:W-:Y:S01]  /*12650*/  @!P3 ST.E.64 desc[UR36][R2.64], R26 ;  /* 0x0000001a0200b985 */ /* 0x0001e2000c101b24 */
[----:B------:R-:W-:-:S02]  /*12660*/  ISETP.GE.AND P3, PT, R206, UR4, PT ;  /* 0x00000004ce007c0c */ /* 0x000fc4000bf66270 */
[-C--:B------:R-:W-:Y:S02]  /*12670*/  @!P4 LEA.HI.X R7, R218, R5.reuse, R74, 0x2, P6 ;  /* 0x00000005da07c211 */ /* 0x080fe400030f144a */
[-C--:B------:R-:W-:Y:S02]  /*12680*/  @!P0 LEA.HI.X R11, R9, R5.reuse, R0, 0x2, P5 ;  /* 0x00000005090b8211 */ /* 0x080fe400028f1400 */
[----:B------:R-:W-:Y:S01]  /*12690*/  SHF.R.S32.HI R0, RZ, 0x1f, R207 ;  /* 0x0000001fff007819 */ /* 0x000fe200000114cf */
[----:B------:R1:W-:Y:S01]  /*126a0*/  @!P4 ST.E.64 desc[UR36][R6.64], R30 ;  /* 0x0000001e0600c985 */ /* 0x0003e2000c101b24 */
[-C--:B------:R-:W-:Y:S02]  /*126b0*/  @!P1 LEA R8, P5, R207, R4.reuse, 0x2 ;  /* 0x00000004cf089211 */ /* 0x080fe400078a10ff */
[----:B------:R-:W-:Y:S02]  /*126c0*/  @!P2 LEA R12, P6, R13, R4, 0x2 ;  /* 0x000000040d0ca211 */ /* 0x000fe400078c10ff */
[----:B------:R-:W-:-:S02]  /*126d0*/  @!P1 LEA.HI.X R9, R207, R5, R0, 0x2, P5 ;  /* 0x00000005cf099211 */ /* 0x000fc400028f1400 */
[----:B------:R-:W-:Y:S02]  /*126e0*/  ISETP.GE.AND P4, PT, R205, UR4, PT ;  /* 0x00000004cd007c0c */ /* 0x000fe4000bf86270 */
[-C--:B------:R-:W-:Y:S01]  /*126f0*/  @!P2 LEA.HI.X R13, R13, R5.reuse, R14, 0x2, P6 ;  /* 0x000000050d0da211 */ /* 0x080fe200030f140e */
[----:B------:R2:W-:Y:S01]  /*12700*/  @!P1 ST.E.64 desc[UR36][R8.64], R34 ;  /* 0x0000002208009985 */ /* 0x0005e2000c101b24 */
[----:B------:R-:W-:Y:S02]  /*12710*/  ISETP.GE.AND P5, PT, R204, UR4, PT ;  /* 0x00000004cc007c0c */ /* 0x000fe4000bfa6270 */
[C---:B0-----:R-:W-:Y:S01]  /*12720*/  @!P3 LEA R2, P1, R206.reuse, R4, 0x2 ;  /* 0x00000004ce02b211 */ /* 0x041fe200078210ff */
[----:B------:R0:W-:Y:S01]  /*12730*/  @!P0 ST.E.64 desc[UR36][R10.64], R38 ;  /* 0x000000260a008985 */ /* 0x0001e2000c101b24 */
[----:B------:R-:W-:Y:S02]  /*12740*/  SHF.R.S32.HI R0, RZ, 0x1f, R205 ;  /* 0x0000001fff007819 */ /* 0x000fe400000114cd */
[----:B------:R-:W-:Y:S01]  /*12750*/  @!P3 LEA.HI.X R3, R206, R5, R15, 0x2, P1 ;  /* 0x00000005ce03b211 */ /* 0x000fe200008f140f */
[----:B------:R3:W-:Y:S01]  /*12760*/  @!P2 ST.E.64 desc[UR36][R12.64], R42 ;  /* 0x0000002a0c00a985 */ /* 0x0007e2000c101b24 */
[----:B------:R-:W-:-:S02]  /*12770*/  ISETP.GE.AND P2, PT, R203, UR4, PT ;  /* 0x00000004cb007c0c */ /* 0x000fc4000bf46270 */
[----:B------:R-:W-:Y:S01]  /*12780*/  ISETP.GE.AND P1, PT, R202, UR4, PT ;  /* 0x00000004ca007c0c */ /* 0x000fe2000bf26270 */
[----:B------:R4:W-:Y:S01]  /*12790*/  @!P3 ST.E.64 desc[UR36][R2.64], R46 ;  /* 0x0000002e0200b985 */ /* 0x0009e2000c101b24 */
[CC--:B-1----:R-:W-:Y:S02]  /*127a0*/  @!P4 LEA R6, P0, R205.reuse, R4.reuse, 0x2 ;  /* 0x00000004cd06c211 */ /* 0x0c2fe400078010ff */
[----:B------:R-:W-:Y:S02]  /*127b0*/  SHF.R.S32.HI R17, RZ, 0x1f, R204 ;  /* 0x0000001fff117819 */ /* 0x000fe400000114cc */
[----:B------:R-:W-:Y:S02]  /*127c0*/  @!P5 LEA R14, P6, R204, R4, 0x2 ;  /* 0x00000004cc0ed211 */ /* 0x000fe400078c10ff */
[----:B------:R-:W-:Y:S02]  /*127d0*/  @!P4 LEA.HI.X R7, R205, R5, R0, 0x2, P0 ;  /* 0x00000005cd07c211 */ /* 0x000fe400000f1400 */
[----:B------:R-:W-:-:S02]  /*127e0*/  ISETP.GE.AND P0, PT, R201, UR4, PT ;  /* 0x00000004c9007c0c */ /* 0x000fc4000bf06270 */
[----:B------:R-:W-:Y:S01]  /*127f0*/  @!P5 LEA.HI.X R15, R204, R5, R17, 0x2, P6 ;  /* 0x00000005cc0fd211 */ /* 0x000fe200030f1411 */
[----:B------:R1:W-:Y:S01]  /*12800*/  @!P4 ST.E.64 desc[UR36][R6.64], R50 ;  /* 0x000000320600c985 */ /* 0x0003e2000c101b24 */
[----:B------:R-:W-:Y:S02]  /*12810*/  SHF.R.S32.HI R0, RZ, 0x1f, R203 ;  /* 0x0000001fff007819 */ /* 0x000fe400000114cb */
[-C--:B--2---:R-:W-:Y:S01]  /*12820*/  @!P2 LEA R8, P4, R203, R4.reuse, 0x2 ;  /* 0x00000004cb08a211 */ /* 0x084fe200078810ff */
[----:B------:R2:W-:Y:S01]  /*12830*/  @!P5 ST.E.64 desc[UR36][R14.64], R54 ;  /* 0x000000360e00d985 */ /* 0x0005e2000c101b24 */
[----:B0-----:R-:W-:Y:S02]  /*12840*/  SHF.R.S32.HI R11, RZ, 0x1f, R202 ;  /* 0x0000001fff0b7819 */ /* 0x001fe400000114ca */
[----:B------:R-:W-:Y:S02]  /*12850*/  @!P1 LEA R10, P3, R202, R4, 0x2 ;  /* 0x00000004ca0a9211 */ /* 0x000fe400078610ff */
[----:B------:R-:W-:-:S02]  /*12860*/  ISETP.GE.AND P5, PT, R200, UR4, PT ;  /* 0x00000004c8007c0c */ /* 0x000fc4000bfa6270 */
[-C--:B------:R-:W-:Y:S02]  /*12870*/  @!P2 LEA.HI.X R9, R203, R5.reuse, R0, 0x2, P4 ;  /* 0x00000005cb09a211 */ /* 0x080fe400020f1400 */
[----:B------:R-:W-:Y:S02]  /*12880*/  ISETP.GE.AND P4, PT, R199, UR4, PT ;  /* 0x00000004c7007c0c */ /* 0x000fe4000bf86270 */
[----:B------:R-:W-:Y:S01]  /*12890*/  @!P1 LEA.HI.X R11, R202, R5, R11, 0x2, P3 ;  /* 0x00000005ca0b9211 */ /* 0x000fe200018f140b */
[----:B------:R0:W-:Y:S01]  /*128a0*/  @!P2 ST.E.64 desc[UR36][R8.64], R58 ;  /* 0x0000003a0800a985 */ /* 0x0001e2000c101b24 */
[----:B------:R-:W-:Y:S02]  /*128b0*/  ISETP.GE.AND P3, PT, R198, UR4, PT ;  /* 0x00000004c6007c0c */ /* 0x000fe4000bf66270 */
[----:B---3--:R-:W-:Y:S01]  /*128c0*/  SHF.R.S32.HI R13, RZ, 0x1f, R201 ;  /* 0x0000001fff0d7819 */ /* 0x008fe200000114c9 */
[----:B------:R3:W-:Y:S01]  /*128d0*/  @!P1 ST.E.64 desc[UR36][R10.64], R62 ;  /* 0x0000003e0a009985 */ /* 0x0007e2000c101b24 */
[----:B------:R-:W-:-:S02]  /*128e0*/  @!P0 LEA R12, P6, R201, R4, 0x2 ;  /* 0x00000004c90c8211 */ /* 0x000fc400078c10ff */
[----:B----4-:R-:W-:Y:S02]  /*128f0*/  SHF.R.S32.HI R3, RZ, 0x1f, R200 ;  /* 0x0000001fff037819 */ /* 0x010fe400000114c8 */
[----:B------:R-:W-:Y:S02]  /*12900*/  @!P0 LEA.HI.X R13, R201, R5, R13, 0x2, P6 ;  /* 0x00000005c90d8211 */ /* 0x000fe400030f140d */
[-C--:B------:R-:W-:Y:S02]  /*12910*/  @!P5 LEA R2, P1, R200, R4.reuse, 0x2 ;  /* 0x00000004c802d211 */ /* 0x080fe400078210ff */
[----:B------:R-:W-:Y:S01]  /*12920*/  SHF.R.S32.HI R0, RZ, 0x1f, R199 ;  /* 0x0000001fff007819 */ /* 0x000fe200000114c7 */
[----:B------:R4:W-:Y:S01]  /*12930*/  @!P0 ST.E.64 desc[UR36][R12.64], R66 ;  /* 0x000000420c008985 */ /* 0x0009e2000c101b24 */
[----:B------:R-:W-:Y:S02]  /*12940*/  ISETP.GE.AND P2, PT, R197, UR4, PT ;  /* 0x00000004c5007c0c */ /* 0x000fe4000bf46270 */
[----:B-1----:R-:W-:-:S02]  /*12950*/  @!P4 LEA R6, P0, R199, R4, 0x2 ;  /* 0x00000004c706c211 */ /* 0x002fc400078010ff */
[----:B--2---:R-:W-:Y:S02]  /*12960*/  SHF.R.S32.HI R15, RZ, 0x1f, R198 ;  /* 0x0000001fff0f7819 */ /* 0x004fe400000114c6 */
[----:B------:R-:W-:Y:S02]  /*12970*/  @!P3 LEA R14, P6, R198, R4, 0x2 ;  /* 0x00000004c60eb211 */ /* 0x000fe400078c10ff */
[-C--:B------:R-:W-:Y:S02]  /*12980*/  @!P5 LEA.HI.X R3, R200, R5.reuse, R3, 0x2, P1 ;  /* 0x00000005c803d211 */ /* 0x080fe400008f1403 */
[----:B------:R-:W-:Y:S02]  /*12990*/  ISETP.GE.AND P1, PT, R196, UR4, PT ;  /* 0x00000004c4007c0c */ /* 0x000fe4000bf26270 */
[----:B------:R-:W-:Y:S01]  /*129a0*/  @!P4 LEA.HI.X R7, R199, R5, R0, 0x2, P0 ;  /* 0x00000005c707c211 */ /* 0x000fe200000f1400 */
[----:B------:R1:W-:Y:S01]  /*129b0*/  @!P5 ST.E.64 desc[UR36][R2.64], R70 ;  /* 0x000000460200d985 */ /* 0x0003e2000c101b24 */
[----:B------:R-:W-:-:S02]  /*129c0*/  ISETP.GE.AND P0, PT, R217, UR4, PT ;  /* 0x00000004d9007c0c */ /* 0x000fc4000bf06270 */
[----:B------:R-:W-:Y:S01]  /*129d0*/  @!P3 LEA.HI.X R15, R198, R5, R15, 0x2, P6 ;  /* 0x00000005c60fb211 */ /* 0x000fe200030f140f */
[----:B------:R2:W-:Y:S01]  /*129e0*/  @!P4 ST.E.64 desc[UR36][R6.64], R122 ;  /* 0x0000007a0600c985 */ /* 0x0005e2000c101b24 */
[----:B------:R-:W-:Y:S02]  /*129f0*/  SHF.R.S32.HI R0, RZ, 0x1f, R197 ;  /* 0x0000001fff007819 */ /* 0x000fe400000114c5 */
[-C--:B0-----:R-:W-:Y:S01]  /*12a00*/  @!P2 LEA R8, P4, R197, R4.reuse, 0x2 ;  /* 0x00000004c508a211 */ /* 0x081fe200078810ff */
[----:B------:R-:W-:Y:S01]  /*12a10*/  @!P3 ST.E.64 desc[UR36][R14.64], R78 ;  /* 0x0000004e0e00b985 */ /* 0x000fe2000c101b24 */
[----:B------:R-:W-:Y:S02]  /*12a20*/  ISETP.GE.AND P3, PT, R216, UR4, PT ;  /* 0x00000004d8007c0c */ /* 0x000fe4000bf66270 */
[----:B---3--:R-:W-:Y:S02]  /*12a30*/  SHF.R.S32.HI R11, RZ, 0x1f, R196 ;  /* 0x0000001fff0b7819 */ /* 0x008fe400000114c4 */
[----:B------:R-:W-:-:S02]  /*12a40*/  @!P1 LEA R10, P5, R196, R4, 0x2 ;  /* 0x00000004c40a9211 */ /* 0x000fc400078a10ff */
[-C--:B------:R-:W-:Y:S02]  /*12a50*/  @!P2 LEA.HI.X R9, R197, R5.reuse, R0, 0x2, P4 ;  /* 0x00000005c509a211 */ /* 0x080fe400020f1400 */
[-C--:B----4-:R-:W-:Y:S02]  /*12a60*/  @!P0 LEA R12, P6, R217, R4.reuse, 0x2 ;  /* 0x00000004d90c8211 */ /* 0x090fe400078c10ff */
[----:B------:R-:W-:Y:S01]  /*12a70*/  ISETP.GE.AND P4, PT, R215, UR4, PT ;  /* 0x00000004d7007c0c */ /* 0x000fe2000bf86270 */
[----:B------:R0:W-:Y:S01]  /*12a80*/  @!P2 ST.E.64 desc[UR36][R8.64], R82 ;  /* 0x000000520800a985 */ /* 0x0001e2000c101b24 */
[-C--:B------:R-:W-:Y:S02]  /*12a90*/  @!P1 LEA.HI.X R11, R196, R5.reuse, R11, 0x2, P5 ;  /* 0x00000005c40b9211 */ /* 0x080fe400028f140b */
[----:B------:R-:W-:Y:S02]  /*12aa0*/  @!P0 LEA.HI.X R13, R217, R5, R73, 0x2, P6 ;  /* 0x00000005d90d8211 */ /* 0x000fe400030f1449 */
[----:B------:R-:W-:Y:S01]  /*12ab0*/  ISETP.GE.AND P2, PT, R214, UR4, PT ;  /* 0x00000004d6007c0c */ /* 0x000fe2000bf46270 */
[----:B------:R3:W-:Y:S01]  /*12ac0*/  @!P1 ST.E.64 desc[UR36][R10.64], R86 ;  /* 0x000000560a009985 */ /* 0x0007e2000c101b24 */
[----:B-1----:R-:W-:-:S02]  /*12ad0*/  @!P3 LEA R2, P5, R216, R4, 0x2 ;  /* 0x00000004d802b211 */ /* 0x002fc400078a10ff */
[----:B------:R-:W-:Y:S01]  /*12ae0*/  ISETP.GE.AND P1, PT, R213, UR4, PT ;  /* 0x00000004d5007c0c */ /* 0x000fe2000bf26270 */
[----:B------:R1:W-:Y:S01]  /*12af0*/  @!P0 ST.E.64 desc[UR36][R12.64], R90 ;  /* 0x0000005a0c008985 */ /* 0x0003e2000c101b24 */
[----:B------:R-:W-:Y:S02]  /*12b00*/  ISETP.GE.AND P0, PT, R212, UR4, PT ;  /* 0x00000004d4007c0c */ /* 0x000fe4000bf06270 */
[----:B------:R-:W-:Y:S02]  /*12b10*/  @!P3 LEA.HI.X R3, R216, R5, R229, 0x2, P5 ;  /* 0x00000005d803b211 */ /* 0x000fe400028f14e5 */
[----:B------:R-:W-:Y:S02]  /*12b20*/  ISETP.GE.AND P5, PT, R211, UR4, PT ;  /* 0x00000004d3007c0c */ /* 0x000fe4000bfa6270 */
[-C--:B--2---:R-:W-:Y:S01]  /*12b30*/  @!P4 LEA R6, P6, R215, R4.reuse, 0x2 ;  /* 0x00000004d706c211 */ /* 0x084fe200078c10ff */
[----:B------:R2:W-:Y:S01]  /*12b40*/  @!P3 ST.E.64 desc[UR36][R2.64], R94 ;  /* 0x0000005e0200b985 */ /* 0x0005e2000c101b24 */
[----:B0-----:R-:W-:-:S02]  /*12b50*/  @!P2 LEA R8, P3, R214, R4, 0x2 ;  /* 0x00000004d608a211 */ /* 0x001fc400078610ff */
[-C--:B------:R-:W-:Y:S02]  /*12b60*/  @!P4 LEA.HI.X R7, R215, R5.reuse, R228, 0x2, P6 ;  /* 0x00000005d707c211 */ /* 0x080fe400030f14e4 */
[-C--:B---3--:R-:W-:Y:S02]  /*12b70*/  @!P1 LEA R10, P6, R213, R4.reuse, 0x2 ;  /* 0x00000004d50a9211 */ /* 0x088fe400078c10ff */
[-C--:B------:R-:W-:Y:S01]  /*12b80*/  @!P2 LEA.HI.X R9, R214, R5.reuse, R227, 0x2, P3 ;  /* 0x00000005d609a211 */ /* 0x080fe200018f14e3 */
[----:B------:R2:W-:Y:S01]  /*12b90*/  @!P4 ST.E.64 desc[UR36][R6.64], R124 ;  /* 0x0000007c0600c985 */ /* 0x0005e2000c101b24 */
[-C--:B-1----:R-:W-:Y:S02]  /*12ba0*/  @!P0 LEA R12, P4, R212, R4.reuse, 0x2 ;  /* 0x00000004d40c8211 */ /* 0x082fe400078810ff */
[----:B------:R-:W-:Y:S01]  /*12bb0*/  @!P5 LEA R14, P3, R211, R4, 0x2 ;  /* 0x00000004d30ed211 */ /* 0x000fe200078610ff */
[----:B------:R2:W-:Y:S01]  /*12bc0*/  @!P2 ST.E.64 desc[UR36][R8.64], R126 ;  /* 0x0000007e0800a985 */ /* 0x0005e2000c101b24 */
[----:B------:R-:W-:-:S02]  /*12bd0*/  @!P1 LEA.HI.X R11, R213, R5, R226, 0x2, P6 ;  /* 0x00000005d50b9211 */ /* 0x000fc400030f14e2 */
[-C--:B------:R-:W-:Y:S02]  /*12be0*/  @!P0 LEA.HI.X R13, R212, R5.reuse, R225, 0x2, P4 ;  /* 0x00000005d40d8211 */ /* 0x080fe400020f14e1 */
[----:B------:R-:W-:Y:S01]  /*12bf0*/  @!P5 LEA.HI.X R15, R211, R5, R224, 0x2, P3 ;  /* 0x00000005d30fd211 */ /* 0x000fe200018f14e0 */
[----:B------:R2:W-:Y:S04]  /*12c00*/  @!P1 ST.E.64 desc[UR36][R10.64], R128 ;  /* 0x000000800a009985 */ /* 0x0005e8000c101b24 */
[----:B------:R2:W-:Y:S01]  /*12c10*/  @!P0 ST.E.64 desc[UR36][R12.64], R110 ;  /* 0x0000006e0c008985 */ /* 0x0005e2000c101b24 */
[----:B------:R-:W-:-:S03]  /*12c20*/  ISETP.GE.AND P0, PT, R210, UR4, PT ;  /* 0x00000004d2007c0c */ /* 0x000fc6000bf06270 */
[----:B------:R2:W-:Y:S10]  /*12c30*/  @!P5 ST.E.64 desc[UR36][R14.64], R114 ;  /* 0x000000720e00d985 */ /* 0x0005f4000c101b24 */
[----:B------:R-:W-:Y:S05]  /*12c40*/  @P0 BRA `(.L_x_1311) ;  /* 0x0000000c00d40947 */ /* 0x000fea0003800000 */
[----:B--2---:R-:W-:-:S04]  /*12c50*/  LEA R2, P0, R210, R4, 0x2 ;  /* 0x00000004d2027211 */ /* 0x004fc800078010ff */
[----:B------:R-:W-:-:S05]  /*12c60*/  LEA.HI.X R3, R210, R5, R223, 0x2, P0 ;  /* 0x00000005d2037211 */ /* 0x000fca00000f14df */
[----:B------:R0:W-:Y:S01]  /*12c70*/  ST.E.64 desc[UR36][R2.64], R118 ;  /* 0x0000007602007985 */ /* 0x0001e2000c101b24 */
[----:B------:R-:W-:Y:S05]  /*12c80*/  BRA `(.L_x_1311) ;  /* 0x0000000c00c47947 */ /* 0x000fea0003800000 */
.L_x_1302:
[----:B------:R-:W0:Y:S01]  /*12c90*/  LDC.64 R2, c[0x0][0xc00] ;  /* 0x00030000ff027b82 */ /* 0x000e220000000a00 */
[----:B------:R-:W-:Y:S01]  /*12ca0*/  R2UR UR11, R220 ;  /* 0x00000000dc0b72ca */ /* 0x000fe200000e0000 */
[----:B------:R-:W-:Y:S01]  /*12cb0*/  ULDC.64 UR8, c[0x0][0xc00] ;  /* 0x0003000000087ab9 */ /* 0x000fe20000000a00 */
[----:B------:R-:W-:Y:S01]  /*12cc0*/  IMAD.MOV.U32 R7, RZ, RZ, RZ ;  /* 0x000000ffff077224 */ /* 0x000fe200078e00ff */
[----:B------:R-:W-:-:S04]  /*12cd0*/  R2UR UR10, R195 ;  /* 0x00000000c30a72ca */ /* 0x000fc800000e0000 */
[----:B------:R-:W1:Y:S06]  /*12ce0*/  LDC.64 R4, c[0x0][0xc08] ;  /* 0x00030200ff047b82 */ /* 0x000e6c0000000a00 */
[----:B------:R-:W-:Y:S01]  /*12cf0*/  UIMAD.WIDE UR8, UR11, 0x4, UR8 ;  /* 0x000000040b0878a5 */ /* 0x000fe2000f8e0208 */
[----:B0-----:R-:W-:-:S05]  /*12d00*/  ISETP.NE.U32.AND P0, PT, R2, RZ, PT ;  /* 0x000000ff0200720c */ /* 0x001fca0003f05070 */
[----:B------:R-:W-:Y:S01]  /*12d10*/  IMAD.U32 R2, RZ, RZ, UR8 ;  /* 0x00000008ff027e24 */ /* 0x000fe2000f8e00ff */
[----:B------:R-:W-:Y:S01]  /*12d20*/  R2UR UR4, R3 ;  /* 0x00000000030472ca */ /* 0x000fe200000e0000 */
[----:B------:R-:W-:Y:S01]  /*12d30*/  IMAD.U32 R3, RZ, RZ, UR9 ;  /* 0x00000009ff037e24 */ /* 0x000fe2000f8e00ff */
[----:B-1----:R-:W-:-:S05]  /*12d40*/  ISETP.NE.U32.AND P1, PT, R4, RZ, PT ;  /* 0x000000ff0400720c */ /* 0x002fca0003f25070 */
[----:B------:R-:W-:-:S06]  /*12d50*/  VOTEU.ANY UP0, P0 ;  /* 0x00000000003f7886 */ /* 0x000fcc0000000100 */
[----:B------:R-:W-:Y:S01]  /*12d60*/  UISETP.NE.AND.EX UP0, UPT, UR4, URZ, UPT, UP0 ;  /* 0x0000003f0400728c */ /* 0x000fe2000bf05300 */
[----:B------:R-:W-:Y:S01]  /*12d70*/  R2UR UR4, R5 ;  /* 0x00000000050472ca */ /* 0x000fe200000e0000 */
[----:B------:R-:W-:-:S04]  /*12d80*/  VOTEU.ANY UP1, P1 ;  /* 0x00000000003f7886 */ /* 0x000fc80000820100 */
[----:B------:R-:W-:-:S08]  /*12d90*/  PLOP3.LUT P0, PT, PT, PT, UP0, 0x80, 0x0 ;  /* 0x000000000000781c */ /* 0x000fd00003f0f008 */
[----:B------:R-:W-:-:S06]  /*12da0*/  UISETP.NE.AND.EX UP1, UPT, UR4, URZ, UPT, UP1 ;  /* 0x0000003f0400728c */ /* 0x000fcc000bf25310 */
[----:B------:R-:W-:Y:S01]  /*12db0*/  PLOP3.LUT P1, PT, PT, PT, UP1, 0x80, 0x0 ;  /* 0x000000000000781c */ /* 0x000fe20003f2f018 */
[----:B------:R0:W5:Y:S01]  /*12dc0*/  @P0 LDG.E R7, desc[UR36][R2.64] ;  /* 0x0000002402070981 */ /* 0x000162000c1e1900 */
[----:B------:R-:W-:Y:S02]  /*12dd0*/  ULDC UR4, c[0x0][0xa88] ;  /* 0x0002a20000047ab9 */ /* 0x000fe40000000800 */
[----:B------:R-:W-:Y:S01]  /*12de0*/  IMAD.U32 R0, RZ, RZ, UR4 ;  /* 0x00000004ff007e24 */ /* 0x000fe2000f8e00ff */
[----:B------:R-:W-:Y:S02]  /*12df0*/  @UP1 ULDC.64 UR8, c[0x0][0xc08] ;  /* 0x0003020000081ab9 */ /* 0x000fe40000000a00 */
[----:B------:R-:W-:-:S06]  /*12e00*/  @UP1 UIMAD.WIDE UR8, UR11, 0x4, UR8 ;  /* 0x000000040b0818a5 */ /* 0x000fcc000f8e0208 */
[----:B------:R-:W-:Y:S02]  /*12e10*/  IMAD.U32 R4, RZ, RZ, UR8 ;  /* 0x00000008ff047e24 */ /* 0x000fe4000f8e00ff */
[----:B------:R-:W-:-:S05]  /*12e20*/  IMAD.U32 R5, RZ, RZ, UR9 ;  /* 0x00000009ff057e24 */ /* 0x000fca000f8e00ff */
[----:B------:R0:W5:Y:S01]  /*12e30*/  @P1 LDG.E R0, desc[UR36][R4.64] ;  /* 0x0000002404001981 */ /* 0x000162000c1e1900 */
[----:B------:R-:W-:-:S11]  /*12e40*/  UISETP.NE.AND UP1, UPT, UR10, URZ, UPT ;  /* 0x0000003f0a00728c */ /* 0x000fd6000bf25270 */
[----:B------:R-:W-:Y:S02]  /*12e50*/  @!UP1 ULDC UR10, c[0x0][0xad4] ;  /* 0x0002b500000a9ab9 */ /* 0x000fe40000000800 */
[----:B------:R-:W-:Y:S01]  /*12e60*/  IMAD.U32 R195, RZ, RZ, UR10 ;  /* 0x0000000affc37e24 */ /* 0x000fe2000f8e00ff */
[----:B0-----:R-:W-:Y:S06]  /*12e70*/  @P1 BRA `(.L_x_1314) ;  /* 0x0000000000101947 */ /* 0x001fec0003800000 */
[----:B------:R-:W-:Y:S05]  /*12e80*/  @!P0 BRA `(.L_x_1314) ;  /* 0x00000000000c8947 */ /* 0x000fea0003800000 */
[----:B------:R-:W2:Y:S04]  /*12e90*/  LDG.E R5, desc[UR36][R2.64] ;  /* 0x0000002402057981 */ /* 0x000ea8000c1e1900 */
[----:B-----5:R-:W2:Y:S02]  /*12ea0*/  LDG.E R0, desc[UR36][R2.64+0x4] ;  /* 0x0000042402007981 */ /* 0x020ea4000c1e1900 */
[----:B--2---:R-:W-:-:S07]  /*12eb0*/  IMAD.IADD R0, R0, 0x1, -R5 ;  /* 0x0000000100007824 */ /* 0x004fce00078e0a05 */
.L_x_1314:
[----:B------:R-:W0:Y:S01]  /*12ec0*/  S2R R2, SR_TID.X ;  /* 0x0000000000027919 */ /* 0x000e220000002100 */
[----:B------:R-:W-:Y:S01]  /*12ed0*/  R2UR UR4, R220 ;  /* 0x00000000dc0472ca */ /* 0x000fe200000e0000 */
[----:B------:R-:W-:Y:S01]  /*12ee0*/  BSSY B1, `(.L_x_1315) ;  /* 0x0000043000017945 */ /* 0x000fe20003800000 */
[----:B-----5:R-:W-:-:S11]  /*12ef0*/  R2UR UR20, R7 ;  /* 0x00000000071472ca */ /* 0x020fd600000e0000 */
[----:B------:R-:W-:Y:S02]  /*12f00*/  USHF.R.S32.HI UR8, URZ, 0x1f, UR4 ;  /* 0x0000001f3f087899 */ /* 0x000fe40008011404 */
[----:B------:R-:W-:Y:S02]  /*12f10*/  USEL UR4, UR4, URZ, !UP0 ;  /* 0x0000003f04047287 */ /* 0x000fe4000c000000 */
[----:B------:R-:W-:Y:S02]  /*12f20*/  USEL UR8, UR8, URZ, !UP0 ;  /* 0x0000003f08087287 */ /* 0x000fe4000c000000 */
[----:B------:R-:W-:Y:S01]  /*12f30*/  USHF.R.S32.HI UR20, URZ, 0x1f, UR20 ;  /* 0x0000001f3f147899 */ /* 0x000fe20008011414 */
[----:B0-----:R-:W-:-:S05]  /*12f40*/  VIADD R2, R2, 0xffffff80 ;  /* 0xffffff8002027836 */ /* 0x001fca0000000000 */
[----:B------:R-:W-:-:S13]  /*12f50*/  ISETP.GT.AND P0, PT, R2, 0x7f, PT ;  /* 0x0000007f0200780c */ /* 0x000fda0003f04270 */
[----:B------:R-:W-:Y:S05]  /*12f60*/  @P0 BRA `(.L_x_1316) ;  /* 0x0000000000e80947 */ /* 0x000fea0003800000 */
[----:B------:R-:W0:Y:S01]  /*12f70*/  S2R R6, SR_TID.X ;  /* 0x0000000000067919 */ /* 0x000e220000002100 */
[----:B------:R-:W1:Y:S01]  /*12f80*/  LDC R9, c[0x0][0xbe8] ;  /* 0x0002fa00ff097b82 */ /* 0x000e620000000800 */
[----:B------:R-:W-:-:S13]  /*12f90*/  R2UR UR9, R23 ;  /* 0x00000000170972ca */ /* 0x000fda00000e0000 */
[----:B------:R-:W-:Y:S02]  /*12fa0*/  IMAD.U32 R3, RZ, RZ, UR9 ;  /* 0x00000009ff037e24 */ /* 0x000fe4000f8e00ff */
[----:B-1----:R-:W-:-:S03]  /*12fb0*/  IMAD R2, R0, R9, RZ ;  /* 0x0000000900027224 */ /* 0x002fc600078e02ff */
[----:B0-----:R-:W-:-:S04]  /*12fc0*/  IADD3 R6, R3, -0x80, R6 ;  /* 0xffffff8003067810 */ /* 0x001fc80007ffe006 */
        /* <DEDUP_REMOVED lines=15> */
[----:B------:R-:W-:Y:S02]  /*130c0*/  UIMAD.WIDE.U32 UR16, UR10, UR19, URZ ;  /* 0x000000130a1072a5 */ /* 0x000fe4000f8e003f */
[----:B------:R-:W-:Y:S01]  /*130d0*/  UIMAD UR19, UR11, UR19, URZ ;  /* 0x000000130b1372a4 */ /* 0x000fe2000f8e023f */
[----:B0-----:R-:W-:Y:S01]  /*130e0*/  @P0 IMAD.HI.U32 R5, R6, R5, RZ ;  /* 0x0000000506050227 */ /* 0x001fe200078e00ff */
[----:B------:R-:W-:Y:S02]  /*130f0*/  UIMAD UR13, UR13, UR4, URZ ;  /* 0x000000040d0d72a4 */ /* 0x000fe4000f8e023f */
[----:B------:R-:W-:Y:S01]  /*13100*/  UIMAD.WIDE.U32 UR10, UR12, UR4, URZ ;  /* 0x000000040c0a72a5 */ /* 0x000fe2000f8e003f */
[----:B------:R-:W-:Y:S01]  /*13110*/  IMAD.U32 R2, RZ, RZ, UR16 ;  /* 0x00000010ff027e24 */ /* 0x000fe2000f8e00ff */
[----:B------:R-:W-:-:S02]  /*13120*/  UIADD3 UR19, UR17, UR19, URZ ;  /* 0x0000001311137290 */ /* 0x000fc4000fffe03f */
[----:B------:R-:W-:Y:S01]  /*13130*/  IMAD.U32 R3, RZ, RZ, UR17 ;  /* 0x00000011ff037e24 */ /* 0x000fe2000f8e00ff */
[----:B------:R-:W-:Y:S01]  /*13140*/  UIMAD UR13, UR12, UR8, UR13 ;  /* 0x000000080c0d72a4 */ /* 0x000fe2000f8e020d */
[----:B-1----:R-:W-:Y:S01]  /*13150*/  @P0 SHF.R.U32.HI R4, RZ, R8, R5 ;  /* 0x00000008ff040219 */ /* 0x002fe20000011605 */
[----:B------:R-:W-:Y:S01]  /*13160*/  ULDC.64 UR14, c[0x0][UR18+0x228] ;  /* 0x00008a00120e7abb */ /* 0x000fe20008000a00 */
[----:B------:R-:W-:Y:S01]  /*13170*/  IADD3 R3, P0, P1, R2, UR10, R7 ;  /* 0x0000000a02037c10 */ /* 0x000fe2000f91e007 */
[----:B------:R-:W-:Y:S01]  /*13180*/  UIADD3 UR13, UR11, UR13, URZ ;  /* 0x0000000d0b0d7290 */ /* 0x000fe2000fffe03f */
[----:B------:R-:W-:Y:S01]  /*13190*/  IMAD.U32 R2, RZ, RZ, UR20 ;  /* 0x00000014ff027e24 */ /* 0x000fe2000f8e00ff */
[----:B------:R-:W-:Y:S01]  /*131a0*/  UIMAD.WIDE.U32 UR16, UR14, UR9, URZ ;  /* 0x000000090e1072a5 */ /* 0x000fe2000f8e003f */
[----:B------:R-:W-:Y:S01]  /*131b0*/  IMAD.MOV R5, RZ, RZ, -R4 ;  /* 0x000000ffff057224 */ /* 0x000fe200078e0a04 */
[----:B------:R-:W-:Y:S01]  /*131c0*/  UIMAD UR9, UR15, UR9, URZ ;  /* 0x000000090f0972a4 */ /* 0x000fe2000f8e023f */
[----:B------:R-:W-:Y:S01]  /*131d0*/  IMAD.U32 R11, RZ, RZ, UR19 ;  /* 0x00000013ff0b7e24 */ /* 0x000fe2000f8e00ff */
[----:B------:R-:W-:Y:S01]  /*131e0*/  ULDC.64 UR10, c[0x0][UR18+0x210] ;  /* 0x00008400120a7abb */ /* 0x000fe20008000a00 */
[----:B------:R-:W-:Y:S01]  /*131f0*/  IMAD R5, R9, R5, R6 ;  /* 0x0000000509057224 */ /* 0x000fe200078e0206 */
[----:B------:R-:W-:-:S02]  /*13200*/  UIADD3 UR9, UR17, UR9, URZ ;  /* 0x0000000911097290 */ /* 0x000fc4000fffe03f */
[----:B------:R-:W-:Y:S01]  /*13210*/  IADD3.X R6, R11, UR13, R2, P0, P1 ;  /* 0x0000000d0b067c10 */ /* 0x000fe200087e2402 */
[----:B------:R-:W-:Y:S01]  /*13220*/  IMAD R9, R5, UR11, RZ ;  /* 0x0000000b05097c24 */ /* 0x000fe2000f8e02ff */
[----:B------:R-:W-:Y:S01]  /*13230*/  IADD3 R2, P0, P1, R4, UR16, R3 ;  /* 0x0000001004027c10 */ /* 0x000fe2000f91e003 */
[----:B------:R-:W-:Y:S01]  /*13240*/  ULDC.64 UR12, c[0x0][0xba8] ;  /* 0x0002ea00000c7ab9 */ /* 0x000fe20000000a00 */
[----:B------:R-:W-:Y:S01]  /*13250*/  SHF.R.S32.HI R3, RZ, 0x1f, R4 ;  /* 0x0000001fff037819 */ /* 0x000fe20000011404 */
[----:B------:R-:W-:Y:S01]  /*13260*/  @!UP0 ULDC UR12, c[0x0][0xb50] ;  /* 0x0002d400000c8ab9 */ /* 0x000fe20000000800 */
[----:B------:R-:W-:Y:S01]  /*13270*/  SHF.R.S32.HI R4, RZ, 0x1f, R5 ;  /* 0x0000001fff047819 */ /* 0x000fe20000011405 */
[----:B------:R-:W-:Y:S01]  /*13280*/  @!UP0 ULDC UR13, c[0x0][0xb54] ;  /* 0x0002d500000d8ab9 */ /* 0x000fe20000000800 */
[----:B------:R-:W-:-:S03]  /*13290*/  IADD3.X R3, R3, UR9, R6, P0, P1 ;  /* 0x0000000903037c10 */ /* 0x000fc600087e2406 */
[----:B------:R-:W-:Y:S02]  /*132a0*/  IMAD R9, R4, UR10, R9 ;  /* 0x0000000a04097c24 */ /* 0x000fe4000f8e0209 */
[----:B------:R-:W-:-:S04]  /*132b0*/  IMAD.WIDE.U32 R2, R5, UR10, R2 ;  /* 0x0000000a05027c25 */ /* 0x000fc8000f8e0002 */
[----:B------:R-:W-:Y:S01]  /*132c0*/  IMAD.IADD R3, R3, 0x1, R9 ;  /* 0x0000000103037824 */ /* 0x000fe200078e0209 */
[----:B------:R-:W-:-:S04]  /*132d0*/  LEA R4, P0, R2, UR12, 0x2 ;  /* 0x0000000c02047c11 */ /* 0x000fc8000f8010ff */
[----:B------:R-:W-:Y:S01]  /*132e0*/  LEA.HI.X R5, R2, UR13, R3, 0x2, P0 ;  /* 0x0000000d02057c11 */ /* 0x000fe200080f1403 */
[----:B------:R-:W-:-:S05]  /*132f0*/  IMAD.MOV.U32 R3, RZ, RZ, -0x800000 ;  /* 0xff800000ff037424 */ /* 0x000fca00078e00ff */
[----:B------:R0:W-:Y:S03]  /*13300*/  STG.E desc[UR36][R4.64], R3 ;  /* 0x0000000304007986 */ /* 0x0001e6000c101924 */
.L_x_1316:
[----:B------:R-:W-:Y:S05]  /*13310*/  BSYNC B1 ;  /* 0x0000000000017941 */ /* 0x000fea0003800000 */
.L_x_1315:
[----:B------:R-:W-:-:S13]  /*13320*/  R2UR UR9, R195 ;  /* 0x00000000c30972ca */ /* 0x000fda00000e0000 */
[----:B------:R-:W-:-:S06]  /*13330*/  UISETP.GT.AND UP0, UPT, UR9, 0x1, UPT ;  /* 0x000000010900788c */ /* 0x000fcc000bf04270 */
[----:B------:R-:W-:-:S13]  /*13340*/  PLOP3.LUT P0, PT, PT, PT, UP0, 0x80, 0x0 ;  /* 0x000000000000781c */ /* 0x000fda0003f0f008 */
[----:B------:R-:W-:Y:S05]  /*13350*/  @P0 BRA `(.L_x_1311) ;  /* 0x0000000800100947 */ /* 0x000fea0003800000 */
[----:B------:R-:W1:Y:S01]  /*13360*/  LDC R11, c[0x0][0xbe8] ;  /* 0x0002fa00ff0b7b82 */ /* 0x000e620000000800 */
[C---:B------:R-:W-:Y:S01]  /*13370*/  R2UR UR10, R7.reuse ;  /* 0x00000000070a72ca */ /* 0x040fe200000e0000 */
[----:B------:R-:W-:Y:S01]  /*13380*/  ULDC.64 UR12, c[0x0][0xaa0] ;  /* 0x0002a800000c7ab9 */ /* 0x000fe20000000a00 */
[----:B------:R-:W-:Y:S01]  /*13390*/  R2UR UR14, R7 ;  /* 0x00000000070e72ca */ /* 0x000fe200000e0000 */
[----:B------:R-:W-:Y:S01]  /*133a0*/  UIMAD UR9, UR20, UR12, URZ ;  /* 0x0000000c140972a4 */ /* 0x000fe2000f8e023f */
[----:B------:R-:W-:Y:S01]  /*133b0*/  R2UR UR16, R209 ;  /* 0x00000000d11072ca */ /* 0x000fe200000e0000 */
[----:B------:R-:W-:Y:S01]  /*133c0*/  IMAD R2, R194, 0x20, R219 ;  /* 0x00000020c2027824 */ /* 0x000fe200078e02db */
[----:B------:R-:W-:Y:S01]  /*133d0*/  R2UR UR15, R23 ;  /* 0x00000000170f72ca */ /* 0x000fe200000e0000 */
[----:B------:R-:W-:Y:S06]  /*133e0*/  BSSY B1, `(.L_x_1317) ;  /* 0x0000045000017945 */ /* 0x000fec0003800000 */
[----:B------:R-:W-:-:S02]  /*133f0*/  UIMAD.WIDE.U32 UR10, UR10, UR12, URZ ;  /* 0x0000000c0a0a72a5 */ /* 0x000fc4000f8e003f */
[----:B------:R-:W-:-:S03]  /*13400*/  UIMAD UR9, UR14, UR13, UR9 ;  /* 0x0000000d0e0972a4 */ /* 0x000fc6000f8e0209 */
[----:B------:R-:W-:Y:S01]  /*13410*/  ULDC.64 UR12, c[0x0][0xae8] ;  /* 0x0002ba00000c7ab9 */ /* 0x000fe20000000a00 */
[----:B------:R-:W-:Y:S01]  /*13420*/  UIADD3 UR11, UR11, UR9, URZ ;  /* 0x000000090b0b7290 */ /* 0x000fe2000fffe03f */
[----:B------:R-:W-:Y:S02]  /*13430*/  VIADD R6, R2, UR15 ;  /* 0x0000000f02067c36 */ /* 0x000fe40008000000 */
[----:B------:R-:W-:Y:S01]  /*13440*/  VIADD R8, R219, UR15 ;  /* 0x0000000fdb087c36 */ /* 0x000fe20008000000 */
[----:B-1----:R-:W-:Y:S01]  /*13450*/  ISETP.NE.AND P0, PT, R11, 0x1, PT ;  /* 0x000000010b00780c */ /* 0x002fe20003f05270 */
[----:B------:R-:W-:Y:S01]  /*13460*/  UIMAD.WIDE.U32 UR10, UR16, UR12, UR10 ;  /* 0x0000000c100a72a5 */ /* 0x000fe2000f8e000a */
[----:B0-----:R-:W-:-:S03]  /*13470*/  IMAD.MOV.U32 R5, RZ, RZ, R6 ;  /* 0x000000ffff057224 */ /* 0x001fc600078e0006 */
[----:B------:R-:W-:-:S03]  /*13480*/  UIMAD UR9, UR16, UR13, UR11 ;  /* 0x0000000d100972a4 */ /* 0x000fc6000f8e020b */
[----:B------:R-:W-:Y:S02]  /*13490*/  ULDC.64 UR12, c[0x0][0xaf0] ;  /* 0x0002bc00000c7ab9 */ /* 0x000fe40000000a00 */
[----:B------:R-:W-:-:S03]  /*134a0*/  UIMAD UR8, UR8, UR12, URZ ;  /* 0x0000000c080872a4 */ /* 0x000fc6000f8e023f */
[----:B------:R-:W0:Y:S01]  /*134b0*/  @P0 LDC R3, c[0x0][0xbec] ;  /* 0x0002fb00ff030b82 */ /* 0x000e220000000800 */
[----:B------:R-:W-:-:S03]  /*134c0*/  UIMAD UR11, UR4, UR13, UR8 ;  /* 0x0000000d040b72a4 */ /* 0x000fc6000f8e0208 */
[----:B------:R-:W-:Y:S02]  /*134d0*/  UMOV UR8, UR10 ;  /* 0x0000000a00087c82 */ /* 0x000fe40008000000 */
[----:B------:R-:W-:Y:S02]  /*134e0*/  UIMAD.WIDE.U32 UR8, UR4, UR12, UR8 ;  /* 0x0000000c040872a5 */ /* 0x000fe4000f8e0008 */
[----:B------:R-:W1:Y:S02]  /*134f0*/  @P0 LDC R7, c[0x0][0xbf0] ;  /* 0x0002fc00ff070b82 */ /* 0x000e640000000800 */
[----:B------:R-:W-:-:S03]  /*13500*/  UIADD3 UR4, UR9, UR11, URZ ;  /* 0x0000000b09047290 */ /* 0x000fc6000fffe03f */
[----:B------:R-:W-:Y:S01]  /*13510*/  ULDC.64 UR10, c[0x0][0xae0] ;  /* 0x0002b800000a7ab9 */ /* 0x000fe20000000a00 */
[----:B0-----:R-:W-:-:S04]  /*13520*/  @P0 IMAD.HI.U32 R2, R6, R3, RZ ;  /* 0x0000000306020227 */ /* 0x001fc800078e00ff */
[----:B------:R-:W-:Y:S02]  /*13530*/  IMAD.U32 R3, RZ, RZ, UR9 ;  /* 0x00000009ff037e24 */ /* 0x000fe4000f8e00ff */
        /* <DEDUP_REMOVED lines=13> */
[----:B------:R-:W-:Y:S02]  /*13610*/  IMAD R11, R0, R11, RZ ;  /* 0x0000000b000b7224 */ /* 0x000fe400078e02ff */
        /* <DEDUP_REMOVED lines=13> */
[----:B------:R0:W1:Y:S01]  /*136f0*/  SHFL.IDX PT, R2, R4, RZ, 0x181f ;  /* 0x00181fff04027589 */ /* 0x00006200000e0000 */
[----:B------:R-:W-:Y:S01]  /*13700*/  VIADD R9, R7, 0x80 ;  /* 0x0000008007097836 */ /* 0x000fe20000000000 */
[----:B------:R-:W-:-:S02]  /*13710*/  SHF.R.S32.HI R6, RZ, 0x1f, R7 ;  /* 0x0000001fff067819 */ /* 0x000fc40000011407 */
[----:B------:R0:W2:Y:S01]  /*13720*/  SHFL.IDX PT, R0, R5, RZ, 0x181f ;  /* 0x00181fff05007589 */ /* 0x0000a200000e0000 */
        /* <DEDUP_REMOVED lines=16> */
.L_x_1318:
[----:B------:R-:W-:Y:S05]  /*13830*/  BSYNC B1 ;  /* 0x0000000000017941 */ /* 0x000fea0003800000 */
.L_x_1317:
        /* <DEDUP_REMOVED lines=17> */
.L_x_1320:
[----:B------:R-:W-:Y:S05]  /*13950*/  BSYNC B1 ;  /* 0x0000000000017941 */ /* 0x000fea0003800000 */
.L_x_1319:
        /* <DEDUP_REMOVED lines=17> */
.L_x_1322:
[----:B------:R-:W-:Y:S05]  /*13a70*/  BSYNC B1 ;  /* 0x0000000000017941 */ /* 0x000fea0003800000 */
.L_x_1321:
        /* <DEDUP_REMOVED lines=18> */
.L_x_1311:
[----:B------:R-:W-:Y:S05]  /*13ba0*/  BSYNC B0 ;  /* 0x0000000000007941 */ /* 0x000fea0003800000 */
.L_x_1301:
[----:B------:R-:W-:Y:S02]  /*13bb0*/  ULDC UR4, c[0x0][0xc3c] ;  /* 0x00030f0000047ab9 */ /* 0x000fe40000000800 */
[----:B------:R-:W-:-:S06]  /*13bc0*/  UISETP.GE.AND UP0, UPT, UR7, UR4, UPT ;  /* 0x000000040700728c */ /* 0x000fcc000bf06270 */
[----:B------:R-:W-:-:S13]  /*13bd0*/  PLOP3.LUT P0, PT, PT, PT, UP0, 0x80, 0x0 ;  /* 0x000000000000781c */ /* 0x000fda0003f0f008 */
[----:B------:R-:W-:Y:S05]  /*13be0*/  @!P0 BRA `(.L_x_1323) ;  /* 0xfffffed000d48947 */ /* 0x000fea000383ffff */
[----:B------:R-:W-:Y:S05]  /*13bf0*/  EXIT ;  /* 0x000000000000794d */ /* 0x000fea0003800000 */
.L_x_1210:
        /* <DEDUP_REMOVED lines=13> */
[----:B------:R-:W1:Y:S01]  /*13cd0*/  LDS.128 R24, [UR4+0x308d0] ;  /* 0x0308d004ff187984 */ /* 0x000e620008000c00 */
[----:B------:R-:W-:Y:S06]  /*13ce0*/  BAR.ARV 0x4, 0x180 ;  /* 0x0106000000007b1d */ /* 0x000fec0000002000 */
[----:B------:R-:W-:Y:S05]  /*13cf0*/  BRA `(.L_x_1325) ;  /* 0x0000000c00907947 */ /* 0x000fea0003800000 */
.L_x_1324:
        /* <DEDUP_REMOVED lines=43> */
.L_x_1328:
        /* <DEDUP_REMOVED lines=35> */
.L_x_1326:
        /* <DEDUP_REMOVED lines=9> */
[----:B0-----:R-:W-:-:S07]  /*14270*/  ISETP.NE.AND P1, PT, R9, 0x1, PT ;  /* 0x000000010900780c */ /* 0x001fce0003f25270 */
[----:B-1----:R-:W-:Y:S06]  /*14280*/  @!P0 BRA `(.L_x_1329) ;  /* 0x0000000000088947 */ /* 0x002fec0003800000 */
[----:B------:R-:W-:-:S06]  /*14290*/  VIADD R24, R27, 0xffffffff ;  /* 0xffffffff1b187836 */ /* 0x000fcc0000000000 */
[----:B------:R0:W1:Y:S02]  /*142a0*/  SHFL.IDX PT, R24, R5, R24, 0x1f ;  /* 0x00001f1805187589 */ /* 0x00006400000e0000 */
.L_x_1329:
[----:B-1----:R-:W-:Y:S02]  /*142b0*/  IMAD R24, R24, UR5, R3 ;  /* 0x0000000518187c24 */ /* 0x002fe4000f8e0203 */
[----:B------:R-:W-:-:S03]  /*142c0*/  VIADD R27, R27, UR4 ;  /* 0x000000041b1b7c36 */ /* 0x000fc60008000000 */
[----:B0-----:R-:W-:Y:S01]  /*142d0*/  IADD3 R5, -R24, UR6, RZ ;  /* 0x0000000618057c10 */ /* 0x001fe2000fffe1ff */
[----:B------:R-:W-:Y:S06]  /*142e0*/  @!P1 BRA `(.L_x_1330) ;  /* 0x0000000000e89947 */ /* 0x000fec0003800000 */
[-C--:B--2---:R-:W-:Y:S02]  /*142f0*/  IABS R12, R6.reuse ;  /* 0x00000006000c7213 */ /* 0x084fe40000000000 */
[----:B------:R-:W-:Y:S02]  /*14300*/  IABS R4, R9 ;  /* 0x0000000900047213 */ /* 0x000fe40000000000 */
[----:B------:R-:W0:Y:S01]  /*14310*/  I2F.RP R8, R12 ;  /* 0x0000000c00087306 */ /* 0x000e220000209400 */
[----:B------:R-:W-:-:S07]  /*14320*/  IABS R13, R6 ;  /* 0x00000006000d7213 */ /* 0x000fce0000000000 */
[----:B------:R-:W1:Y:S08]  /*14330*/  I2F.RP R10, R4 ;  /* 0x00000004000a7306 */ /* 0x000e700000209400 */
[----:B0-----:R-:W0:Y:S08]  /*14340*/  MUFU.RCP R8, R8 ;  /* 0x0000000800087308 */ /* 0x001e300000001000 */
[----:B-1----:R-:W-:Y:S01]  /*14350*/  MUFU.RCP R10, R10 ;  /* 0x0000000a000a7308 */ /* 0x002fe20000001000 */
[----:B0-----:R-:W-:Y:S01]  /*14360*/  VIADD R2, R8, 0xffffffe ;  /* 0x0ffffffe08027836 */ /* 0x001fe20000000000 */
[----:B------:R-:W-:-:S06]  /*14370*/  IABS R8, R5 ;  /* 0x0000000500087213 */ /* 0x000fcc0000000000 */
[----:B------:R0:W1:Y:S02]  /*14380*/  F2I.FTZ.U32.TRUNC.NTZ R3, R2 ;  /* 0x0000000200037305 */ /* 0x000064000021f000 */
[----:B0-----:R-:W-:Y:S02]  /*14390*/  IMAD.MOV.U32 R2, RZ, RZ, RZ ;  /* 0x000000ffff027224 */ /* 0x001fe400078e00ff */
[----:B-1----:R-:W-:-:S04]  /*143a0*/  IMAD.MOV R11, RZ, RZ, -R3 ;  /* 0x000000ffff0b7224 */ /* 0x002fc800078e0a03 */
[----:B------:R-:W-:-:S04]  /*143b0*/  IMAD R11, R11, R12, RZ ;  /* 0x0000000c0b0b7224 */ /* 0x000fc800078e02ff */
[----:B------:R-:W-:-:S04]  /*143c0*/  IMAD.HI.U32 R3, R3, R11, R2 ;  /* 0x0000000b03037227 */ /* 0x000fc800078e0002 */
[----:B------:R-:W-:Y:S02]  /*143d0*/  IMAD.MOV R11, RZ, RZ, -R13 ;  /* 0x000000ffff0b7224 */ /* 0x000fe400078e0a0d */
[----:B------:R-:W-:-:S04]  /*143e0*/  IMAD.HI.U32 R2, R3, R8, RZ ;  /* 0x0000000803027227 */ /* 0x000fc800078e00ff */
[----:B------:R-:W-:Y:S01]  /*143f0*/  IMAD R3, R2, R11, R8 ;  /* 0x0000000b02037224 */ /* 0x000fe200078e0208 */
[----:B------:R-:W-:Y:S01]  /*14400*/  LOP3.LUT R8, R5, R6, RZ, 0x3c, !PT ;  /* 0x0000000605087212 */ /* 0x000fe200078e3cff */
[----:B------:R-:W-:-:S03]  /*14410*/  VIADD R11, R10, 0xffffffe ;  /* 0x0ffffffe0a0b7836 */ /* 0x000fc60000000000 */
[----:B------:R-:W-:Y:S02]  /*14420*/  ISETP.GT.U32.AND P1, PT, R12, R3, PT ;  /* 0x000000030c00720c */ /* 0x000fe40003f24070 */
[----:B------:R-:W-:-:S11]  /*14430*/  ISETP.GE.AND P2, PT, R8, RZ, PT ;  /* 0x000000ff0800720c */ /* 0x000fd60003f46270 */
[----:B------:R-:W-:Y:S02]  /*14440*/  @!P1 IMAD.IADD R3, R3, 0x1, -R12 ;  /* 0x0000000103039824 */ /* 0x000fe400078e0a0c */
[----:B------:R-:W-:Y:S01]  /*14450*/  @!P1 VIADD R2, R2, 0x1 ;  /* 0x0000000102029836 */ /* 0x000fe20000000000 */
[----:B------:R-:W-:Y:S02]  /*14460*/  ISETP.NE.AND P1, PT, R6, RZ, PT ;  /* 0x000000ff0600720c */ /* 0x000fe40003f25270 */
[----:B------:R-:W-:Y:S02]  /*14470*/  ISETP.GE.U32.AND P0, PT, R3, R12, PT ;  /* 0x0000000c0300720c */ /* 0x000fe40003f06070 */
[----:B------:R-:W0:Y:S11]  /*14480*/  F2I.FTZ.U32.TRUNC.NTZ R3, R11 ;  /* 0x0000000b00037305 */ /* 0x000e36000021f000 */
[----:B------:R-:W-:-:S04]  /*14490*/  @P0 VIADD R2, R2, 0x1 ;  /* 0x0000000102020836 */ /* 0x000fc80000000000 */
[----:B------:R-:W-:Y:S01]  /*144a0*/  IMAD.MOV.U32 R10, RZ, RZ, R2 ;  /* 0x000000ffff0a7224 */ /* 0x000fe200078e0002 */
[----:B------:R-:W-:Y:S01]  /*144b0*/  IABS R2, R9 ;  /* 0x0000000900027213 */ /* 0x000fe20000000000 */
[----:B0-----:R-:W-:Y:S02]  /*144c0*/  IMAD.MOV R13, RZ, RZ, -R3 ;  /* 0x000000ffff0d7224 */ /* 0x001fe400078e0a03 */
[----:B------:R-:W-:Y:S01]  /*144d0*/  @!P2 IMAD.MOV R10, RZ, RZ, -R10 ;  /* 0x000000ffff0aa224 */ /* 0x000fe200078e0a0a */
[----:B------:R-:W-:Y:S01]  /*144e0*/  @!P1 LOP3.LUT R10, RZ, R6, RZ, 0x33, !PT ;  /* 0x00000006ff0a9212 */ /* 0x000fe200078e33ff */
[----:B------:R-:W-:Y:S02]  /*144f0*/  IMAD.MOV R12, RZ, RZ, -R2 ;  /* 0x000000ffff0c7224 */ /* 0x000fe400078e0a02 */
[----:B------:R-:W-:Y:S01]  /*14500*/  IMAD R11, R13, R4, RZ ;  /* 0x000000040d0b7224 */ /* 0x000fe200078e02ff */
[----:B------:R-:W-:Y:S01]  /*14510*/  IABS R8, R10 ;  /* 0x0000000a00087213 */ /* 0x000fe20000000000 */
[----:B------:R-:W-:-:S04]  /*14520*/  IMAD.MOV.U32 R2, RZ, RZ, RZ ;  /* 0x000000ffff027224 */ /* 0x000fc800078e00ff */
[----:B------:R-:W-:-:S04]  /*14530*/  IMAD.HI.U32 R2, R3, R11, R2 ;  /* 0x0000000b03027227 */ /* 0x000fc800078e0002 */
[----:B------:R-:W-:Y:S02]  /*14540*/  IMAD.MOV.U32 R3, RZ, RZ, R8 ;  /* 0x000000ffff037224 */ /* 0x000fe400078e0008 */
[----:B------:R-:W-:Y:S02]  /*14550*/  IMAD.MOV.U32 R8, RZ, RZ, R12 ;  /* 0x000000ffff087224 */ /* 0x000fe400078e000c */
[----:B------:R-:W-:-:S04]  /*14560*/  IMAD.HI.U32 R2, R2, R3, RZ ;  /* 0x0000000302027227 */ /* 0x000fc800078e00ff */
[----:B------:R-:W-:-:S05]  /*14570*/  IMAD R3, R2, R8, R3 ;  /* 0x0000000802037224 */ /* 0x000fca00078e0203 */
[----:B------:R-:W-:-:S13]  /*14580*/  ISETP.GT.U32.AND P1, PT, R4, R3, PT ;  /* 0x000000030400720c */ /* 0x000fda0003f24070 */
[----:B------:R-:W-:Y:S02]  /*14590*/  @!P1 IMAD.IADD R3, R3, 0x1, -R4 ;  /* 0x0000000103039824 */ /* 0x000fe400078e0a04 */
[----:B------:R-:W-:Y:S01]  /*145a0*/  @!P1 VIADD R2, R2, 0x1 ;  /* 0x0000000102029836 */ /* 0x000fe20000000000 */
[----:B------:R-:W-:Y:S02]  /*145b0*/  ISETP.NE.AND P1, PT, R9, RZ, PT ;  /* 0x000000ff0900720c */ /* 0x000fe40003f25270 */
[----:B------:R-:W-:Y:S02]  /*145c0*/  ISETP.GE.U32.AND P0, PT, R3, R4, PT ;  /* 0x000000040300720c */ /* 0x000fe40003f06070 */
[----:B------:R-:W-:-:S04]  /*145d0*/  LOP3.LUT R3, R10, R9, RZ, 0x3c, !PT ;  /* 0x000000090a037212 */ /* 0x000fc800078e3cff */
[----:B------:R-:W-:Y:S01]  /*145e0*/  ISETP.GE.AND P2, PT, R3, RZ, PT ;  /* 0x000000ff0300720c */ /* 0x000fe20003f46270 */
[----:B------:R-:W-:-:S06]  /*145f0*/  IMAD.MOV R3, RZ, RZ, -R10 ;  /* 0x000000ffff037224 */ /* 0x000fcc00078e0a0a */
[----:B------:R-:W-:-:S06]  /*14600*/  @P0 VIADD R2, R2, 0x1 ;  /* 0x0000000102020836 */ /* 0x000fcc0000000000 */
[----:B------:R-:W-:Y:S01]  /*14610*/  @!P2 IMAD.MOV R2, RZ, RZ, -R2 ;  /* 0x000000ffff02a224 */ /* 0x000fe200078e0a02 */
[----:B------:R-:W-:-:S05]  /*14620*/  @!P1 LOP3.LUT R2, RZ, R9, RZ, 0x33, !PT ;  /* 0x00000009ff029212 */ /* 0x000fca00078e33ff */
[----:B------:R-:W-:-:S04]  /*14630*/  IMAD.MOV R26, RZ, RZ, -R2 ;  /* 0x000000ffff1a7224 */ /* 0x000fc800078e0a02 */
[C---:B------:R-:W-:Y:S02]  /*14640*/  IMAD R26, R9.reuse, R26, R10 ;  /* 0x0000001a091a7224 */ /* 0x040fe400078e020a */
[----:B------:R-:W-:Y:S02]  /*14650*/  IMAD R9, R9, 0x1000000, R2 ;  /* 0x0100000009097824 */ /* 0x000fe400078e0202 */
[----:B------:R-:W-:Y:S02]  /*14660*/  IMAD R2, R6, R3, R5 ;  /* 0x0000000306027224 */ /* 0x000fe400078e0205 */
[----:B------:R-:W-:Y:S01]  /*14670*/  IMAD R26, R26, 0x10000, R9 ;  /* 0x000100001a1a7824 */ /* 0x000fe200078e0209 */
[----:B------:R-:W-:Y:S06]  /*14680*/  BRA `(.L_x_1331) ;  /* 0x0000000000f47947 */ /* 0x000fec0003800000 */
.L_x_1330:
[----:B------:R-:W0:Y:S02]  /*14690*/  LDC.64 R2, c[0x0][0xc90] ;  /* 0x00032400ff027b82 */ /* 0x000e240000000a00 */
[----:B0-----:R-:W-:-:S05]  /*146a0*/  IMAD.WIDE R2, R27, 0x4, R2 ;  /* 0x000000041b027825 */ /* 0x001fca00078e0202 */
[----:B------:R0:W2:Y:S01]  /*146b0*/  LDG.E R13, desc[UR36][R2.64] ;  /* 0x00000024020d7981 */ /* 0x0000a2000c1e1900 */
[----:B------:R-:W-:Y:S01]  /*146c0*/  IABS R15, R5 ;  /* 0x00000005000f7213 */ /* 0x000fe20000000000 */
[----:B0-----:R-:W-:Y:S02]  /*146d0*/  IMAD.MOV.U32 R2, RZ, RZ, RZ ;  /* 0x000000ffff027224 */ /* 0x001fe400078e00ff */
[----:B--2---:R-:W-:-:S05]  /*146e0*/  IMAD R4, R6, R13, RZ ;  /* 0x0000000d06047224 */ /* 0x004fca00078e02ff */
[-C--:B------:R-:W-:Y:S02]  /*146f0*/  IABS R10, R4.reuse ;  /* 0x00000004000a7213 */ /* 0x080fe40000000000 */
[----:B------:R-:W-:Y:S02]  /*14700*/  IABS R12, R4 ;  /* 0x00000004000c7213 */ /* 0x000fe40000000000 */
[----:B------:R-:W0:Y:S08]  /*14710*/  I2F.RP R8, R10 ;  /* 0x0000000a00087306 */ /* 0x000e300000209400 */
[----:B0-----:R-:W0:Y:S02]  /*14720*/  MUFU.RCP R8, R8 ;  /* 0x0000000800087308 */ /* 0x001e240000001000 */
[----:B0-----:R-:W-:-:S06]  /*14730*/  VIADD R9, R8, 0xffffffe ;  /* 0x0ffffffe08097836 */ /* 0x001fcc0000000000 */
[----:B------:R-:W0:Y:S02]  /*14740*/  F2I.FTZ.U32.TRUNC.NTZ R3, R9 ;  /* 0x0000000900037305 */ /* 0x000e24000021f000 */
[----:B0-----:R-:W-:-:S04]  /*14750*/  IMAD.MOV R11, RZ, RZ, -R3 ;  /* 0x000000ffff0b7224 */ /* 0x001fc800078e0a03 */
[----:B------:R-:W-:-:S04]  /*14760*/  IMAD R11, R11, R10, RZ ;  /* 0x0000000a0b0b7224 */ /* 0x000fc800078e02ff */
[----:B------:R-:W-:-:S04]  /*14770*/  IMAD.HI.U32 R2, R3, R11, R2 ;  /* 0x0000000b03027227 */ /* 0x000fc800078e0002 */
[----:B------:R-:W-:Y:S02]  /*14780*/  IMAD.MOV R3, RZ, RZ, -R12 ;  /* 0x000000ffff037224 */ /* 0x000fe400078e0a0c */
        /* <DEDUP_REMOVED lines=12> */
[----:B------:R-:W-:Y:S02]  /*14850*/  IMAD R11, R13, R2, RZ ;  /* 0x000000020d0b7224 */ /* 0x000fe400078e02ff */
[----:B------:R-:W-:Y:S02]  /*14860*/  IMAD.MOV R2, RZ, RZ, -R2 ;  /* 0x000000ffff027224 */ /* 0x000fe400078e0a02 */
[----:B------:R-:W-:Y:S02]  /*14870*/  IMAD.MOV R3, RZ, RZ, -R11 ;  /* 0x000000ffff037224 */ /* 0x000fe400078e0a0b */
[----:B------:R-:W-:Y:S02]  /*14880*/  IMAD R4, R4, R2, R5 ;  /* 0x0000000204047224 */ /* 0x000fe400078e0205 */
[----:B------:R-:W-:Y:S01]  /*14890*/  IMAD.MOV.U32 R2, RZ, RZ, RZ ;  /* 0x000000ffff027224 */ /* 0x000fe200078e00ff */
[----:B------:R-:W-:-:S04]  /*148a0*/  VIADDMNMX R13, R3, UR5, R13, PT ;  /* 0x00000005030d7c46 */ /* 0x000fc8000b80010d */
[-C--:B------:R-:W-:Y:S01]  /*148b0*/  IABS R10, R13.reuse ;  /* 0x0000000d000a7213 */ /* 0x080fe20000000000 */
[----:B------:R-:W-:Y:S01]  /*148c0*/  IMAD.MOV R26, RZ, RZ, -R13 ;  /* 0x000000ffff1a7224 */ /* 0x000fe200078e0a0d */
[----:B------:R-:W-:Y:S02]  /*148d0*/  IABS R12, R13 ;  /* 0x0000000d000c7213 */ /* 0x000fe40000000000 */
[----:B------:R-:W0:Y:S08]  /*148e0*/  I2F.RP R8, R10 ;  /* 0x0000000a00087306 */ /* 0x000e300000209400 */
[----:B0-----:R-:W0:Y:S02]  /*148f0*/  MUFU.RCP R8, R8 ;  /* 0x0000000800087308 */ /* 0x001e240000001000 */
[----:B0-----:R-:W-:-:S06]  /*14900*/  VIADD R3, R8, 0xffffffe ;  /* 0x0ffffffe08037836 */ /* 0x001fcc0000000000 */
[----:B------:R-:W0:Y:S02]  /*14910*/  F2I.FTZ.U32.TRUNC.NTZ R3, R3 ;  /* 0x0000000300037305 */ /* 0x000e24000021f000 */
[----:B0-----:R-:W-:-:S04]  /*14920*/  IMAD.MOV R9, RZ, RZ, -R3 ;  /* 0x000000ffff097224 */ /* 0x001fc800078e0a03 */
[----:B------:R-:W-:Y:S01]  /*14930*/  IMAD.MOV.U32 R5, RZ, RZ, R9 ;  /* 0x000000ffff057224 */ /* 0x000fe200078e0009 */
[----:B------:R-:W-:-:S03]  /*14940*/  IABS R9, R4 ;  /* 0x0000000400097213 */ /* 0x000fc60000000000 */
        /* <DEDUP_REMOVED lines=11> */
[----:B------:R-:W-:Y:S02]  /*14a00*/  ISETP.GE.AND P2, PT, R3, RZ, PT ;  /* 0x000000ff0300720c */ /* 0x000fe40003f46270 */
[----:B------:R-:W-:-:S05]  /*14a10*/  IADD3 R3, R11, 0x1000000, R4 ;  /* 0x010000000b037810 */ /* 0x000fca0007ffe004 */
[----:B------:R-:W-:-:S06]  /*14a20*/  @P0 VIADD R2, R2, 0x1 ;  /* 0x0000000102020836 */ /* 0x000fcc0000000000 */
[----:B------:R-:W-:Y:S01]  /*14a30*/  @!P2 IMAD.MOV R2, RZ, RZ, -R2 ;  /* 0x000000ffff02a224 */ /* 0x000fe200078e0a02 */
[----:B------:R-:W-:-:S05]  /*14a40*/  @!P1 LOP3.LUT R2, RZ, R13, RZ, 0x33, !PT ;  /* 0x0000000dff029212 */ /* 0x000fca00078e33ff */
[----:B------:R-:W-:-:S07]  /*14a50*/  IMAD R26, R2, R26, R3 ;  /* 0x0000001a021a7224 */ /* 0x000fce00078e0203 */
.L_x_1331:
[----:B------:R-:W-:-:S05]  /*14a60*/  LOP3.LUT R25, RZ, R2, RZ, 0x33, !PT ;  /* 0x00000002ff197212 */ /* 0x000fca00078e33ff */
[----:B------:R-:W-:Y:S01]  /*14a70*/  IMAD.IADD R25, R6, 0x1, R25 ;  /* 0x0000000106197824 */ /* 0x000fe200078e0219 */
[----:B------:R-:W-:Y:S06]  /*14a80*/  BRA `(.L_x_1332) ;  /* 0x0000000000147947 */ /* 0x000fec0003800000 */
.L_x_1327:
[----:B------:R-:W-:Y:S01]  /*14a90*/  ULDC UR4, c[0x0][0xc3c] ;  /* 0x00030f0000047ab9 */ /* 0x000fe20000000800 */
[----:B------:R-:W-:Y:S02]  /*14aa0*/  IMAD.MOV.U32 R25, RZ, RZ, RZ ;  /* 0x000000ffff197224 */ /* 0x000fe400078e00ff */
[----:B------:R-:W-:Y:S02]  /*14ab0*/  IMAD.U32 R24, RZ, RZ, UR6 ;  /* 0x00000006ff187e24 */ /* 0x000fe4000f8e00ff */
[----:B------:R-:W-:Y:S02]  /*14ac0*/  IMAD.MOV.U32 R26, RZ, RZ, RZ ;  /* 0x000000ffff1a7224 */ /* 0x000fe400078e00ff */
[----:B------:R-:W-:-:S07]  /*14ad0*/  IMAD.U32 R27, RZ, RZ, UR4 ;  /* 0x00000004ff1b7e24 */ /* 0x000fce000f8e00ff */
.L_x_1332:
[----:B------:R-:W-:-:S13]  /*14ae0*/  ISETP.NE.AND P0, PT, R7, RZ, PT ;  /* 0x000000ff0700720c */ /* 0x000fda0003f05270 */
[----:B------:R-:W0:Y:S01]  /*14af0*/  @!P0 S2R R3, SR_CgaCtaId ;  /* 0x0000000000038919 */ /* 0x000e220000008800 */
[----:B------:R-:W-:-:S04]  /*14b00*/  @!P0 MOV R2, 0x400 ;  /* 0x0000040000028802 */ /* 0x000fc80000000f00 */
[----:B0-----:R-:W-:-:S05]  /*14b10*/  @!P0 LEA R2, R3, R2, 0x18 ;  /* 0x0000000203028211 */ /* 0x001fca00078ec0ff */
[----:B------:R0:W-:Y:S01]  /*14b20*/  @!P0 STS.128 [R2+0x308d0], R24 ;  /* 0x0308d01802008388 */ /* 0x0001e20000000c00 */
[----:B------:R-:W-:Y:S06]  /*14b30*/  BAR.ARV 0x5, 0x180 ;  /* 0x0146000000007b1d */ /* 0x000fec0000002000 */
.L_x_1325:
[----:B------:R2:W-:Y:S01]  /*14b40*/  STL [R1+0x1c], RZ ;  /* 0x00001cff01007387 */ /* 0x0005e20000100800 */
[----:B------:R-:W-:Y:S01]  /*14b50*/  ULDC UR4, c[0x0][0xc3c] ;  /* 0x00030f0000047ab9 */ /* 0x000fe20000000800 */
[----:B------:R-:W-:Y:S01]  /*14b60*/  IMAD.MOV.U32 R28, RZ, RZ, 0x1 ;  /* 0x00000001ff1c7424 */ /* 0x000fe200078e00ff */
[----:B-1----:R-:W-:Y:S01]  /*14b70*/  ISETP.GE.AND P0, PT, R27, UR4, PT ;  /* 0x000000041b007c0c */ /* 0x002fe2000bf06270 */
[----:B------:R-:W-:-:S12]  /*14b80*/  IMAD.MOV.U32 R23, RZ, RZ, RZ ;  /* 0x000000ffff177224 */ /* 0x000fd800078e00ff */
[----:B--2---:R-:W-:Y:S05]  /*14b90*/  @P0 BRA `(.L_x_1333) ;  /* 0x0000005000a80947 */ /* 0x004fea0003800000 */
[----:B0-----:R-:W2:Y:S01]  /*14ba0*/  LDL R2, [R1+0x20] ;  /* 0x0000200001027983 */ /* 0x001ea20000100800 */
        /* <DEDUP_REMOVED lines=23> */
.L_x_1406:
[----:B------:R-:W-:Y:S05]  /*14d20*/  YIELD ;  /* 0x0000000000007946 */ /* 0x000fea0003800000 */
[----:B------:R-:W-:Y:S01]  /*14d30*/  ULDC.64 UR4, c[0x0][0xa28] ;  /* 0x00028a0000047ab9 */ /* 0x000fe20000000a00 */
[----:B------:R-:W-:Y:S01]  /*14d40*/  IMAD.MOV.U32 R19, RZ, RZ, RZ ;  /* 0x000000ffff137224 */ /* 0x000fe200078e00ff */
[----:B------:R-:W-:-:S04]  /*14d50*/  ISETP.NE.U32.AND P0, PT, RZ, UR4, PT ;  /* 0x00000004ff007c0c */ /* 0x000fc8000bf05070 */
[----:B------:R-:W-:Y:S01]  /*14d60*/  ISETP.NE.AND.EX P0, PT, RZ, UR5, PT, P0 ;  /* 0x00000005ff007c0c */ /* 0x000fe2000bf05300 */
[----:B------:R-:W-:-:S12]  /*14d70*/  ULDC.64 UR4, c[0x0][0xa18] ;  /* 0x0002860000047ab9 */ /* 0x000fd80000000a00 */
[----:B0-----:R-:W0:Y:S02]  /*14d80*/  @P0 LDC.64 R2, c[0x0][0xa28] ;  /* 0x00028a00ff020b82 */ /* 0x001e240000000a00 */
[----:B0-----:R-:W-:-:S05]  /*14d90*/  @P0 IMAD.WIDE R2, R27, 0x4, R2 ;  /* 0x000000041b020825 */ /* 0x001fca00078e0202 */
[----:B--2---:R0:W2:Y:S01]  /*14da0*/  @P0 LDG.E R19, desc[UR36][R2.64] ;  /* 0x0000002402130981 */ /* 0x0040a2000c1e1900 */
[----:B------:R-:W-:Y:S01]  /*14db0*/  ISETP.NE.U32.AND P0, PT, RZ, UR4, PT ;  /* 0x00000004ff007c0c */ /* 0x000fe2000bf05070 */
[----:B------:R-:W-:Y:S01]  /*14dc0*/  IMAD.MOV.U32 R35, RZ, RZ, RZ ;  /* 0x000000ffff237224 */ /* 0x000fe200078e00ff */
[----:B------:R-:W-:Y:S02]  /*14dd0*/  LOP3.LUT R16, R16, 0xffffff7f, RZ, 0xc0, !PT ;  /* 0xffffff7f10107812 */ /* 0x000fe400078ec0ff */
[----:B------:R-:W-:Y:S01]  /*14de0*/  ISETP.NE.AND.EX P1, PT, RZ, UR5, PT, P0 ;  /* 0x00000005ff007c0c */ /* 0x000fe2000bf25300 */
[----:B------:R-:W-:Y:S02]  /*14df0*/  ULDC.64 UR4, c[0x0][0xa00] ;  /* 0x0002800000047ab9 */ /* 0x000fe40000000a00 */
[----:B------:R-:W-:Y:S01]  /*14e00*/  ISETP.NE.U32.AND P0, PT, RZ, UR4, PT ;  /* 0x00000004ff007c0c */ /* 0x000fe2000bf05070 */
[----:B0-----:R-:W0:Y:S03]  /*14e10*/  LDC.64 R2, c[0x0][0xa00] ;  /* 0x00028000ff027b82 */ /* 0x001e260000000a00 */
[----:B------:R-:W-:Y:S01]  /*14e20*/  ISETP.NE.AND.EX P2, PT, RZ, UR5, PT, P0 ;  /* 0x00000005ff007c0c */ /* 0x000fe2000bf45300 */
[----:B------:R-:W-:-:S05]  /*14e30*/  ULDC.64 UR4, c[0x0][0x418] ;  /* 0x0001060000047ab9 */ /* 0x000fca0000000a00 */
[----:B------:R-:W1:Y:S07]  /*14e40*/  @P1 LDC.64 R4, c[0x0][0xa18] ;  /* 0x00028600ff041b82 */ /* 0x000e6e0000000a00 */
[----:B------:R-:W-:Y:S01]  /*14e50*/  @P2 LOP3.LUT R16, R16, 0x80, RZ, 0xfc, !PT ;  /* 0x0000008010102812 */ /* 0x000fe200078efcff */
[----:B0-----:R-:W-:-:S05]  /*14e60*/  IMAD.WIDE R2, R27, 0x4, R2 ;  /* 0x000000041b027825 */ /* 0x001fca00078e0202 */
[----:B------:R0:W5:Y:S01]  /*14e70*/  @P2 LDG.E R35, desc[UR36][R2.64] ;  /* 0x0000002402232981 */ /* 0x000162000c1e1900 */
[----:B-1----:R-:W-:-:S05]  /*14e80*/  @P1 IMAD.WIDE R4, R27, 0x4, R4 ;  /* 0x000000041b041825 */ /* 0x002fca00078e0204 */
[----:B------:R0:W5:Y:S01]  /*14e90*/  @P1 LDG.E R29, desc[UR36][R4.64] ;  /* 0x00000024041d1981 */ /* 0x000162000c1e1900 */
[----:B------:R-:W-:-:S03]  /*14ea0*/  UISETP.NE.U32.AND UP0, UPT, UR4, URZ, UPT ;  /* 0x0000003f0400728c */ /* 0x000fc6000bf05070 */
[----:B------:R-:W-:Y:S01]  /*14eb0*/  ULDC UR4, c[0x0][0x424] ;  /* 0x0001090000047ab9 */ /* 0x000fe20000000800 */
[----:B------:R-:W-:-:S03]  /*14ec0*/  UISETP.NE.AND.EX UP0, UPT, UR5, URZ, UPT, UP0 ;  /* 0x0000003f0500728c */ /* 0x000fc6000bf05300 */
[----:B------:R-:W-:Y:S01]  /*14ed0*/  ULDC UR5, c[0x0][0x2f0] ;  /* 0x0000bc0000057ab9 */ /* 0x000fe20000000800 */
[----:B------:R-:W-:-:S04]  /*14ee0*/  USEL UR4, UR4, 0x1, UP0 ;  /* 0x0000000104047887 */ /* 0x000fc80008000000 */
[----:B------:R-:W-:-:S06]  /*14ef0*/  UIMAD UR4, UR4, UR5, URZ ;  /* 0x00000005040472a4 */ /* 0x000fcc000f8e023f */
[----:B------:R-:W-:Y:S01]  /*14f00*/  IMAD.U32 R37, RZ, RZ, UR4 ;  /* 0x00000004ff257e24 */ /* 0x000fe2000f8e00ff */
[----:B--2---:R0:W-:Y:S01]  /*14f10*/  STL [R1+0x4], R19 ;  /* 0x0000041301007387 */ /* 0x0041e20000100800 */
[----:B------:R-:W-:Y:S05]  /*14f20*/  @P1 BRA `(.L_x_1334) ;  /* 0x0000000000181947 */ /* 0x000fea0003800000 */
[----:B------:R-:W-:Y:S02]  /*14f30*/  ULDC UR4, c[0x0][0x288] ;  /* 0x0000a20000047ab9 */ /* 0x000fe40000000800 */
[----:B-----5:R-:W-:Y:S01]  /*14f40*/  IMAD.U32 R29, RZ, RZ, UR4 ;  /* 0x00000004ff1d7e24 */ /* 0x020fe2000f8e00ff */
[----:B------:R-:W-:Y:S06]  /*14f50*/  @!P2 BRA `(.L_x_1334) ;  /* 0x00000000000ca947 */ /* 0x000fec0003800000 */
[----:B------:R-:W2:Y:S04]  /*14f60*/  LDG.E R0, desc[UR36][R2.64] ;  /* 0x0000002402007981 */ /* 0x000ea8000c1e1900 */
[----:B------:R-:W2:Y:S02]  /*14f70*/  LDG.E R29, desc[UR36][R2.64+0x4] ;  /* 0x00000424021d7981 */ /* 0x000ea4000c1e1900 */
[----:B--2---:R-:W-:-:S07]  /*14f80*/  IMAD.IADD R29, R29, 0x1, -R0 ;  /* 0x000000011d1d7824 */ /* 0x004fce00078e0a00 */
.L_x_1334:
[----:B------:R-:W-:Y:S02]  /*14f90*/  ULDC.64 UR4, c[0x0][0xa20] ;  /* 0x0002880000047ab9 */ /* 0x000fe40000000a00 */
[----:B------:R-:W-:-:S04]  /*14fa0*/  ISETP.NE.U32.AND P0, PT, RZ, UR4, PT ;  /* 0x00000004ff007c0c */ /* 0x000fc8000bf05070 */
[----:B------:R-:W-:-:S13]  /*14fb0*/  ISETP.NE.AND.EX P0, PT, RZ, UR5, PT, P0 ;  /* 0x00000005ff007c0c */ /* 0x000fda000bf05300 */
[----:B------:R-:W-:Y:S05]  /*14fc0*/  @!P0 BRA `(.L_x_1335) ;  /* 0x0000000000108947 */ /* 0x000fea0003800000 */
[----:B0-----:R-:W0:Y:S02]  /*14fd0*/  LDC.64 R2, c[0x0][0xa20] ;  /* 0x00028800ff027b82 */ /* 0x001e240000000a00 */
[----:B0-----:R-:W-:-:S05]  /*14fe0*/  IMAD.WIDE R2, R27, 0x4, R2 ;  /* 0x000000041b027825 */ /* 0x001fca00078e0202 */
[----:B------:R0:W5:Y:S01]  /*14ff0*/  LDG.E R37, desc[UR36][R2.64] ;  /* 0x0000002402257981 */ /* 0x000162000c1e1900 */
[----:B------:R-:W-:Y:S05]  /*15000*/  BRA `(.L_x_1336) ;  /* 0x0000000000247947 */ /* 0x000fea0003800000 */
.L_x_1335:
[----:B------:R-:W-:Y:S02]  /*15010*/  ULDC.64 UR4, c[0x0][0xa08] ;  /* 0x0002820000047ab9 */ /* 0x000fe40000000a00 */
[----:B------:R-:W-:-:S04]  /*15020*/  ISETP.NE.U32.AND P0, PT, RZ, UR4, PT ;  /* 0x00000004ff007c0c */ /* 0x000fc8000bf05070 */
[----:B------:R-:W-:-:S13]  /*15030*/  ISETP.NE.AND.EX P0, PT, RZ, UR5, PT, P0 ;  /* 0x00000005ff007c0c */ /* 0x000fda000bf05300 */
[----:B------:R-:W-:Y:S05]  /*15040*/  @!P0 BRA `(.L_x_1336) ;  /* 0x0000000000148947 */ /* 0x000fea0003800000 */
[----:B0-----:R-:W0:Y:S02]  /*15050*/  LDC.64 R2, c[0x0][0xa08] ;  /* 0x00028200ff027b82 */ /* 0x001e240000000a00 */
[----:B0-----:R-:W-:-:S05]  /*15060*/  IMAD.WIDE R2, R27, 0x4, R2 ;  /* 0x000000041b027825 */ /* 0x001fca00078e0202 */
[----:B------:R-:W2:Y:S04]  /*15070*/  LDG.E R37, desc[UR36][R2.64] ;  /* 0x0000002402257981 */ /* 0x000ea8000c1e1900 */
[----:B------:R-:W2:Y:S02]  /*15080*/  LDG.E R0, desc[UR36][R2.64+0x4] ;  /* 0x0000042402007981 */ /* 0x000ea4000c1e1900 */
[----:B--2---:R-:W-:-:S07]  /*15090*/  IMAD.IADD R37, R0, 0x1, -R37 ;  /* 0x0000000100257824 */ /* 0x004fce00078e0a25 */
.L_x_1336:
[----:B------:R-:W1:Y:S01]  /*150a0*/  LDC R0, c[0x0][0x448] ;  /* 0x00011200ff007b82 */ /* 0x000e620000000800 */
[----:B------:R-:W-:Y:S01]  /*150b0*/  IMAD.SHL.U32 R25, R25, 0x80, RZ ;  /* 0x0000008019197824 */ /* 0x000fe200078e00ff */
[----:B------:R-:W-:Y:S01]  /*150c0*/  LOP3.LUT R16, R16, 0xffffffbf, RZ, 0xc0, !PT ;  /* 0xffffffbf10107812 */ /* 0x000fe200078ec0ff */
[----:B-----5:R-:W-:-:S05]  /*150d0*/  IMAD.IADD R37, R37, 0x1, -R19 ;  /* 0x0000000125257824 */ /* 0x020fca00078e0a13 */
[----:B0-----:R-:W0:Y:S01]  /*150e0*/  LDC.64 R2, c[0x0][0x9e0] ;  /* 0x00027800ff027b82 */ /* 0x001e220000000a00 */
[----:B-1----:R-:W-:Y:S01]  /*150f0*/  ISETP.NE.AND P2, PT, R0, 0x1, PT ;  /* 0x000000010000780c */ /* 0x002fe20003f45270 */
[----:B------:R-:W-:Y:S01]  /*15100*/  VIADD R0, R25, 0x7f ;  /* 0x0000007f19007836 */ /* 0x000fe20000000000 */
[----:B0-----:R-:W-:-:S11]  /*15110*/  ISETP.GE.AND P1, PT, R3, 0x1, PT ;  /* 0x000000010300780c */ /* 0x001fd60003f26270 */
[----:B------:R-:W0:Y:S01]  /*15120*/  @P2 LDC R5, c[0x0][0x44c] ;  /* 0x00011300ff052b82 */ /* 0x000e220000000800 */
[----:B------:R-:W-:-:S07]  /*15130*/  @P2 LOP3.LUT R16, R16, 0x40, RZ, 0xfc, !PT ;  /* 0x0000004010102812 */ /* 0x000fce00078efcff */
[----:B------:R-:W1:Y:S01]  /*15140*/  @P2 LDC R7, c[0x0][0x450] ;  /* 0x00011400ff072b82 */ /* 0x000e620000000800 */
[----:B0-----:R-:W-:Y:S01]  /*15150*/  @P2 IMAD.HI.U32 R4, R0, R5, RZ ;  /* 0x0000000500042227 */ /* 0x001fe200078e00ff */
[----:B------:R-:W-:-:S04]  /*15160*/  IADD3 R5, R37, 0x1, -R29 ;  /* 0x0000000125057810 */ /* 0x000fc80007ffe81d */
[----:B-1----:R-:W-:-:S05]  /*15170*/  @P2 SHF.R.U32.HI R0, RZ, R7, R4 ;  /* 0x00000007ff002219 */ /* 0x002fca0000011604 */
[----:B------:R-:W-:-:S04]  /*15180*/  IMAD.IADD R7, R5, 0x1, R0 ;  /* 0x0000000105077824 */ /* 0x000fc800078e0200 */
[----:B------:R-:W-:Y:S01]  /*15190*/  IMAD.IADD R2, R7, 0x1, R2 ;  /* 0x0000000107027824 */ /* 0x000fe200078e0202 */
[----:B------:R-:W-:Y:S06]  /*151a0*/  @!P1 BRA `(.L_x_1337) ;  /* 0x0000000000489947 */ /* 0x000fec0003800000 */
[C---:B------:R-:W-:Y:S01]  /*151b0*/  ISETP.GT.AND P0, PT, R7.reuse, RZ, PT ;  /* 0x000000ff0700720c */ /* 0x040fe20003f04270 */
[----:B------:R-:W-:Y:S01]  /*151c0*/  BSSY B0, `(.L_x_1338) ;  /* 0x000000e000007945 */ /* 0x000fe20003800000 */
[----:B------:R-:W-:-:S11]  /*151d0*/  VIADD R0, R7, 0xffffffff ;  /* 0xffffffff07007836 */ /* 0x000fd60000000000 */
[----:B------:R-:W-:Y:S05]  /*151e0*/  @P0 BRA `(.L_x_1339) ;  /* 0x00000000001c0947 */ /* 0x000fea0003800000 */
[----:B------:R-:W-:Y:S01]  /*151f0*/  ISETP.NE.AND P0, PT, R3, 0x1, PT ;  /* 0x000000010300780c */ /* 0x000fe20003f05270 */
[----:B------:R-:W-:-:S12]  /*15200*/  IMAD.MOV R7, RZ, RZ, -R7 ;  /* 0x000000ffff077224 */ /* 0x000fd800078e0a07 */
[----:B------:R-:W0:Y:S02]  /*15210*/  @P0 LDC.64 R4, c[0x0][0x9e8] ;  /* 0x00027a00ff040b82 */ /* 0x000e240000000a00 */
[----:B0-----:R-:W-:-:S05]  /*15220*/  @P0 IMAD.HI.U32 R4, R7, R4, RZ ;  /* 0x0000000407040227 */ /* 0x001fca00078e00ff */
[----:B------:R-:W-:-:S04]  /*15230*/  @P0 SHF.R.U32.HI R7, RZ, R5, R4 ;  /* 0x00000005ff070219 */ /* 0x000fc80000011604 */
[----:B------:R-:W-:Y:S01]  /*15240*/  LOP3.LUT R0, RZ, R7, RZ, 0x33, !PT ;  /* 0x00000007ff007212 */ /* 0x000fe200078e33ff */
[----:B------:R-:W-:Y:S06]  /*15250*/  BRA `(.L_x_1340) ;  /* 0x0000000000107947 */ /* 0x000fec0003800000 */
.L_x_1339:
[----:B------:R-:W-:-:S13]  /*15260*/  ISETP.NE.AND P0, PT, R3, 0x1, PT ;  /* 0x000000010300780c */ /* 0x000fda0003f05270 */
[----:B------:R-:W0:Y:S02]  /*15270*/  @P0 LDC.64 R4, c[0x0][0x9e8] ;  /* 0x00027a00ff040b82 */ /* 0x000e240000000a00 */
[----:B0-----:R-:W-:-:S05]  /*15280*/  @P0 IMAD.HI.U32 R4, R0, R4, RZ ;  /* 0x0000000400040227 */ /* 0x001fca00078e00ff */
[----:B------:R-:W-:-:S07]  /*15290*/  @P0 SHF.R.U32.HI R0, RZ, R5, R4 ;  /* 0x00000005ff000219 */ /* 0x000fce0000011604 */
.L_x_1340:
[----:B------:R-:W-:Y:S05]  /*152a0*/  BSYNC B0 ;  /* 0x0000000000007941 */ /* 0x000fea0003800000 */
.L_x_1338:
[----:B------:R-:W-:-:S05]  /*152b0*/  IMAD R5, R0, R3, R3 ;  /* 0x0000000300057224 */ /* 0x000fca00078e0203 */
[----:B------:R-:W-:-:S07]  /*152c0*/  VIMNMX R2, R2, R5, PT ;  /* 0x0000000502027248 */ /* 0x000fce0003fe0100 */
.L_x_1337:
[----:B------:R-:W0:Y:S01]  /*152d0*/  @P2 LDC R0, c[0x0][0x44c] ;  /* 0x00011300ff002b82 */ /* 0x000e220000000800 */
[----:B------:R-:W-:Y:S01]  /*152e0*/  VIADD R2, R2, 0x5f ;  /* 0x0000005f02027836 */ /* 0x000fe20000000000 */
[----:B------:R-:W-:Y:S01]  /*152f0*/  ULDC UR4, c[0x0][0x9dc] ;  /* 0x0002770000047ab9 */ /* 0x000fe20000000800 */
[----:B------:R-:W-:Y:S02]  /*15300*/  IMAD.MOV.U32 R4, RZ, RZ, R25 ;  /* 0x000000ffff047224 */ /* 0x000fe400078e0019 */
[----:B------:R-:W-:-:S03]  /*15310*/  IMAD.HI R2, R2, 0x2aaaaaab, RZ ;  /* 0x2aaaaaab02027827 */ /* 0x000fc600078e02ff */
[----:B------:R-:W1:Y:S01]  /*15320*/  @P2 LDC R5, c[0x0][0x450] ;  /* 0x00011400ff052b82 */ /* 0x000e620000000800 */
[----:B0-----:R-:W-:-:S05]  /*15330*/  @P2 IMAD.HI.U32 R0, R25, R0, RZ ;  /* 0x0000000019002227 */ /* 0x001fca00078e00ff */
[----:B-1----:R-:W-:Y:S01]  /*15340*/  @P2 SHF.R.U32.HI R4, RZ, R5, R0 ;  /* 0x00000005ff042219 */ /* 0x002fe20000011600 */
[----:B------:R-:W-:Y:S01]  /*15350*/  VIADD R0, R37, 0x5f ;  /* 0x0000005f25007836 */ /* 0x000fe20000000000 */
[----:B------:R-:W-:Y:S02]  /*15360*/  SHF.R.U32.HI R5, RZ, 0x1f, R2 ;  /* 0x0000001fff057819 */ /* 0x000fe40000011602 */
[----:B------:R-:W-:Y:S01]  /*15370*/  IADD3 R4, R4, R37, -R29 ;  /* 0x0000002504047210 */ /* 0x000fe20007ffe81d */
[----:B------:R-:W-:Y:S01]  /*15380*/  IMAD.HI R0, R0, 0x2aaaaaab, RZ ;  /* 0x2aaaaaab00007827 */ /* 0x000fe200078e02ff */
[----:B------:R-:W-:-:S03]  /*15390*/  LEA.HI.SX32 R7, R2, R5, 0x1c ;  /* 0x0000000502077211 */ /* 0x000fc600078fe2ff */
[----:B------:R-:W-:Y:S01]  /*153a0*/  VIADD R2, R4, -UR4 ;  /* 0x8000000404027c36 */ /* 0x000fe20008000000 */
[----:B------:R-:W-:-:S04]  /*153b0*/  SHF.R.U32.HI R5, RZ, 0x1f, R0 ;  /* 0x0000001fff057819 */ /* 0x000fc80000011600 */
[----:B------:R-:W-:-:S04]  /*153c0*/  LEA.HI.SX32 R0, R0, R5, 0x1c ;  /* 0x0000000500007211 */ /* 0x000fc800078fe2ff */
[----:B------:R-:W-:Y:S01]  /*153d0*/  VIMNMX R0, R0, R7, PT ;  /* 0x0000000700007248 */ /* 0x000fe20003fe0100 */
[----:B------:R-:W-:Y:S06]  /*153e0*/  @!P1 BRA `(.L_x_1341) ;  /* 0x0000000000489947 */ /* 0x000fec0003800000 */
[----:B------:R-:W-:Y:S01]  /*153f0*/  IMAD.MOV.U32 R6, RZ, RZ, R4 ;  /* 0x000000ffff067224 */ /* 0x000fe200078e0004 */
[----:B------:R-:W-:Y:S04]  /*15400*/  BSSY B0, `(.L_x_1342) ;  /* 0x000000e000007945 */ /* 0x000fe80003800000 */
[----:B------:R-:W-:-:S13]  /*15410*/  ISETP.GT.AND P0, PT, R6, -0x1, PT ;  /* 0xffffffff0600780c */ /* 0x000fda0003f04270 */
[----:B------:R-:W-:Y:S05]  /*15420*/  @P0 BRA `(.L_x_1343) ;  /* 0x00000000001c0947 */ /* 0x000fea0003800000 */
[----:B------:R-:W-:Y:S02]  /*15430*/  ISETP.NE.AND P0, PT, R3, 0x1, PT ;  /* 0x000000010300780c */ /* 0x000fe40003f05270 */
[----:B------:R-:W-:-:S11]  /*15440*/  LOP3.LUT R7, RZ, R6, RZ, 0x33, !PT ;  /* 0x00000006ff077212 */ /* 0x000fd600078e33ff */
[----:B------:R-:W0:Y:S02]  /*15450*/  @P0 LDC.64 R4, c[0x0][0x9e8] ;  /* 0x00027a00ff040b82 */ /* 0x000e240000000a00 */
[----:B0-----:R-:W-:-:S05]  /*15460*/  @P0 IMAD.HI.U32 R4, R7, R4, RZ ;  /* 0x0000000407040227 */ /* 0x001fca00078e00ff */
[----:B------:R-:W-:-:S04]  /*15470*/  @P0 SHF.R.U32.HI R7, RZ, R5, R4 ;  /* 0x00000005ff070219 */ /* 0x000fc80000011604 */
[----:B------:R-:W-:Y:S01]  /*15480*/  LOP3.LUT R6, RZ, R7, RZ, 0x33, !PT ;  /* 0x00000007ff067212 */ /* 0x000fe200078e33ff */
[----:B------:R-:W-:Y:S06]  /*15490*/  BRA `(.L_x_1344) ;  /* 0x0000000000107947 */ /* 0x000fec0003800000 */
.L_x_1343:
[----:B------:R-:W-:-:S13]  /*154a0*/  ISETP.NE.AND P0, PT, R3, 0x1, PT ;  /* 0x000000010300780c */ /* 0x000fda0003f05270 */
[----:B------:R-:W0:Y:S02]  /*154b0*/  @P0 LDC.64 R4, c[0x0][0x9e8] ;  /* 0x00027a00ff040b82 */ /* 0x000e240000000a00 */
[----:B0-----:R-:W-:-:S05]  /*154c0*/  @P0 IMAD.HI.U32 R4, R6, R4, RZ ;  /* 0x0000000406040227 */ /* 0x001fca00078e00ff */
[----:B------:R-:W-:-:S07]  /*154d0*/  @P0 SHF.R.U32.HI R6, RZ, R5, R4 ;  /* 0x00000005ff060219 */ /* 0x000fce0000011604 */
.L_x_1344:
[----:B------:R-:W-:Y:S05]  /*154e0*/  BSYNC B0 ;  /* 0x0000000000007941 */ /* 0x000fea0003800000 */
.L_x_1342:
[----:B------:R-:W-:-:S05]  /*154f0*/  IMAD R3, R6, R3, RZ ;  /* 0x0000000306037224 */ /* 0x000fca00078e02ff */
[----:B------:R-:W-:-:S07]  /*15500*/  VIMNMX R2, R2, R3, !PT ;  /* 0x0000000302027248 */ /* 0x000fce0007fe0100 */
.L_x_1341:
[----:B------:R-:W-:Y:S01]  /*15510*/  IMAD.HI R2, R2, 0x2aaaaaab, RZ ;  /* 0x2aaaaaab02027827 */ /* 0x000fe200078e02ff */
[----:B------:R-:W-:Y:S04]  /*15520*/  BSSY B0, `(.L_x_1345) ;  /* 0x0000029000007945 */ /* 0x000fe80003800000 */
[----:B------:R-:W-:-:S04]  /*15530*/  SHF.R.U32.HI R3, RZ, 0x1f, R2 ;  /* 0x0000001fff037819 */ /* 0x000fc80000011602 */
[----:B------:R-:W-:Y:S02]  /*15540*/  LEA.HI.SX32 R3, R2, R3, 0x1c ;  /* 0x0000000302037211 */ /* 0x000fe400078fe2ff */
[----:B------:R-:W-:Y:S02]  /*15550*/  LOP3.LUT R2, R26, 0xff000000, RZ, 0xc0, !PT ;  /* 0xff0000001a027812 */ /* 0x000fe400078ec0ff */
[----:B------:R-:W-:Y:S02]  /*15560*/  VIMNMX R5, RZ, R3, !PT ;  /* 0x00000003ff057248 */ /* 0x000fe40007fe0100 */
[----:B------:R-:W-:Y:S02]  /*15570*/  SHF.R.U32.HI R3, RZ, 0x8, R2 ;  /* 0x00000008ff037819 */ /* 0x000fe40000011602 */
[----:B------:R-:W-:Y:S02]  /*15580*/  ISETP.GT.AND P0, PT, R0, R5, PT ;  /* 0x000000050000720c */ /* 0x000fe40003f04270 */
[----:B------:R-:W-:-:S04]  /*15590*/  LOP3.LUT R2, R26, 0xff0000, RZ, 0xc0, !PT ;  /* 0x00ff00001a027812 */ /* 0x000fc800078ec0ff */
[----:B------:R-:W-:Y:S01]  /*155a0*/  LEA.HI R2, R2, R3, RZ, 0x10 ;  /* 0x0000000302027211 */ /* 0x000fe200078f80ff */
[----:B------:R-:W-:-:S03]  /*155b0*/  IMAD.MOV.U32 R3, RZ, RZ, RZ ;  /* 0x000000ffff037224 */ /* 0x000fc600078e00ff */
[----:B------:R-:W-:-:S03]  /*155c0*/  LOP3.LUT R4, R2, 0xff, RZ, 0xc0, !PT ;  /* 0x000000ff02047812 */ /* 0x000fc600078ec0ff */
[----:B------:R-:W-:Y:S05]  /*155d0*/  @!P0 BRA `(.L_x_1346) ;  /* 0x0000000000748947 */ /* 0x000fea0003800000 */
[----:B------:R-:W-:Y:S01]  /*155e0*/  SHF.R.U32.HI R7, RZ, 0x10, R2 ;  /* 0x00000010ff077819 */ /* 0x000fe20000011602 */
[----:B------:R-:W-:-:S03]  /*155f0*/  IMAD.MOV.U32 R2, RZ, RZ, RZ ;  /* 0x000000ffff027224 */ /* 0x000fc600078e00ff */
[----:B------:R-:W-:-:S13]  /*15600*/  ISETP.NE.AND P0, PT, R7, RZ, PT ;  /* 0x000000ff0700720c */ /* 0x000fda0003f05270 */
[----:B------:R-:W0:Y:S02]  /*15610*/  @!P0 LDC R7, c[0x0][0x9f0] ;  /* 0x00027c00ff078b82 */ /* 0x000e240000000800 */
[-C--:B0-----:R-:W-:Y:S02]  /*15620*/  IABS R6, R7.reuse ;  /* 0x0000000700067213 */ /* 0x081fe40000000000 */
[----:B------:R-:W-:Y:S02]  /*15630*/  IABS R10, R7 ;  /* 0x00000007000a7213 */ /* 0x000fe40000000000 */
[----:B------:R-:W0:Y:S08]  /*15640*/  I2F.RP R8, R6 ;  /* 0x0000000600087306 */ /* 0x000e300000209400 */
[----:B0-----:R-:W0:Y:S02]  /*15650*/  MUFU.RCP R8, R8 ;  /* 0x0000000800087308 */ /* 0x001e240000001000 */
[----:B0-----:R-:W-:-:S06]  /*15660*/  VIADD R9, R8, 0xffffffe ;  /* 0x0ffffffe08097836 */ /* 0x001fcc0000000000 */
[----:B------:R0:W1:Y:S02]  /*15670*/  F2I.FTZ.U32.TRUNC.NTZ R3, R9 ;  /* 0x0000000900037305 */ /* 0x000064000021f000 */
[----:B0-----:R-:W-:Y:S02]  /*15680*/  IMAD.MOV R9, RZ, RZ, -R10 ;  /* 0x000000ffff097224 */ /* 0x001fe400078e0a0a */
[----:B-1----:R-:W-:-:S04]  /*15690*/  IMAD.MOV R11, RZ, RZ, -R3 ;  /* 0x000000ffff0b7224 */ /* 0x002fc800078e0a03 */
[----:B------:R-:W-:-:S04]  /*156a0*/  IMAD R11, R11, R6, RZ ;  /* 0x000000060b0b7224 */ /* 0x000fc800078e02ff */
[----:B------:R-:W-:Y:S01]  /*156b0*/  IMAD.HI.U32 R3, R3, R11, R2 ;  /* 0x0000000b03037227 */ /* 0x000fe200078e0002 */
[----:B------:R-:W-:-:S05]  /*156c0*/  IADD3 R2, R7, -0x1, R0 ;  /* 0xffffffff07027810 */ /* 0x000fca0007ffe000 */
[----:B------:R-:W-:-:S05]  /*156d0*/  IMAD.IADD R2, R2, 0x1, -R5 ;  /* 0x0000000102027824 */ /* 0x000fca00078e0a05 */
        /* <DEDUP_REMOVED lines=12> */
[----:B------:R-:W-:-:S07]  /*157a0*/  @!P1 LOP3.LUT R3, RZ, R7, RZ, 0x33, !PT ;  /* 0x00000007ff039212 */ /* 0x000fce00078e33ff */
.L_x_1346:
[----:B------:R-:W-:Y:S05]  /*157b0*/  BSYNC B0 ;  /* 0x0000000000007941 */ /* 0x000fea0003800000 */
.L_x_1345:
[-C--:B------:R-:W-:Y:S01]  /*157c0*/  IMAD R2, R4, R3.reuse, R5 ;  /* 0x0000000304027224 */ /* 0x080fe200078e0205 */
        /* <DEDUP_REMOVED lines=23> */
.L_x_1348:
        /* <DEDUP_REMOVED lines=8> */
[----:B------:R-:W-:Y:S02]  /*159c0*/  IMAD.U32 R4, RZ, RZ, UR6 ;  /* 0x00000006ff047e24 */ /* 0x000fe4000f8e00ff */
[----:B------:R-:W0:Y:S01]  /*159d0*/  LDC.64 R2, c[0x4][R2] ;  /* 0x0100000002027b82 */ /* 0x000e220000000a00 */
[----:B------:R-:W-:Y:S02]  /*159e0*/  IMAD.U32 R5, RZ, RZ, UR7 ;  /* 0x00000007ff057e24 */ /* 0x000fe4000f8e00ff */
        /* <DEDUP_REMOVED lines=8> */
[----:B0-----:R-:W-:Y:S05]  /*15a70*/  CALL.ABS.NOINC R2 ;  /* 0x0000000002007343 */ /* 0x001fea0003c00000 */
.L_x_1351:
[----:B------:R-:W-:Y:S05]  /*15a80*/  BSYNC B6 ;  /* 0x0000000000067941 */ /* 0x000fea0003800000 */
.L_x_1350:
        /* <DEDUP_REMOVED lines=20> */
.L_x_1354:
        /* <DEDUP_REMOVED lines=15> */
.L_x_1353:
[----:B------:R-:W-:Y:S05]  /*15cc0*/  BSYNC B6 ;  /* 0x0000000000067941 */ /* 0x000fea0003800000 */
.L_x_1352:
[----:B------:R-:W-:Y:S01]  /*15cd0*/  ULDC.64 UR4, c[0x0][0x9f8] ;  /* 0x00027e0000047ab9 */ /* 0x000fe20000000a00 */
[----:B------:R-:W-:Y:S01]  /*15ce0*/  IMAD.MOV.U32 R30, RZ, RZ, R27 ;  /* 0x000000ffff1e7224 */ /* 0x000fe200078e001b */
[----:B------:R-:W-:Y:S01]  /*15cf0*/  ISETP.NE.U32.AND P0, PT, RZ, UR4, PT ;  /* 0x00000004ff007c0c */ /* 0x000fe2000bf05070 */
[----:B------:R-:W0:Y:S01]  /*15d00*/  S2R R18, SR_TID.X ;  /* 0x0000000000127919 */ /* 0x000e220000002100 */
[----:B------:R-:W1:Y:S01]  /*15d10*/  LDC R8, c[0x0][0x430] ;  /* 0x00010c00ff087b82 */ /* 0x000e620000000800 */
[----:B------:R-:W-:Y:S01]  /*15d20*/  VIADD R22, R22, 0xffffffff ;  /* 0xffffffff16167836 */ /* 0x000fe20000000000 */
[----:B------:R-:W-:Y:S01]  /*15d30*/  ISETP.NE.AND.EX P0, PT, RZ, UR5, PT, P0 ;  /* 0x00000005ff007c0c */ /* 0x000fe2000bf05300 */
[----:B------:R-:W-:-:S12]  /*15d40*/  ULDC UR4, c[0x0][0x2f4] ;  /* 0x0000bd0000047ab9 */ /* 0x000fd80000000800 */
[----:B------:R-:W2:Y:S02]  /*15d50*/  @P0 LDC.64 R2, c[0x0][0x9f8] ;  /* 0x00027e00ff020b82 */ /* 0x000ea40000000a00 */
[----:B--2---:R-:W-:-:S05]  /*15d60*/  @P0 IMAD.WIDE R2, R27, 0x4, R2 ;  /* 0x000000041b020825 */ /* 0x004fca00078e0202 */
[----:B------:R2:W3:Y:S01]  /*15d70*/  @P0 LDG.E R30, desc[UR36][R2.64] ;  /* 0x00000024021e0981 */ /* 0x0004e2000c1e1900 */
[----:B0-----:R-:W-:Y:S02]  /*15d80*/  LOP3.LUT R18, R18, 0x7f, RZ, 0xc0, !PT ;  /* 0x0000007f12127812 */ /* 0x001fe400078ec0ff */
[----:B-1----:R-:W-:Y:S02]  /*15d90*/  ISETP.NE.AND P1, PT, R8, 0x1, PT ;  /* 0x000000010800780c */ /* 0x002fe40003f25270 */
[----:B------:R-:W-:Y:S02]  /*15da0*/  SHF.R.U32.HI R20, RZ, 0x3, R18 ;  /* 0x00000003ff147819 */ /* 0x000fe40000011612 */
[----:B------:R-:W0:Y:S01]  /*15db0*/  S2R R18, SR_TID.X ;  /* 0x0000000000127919 */ /* 0x000e220000002100 */
[----:B------:R-:W-:-:S08]  /*15dc0*/  LOP3.LUT R16, R16, 0xffffffdf, RZ, 0xc0, !PT ;  /* 0xffffffdf10107812 */ /* 0x000fd000078ec0ff */
[----:B------:R-:W1:Y:S01]  /*15dd0*/  @P1 LDC R0, c[0x0][0x434] ;  /* 0x00010d00ff001b82 */ /* 0x000e620000000800 */
[----:B------:R-:W-:Y:S02]  /*15de0*/  ISETP.GE.AND P2, PT, R31, UR4, PT ;  /* 0x000000041f007c0c */ /* 0x000fe4000bf46270 */
[----:B------:R-:W-:-:S05]  /*15df0*/  @P1 LOP3.LUT R16, R16, 0x20, RZ, 0xfc, !PT ;  /* 0x0000002010101812 */ /* 0x000fca00078efcff */
[----:B------:R-:W4:Y:S01]  /*15e00*/  @P1 LDC R5, c[0x0][0x438] ;  /* 0x00010e00ff051b82 */ /* 0x000f220000000800 */
[----:B0-----:R-:W-:-:S05]  /*15e10*/  IMAD.SHL.U32 R18, R18, 0x10, RZ ;  /* 0x0000001012127824 */ /* 0x001fca00078e00ff */
[----:B------:R-:W-:-:S05]  /*15e20*/  LOP3.LUT R18, R20, 0x70, R18, 0xf8, !PT ;  /* 0x0000007014127812 */ /* 0x000fca00078ef812 */
[----:B------:R-:W-:-:S04]  /*15e30*/  IMAD R4, R22, 0x60, R18 ;  /* 0x0000006016047824 */ /* 0x000fc800078e0212 */
[C---:B------:R-:W-:Y:S01]  /*15e40*/  IMAD.IADD R7, R4.reuse, 0x1, R19 ;  /* 0x0000000104077824 */ /* 0x040fe200078e0213 */
[----:B------:R-:W-:-:S03]  /*15e50*/  ISETP.GE.AND P0, PT, R4, R37, PT ;  /* 0x000000250400720c */ /* 0x000fc60003f06270 */
[----:B-1----:R-:W-:Y:S01]  /*15e60*/  @P1 IMAD.HI.U32 R0, R7, R0, RZ ;  /* 0x0000000007001227 */ /* 0x002fe200078e00ff */
[----:B------:R-:W-:-:S03]  /*15e70*/  ISETP.GT.U32.OR P0, PT, R18, 0x5f, P0 ;  /* 0x0000005f1200780c */ /* 0x000fc60000704470 */
[----:B------:R-:W-:Y:S01]  /*15e80*/  IMAD.MOV.U32 R6, RZ, RZ, R7 ;  /* 0x000000ffff067224 */ /* 0x000fe200078e0007 */
[----:B----4-:R-:W-:-:S05]  /*15e90*/  @P1 SHF.R.U32.HI R6, RZ, R5, R0 ;  /* 0x00000005ff061219 */ /* 0x010fca0000011600 */
[----:B------:R-:W-:-:S04]  /*15ea0*/  IMAD.MOV R0, RZ, RZ, -R6 ;  /* 0x000000ffff007224 */ /* 0x000fc800078e0a06 */
[----:B--2---:R-:W0:Y:S01]  /*15eb0*/  @!P0 LDC.64 R2, c[0x0][0x428] ;  /* 0x00010a00ff028b82 */ /* 0x004e220000000a00 */
[----:B------:R-:W-:Y:S01]  /*15ec0*/  IMAD R0, R8, R0, R7 ;  /* 0x0000000008007224 */ /* 0x000fe200078e0207 */
[----:B------:R-:W-:-:S06]  /*15ed0*/  @!P0 SHF.R.S32.HI R7, RZ, 0x1f, R6 ;  /* 0x0000001fff078819 */ /* 0x000fcc0000011406 */
[----:B------:R-:W1:Y:S01]  /*15ee0*/  @!P0 LDC.64 R4, c[0x0][0x418] ;  /* 0x00010600ff048b82 */ /* 0x000e620000000a00 */
[----:B------:R-:W-:-:S04]  /*15ef0*/  LOP3.LUT R16, R16, 0xfffffffb, RZ, 0xc0, !PT ;  /* 0xfffffffb10107812 */ /* 0x000fc800078ec0ff */
[----:B------:R-:W-:-:S04]  /*15f00*/  @P2 LOP3.LUT R16, R16, 0x4, RZ, 0xfc, !PT ;  /* 0x0000000410102812 */ /* 0x000fc800078efcff */
[----:B------:R-:W-:Y:S01]  /*15f10*/  LOP3.LUT R16, R16, 0xfffffffd, RZ, 0xc0, !PT ;  /* 0xfffffffd10107812 */ /* 0x000fe200078ec0ff */
[----:B------:R-:W-:Y:S01]  /*15f20*/  UMOV UR5, 0xffffffff ;  /* 0xffffffff00057882 */ /* 0x000fe20000000000 */
[----:B------:R-:W-:Y:S02]  /*15f30*/  LOP3.LUT R26, R26, 0xffff, RZ, 0xc0, !PT ;  /* 0x0000ffff1a1a7812 */ /* 0x000fe400078ec0ff */
[----:B---3--:R-:W-:Y:S01]  /*15f40*/  SHF.R.S32.HI R8, RZ, 0x1f, R30 ;  /* 0x0000001fff087819 */ /* 0x008fe2000001141e */
[----:B0-----:R-:W-:-:S04]  /*15f50*/  @!P0 IMAD.WIDE.U32 R6, R30, R2, R6 ;  /* 0x000000021e068225 */ /* 0x001fc800078e0006 */
[----:B------:R-:W-:Y:S01]  /*15f60*/  @!P0 IMAD R2, R8, R2, RZ ;  /* 0x0000000208028224 */ /* 0x000fe200078e02ff */
[----:B------:R0:W-:Y:S03]  /*15f70*/  STL [R1+0x8], R8 ;  /* 0x0000080801007387 */ /* 0x0001e60000100800 */
[----:B------:R-:W-:Y:S01]  /*15f80*/  @!P0 IMAD R3, R30, R3, R2 ;  /* 0x000000031e038224 */ /* 0x000fe200078e0202 */
[----:B-1----:R-:W-:Y:S01]  /*15f90*/  @!P0 LEA R2, P1, R6, R4, 0x2 ;  /* 0x0000000406028211 */ /* 0x002fe200078210ff */
[----:B------:R-:W-:Y:S02]  /*15fa0*/  IMAD.MOV.U32 R4, RZ, RZ, RZ ;  /* 0x000000ffff047224 */ /* 0x000fe400078e00ff */
[----:B------:R-:W-:-:S05]  /*15fb0*/  @!P0 IMAD.IADD R3, R7, 0x1, R3 ;  /* 0x0000000107038824 */ /* 0x000fca00078e0203 */
[----:B------:R-:W-:Y:S02]  /*15fc0*/  @!P0 LEA.HI.X R3, R6, R5, R3, 0x2, P1 ;  /* 0x0000000506038211 */ /* 0x000fe400008f1403 */
[----:B------:R-:W-:-:S03]  /*15fd0*/  ISETP.GE.AND P1, PT, R33, UR4, PT ;  /* 0x0000000421007c0c */ /* 0x000fc6000bf26270 */
[----:B------:R1:W5:Y:S01]  /*15fe0*/  @!P0 LDG.E R4, desc[UR36][R2.64] ;  /* 0x0000002402048981 */ /* 0x000362000c1e1900 */
[----:B------:R-:W-:-:S09]  /*15ff0*/  ISETP.GE.AND P0, PT, R32, UR4, PT ;  /* 0x0000000420007c0c */ /* 0x000fd2000bf06270 */
[----:B------:R-:W-:Y:S01]  /*16000*/  @P1 LOP3.LUT R16, R16, 0x2, RZ, 0xfc, !PT ;  /* 0x0000000210101812 */ /* 0x000fe200078efcff */
[----:B-1----:R-:W-:-:S03]  /*16010*/  IMAD.U32 R2, RZ, RZ, UR38 ;  /* 0x00000026ff027e24 */ /* 0x002fc6000f8e00ff */
[----:B------:R-:W-:-:S04]  /*16020*/  LOP3.LUT R16, R16, 0xfffffffe, RZ, 0xc0, !PT ;  /* 0xfffffffe10107812 */ /* 0x000fc800078ec0ff */
[----:B------:R-:W-:Y:S01]  /*16030*/  @P0 LOP3.LUT R16, R16, 0x1, RZ, 0xfc, !PT ;  /* 0x0000000110100812 */ /* 0x000fe200078efcff */
[----:B0-----:R-:W-:Y:S06]  /*16040*/  BRA.DIV UR5, `(.L_x_1355) ;  /* 0x0000004605407947 */ /* 0x001fec000b800000 */
.L_x_1423:
[----:B------:R-:W-:Y:S02]  /*16050*/  ISETP.NE.AND P0, PT, R2, 0x3, PT ;  /* 0x000000030200780c */ /* 0x000fe40003f05270 */
[----:B------:R-:W-:Y:S02]  /*16060*/  ISETP.GT.U32.AND P1, PT, R18, 0x5f, PT ;  /* 0x0000005f1200780c */ /* 0x000fe40003f24070 */
[----:B------:R-:W-:-:S09]  /*16070*/  LOP3.LUT R16, R16, 0xffffffef, RZ, 0xc0, !PT ;  /* 0xffffffef10107812 */ /* 0x000fd200078ec0ff */
[----:B------:R-:W-:-:S04]  /*16080*/  @P0 LOP3.LUT R16, R16, 0x10, RZ, 0xfc, !PT ;  /* 0x0000001010100812 */ /* 0x000fc800078efcff */
[----:B------:R-:W-:-:S04]  /*16090*/  LOP3.LUT R16, R16, 0xfffffff7, RZ, 0xc0, !PT ;  /* 0xfffffff710107812 */ /* 0x000fc800078ec0ff */
[----:B------:R-:W-:Y:S01]  /*160a0*/  @P1 LOP3.LUT R16, R16, 0x8, RZ, 0xfc, !PT ;  /* 0x0000000810101812 */ /* 0x000fe200078efcff */
[----:B------:R-:W-:Y:S06]  /*160b0*/  @!P0 BRA `(.L_x_1356) ;  /* 0x0000000000048947 */ /* 0x000fec0003800000 */
[----:B------:R-:W-:Y:S01]  /*160c0*/  BPT.TRAP 0x1 ;  /* 0x000000040000795c */ /* 0x000fe20000300000 */
.L_x_1356:
[----:B------:R-:W-:Y:S01]  /*160d0*/  SHF.R.S32.HI R5, RZ, 0x1f, R0 ;  /* 0x0000001fff057819 */ /* 0x000fe20000011400 */
[----:B------:R-:W-:Y:S01]  /*160e0*/  ULDC.64 UR4, c[0x0][0x328] ;  /* 0x0000ca0000047ab9 */ /* 0x000fe20000000a00 */
[----:B-----5:R-:W-:Y:S01]  /*160f0*/  SHF.R.S32.HI R6, RZ, 0x1f, R4 ;  /* 0x0000001fff067819 */ /* 0x020fe20000011404 */
[----:B------:R-:W-:Y:S01]  /*16100*/  ULDC.64 UR6, c[0x0][0x318] ;  /* 0x0000c60000067ab9 */ /* 0x000fe20000000a00 */
[----:B------:R-:W-:Y:S01]  /*16110*/  BSSY B0, `(.L_x_1357) ;  /* 0x0000013000007945 */ /* 0x000fe20003800000 */
        /* <DEDUP_REMOVED lines=18> */
.L_x_1424:
[----:B------:R-:W-:Y:S05]  /*16240*/  BSYNC B0 ;  /* 0x0000000000007941 */ /* 0x000fea0003800000 */
.L_x_1357:
[----:B------:R-:W1:Y:S01]  /*16250*/  S2R R8, SR_TID.X ;  /* 0x0000000000087919 */ /* 0x000e620000002100 */
[----:B------:R-:W-:Y:S01]  /*16260*/  ULDC.64 UR4, c[0x0][0x300] ;  /* 0x0000c00000047ab9 */ /* 0x000fe20000000a00 */
[----:B------:R-:W-:Y:S01]  /*16270*/  ULDC.64 UR6, c[0x0][0x2e8] ;  /* 0x0000ba0000067ab9 */ /* 0x000fe20000000a00 */
[----:B------:R-:W-:Y:S01]  /*16280*/  IMAD R5, R5, UR4, RZ ;  /* 0x0000000405057c24 */ /* 0x000fe2000f8e02ff */
[----:B------:R-:W-:Y:S01]  /*16290*/  LOP3.LUT P4, RZ, R16, 0x4, RZ, 0xc0, !PT ;  /* 0x0000000410ff7812 */ /* 0x000fe2000788c0ff */
[----:B0-----:R-:W-:Y:S01]  /*162a0*/  IMAD.WIDE.U32 R2, R0, UR4, RZ ;  /* 0x0000000400027c25 */ /* 0x001fe2000f8e00ff */
        /* <DEDUP_REMOVED lines=84> */
.L_x_1438:
        /* <DEDUP_REMOVED lines=12> */
.L_x_1360:
        /* <DEDUP_REMOVED lines=10> */
.L_x_1361:
[----:B------:R2:W-:Y:S02]  /*16950*/  SYNCS.ARRIVE.TRANS64.A1T0 RZ, [R7+URZ+0x30830], RZ ;  /* 0x030830ff07ff79a7 */ /* 0x0005e4000810003f */
[----:B------:R-:W-:Y:S05]  /*16960*/  WARPSYNC.ALL ;  /* 0x0000000000007948 */ /* 0x000fea0003800000 */
[----:B------:R-:W-:Y:S01]  /*16970*/  ULDC.64 UR4, c[0x0][0x298] ;  /* 0x0000a60000047ab9 */ /* 0x000fe20000000a00 */
[----:B-1----:R-:W-:Y:S01]  /*16980*/  VIADD R2, R17, 0x12400 ;  /* 0x0001240011027836 */ /* 0x002fe20000000000 */
[----:B------:R-:W-:Y:S01]  /*16990*/  SHF.R.S32.HI R0, RZ, 0x1f, R35 ;  /* 0x0000001fff007819 */ /* 0x000fe20000011423 */
[----:B0-----:R-:W-:Y:S01]  /*169a0*/  IMAD.WIDE.U32 R4, R35, UR4, RZ ;  /* 0x0000000423047c25 */ /* 0x001fe2000f8e00ff */
[----:B------:R-:W-:Y:S01]  /*169b0*/  BSSY B6, `(.L_x_1362) ;  /* 0x0000018000067945 */ /* 0x000fe20003800000 */
[----:B------:R-:W-:Y:S01]  /*169c0*/  BAR.SYNC.DEFER_BLOCKING 0x8, 0x180 ;  /* 0x0206000000007b1d */ /* 0x000fe20000010000 */
[----:B------:R-:W-:Y:S01]  /*169d0*/  LOP3.LUT P0, RZ, R2, 0x3ff, RZ, 0xc0, !PT ;  /* 0x000003ff02ff7812 */ /* 0x000fe2000780c0ff */
[----:B------:R-:W-:-:S04]  /*169e0*/  IMAD R0, R0, UR4, RZ ;  /* 0x0000000400007c24 */ /* 0x000fc8000f8e02ff */
[----:B------:R-:W-:Y:S01]  /*169f0*/  IMAD R0, R35, UR5, R0 ;  /* 0x0000000523007c24 */ /* 0x000fe2000f8e0200 */
[----:B------:R0:W-:Y:S03]  /*16a00*/  STL.64 [R1+0x10], R4 ;  /* 0x0000100401007387 */ /* 0x0001e60000100a00 */
[----:B------:R-:W-:-:S04]  /*16a10*/  IMAD.IADD R35, R5, 0x1, R0 ;  /* 0x0000000105237824 */ /* 0x000fc800078e0200 */
        /* <DEDUP_REMOVED lines=9> */
[----:B--2---:R-:W-:-:S02]  /*16ab0*/  IMAD.U32 R7, RZ, RZ, UR9 ;  /* 0x00000009ff077e24 */ /* 0x004fc4000f8e00ff */
[----:B------:R-:W-:Y:S02]  /*16ac0*/  IMAD.U32 R10, RZ, RZ, UR4 ;  /* 0x00000004ff0a7e24 */ /* 0x000fe4000f8e00ff */
[----:B------:R-:W-:Y:S02]  /*16ad0*/  IMAD.U32 R11, RZ, RZ, UR5 ;  /* 0x00000005ff0b7e24 */ /* 0x000fe4000f8e00ff */
[----:B------:R-:W-:Y:S02]  /*16ae0*/  IMAD.MOV.U32 R8, RZ, RZ, 0x70 ;  /* 0x00000070ff087424 */ /* 0x000fe400078e00ff */
[----:B------:R-:W-:Y:S02]  /*16af0*/  IMAD.MOV.U32 R12, RZ, RZ, 0x1 ;  /* 0x00000001ff0c7424 */ /* 0x000fe400078e00ff */
[----:B------:R-:W-:-:S07]  /*16b00*/  IMAD.MOV.U32 R13, RZ, RZ, RZ ;  /* 0x000000ffff0d7224 */ /* 0x000fce00078e00ff */
[----:B------:R-:W-:-:S07]  /*16b10*/  LEPC R20, `(.L_x_1363) ;  /* 0x000000001014794e */ /* 0x000fce0000000000 */
[----:B0-----:R-:W-:Y:S05]  /*16b20*/  CALL.ABS.NOINC R2 ;  /* 0x0000000002007343 */ /* 0x001fea0003c00000 */
.L_x_1363:
[----:B------:R-:W-:Y:S05]  /*16b30*/  BSYNC B6 ;  /* 0x0000000000067941 */ /* 0x000fea0003800000 */
.L_x_1362:
[----:B------:R-:W3:Y:S01]  /*16b40*/  LDL.LU.64 R20, [R1+0x10] ;  /* 0x0000100001147983 */ /* 0x000ee20000300a00 */
[----:B------:R-:W1:Y:S01]  /*16b50*/  LDC R0, c[0x0][0x448] ;  /* 0x00011200ff007b82 */ /* 0x000e620000000800 */
[----:B------:R-:W-:Y:S01]  /*16b60*/  LOP3.LUT P6, RZ, R16, 0x80, RZ, 0xc0, !PT ;  /* 0x0000008010ff7812 */ /* 0x000fe200078cc0ff */
[----:B------:R-:W-:Y:S01]  /*16b70*/  ULDC.64 UR4, c[0x0][0x2d8] ;  /* 0x0000b60000047ab9 */ /* 0x000fe20000000a00 */
[----:B------:R-:W4:Y:S01]  /*16b80*/  S2R R2, SR_TID.X ;  /* 0x0000000000027919 */ /* 0x000f220000002100 */
[----:B0-----:R-:W-:-:S04]  /*16b90*/  SHF.R.S32.HI R5, RZ, 0x1f, R27 ;  /* 0x0000001fff057819 */ /* 0x001fc8000001141b */
[----:B------:R-:W-:Y:S02]  /*16ba0*/  SEL R6, R5, RZ, !P6 ;  /* 0x000000ff05067207 */ /* 0x000fe40007000000 */
[----:B------:R-:W-:Y:S02]  /*16bb0*/  SEL R5, R27, RZ, !P6 ;  /* 0x000000ff1b057207 */ /* 0x000fe40007000000 */
[----:B-1----:R-:W-:Y:S02]  /*16bc0*/  ISETP.NE.AND P5, PT, R0, 0x1, PT ;  /* 0x000000010000780c */ /* 0x002fe40003fa5270 */
[----:B------:R-:W0:Y:S01]  /*16bd0*/  S2R R0, SR_TID.X ;  /* 0x0000000000007919 */ /* 0x000e220000002100 */
[----:B----4-:R-:W-:-:S10]  /*16be0*/  LOP3.LUT R2, R2, 0x7f, RZ, 0xc0, !PT ;  /* 0x0000007f02027812 */ /* 0x010fd400078ec0ff */
[----:B------:R-:W1:Y:S01]  /*16bf0*/  @P5 LDC R3, c[0x0][0x44c] ;  /* 0x00011300ff035b82 */ /* 0x000e620000000800 */
[----:B------:R-:W-:Y:S01]  /*16c00*/  SHF.R.U32.HI R2, RZ, 0x3, R2 ;  /* 0x00000003ff027819 */ /* 0x000fe20000011602 */
[----:B0-----:R-:W-:-:S05]  /*16c10*/  IMAD.SHL.U32 R0, R0, 0x10, RZ ;  /* 0x0000001000007824 */ /* 0x001fca00078e00ff */
[----:B------:R-:W-:Y:S02]  /*16c20*/  LOP3.LUT R0, R2, 0x70, R0, 0xf8, !PT ;  /* 0x0000007002007812 */ /* 0x000fe400078ef800 */
[----:B------:R-:W0:Y:S03]  /*16c30*/  @P5 LDC R2, c[0x0][0x450] ;  /* 0x00011400ff025b82 */ /* 0x000e260000000800 */
[----:B------:R-:W-:-:S04]  /*16c40*/  IMAD.IADD R0, R0, 0x1, R25 ;  /* 0x0000000100007824 */ /* 0x000fc800078e0219 */
[----:B-1----:R-:W-:-:S04]  /*16c50*/  @P5 IMAD.HI.U32 R3, R0, R3, RZ ;  /* 0x0000000300035227 */ /* 0x002fc800078e00ff */
[----:B------:R-:W-:Y:S01]  /*16c60*/  IMAD.MOV.U32 R4, RZ, RZ, R0 ;  /* 0x000000ffff047224 */ /* 0x000fe200078e0000 */
[----:B0-----:R-:W-:Y:S01]  /*16c70*/  @P5 SHF.R.U32.HI R4, RZ, R2, R3 ;  /* 0x00000002ff045219 */ /* 0x001fe20000011603 */
[----:B------:R-:W-:Y:S02]  /*16c80*/  IMAD.MOV.U32 R3, RZ, RZ, R35 ;  /* 0x000000ffff037224 */ /* 0x000fe400078e0023 */
[----:B---3--:R-:W-:Y:S02]  /*16c90*/  IMAD.MOV.U32 R2, RZ, RZ, R20 ;  /* 0x000000ffff027224 */ /* 0x008fe400078e0014 */
[----:B------:R-:W0:Y:S02]  /*16ca0*/  S2R R20, SR_TID.X ;  /* 0x0000000000147919 */ /* 0x000e240000002100 */
[----:B------:R-:W-:-:S04]  /*16cb0*/  IMAD.WIDE.U32 R2, R26, UR4, R2 ;  /* 0x000000041a027c25 */ /* 0x000fc8000f8e0002 */
[----:B------:R-:W-:Y:S01]  /*16cc0*/  IMAD R3, R26, UR5, R3 ;  /* 0x000000051a037c24 */ /* 0x000fe2000f8e0203 */
[----:B------:R-:W-:Y:S02]  /*16cd0*/  ULDC.64 UR4, c[0x0][0x2e0] ;  /* 0x0000b80000047ab9 */ /* 0x000fe40000000a00 */
[----:B------:R-:W-:Y:S02]  /*16ce0*/  IMAD R6, R6, UR4, RZ ;  /* 0x0000000406067c24 */ /* 0x000fe4000f8e02ff */
[----:B------:R-:W-:-:S04]  /*16cf0*/  IMAD.WIDE.U32 R2, R5, UR4, R2 ;  /* 0x0000000405027c25 */ /* 0x000fc8000f8e0002 */
[----:B------:R-:W-:Y:S01]  /*16d00*/  IMAD R5, R5, UR5, R6 ;  /* 0x0000000505057c24 */ /* 0x000fe2000f8e0206 */
[----:B------:R-:W-:Y:S01]  /*16d10*/  ULDC.64 UR4, c[0x0][0x2d0] ;  /* 0x0000b40000047ab9 */ /* 0x000fe20000000a00 */
[----:B------:R-:W-:Y:S02]  /*16d20*/  IMAD.MOV R6, RZ, RZ, -R4 ;  /* 0x000000ffff067224 */ /* 0x000fe400078e0a04 */
[----:B------:R-:W-:Y:S02]  /*16d30*/  IMAD.IADD R3, R3, 0x1, R5 ;  /* 0x0000000103037824 */ /* 0x000fe400078e0205 */
[----:B------:R-:W1:Y:S01]  /*16d40*/  LDC R5, c[0x0][0x448] ;  /* 0x00011200ff057b82 */ /* 0x000e620000000800 */
[----:B------:R-:W-:Y:S01]  /*16d50*/  IMAD.WIDE.U32 R2, R4, UR4, R2 ;  /* 0x0000000404027c25 */ /* 0x000fe2000f8e0002 */
[----:B0-----:R-:W-:-:S04]  /*16d60*/  LOP3.LUT R20, R20, 0x7f, RZ, 0xc0, !PT ;  /* 0x0000007f14147812 */ /* 0x001fc800078ec0ff */
[----:B------:R-:W-:Y:S01]  /*16d70*/  SHF.R.U32.HI R8, RZ, 0x3, R20 ;  /* 0x00000003ff087819 */ /* 0x000fe20000011614 */
[----:B-1----:R-:W-:Y:S01]  /*16d80*/  IMAD R0, R5, R6, R0 ;  /* 0x0000000605007224 */ /* 0x002fe200078e0200 */
[----:B------:R-:W-:-:S05]  /*16d90*/  SHF.R.S32.HI R6, RZ, 0x1f, R4 ;  /* 0x0000001fff067819 */ /* 0x000fca0000011404 */
[----:B--2---:R-:W-:-:S04]  /*16da0*/  IMAD R7, R6, UR4, RZ ;  /* 0x0000000406077c24 */ /* 0x004fc8000f8e02ff */
        /* <DEDUP_REMOVED lines=17> */
[----:B------:R-:W0:Y:S01]  /*16ec0*/  SHFL.IDX PT, R14, R0, RZ, 0x181f ;  /* 0x00181fff000e7589 */ /* 0x000e2200000e0000 */
[----:B------:R-:W-:Y:S02]  /*16ed0*/  IMAD R29, R29, R5, RZ ;  /* 0x000000051d1d7224 */ /* 0x000fe400078e02ff */
        /* <DEDUP_REMOVED lines=11> */
[----:B------:R-:W-:Y:S01]  /*16f90*/  ISETP.GE.AND P1, PT, R6, R29, PT ;  /* 0x0000001d0600720c */ /* 0x000fe20003f26270 */
[----:B------:R-:W-:-:S02]  /*16fa0*/  VIADD R6, R25, 0x20 ;  /* 0x0000002019067836 */ /* 0x000fc40000000000 */
[----:B-1----:R-:W1:Y:S10]  /*16fb0*/  SHFL.IDX PT, R2, R4, 0x1, 0x181f ;  /* 0x00381f0004027f89 */ /* 0x002e7400000e0000 */
[----:B0-----:R-:W-:-:S05]  /*16fc0*/  @!P1 LEA R14, P4, R31, R14, 0x1 ;  /* 0x0000000e1f0e9211 */ /* 0x001fca00078808ff */
[----:B-1----:R-:W-:Y:S02]  /*16fd0*/  @!P1 IMAD.X R5, RZ, RZ, R2, P4 ;  /* 0x000000ffff059224 */ /* 0x002fe400020e0602 */
[----:B------:R-:W-:Y:S02]  /*16fe0*/  @!P1 IMAD.MOV.U32 R2, RZ, RZ, R14 ;  /* 0x000000ffff029224 */ /* 0x000fe400078e000e */
[----:B------:R-:W-:Y:S01]  /*16ff0*/  @!P1 IMAD.MOV.U32 R3, RZ, RZ, R5 ;  /* 0x000000ffff039224 */ /* 0x000fe200078e0005 */
        /* <DEDUP_REMOVED lines=59> */
.L_x_1455:
        /* <DEDUP_REMOVED lines=12> */
.L_x_1366:
[----:B------:R-:W-:Y:S05]  /*17470*/  BSYNC B0 ;  /* 0x0000000000007941 */ /* 0x000fea0003800000 */
.L_x_1365:
[----:B------:R-:W-:Y:S01]  /*17480*/  NOP ;  /* 0x0000000000007918 */ /* 0x000fe20000000000 */
[----:B------:R-:W-:-:S13]  /*17490*/  PLOP3.LUT P0, PT, PT, PT, PT, 0x80, 0x0 ;  /* 0x000000000000781c */ /* 0x000fda0003f0f070 */
.L_x_1367:
        /* <DEDUP_REMOVED lines=10> */
[----:B------:R0:W-:Y:S01]  /*17540*/  STL [R1+0x1c], R3 ;  /* 0x00001c0301007387 */ /* 0x0001e20000100800 */
[----:B------:R-:W-:-:S04]  /*17550*/  LEA.HI R0, R3, R3, RZ, 0x1 ;  /* 0x0000000303007211 */ /* 0x000fc800078f08ff */
[----:B------:R-:W-:-:S05]  /*17560*/  LOP3.LUT R0, R0, 0xfffffffe, RZ, 0xc0, !PT ;  /* 0xfffffffe00007812 */ /* 0x000fca00078ec0ff */
[----:B------:R-:W-:-:S05]  /*17570*/  IMAD.IADD R0, R3, 0x1, -R0 ;  /* 0x0000000103007824 */ /* 0x000fca00078e0a00 */
[----:B------:R-:W-:Y:S01]  /*17580*/  SHF.L.U32 R0, R0, 0x1f, RZ ;  /* 0x0000001f00007819 */ /* 0x000fe200000006ff */
[----:B------:R-:W-:Y:S01]  /*17590*/  NOP ;  /* 0x0000000000007918 */ /* 0x000fe20000000000 */
[----:B------:R0:W-:Y:S01]  /*175a0*/  SYNCS.ARRIVE.TRANS64.A1T0 RZ, [R17+URZ+0x30800], RZ ;  /* 0x030800ff11ff79a7 */ /* 0x0001e2000810003f */
[----:B------:R-:W-:Y:S01]  /*175b0*/  BSSY B0, `(.L_x_1368) ;  /* 0x0000003000007945 */ /* 0x000fe20003800000 */
[----:B------:R-:W1:Y:S03]  /*175c0*/  SYNCS.PHASECHK.TRANS64.TRYWAIT P0, [R17+URZ+0x30820], R0 ;  /* 0x03082000110075a7 */ /* 0x000e66000800017f */
[----:B01----:R-:W-:Y:S05]  /*175d0*/  @!P0 BRA `(.L_x_1369) ;  /* 0x0000004000e88947 */ /* 0x003fea0003800000 */
.L_x_1456:
[----:B------:R-:W-:Y:S05]  /*175e0*/  BSYNC B0 ;  /* 0x0000000000007941 */ /* 0x000fea0003800000 */
.L_x_1368:
[----:B------:R-:W3:Y:S01]  /*175f0*/  LDL R2, [R1] ;  /* 0x0000000001027983 */ /* 0x000ee20000100800 */
[----:B------:R-:W-:Y:S01]  /*17600*/  BSSY B0, `(.L_x_1370) ;  /* 0x0000104000007945 */ /* 0x000fe20003800000 */
[----:B---3--:R-:W-:-:S13]  /*17610*/  ISETP.GE.AND P0, PT, R8, R2, PT ;  /* 0x000000020800720c */ /* 0x008fda0003f06270 */
        /* <DEDUP_REMOVED lines=8> */
.L_x_1384:
[----:B------:R-:W3:Y:S04]  /*176a0*/  LDL R5, [R1+0x4] ;  /* 0x0000040001057983 */ /* 0x000ee80000100800 */
[----:B------:R-:W4:Y:S01]  /*176b0*/  LDL R12, [R1+0x8] ;  /* 0x00000800010c7983 */ /* 0x000f220000100800 */
[----:B0-----:R-:W0:Y:S01]  /*176c0*/  S2R R0, SR_TID.X ;  /* 0x0000000000007919 */ /* 0x001e220000002100 */
[----:B------:R-:W1:Y:S01]  /*176d0*/  S2R R4, SR_TID.X ;  /* 0x0000000000047919 */ /* 0x000e620000002100 */
[----:B0-----:R-:W-:-:S04]  /*176e0*/  LOP3.LUT R0, R0, 0x7f, RZ, 0xc0, !PT ;  /* 0x0000007f00007812 */ /* 0x001fc800078ec0ff */
[----:B------:R-:W-:Y:S02]  /*176f0*/  SHF.R.U32.HI R3, RZ, 0x3, R0 ;  /* 0x00000003ff037819 */ /* 0x000fe40000011600 */
[----:B------:R-:W0:Y:S01]  /*17700*/  LDC R0, c[0x0][0x430] ;  /* 0x00010c00ff007b82 */ /* 0x000e220000000800 */
[----:B-1----:R-:W-:-:S05]  /*17710*/  IMAD.SHL.U32 R4, R4, 0x10, RZ ;  /* 0x0000001004047824 */ /* 0x002fca00078e00ff */
        /* <DEDUP_REMOVED lines=8> */
[----:B------:R-:W3:Y:S01]  /*177a0*/  @!P5 LDC.64 R4, c[0x0][0x418] ;  /* 0x00010600ff04db82 */ /* 0x000ee20000000a00 */
        /* <DEDUP_REMOVED lines=9> */
[----:B---3--:R-:W-:Y:S01]  /*17840*/  @!P5 LEA R4, P0, R2, R4, 0x2 ;  /* 0x000000040204d211 */ /* 0x008fe200078010ff */
[----:B------:R-:W-:-:S03]  /*17850*/  IMAD.MOV.U32 R0, RZ, RZ, RZ ;  /* 0x000000ffff007224 */ /* 0x000fc600078e00ff */
        /* <DEDUP_REMOVED lines=15> */
.L_x_1372:
[----:B------:R-:W-:Y:S01]  /*17950*/  IMAD R6, R23, 0x8, R17 ;  /* 0x0000000817067824 */ /* 0x000fe200078e0211 */
[----:B------:R-:W-:Y:S01]  /*17960*/  SHF.L.U32 R3, R28, 0x1f, RZ ;  /* 0x0000001f1c037819 */ /* 0x000fe200000006ff */
[----:B------:R-:W-:Y:S03]  /*17970*/  BSSY B1, `(.L_x_1373) ;  /* 0x0000003000017945 */ /* 0x000fe60003800000 */
[----:B------:R-:W0:Y:S02]  /*17980*/  SYNCS.PHASECHK.TRANS64.TRYWAIT P0, [R6+URZ+0x30840], R3 ;  /* 0x03084003060075a7 */ /* 0x000e24000800017f */
[----:B0-----:R-:W-:Y:S05]  /*17990*/  @!P0 BRA `(.L_x_1374) ;  /* 0x00000040000c8947 */ /* 0x001fea0003800000 */
.L_x_1457:
[----:B------:R-:W-:Y:S05]  /*179a0*/  BSYNC B1 ;  /* 0x0000000000017941 */ /* 0x000fea0003800000 */
.L_x_1373:
        /* <DEDUP_REMOVED lines=62> */
[----:B-1-3--:R0:W3:Y:S02]  /*17d90*/  SHFL.IDX PT, R2, R7, 0x5, 0x181f ;  /* 0x00b81f0007027f89 */ /* 0x00a0e400000e0000 */
.L_x_1471:
[----:B------:R-:W-:Y:S02]  /*17da0*/  LOP3.LUT P6, RZ, R16, 0x4, RZ, 0xc0, !PT ;  /* 0x0000000410ff7812 */ /* 0x000fe400078cc0ff */
[----:B---3--:R-:W-:-:S05]  /*17db0*/  IADD3 R2, P0, R2, R4, RZ ;  /* 0x0000000402027210 */ /* 0x008fca0007f1e0ff */
        /* <DEDUP_REMOVED lines=9> */
.L_x_1376:
        /* <DEDUP_REMOVED lines=10> */
.L_x_1377:
[----:B------:R3:W-:Y:S01]  /*17ef0*/  SYNCS.ARRIVE.TRANS64.A1T0 RZ, [R6+URZ+0x30830], RZ ;  /* 0x030830ff06ff79a7 */ /* 0x0007e2000810003f */
[----:B------:R-:W-:Y:S05]  /*17f00*/  @!P5 BRA `(.L_x_1378) ;  /* 0x000000000004d947 */ /* 0x000fea0003800000 */
[----:B------:R-:W-:Y:S01]  /*17f10*/  BPT.TRAP 0x1 ;  /* 0x000000040000795c */ /* 0x000fe20000300000 */
.L_x_1378:
[----:B-1----:R-:W-:Y:S01]  /*17f20*/  SHF.L.U32 R2, R20, 0x1f, RZ ;  /* 0x0000001f14027819 */ /* 0x002fe200000006ff */
[----:B---3--:R-:W-:Y:S01]  /*17f30*/  IMAD R6, R10, 0x8, R17 ;  /* 0x000000080a067824 */ /* 0x008fe200078e0211 */
[----:B------:R-:W-:Y:S01]  /*17f40*/  BSSY B1, `(.L_x_1379) ;  /* 0x0000004000017945 */ /* 0x000fe20003800000 */
[----:B0-----:R-:W-:Y:S02]  /*17f50*/  IMAD R7, R29, -0x60, R37 ;  /* 0xffffffa01d077824 */ /* 0x001fe400078e0225 */
[----:B------:R-:W0:Y:S02]  /*17f60*/  SYNCS.PHASECHK.TRANS64.TRYWAIT P0, [R6+URZ+0x30860], R2 ;  /* 0x03086002060075a7 */ /* 0x000e24000800017f */
[----:B0-----:R-:W-:Y:S05]  /*17f70*/  @!P0 BRA `(.L_x_1380) ;  /* 0x0000004000888947 */ /* 0x001fea0003800000 */
.L_x_1472:
[----:B------:R-:W-:Y:S05]  /*17f80*/  BSYNC B1 ;  /* 0x0000000000017941 */ /* 0x000fea0003800000 */
.L_x_1379:
        /* <DEDUP_REMOVED lines=10> */
[----:B--2---:R-:W-:Y:S01]  /*18030*/  SHFL.IDX PT, R14, R18, 0x5, 0x181f ;  /* 0x00b81f00120e7f89 */ /* 0x004fe200000e0000 */
        /* <DEDUP_REMOVED lines=49> */
.L_x_1486:
        /* <DEDUP_REMOVED lines=29> */
.L_x_1382:
        /* <DEDUP_REMOVED lines=10> */
.L_x_1383:
[----:B------:R-:W2:Y:S01]  /*185c0*/  LDL R0, [R1] ;  /* 0x0000000001007983 */ /* 0x000ea20000100800 */
[----:B------:R1:W-:Y:S01]  /*185d0*/  SYNCS.ARRIVE.TRANS64.A1T0 RZ, [R6+URZ+0x30850], RZ ;  /* 0x030850ff06ff79a7 */ /* 0x0003e2000810003f */
[C---:B------:R-:W-:Y:S02]  /*185e0*/  VIADD R8, R22.reuse, 0xffffffff ;  /* 0xffffffff16087836 */ /* 0x040fe40000000000 */
[----:B------:R-:W-:Y:S02]  /*185f0*/  IMAD.MOV.U32 R10, RZ, RZ, R23 ;  /* 0x000000ffff0a7224 */ /* 0x000fe400078e0017 */
[----:B------:R-:W-:Y:S02]  /*18600*/  IMAD.MOV.U32 R20, RZ, RZ, R28 ;  /* 0x000000ffff147224 */ /* 0x000fe400078e001c */
[----:B------:R-:W-:Y:S01]  /*18610*/  IMAD.MOV.U32 R29, RZ, RZ, R22 ;  /* 0x000000ffff1d7224 */ /* 0x000fe200078e0016 */
[----:B--2---:R-:W-:-:S13]  /*18620*/  ISETP.GT.AND P0, PT, R22, R0, PT ;  /* 0x000000001600720c */ /* 0x004fda0003f04270 */
[----:B-1----:R-:W-:Y:S05]  /*18630*/  @P0 BRA `(.L_x_1384) ;  /* 0xfffffff000180947 */ /* 0x002fea000383ffff */
.L_x_1371:
[----:B------:R-:W-:Y:S05]  /*18640*/  BSYNC B0 ;  /* 0x0000000000007941 */ /* 0x000fea0003800000 */
.L_x_1370:
[----:B0-----:R-:W0:Y:S01]  /*18650*/  S2R R0, SR_TID.X ;  /* 0x0000000000007919 */ /* 0x001e220000002100 */
[----:B------:R-:W-:Y:S01]  /*18660*/  BSSY B0, `(.L_x_1385) ;  /* 0x0000010000007945 */ /* 0x000fe20003800000 */
[----:B0-----:R-:W-:-:S04]  /*18670*/  LOP3.LUT R0, R0, 0x7f, RZ, 0xc0, !PT ;  /* 0x0000007f00007812 */ /* 0x001fc800078ec0ff */
[----:B------:R-:W-:-:S13]  /*18680*/  ISETP.NE.AND P0, PT, R0, RZ, PT ;  /* 0x000000ff0000720c */ /* 0x000fda0003f05270 */
[----:B------:R-:W-:Y:S05]  /*18690*/  @P0 BRA `(.L_x_1386) ;  /* 0x0000000000300947 */ /* 0x000fea0003800000 */
[----:B------:R-:W0:Y:S01]  /*186a0*/  S2R R5, SR_LANEID ;  /* 0x0000000000057919 */ /* 0x000e220000000000 */
[----:B------:R-:W-:Y:S01]  /*186b0*/  VOTEU.ANY UR4, UPT, PT ;  /* 0x0000000000047886 */ /* 0x000fe200038e0100 */
[----:B------:R-:W1:Y:S01]  /*186c0*/  LDC.64 R2, c[0x0][0xc60] ;  /* 0x00031800ff027b82 */ /* 0x000e620000000a00 */
[----:B------:R-:W0:Y:S02]  /*186d0*/  FLO.U32 R0, UR4 ;  /* 0x0000000400007d00 */ /* 0x000e2400080e0000 */
[----:B0-----:R-:W-:-:S06]  /*186e0*/  ISETP.EQ.U32.AND P0, PT, R0, R5, PT ;  /* 0x000000050000720c */ /* 0x001fcc0003f02070 */
[----:B------:R-:W1:Y:S07]  /*186f0*/  POPC R5, UR4 ;  /* 0x0000000400057d09 */ /* 0x000e6e0008000000 */
[----:B-1----:R-:W3:Y:S01]  /*18700*/  @P0 ATOMG.E.ADD.STRONG.GPU PT, R3, desc[UR36][R2.64], R5 ;  /* 0x00000005020309a8 */ /* 0x002ee200081ee1e4 */
[----:B------:R-:W0:Y:S02]  /*18710*/  S2R R4, SR_LTMASK ;  /* 0x0000000000047919 */ /* 0x000e240000003900 */
[----:B0-----:R-:W-:-:S04]  /*18720*/  LOP3.LUT R4, R4, UR4, RZ, 0xc0, !PT ;  /* 0x0000000404047c12 */ /* 0x001fc8000f8ec0ff */
[----:B------:R-:W0:Y:S01]  /*18730*/  POPC R7, R4 ;  /* 0x0000000400077309 */ /* 0x000e220000000000 */
[----:B---3--:R-:W0:Y:S02]  /*18740*/  SHFL.IDX PT, R0, R3, R0, 0x1f ;  /* 0x00001f0003007589 */ /* 0x008e2400000e0000 */
[----:B0-----:R-:W-:-:S07]  /*18750*/  IADD3 R24, R0, UR39, R7 ;  /* 0x0000002700187c10 */ /* 0x001fce000fffe007 */
.L_x_1386:
[----:B------:R-:W-:Y:S05]  /*18760*/  BSYNC B0 ;  /* 0x0000000000007941 */ /* 0x000fea0003800000 */
.L_x_1385:
[----:B------:R-:W-:-:S13]  /*18770*/  LOP3.LUT P0, RZ, R16, 0x10, RZ, 0xc0, !PT ;  /* 0x0000001010ff7812 */ /* 0x000fda000780c0ff */
[----:B------:R-:W-:Y:S05]  /*18780*/  @!P0 BRA `(.L_x_1387) ;  /* 0x0000000000048947 */ /* 0x000fea0003800000 */
[----:B------:R-:W-:Y:S01]  /*18790*/  BPT.TRAP 0x1 ;  /* 0x000000040000795c */ /* 0x000fe20000300000 */
.L_x_1387:
[----:B------:R-:W-:Y:S01]  /*187a0*/  IMAD R0, R23, 0x8, R17 ;  /* 0x0000000817007824 */ /* 0x000fe200078e0211 */
[----:B------:R-:W-:Y:S01]  /*187b0*/  SHF.L.U32 R3, R28, 0x1f, RZ ;  /* 0x0000001f1c037819 */ /* 0x000fe200000006ff */
[----:B------:R-:W-:Y:S01]  /*187c0*/  BSSY B0, `(.L_x_1388) ;  /* 0x0000004000007945 */ /* 0x000fe20003800000 */
[----:B------:R-:W-:Y:S02]  /*187d0*/  IMAD R6, R22, -0x60, R37 ;  /* 0xffffffa016067824 */ /* 0x000fe400078e0225 */
[----:B------:R-:W0:Y:S02]  /*187e0*/  SYNCS.PHASECHK.TRANS64.TRYWAIT P0, [R0+URZ+0x30860], R3 ;  /* 0x03086003000075a7 */ /* 0x000e24000800017f */
[----:B0-----:R-:W-:Y:S05]  /*187f0*/  @!P0 BRA `(.L_x_1389) ;  /* 0x00000040008c8947 */ /* 0x001fea0003800000 */
.L_x_1487:
[----:B------:R-:W-:Y:S05]  /*18800*/  BSYNC B0 ;  /* 0x0000000000007941 */ /* 0x000fea0003800000 */
.L_x_1388:
        /* <DEDUP_REMOVED lines=65> */
.L_x_1501:
        /* <DEDUP_REMOVED lines=13> */
.L_x_1391:
        /* <DEDUP_REMOVED lines=10> */
.L_x_1392:
[----:B------:R1:W-:Y:S01]  /*18d90*/  SYNCS.ARRIVE.TRANS64.A1T0 RZ, [R0+URZ+0x30850], RZ ;  /* 0x030850ff00ff79a7 */ /* 0x0003e2000810003f */
[----:B------:R-:W-:-:S05]  /*18da0*/  VIADD R23, R23, 0x1 ;  /* 0x0000000117177836 */ /* 0x000fca0000000000 */
[----:B------:R-:W-:-:S04]  /*18db0*/  ISETP.NE.AND P0, PT, R23, 0x2, PT ;  /* 0x000000021700780c */ /* 0x000fc80003f05270 */
[----:B0-----:R-:W-:Y:S02]  /*18dc0*/  SEL R3, RZ, 0x1, P0 ;  /* 0x00000001ff037807 */ /* 0x001fe40000000000 */
[----:B------:R-:W-:Y:S02]  /*18dd0*/  SEL R23, R23, RZ, P0 ;  /* 0x000000ff17177207 */ /* 0x000fe40000000000 */
[----:B-1----:R-:W-:-:S07]  /*18de0*/  LOP3.LUT R28, R28, R3, RZ, 0x3c, !PT ;  /* 0x000000031c1c7212 */ /* 0x002fce00078e3cff */
.L_x_1349:
[----:B------:R-:W-:Y:S05]  /*18df0*/  BSYNC B7 ;  /* 0x0000000000077941 */ /* 0x000fea0003800000 */
.L_x_1347:
        /* <DEDUP_REMOVED lines=11> */
.L_x_1393:
        /* <DEDUP_REMOVED lines=22> */
[----:B--2---:R-:W-:-:S02]  /*19010*/  @!P1 IMAD.MOV.U32 R25, RZ, RZ, R4 ;  /* 0x000000ffff199224 */ /* 0x004fc400078e0004 */
        /* <DEDUP_REMOVED lines=20> */
.L_x_1511:
[----:B------:R-:W-:Y:S02]  /*19160*/  ULDC UR4, c[0x0][0xc38] ;  /* 0x00030e0000047ab9 */ /* 0x000fe40000000800 */
[----:B------:R-:W-:-:S04]  /*19170*/  IMAD.U32 R5, RZ, RZ, UR4 ;  /* 0x00000004ff057e24 */ /* 0x000fc8000f8e00ff */
[----:B-1----:R-:W-:-:S04]  /*19180*/  IMAD R14, R14, R5, RZ ;  /* 0x000000050e0e7224 */ /* 0x002fc800078e02ff */
[----:B------:R-:W-:-:S05]  /*19190*/  IMAD.IADD R7, R7, 0x1, R14 ;  /* 0x0000000107077824 */ /* 0x000fca00078e020e */
[----:B------:R-:W-:-:S13]  /*191a0*/  ISETP.GT.AND P6, PT, R7, R0, PT ;  /* 0x000000000700720c */ /* 0x000fda0003fc4270 */
[----:B------:R-:W-:Y:S05]  /*191b0*/  @P6 BRA `(.L_x_1396) ;  /* 0x0000000000a46947 */ /* 0x000fea0003800000 */
.L_x_1399:
        /* <DEDUP_REMOVED lines=35> */
.L_x_1519:
[----:B------:R-:W-:Y:S02]  /*193f0*/  ULDC UR4, c[0x0][0xc38] ;  /* 0x00030e0000047ab9 */ /* 0x000fe40000000800 */
[----:B------:R-:W-:-:S04]  /*19400*/  IMAD.U32 R5, RZ, RZ, UR4 ;  /* 0x00000004ff057e24 */ /* 0x000fc8000f8e00ff */
[----:B-1----:R-:W-:-:S04]  /*19410*/  IMAD R14, R14, R5, RZ ;  /* 0x000000050e0e7224 */ /* 0x002fc800078e02ff */
[----:B------:R-:W-:-:S05]  /*19420*/  IMAD.IADD R7, R14, 0x1, R7 ;  /* 0x000000010e077824 */ /* 0x000fca00078e0207 */
[----:B------:R-:W-:-:S13]  /*19430*/  ISETP.GT.AND P6, PT, R7, R0, PT ;  /* 0x000000000700720c */ /* 0x000fda0003fc4270 */
[----:B------:R-:W-:Y:S05]  /*19440*/  @!P6 BRA `(.L_x_1399) ;  /* 0xfffffffc005ce947 */ /* 0x000fea000383ffff */
.L_x_1396:
[----:B------:R-:W-:Y:S01]  /*19450*/  IMAD.IADD R7, R7, 0x1, -R14 ;  /* 0x0000000107077824 */ /* 0x000fe200078e0a0e */
[----:B------:R-:W-:-:S03]  /*19460*/  UMOV UR4, 0xffffffff ;  /* 0xffffffff00047882 */ /* 0x000fc60000000000 */
[----:B------:R-:W-:-:S05]  /*19470*/  IMAD R3, R2, R5, R7 ;  /* 0x0000000502037224 */ /* 0x000fca00078e0207 */
[----:B------:R-:W-:Y:S01]  /*19480*/  ISETP.GT.AND P6, PT, R3, R0, PT ;  /* 0x000000000300720c */ /* 0x000fe20003fc4270 */
[----:B------:R-:W-:-:S12]  /*19490*/  BRA.DIV UR4, `(.L_x_1400) ;  /* 0x0000004604707947 */ /* 0x000fd8000b800000 */
[----:B------:R-:W-:-:S04]  /*194a0*/  VOTE.ANY R3, PT, !P6 ;  /* 0x0000000000037806 */ /* 0x000fc800070e0100 */
[----:B------:R-:W1:Y:S02]  /*194b0*/  POPC R12, R3 ;  /* 0x00000003000c7309 */ /* 0x000e640000000000 */
[----:B-1----:R1:W2:Y:S01]  /*194c0*/  SHFL.IDX PT, R25, R25, R12, 0x1f ;  /* 0x00001f0c19197589 */ /* 0x0022a200000e0000 */
[----:B------:R-:W-:-:S03]  /*194d0*/  IMAD.IADD R27, R12, 0x1, R27 ;  /* 0x000000010c1b7824 */ /* 0x000fc600078e021b */
[----:B------:R1:W3:Y:S04]  /*194e0*/  SHFL.IDX PT, R8, R8, R12, 0x1f ;  /* 0x00001f0c08087589 */ /* 0x0002e800000e0000 */
.L_x_1524:
[----:B------:R-:W-:-:S13]  /*194f0*/  ISETP.NE.AND P0, PT, R3, RZ, PT ;  /* 0x000000ff0300720c */ /* 0x000fda0003f05270 */
[----:B------:R-:W-:Y:S05]  /*19500*/  @!P0 BRA `(.L_x_1401) ;  /* 0x0000000000108947 */ /* 0x000fea0003800000 */
[----:B------:R-:W-:Y:S01]  /*19510*/  UMOV UR4, 0xffffffff ;  /* 0xffffffff00047882 */ /* 0x000fe20000000000 */
[----:B-1----:R-:W-:Y:S02]  /*19520*/  VIADD R12, R12, 0xffffffff ;  /* 0xffffffff0c0c7836 */ /* 0x002fe40000000000 */
[----:B------:R-:W-:Y:S05]  /*19530*/  BRA.DIV UR4, `(.L_x_1402) ;  /* 0x0000004604a47947 */ /* 0x000fea000b800000 */
[----:B------:R4:W1:Y:S02]  /*19540*/  SHFL.IDX PT, R6, R2, R12, 0x1f ;  /* 0x00001f0c02067589 */ /* 0x00086400000e0000 */
.L_x_1401:
[----:B---3--:R-:W-:Y:S01]  /*19550*/  ISETP.NE.AND P0, PT, R8, 0x1, PT ;  /* 0x000000010800780c */ /* 0x008fe20003f05270 */
[----:B-1----:R-:W-:-:S04]  /*19560*/  IMAD R24, R6, R5, R7 ;  /* 0x0000000506187224 */ /* 0x002fc800078e0207 */
[----:B------:R-:W-:-:S08]  /*19570*/  IMAD.IADD R0, R0, 0x1, -R24 ;  /* 0x0000000100007824 */ /* 0x000fd000078e0a18 */
[----:B------:R-:W-:Y:S05]  /*19580*/  @!P0 BRA `(.L_x_1403) ;  /* 0x0000000000dc8947 */ /* 0x000fea0003800000 */
[-C--:B--2---:R-:W-:Y:S02]  /*19590*/  IABS R5, R25.reuse ;  /* 0x0000001900057213 */ /* 0x084fe40000000000 */
[----:B------:R-:W-:Y:S02]  /*195a0*/  IABS R4, R8 ;  /* 0x0000000800047213 */ /* 0x000fe40000000000 */
[----:B------:R-:W1:Y:S08]  /*195b0*/  I2F.RP R6, R5 ;  /* 0x0000000500067306 */ /* 0x000e700000209400 */
[----:B------:R-:W2:Y:S08]  /*195c0*/  I2F.RP R7, R4 ;  /* 0x0000000400077306 */ /* 0x000eb00000209400 */
[----:B-1----:R-:W0:Y:S08]  /*195d0*/  MUFU.RCP R6, R6 ;  /* 0x0000000600067308 */ /* 0x002e300000001000 */
[----:B--2---:R-:W-:Y:S01]  /*195e0*/  MUFU.RCP R7, R7 ;  /* 0x0000000700077308 */ /* 0x004fe20000001000 */
[----:B0---4-:R-:W-:Y:S01]  /*195f0*/  VIADD R2, R6, 0xffffffe ;  /* 0x0ffffffe06027836 */ /* 0x011fe20000000000 */
[----:B------:R-:W-:-:S06]  /*19600*/  IABS R6, R25 ;  /* 0x0000001900067213 */ /* 0x000fcc0000000000 */
[----:B------:R0:W1:Y:S02]  /*19610*/  F2I.FTZ.U32.TRUNC.NTZ R3, R2 ;  /* 0x0000000200037305 */ /* 0x000064000021f000 */
[----:B0-----:R-:W-:Y:S02]  /*19620*/  IMAD.MOV.U32 R2, RZ, RZ, RZ ;  /* 0x000000ffff027224 */ /* 0x001fe400078e00ff */
[----:B-1----:R-:W-:-:S04]  /*19630*/  IMAD.MOV R10, RZ, RZ, -R3 ;  /* 0x000000ffff0a7224 */ /* 0x002fc800078e0a03 */
[----:B------:R-:W-:-:S04]  /*19640*/  IMAD R9, R10, R5, RZ ;  /* 0x000000050a097224 */ /* 0x000fc800078e02ff */
[----:B------:R-:W-:Y:S01]  /*19650*/  IMAD.HI.U32 R3, R3, R9, R2 ;  /* 0x0000000903037227 */ /* 0x000fe200078e0002 */
[----:B------:R-:W-:-:S03]  /*19660*/  IABS R2, R0 ;  /* 0x0000000000027213 */ /* 0x000fc60000000000 */
[----:B------:R-:W-:Y:S02]  /*19670*/  IMAD.MOV R9, RZ, RZ, -R6 ;  /* 0x000000ffff097224 */ /* 0x000fe400078e0a06 */
[----:B------:R-:W-:-:S04]  /*19680*/  IMAD.HI.U32 R6, R3, R2, RZ ;  /* 0x0000000203067227 */ /* 0x000fc800078e00ff */
[----:B------:R-:W-:Y:S02]  /*19690*/  IMAD R2, R6, R9, R2 ;  /* 0x0000000906027224 */ /* 0x000fe400078e0202 */
[----:B------:R-:W-:-:S03]  /*196a0*/  VIADD R3, R7, 0xffffffe ;  /* 0x0ffffffe07037836 */ /* 0x000fc60000000000 */
[----:B------:R-:W-:-:S03]  /*196b0*/  ISETP.GT.U32.AND P1, PT, R5, R2, PT ;  /* 0x000000020500720c */ /* 0x000fc60003f24070 */
[----:B------:R-:W0:Y:S10]  /*196c0*/  F2I.FTZ.U32.TRUNC.NTZ R3, R3 ;  /* 0x0000000300037305 */ /* 0x000e34000021f000 */
[----:B------:R-:W-:-:S02]  /*196d0*/  @!P1 IMAD.IADD R2, R2, 0x1, -R5 ;  /* 0x0000000102029824 */ /* 0x000fc400078e0a05 */
[----:B------:R-:W-:Y:S01]  /*196e0*/  @!P1 VIADD R6, R6, 0x1 ;  /* 0x0000000106069836 */ /* 0x000fe20000000000 */
[----:B------:R-:W-:Y:S02]  /*196f0*/  ISETP.NE.AND P1, PT, R25, RZ, PT ;  /* 0x000000ff1900720c */ /* 0x000fe40003f25270 */
[----:B------:R-:W-:Y:S01]  /*19700*/  ISETP.GE.U32.AND P0, PT, R2, R5, PT ;  /* 0x000000050200720c */ /* 0x000fe20003f06070 */
[----:B0-----:R-:W-:Y:S02]  /*19710*/  IMAD.MOV R5, RZ, RZ, -R3 ;  /* 0x000000ffff057224 */ /* 0x001fe400078e0a03 */
[----:B------:R-:W-:Y:S02]  /*19720*/  IMAD.MOV.U32 R2, RZ, RZ, RZ ;  /* 0x000000ffff027224 */ /* 0x000fe400078e00ff */
[----:B------:R-:W-:-:S04]  /*19730*/  IMAD R5, R5, R4, RZ ;  /* 0x0000000405057224 */ /* 0x000fc800078e02ff */
[----:B------:R-:W-:Y:S01]  /*19740*/  IMAD.HI.U32 R5, R3, R5, R2 ;  /* 0x0000000503057227 */ /* 0x000fe200078e0002 */
[----:B------:R-:W-:Y:S02]  /*19750*/  LOP3.LUT R2, R0, R25, RZ, 0x3c, !PT ;  /* 0x0000001900027212 */ /* 0x000fe400078e3cff */
[----:B------:R-:W-:Y:S01]  /*19760*/  IABS R3, R8 ;  /* 0x0000000800037213 */ /* 0x000fe20000000000 */
[----:B------:R-:W-:Y:S01]  /*19770*/  @P0 VIADD R6, R6, 0x1 ;  /* 0x0000000106060836 */ /* 0x000fe20000000000 */
[----:B------:R-:W-:-:S03]  /*19780*/  ISETP.GE.AND P2, PT, R2, RZ, PT ;  /* 0x000000ff0200720c */ /* 0x000fc60003f46270 */
[----:B------:R-:W-:-:S10]  /*19790*/  IMAD.MOV R3, RZ, RZ, -R3 ;  /* 0x000000ffff037224 */ /* 0x000fd400078e0a03 */
[----:B------:R-:W-:Y:S01]  /*197a0*/  @!P2 IMAD.MOV R6, RZ, RZ, -R6 ;  /* 0x000000ffff06a224 */ /* 0x000fe200078e0a06 */
[----:B------:R-:W-:-:S04]  /*197b0*/  @!P1 LOP3.LUT R6, RZ, R25, RZ, 0x33, !PT ;  /* 0x00000019ff069212 */ /* 0x000fc800078e33ff */
[----:B------:R-:W-:-:S05]  /*197c0*/  IABS R2, R6 ;  /* 0x0000000600027213 */ /* 0x000fca0000000000 */
[----:B------:R-:W-:-:S04]  /*197d0*/  IMAD.HI.U32 R5, R5, R2, RZ ;  /* 0x0000000205057227 */ /* 0x000fc800078e00ff */
[----:B------:R-:W-:Y:S01]  /*197e0*/  IMAD R3, R5, R3, R2 ;  /* 0x0000000305037224 */ /* 0x000fe200078e0202 */
[----:B------:R-:W-:-:S04]  /*197f0*/  LOP3.LUT R2, R6, R8, RZ, 0x3c, !PT ;  /* 0x0000000806027212 */ /* 0x000fc800078e3cff */
[----:B------:R-:W-:Y:S02]  /*19800*/  ISETP.GT.U32.AND P1, PT, R4, R3, PT ;  /* 0x000000030400720c */ /* 0x000fe40003f24070 */
[----:B------:R-:W-:Y:S01]  /*19810*/  ISETP.GE.AND P2, PT, R2, RZ, PT ;  /* 0x000000ff0200720c */ /* 0x000fe20003f46270 */
[----:B------:R-:W-:-:S04]  /*19820*/  IMAD.MOV R2, RZ, RZ, -R6 ;  /* 0x000000ffff027224 */ /* 0x000fc800078e0a06 */
[----:B------:R-:W-:-:S06]  /*19830*/  IMAD R2, R25, R2, R0 ;  /* 0x0000000219027224 */ /* 0x000fcc00078e0200 */
[----:B------:R-:W-:Y:S02]  /*19840*/  @!P1 IMAD.IADD R3, R3, 0x1, -R4 ;  /* 0x0000000103039824 */ /* 0x000fe400078e0a04 */
[----:B------:R-:W-:Y:S01]  /*19850*/  @!P1 VIADD R5, R5, 0x1 ;  /* 0x0000000105059836 */ /* 0x000fe20000000000 */
[----:B------:R-:W-:Y:S02]  /*19860*/  ISETP.NE.AND P1, PT, R8, RZ, PT ;  /* 0x000000ff0800720c */ /* 0x000fe40003f25270 */
[----:B------:R-:W-:-:S13]  /*19870*/  ISETP.GE.U32.AND P0, PT, R3, R4, PT ;  /* 0x000000040300720c */ /* 0x000fda0003f06070 */
[----:B------:R-:W-:-:S04]  /*19880*/  @P0 VIADD R5, R5, 0x1 ;  /* 0x0000000105050836 */ /* 0x000fc80000000000 */
[----:B------:R-:W-:Y:S01]  /*19890*/  @!P2 IMAD.MOV R5, RZ, RZ, -R5 ;  /* 0x000000ffff05a224 */ /* 0x000fe200078e0a05 */
[----:B------:R-:W-:-:S05]  /*198a0*/  @!P1 LOP3.LUT R5, RZ, R8, RZ, 0x33, !PT ;  /* 0x00000008ff059212 */ /* 0x000fca00078e33ff */
[--C-:B------:R-:W-:Y:S02]  /*198b0*/  IMAD.MOV R3, RZ, RZ, -R5.reuse ;  /* 0x000000ffff037224 */ /* 0x100fe400078e0a05 */
[C---:B------:R-:W-:Y:S02]  /*198c0*/  IMAD R5, R8.reuse, 0x1000000, R5 ;  /* 0x0100000008057824 */ /* 0x040fe400078e0205 */
[----:B------:R-:W-:-:S04]  /*198d0*/  IMAD R8, R8, R3, R6 ;  /* 0x0000000308087224 */ /* 0x000fc800078e0206 */
[----:B------:R-:W-:Y:S01]  /*198e0*/  IMAD R26, R8, 0x10000, R5 ;  /* 0x00010000081a7824 */ /* 0x000fe200078e0205 */
[----:B------:R-:W-:Y:S06]  /*198f0*/  BRA `(.L_x_1404) ;  /* 0x0000000000f07947 */ /* 0x000fec0003800000 */
.L_x_1403:
[----:B0---4-:R-:W0:Y:S02]  /*19900*/  LDC.64 R2, c[0x0][0xc90] ;  /* 0x00032400ff027b82 */ /* 0x011e240000000a00 */
[----:B0-----:R-:W-:-:S05]  /*19910*/  IMAD.WIDE R2, R27, 0x4, R2 ;  /* 0x000000041b027825 */ /* 0x001fca00078e0202 */
[----:B------:R0:W2:Y:S02]  /*19920*/  LDG.E R6, desc[UR36][R2.64] ;  /* 0x0000002402067981 */ /* 0x0000a4000c1e1900 */
[----:B0-----:R-:W-:Y:S02]  /*19930*/  IMAD.MOV.U32 R2, RZ, RZ, RZ ;  /* 0x000000ffff027224 */ /* 0x001fe400078e00ff */
[----:B--2---:R-:W-:-:S05]  /*19940*/  IMAD R7, R25, R6, RZ ;  /* 0x0000000619077224 */ /* 0x004fca00078e02ff */
[----:B------:R-:W-:-:S04]  /*19950*/  IABS R4, R7 ;  /* 0x0000000700047213 */ /* 0x000fc80000000000 */
[----:B------:R-:W0:Y:S08]  /*19960*/  I2F.RP R8, R4 ;  /* 0x0000000400087306 */ /* 0x000e300000209400 */
[----:B0-----:R-:W0:Y:S02]  /*19970*/  MUFU.RCP R8, R8 ;  /* 0x0000000800087308 */ /* 0x001e240000001000 */
[----:B0-----:R-:W-:-:S06]  /*19980*/  VIADD R9, R8, 0xffffffe ;  /* 0x0ffffffe08097836 */ /* 0x001fcc0000000000 */
[----:B------:R-:W0:Y:S02]  /*19990*/  F2I.FTZ.U32.TRUNC.NTZ R3, R9 ;  /* 0x0000000900037305 */ /* 0x000e24000021f000 */
[----:B0-----:R-:W-:-:S04]  /*199a0*/  IMAD.MOV R11, RZ, RZ, -R3 ;  /* 0x000000ffff0b7224 */ /* 0x001fc800078e0a03 */
[----:B------:R-:W-:-:S04]  /*199b0*/  IMAD R11, R11, R4, RZ ;  /* 0x000000040b0b7224 */ /* 0x000fc800078e02ff */
        /* <DEDUP_REMOVED lines=21> */
[----:B------:R-:W-:-:S04]  /*19b10*/  VIADDMNMX R5, R3, R5, R6, PT ;  /* 0x0000000503057246 */ /* 0x000fc80003800106 */
[----:B------:R-:W-:-:S04]  /*19b20*/  IABS R6, R5 ;  /* 0x0000000500067213 */ /* 0x000fc80000000000 */
[----:B------:R-:W0:Y:S08]  /*19b30*/  I2F.RP R8, R6 ;  /* 0x0000000600087306 */ /* 0x000e300000209400 */
[----:B0-----:R-:W0:Y:S02]  /*19b40*/  MUFU.RCP R8, R8 ;  /* 0x0000000800087308 */ /* 0x001e240000001000 */
[----:B0-----:R-:W-:Y:S01]  /*19b50*/  VIADD R3, R8, 0xffffffe ;  /* 0x0ffffffe08037836 */ /* 0x001fe20000000000 */
[----:B------:R-:W-:-:S05]  /*19b60*/  IABS R8, R5 ;  /* 0x0000000500087213 */ /* 0x000fca0000000000 */
[----:B------:R-:W0:Y:S02]  /*19b70*/  F2I.FTZ.U32.TRUNC.NTZ R3, R3 ;  /* 0x0000000300037305 */ /* 0x000e24000021f000 */
[----:B0-----:R-:W-:-:S04]  /*19b80*/  IMAD.MOV R7, RZ, RZ, -R3 ;  /* 0x000000ffff077224 */ /* 0x001fc800078e0a03 */
[----:B------:R-:W-:-:S04]  /*19b90*/  IMAD R7, R7, R6, RZ ;  /* 0x0000000607077224 */ /* 0x000fc800078e02ff */
[----:B------:R-:W-:Y:S01]  /*19ba0*/  IMAD.HI.U32 R2, R3, R7, R2 ;  /* 0x0000000703027227 */ /* 0x000fe200078e0002 */
[----:B------:R-:W-:-:S03]  /*19bb0*/  IABS R7, R0 ;  /* 0x0000000000077213 */ /* 0x000fc60000000000 */
        /* <DEDUP_REMOVED lines=13> */
[----:B------:R-:W-:Y:S01]  /*19c90*/  @!P1 LOP3.LUT R2, RZ, R5, RZ, 0x33, !PT ;  /* 0x00000005ff029212 */ /* 0x000fe200078e33ff */
[----:B------:R-:W-:-:S04]  /*19ca0*/  IMAD.MOV R5, RZ, RZ, -R5 ;  /* 0x000000ffff057224 */ /* 0x000fc800078e0a05 */
[----:B------:R-:W-:-:S07]  /*19cb0*/  IMAD R26, R2, R5, R3 ;  /* 0x00000005021a7224 */ /* 0x000fce00078e0203 */
.L_x_1404:
[----:B------:R-:W-:-:S05]  /*19cc0*/  LOP3.LUT R2, RZ, R2, RZ, 0x33, !PT ;  /* 0x00000002ff027212 */ /* 0x000fca00078e33ff */
[----:B------:R-:W-:Y:S01]  /*19cd0*/  IMAD.IADD R25, R25, 0x1, R2 ;  /* 0x0000000119197824 */ /* 0x000fe200078e0202 */
[----:B------:R-:W-:Y:S06]  /*19ce0*/  BRA `(.L_x_1405) ;  /* 0x00000000001c7947 */ /* 0x000fec0003800000 */
.L_x_1397:
[----:B------:R-:W-:Y:S01]  /*19cf0*/  UMOV UR4, URZ ;  /* 0x0000003f00047c82 */ /* 0x000fe20008000000 */
[----:B------:R-:W-:Y:S01]  /*19d00*/  UMOV UR5, URZ ;  /* 0x0000003f00057c82 */ /* 0x000fe20008000000 */
[----:B------:R-:W-:Y:S01]  /*19d10*/  ULDC UR6, c[0x0][0xc3c] ;  /* 0x00030f0000067ab9 */ /* 0x000fe20000000800 */
[----:B------:R-:W-:Y:S02]  /*19d20*/  IMAD.MOV.U32 R24, RZ, RZ, R0 ;  /* 0x000000ffff187224 */ /* 0x000fe400078e0000 */
[----:B------:R-:W-:Y:S02]  /*19d30*/  IMAD.U32 R25, RZ, RZ, UR4 ;  /* 0x00000004ff197e24 */ /* 0x000fe4000f8e00ff */
[----:B------:R-:W-:Y:S02]  /*19d40*/  IMAD.U32 R26, RZ, RZ, UR5 ;  /* 0x00000005ff1a7e24 */ /* 0x000fe4000f8e00ff */
[----:B------:R-:W-:-:S07]  /*19d50*/  IMAD.U32 R27, RZ, RZ, UR6 ;  /* 0x00000006ff1b7e24 */ /* 0x000fce000f8e00ff */
.L_x_1405:
        /* <DEDUP_REMOVED lines=10> */
.L_x_1394:
[----:B------:R-:W-:Y:S02]  /*19e00*/  ULDC UR4, c[0x0][0xc3c] ;  /* 0x00030f0000047ab9 */ /* 0x000fe40000000800 */
[----:B-1----:R-:W-:-:S13]  /*19e10*/  ISETP.GE.AND P0, PT, R27, UR4, PT ;  /* 0x000000041b007c0c */ /* 0x002fda000bf06270 */
[----:B------:R-:W-:Y:S05]  /*19e20*/  @!P0 BRA `(.L_x_1406) ;  /* 0xffffffac00bc8947 */ /* 0x000fea000383ffff */
[----:B------:R-:W-:Y:S05]  /*19e30*/  BSYNC B8 ;  /* 0x0000000000087941 */ /* 0x000fea0003800000 */
.L_x_1333:
        /* <DEDUP_REMOVED lines=12> */
.L_x_1527:
[----:B------:R-:W-:Y:S05]  /*19f00*/  BSYNC B0 ;  /* 0x0000000000007941 */ /* 0x000fea0003800000 */
.L_x_1407:
[----:B------:R-:W-:-:S03]  /*19f10*/  UMOV UR4, 0xffffffff ;  /* 0xffffffff00047882 */ /* 0x000fc60000000000 */
[----:B------:R-:W-:Y:S05]  /*19f20*/  BRA.DIV UR4, `(.L_x_1409) ;  /* 0x0000003e04647947 */ /* 0x000fea000b800000 */
[----:B0-----:R-:W0:Y:S02]  /*19f30*/  S2R R0, SR_TID.X ;  /* 0x0000000000007919 */ /* 0x001e240000002100 */
[----:B0-----:R-:W-:-:S04]  /*19f40*/  SHF.R.U32.HI R0, RZ, 0x5, R0 ;  /* 0x00000005ff007819 */ /* 0x001fc80000011600 */
[----:B------:R-:W-:-:S05]  /*19f50*/  LOP3.LUT R0, R0, 0x3, RZ, 0xc0, !PT ;  /* 0x0000000300007812 */ /* 0x000fca00078ec0ff */
[----:B------:R0:W1:Y:S02]  /*19f60*/  SHFL.IDX PT, R14, R0, RZ, 0x1f ;  /* 0x00001fff000e7589 */ /* 0x00006400000e0000 */
.L_x_1530:
[----:B-1----:R-:W-:Y:S01]  /*19f70*/  ISETP.NE.AND P0, PT, R14, RZ, PT ;  /* 0x000000ff0e00720c */ /* 0x002fe20003f05270 */
[----:B------:R-:W-:-:S12]  /*19f80*/  BSSY B0, `(.L_x_1410) ;  /* 0x0000026000007945 */ /* 0x000fd80003800000 */
[----:B------:R-:W-:Y:S05]  /*19f90*/  @P0 BRA `(.L_x_1411) ;  /* 0x0000000000900947 */ /* 0x000fea0003800000 */
[----:B------:R-:W-:-:S03]  /*19fa0*/  UMOV UR4, 0xffffffff ;  /* 0xffffffff00047882 */ /* 0x000fc60000000000 */
[----:B------:R-:W-:Y:S05]  /*19fb0*/  BRA.DIV UR4, `(.L_x_1412) ;  /* 0x0000003e04747947 */ /* 0x000fea000b800000 */
[----:B------:R-:W-:-:S13]  /*19fc0*/  ELECT P6, URZ, PT ;  /* 0x00000000003f782f */ /* 0x000fda00038c0000 */
.L_x_1533:
[----:B------:R-:W-:Y:S05]  /*19fd0*/  @!P6 BRA `(.L_x_1411) ;  /* 0x000000000080e947 */ /* 0x000fea0003800000 */
[----:B0-----:R-:W3:Y:S02]  /*19fe0*/  LDL R0, [R1+0x20] ;  /* 0x0000200001007983 */ /* 0x001ee40000100800 */
[----:B---3--:R-:W-:-:S13]  /*19ff0*/  R2UR UR4, R0 ;  /* 0x00000000000472ca */ /* 0x008fda00000e0000 */
[----:B------:R-:W-:-:S06]  /*1a000*/  ULOP3.LUT UR4, UR4, 0x2, URZ, 0xfc, !UPT ;  /* 0x0000000204047892 */ /* 0x000fcc000f8efc3f */
[----:B------:R-:W-:-:S05]  /*1a010*/  IMAD.U32 R0, RZ, RZ, UR4 ;  /* 0x00000004ff007e24 */ /* 0x000fca000f8e00ff */
[----:B------:R-:W-:-:S13]  /*1a020*/  ISETP.NE.AND P0, PT, R0, 0x3, PT ;  /* 0x000000030000780c */ /* 0x000fda0003f05270 */
[----:B------:R-:W-:Y:S05]  /*1a030*/  @!P0 BRA `(.L_x_1413) ;  /* 0x0000000000048947 */ /* 0x000fea0003800000 */
[----:B------:R-:W-:Y:S01]  /*1a040*/  BPT.TRAP 0x1 ;  /* 0x000000040000795c */ /* 0x000fe20000300000 */
.L_x_1413:
[C---:B------:R-:W-:Y:S01]  /*1a050*/  IMAD R5, R23.reuse, 0x8, R4 ;  /* 0x0000000817057824 */ /* 0x040fe200078e0204 */
[----:B------:R-:W-:Y:S01]  /*1a060*/  SHF.L.U32 R0, R28, 0x1f, RZ ;  /* 0x0000001f1c007819 */ /* 0x000fe200000006ff */
[----:B------:R-:W-:-:S03]  /*1a070*/  VIADD R23, R23, 0x1 ;  /* 0x0000000117177836 */ /* 0x000fc60000000000 */
[----:B------:R-:W0:Y:S02]  /*1a080*/  SYNCS.PHASECHK.TRANS64.TRYWAIT P1, [R5+URZ+0x30840], R0 ;  /* 0x03084000050075a7 */ /* 0x000e24000802017f */
[----:B------:R-:W-:-:S04]  /*1a090*/  ISETP.NE.AND P2, PT, R23, 0x2, PT ;  /* 0x000000021700780c */ /* 0x000fc80003f45270 */
[----:B------:R-:W-:Y:S01]  /*1a0a0*/  SEL R3, RZ, 0x1, P2 ;  /* 0x00000001ff037807 */ /* 0x000fe20001000000 */
[----:B0-----:R-:W-:Y:S08]  /*1a0b0*/  @!P1 BRA `(.L_x_1414) ;  /* 0x0000003c00549947 */ /* 0x001ff00003800000 */
.L_x_1534:
[----:B------:R-:W-:Y:S02]  /*1a0c0*/  SEL R23, R23, RZ, P2 ;  /* 0x000000ff17177207 */ /* 0x000fe40001000000 */
[----:B------:R-:W-:Y:S01]  /*1a0d0*/  LOP3.LUT R2, R28, R3, RZ, 0x3c, !PT ;  /* 0x000000031c027212 */ /* 0x000fe200078e3cff */
[----:B------:R-:W-:Y:S06]  /*1a0e0*/  @!P0 BRA `(.L_x_1415) ;  /* 0x0000000000048947 */ /* 0x000fec0003800000 */
[----:B------:R-:W-:Y:S01]  /*1a0f0*/  BPT.TRAP 0x1 ;  /* 0x000000040000795c */ /* 0x000fe20000300000 */
.L_x_1415:
[----:B------:R-:W-:Y:S01]  /*1a100*/  IMAD R23, R23, 0x8, R4 ;  /* 0x0000000817177824 */ /* 0x000fe200078e0204 */
[----:B------:R-:W-:-:S04]  /*1a110*/  SHF.L.U32 R2, R2, 0x1f, RZ ;  /* 0x0000001f02027819 */ /* 0x000fc800000006ff */
[----:B------:R-:W1:Y:S02]  /*1a120*/  SYNCS.PHASECHK.TRANS64.TRYWAIT P1, [R23+URZ+0x30840], R2 ;  /* 0x03084002170075a7 */ /* 0x000e64000802017f */
[----:B-1----:R-:W-:Y:S05]  /*1a130*/  @!P1 BRA `(.L_x_1416) ;  /* 0x0000003c00489947 */ /* 0x002fea0003800000 */
.L_x_1535:
[----:B------:R-:W-:Y:S05]  /*1a140*/  @!P0 BRA `(.L_x_1417) ;  /* 0x0000000000048947 */ /* 0x000fea0003800000 */
[----:B------:R-:W-:Y:S01]  /*1a150*/  BPT.TRAP 0x1 ;  /* 0x000000040000795c */ /* 0x000fe20000300000 */
.L_x_1417:
[----:B------:R-:W3:Y:S02]  /*1a160*/  SYNCS.PHASECHK.TRANS64.TRYWAIT P1, [R5+URZ+0x30860], R0 ;  /* 0x03086000050075a7 */ /* 0x000ee4000802017f */
[----:B---3--:R-:W-:Y:S05]  /*1a170*/  @!P1 BRA `(.L_x_1418) ;  /* 0x0000003c004c9947 */ /* 0x008fea0003800000 */
.L_x_1536:
[----:B------:R-:W-:Y:S05]  /*1a180*/  @!P0 BRA `(.L_x_1419) ;  /* 0x0000000000048947 */ /* 0x000fea0003800000 */
[----:B------:R-:W-:Y:S01]  /*1a190*/  BPT.TRAP 0x1 ;  /* 0x000000040000795c */ /* 0x000fe20000300000 */
.L_x_1419:
[----:B----4-:R4:W0:Y:S02]  /*1a1a0*/  SYNCS.PHASECHK.TRANS64.TRYWAIT P0, [R23+URZ+0x30860], R2 ;  /* 0x03086002170075a7 */ /* 0x010824000800017f */
[----:B0-----:R-:W-:Y:S05]  /*1a1b0*/  @!P0 NANOSLEEP.SYNCS 0x989680 ;  /* 0x009896800000895d */ /* 0x001fea0003900000 */
[----:B------:R-:W0:Y:S02]  /*1a1c0*/  @!P0 SYNCS.PHASECHK.TRANS64 P0, [R23+URZ+0x30860], R2 ;  /* 0x03086002170085a7 */ /* 0x000e24000800007f */
[----:B0-----:R-:W-:Y:S05]  /*1a1d0*/  @!P0 BRA `(.L_x_1419) ;  /* 0xfffffffc00f08947 */ /* 0x001fea000383ffff */
.L_x_1411:
[----:B------:R-:W-:Y:S05]  /*1a1e0*/  BSYNC B0 ;  /* 0x0000000000007941 */ /* 0x000fea0003800000 */
.L_x_1410:
[----:B------:R-:W-:Y:S05]  /*1a1f0*/  EXIT ;  /* 0x000000000000794d */ /* 0x000fea0003800000 */
.L_x_1224:
[----:B0-----:R-:W-:-:S04]  /*1a200*/  IMAD.U32 R3, RZ, RZ, UR60 ;  /* 0x0000003cff037e24 */ /* 0x001fc8000f8e00ff */
[----:B------:R0:W1:Y:S03]  /*1a210*/  SYNCS.PHASECHK.TRANS64.TRYWAIT P1, [R3+URZ+0x30800], R0 ;  /* 0x03080000030075a7 */ /* 0x000066000802017f */
[----:B-1----:R-:W-:Y:S05]  /*1a220*/  @!P1 NANOSLEEP.SYNCS 0x989680 ;  /* 0x009896800000995d */ /* 0x002fea0003900000 */
[----:B------:R-:W1:Y:S02]  /*1a230*/  @!P1 SYNCS.PHASECHK.TRANS64 P1, [R3+URZ+0x30800], R0 ;  /* 0x03080000030095a7 */ /* 0x000e64000802007f */
[----:B-1----:R-:W-:Y:S05]  /*1a240*/  @!P1 BRA `(.L_x_1224) ;  /* 0xfffffffc00ec9947 */ /* 0x002fea000383ffff */
[----:B------:R-:W-:Y:S05]  /*1a250*/  BRA `(.L_x_1420) ;  /* 0xfffffe7c00f47947 */ /* 0x000fea000383ffff */
.L_x_1228:
[----:B-1----:R1:W2:Y:S02]  /*1a260*/  SYNCS.PHASECHK.TRANS64.TRYWAIT P1, [R3+URZ+0x30830], R0 ;  /* 0x03083000030075a7 */ /* 0x0022a4000802017f */
[----:B--2---:R-:W-:Y:S05]  /*1a270*/  @!P1 NANOSLEEP.SYNCS 0x989680 ;  /* 0x009896800000995d */ /* 0x004fea0003900000 */
[----:B------:R-:W2:Y:S02]  /*1a280*/  @!P1 SYNCS.PHASECHK.TRANS64 P1, [R3+URZ+0x30830], R0 ;  /* 0x03083000030095a7 */ /* 0x000ea4000802007f */
[----:B--2---:R-:W-:Y:S05]  /*1a290*/  @!P1 BRA `(.L_x_1228) ;  /* 0xfffffffc00f09947 */ /* 0x004fea000383ffff */
[----:B------:R-:W-:Y:S05]  /*1a2a0*/  BRA `(.L_x_1227) ;  /* 0xfffffe8000107947 */ /* 0x000fea000383ffff */
.L_x_1245:
[----:B-1----:R-:W-:-:S04]  /*1a2b0*/  IMAD.U32 R9, RZ, RZ, UR6 ;  /* 0x00000006ff097e24 */ /* 0x002fc8000f8e00ff */
[----:B------:R1:W2:Y:S03]  /*1a2c0*/  SYNCS.PHASECHK.TRANS64.TRYWAIT P1, [R9+URZ+0x30830], R8 ;  /* 0x03083008090075a7 */ /* 0x0002a6000802017f */
[----:B--2---:R-:W-:Y:S05]  /*1a2d0*/  @!P1 NANOSLEEP.SYNCS 0x989680 ;  /* 0x009896800000995d */ /* 0x004fea0003900000 */
[----:B------:R-:W2:Y:S02]  /*1a2e0*/  @!P1 SYNCS.PHASECHK.TRANS64 P1, [R9+URZ+0x30830], R8 ;  /* 0x03083008090095a7 */ /* 0x000ea4000802007f */
[----:B--2---:R-:W-:Y:S05]  /*1a2f0*/  @!P1 BRA `(.L_x_1245) ;  /* 0xfffffffc00ec9947 */ /* 0x004fea000383ffff */
[----:B------:R-:W-:Y:S05]  /*1a300*/  BRA `(.L_x_1244) ;  /* 0xfffffeb000f87947 */ /* 0x000fea000383ffff */
.L_x_1249:
[----:B---3--:R-:W-:-:S04]  /*1a310*/  IMAD.U32 R2, RZ, RZ, UR7 ;  /* 0x00000007ff027e24 */ /* 0x008fc8000f8e00ff */
[----:B------:R3:W4:Y:S03]  /*1a320*/  SYNCS.PHASECHK.TRANS64.TRYWAIT P1, [R2+URZ+0x30850], R0 ;  /* 0x03085000020075a7 */ /* 0x000726000802017f */
[----:B----4-:R-:W-:Y:S05]  /*1a330*/  @!P1 NANOSLEEP.SYNCS 0x989680 ;  /* 0x009896800000995d */ /* 0x010fea0003900000 */
[----:B------:R-:W4:Y:S02]  /*1a340*/  @!P1 SYNCS.PHASECHK.TRANS64 P1, [R2+URZ+0x30850], R0 ;  /* 0x03085000020095a7 */ /* 0x000f24000802007f */
[----:B----4-:R-:W-:Y:S05]  /*1a350*/  @!P1 BRA `(.L_x_1249) ;  /* 0xfffffffc00ec9947 */ /* 0x010fea000383ffff */
[----:B------:R-:W-:Y:S05]  /*1a360*/  BRA `(.L_x_1248) ;  /* 0xfffffebc00ac7947 */ /* 0x000fea000383ffff */
.L_x_1268:
[----:B-1----:R-:W-:-:S04]  /*1a370*/  IMAD.U32 R9, RZ, RZ, UR6 ;  /* 0x00000006ff097e24 */ /* 0x002fc8000f8e00ff */
[----:B------:R1:W2:Y:S03]  /*1a380*/  SYNCS.PHASECHK.TRANS64.TRYWAIT P1, [R9+URZ+0x30830], R8 ;  /* 0x03083008090075a7 */ /* 0x0002a6000802017f */
[----:B--2---:R-:W-:Y:S05]  /*1a390*/  @!P1 NANOSLEEP.SYNCS 0x989680 ;  /* 0x009896800000995d */ /* 0x004fea0003900000 */
[----:B------:R-:W2:Y:S02]  /*1a3a0*/  @!P1 SYNCS.PHASECHK.TRANS64 P1, [R9+URZ+0x30830], R8 ;  /* 0x03083008090095a7 */ /* 0x000ea4000802007f */
[----:B--2---:R-:W-:Y:S05]  /*1a3b0*/  @!P1 BRA `(.L_x_1268) ;  /* 0xfffffffc00ec9947 */ /* 0x004fea000383ffff */
[----:B------:R-:W-:Y:S05]  /*1a3c0*/  BRA `(.L_x_1267) ;  /* 0xfffffeec00587947 */ /* 0x000fea000383ffff */
.L_x_1272:
[----:B---3--:R-:W-:-:S04]  /*1a3d0*/  IMAD.U32 R2, RZ, RZ, UR7 ;  /* 0x00000007ff027e24 */ /* 0x008fc8000f8e00ff */
[----:B------:R3:W4:Y:S03]  /*1a3e0*/  SYNCS.PHASECHK.TRANS64.TRYWAIT P1, [R2+URZ+0x30850], R0 ;  /* 0x03085000020075a7 */ /* 0x000726000802017f */
[----:B----4-:R-:W-:Y:S05]  /*1a3f0*/  @!P1 NANOSLEEP.SYNCS 0x989680 ;  /* 0x009896800000995d */ /* 0x010fea0003900000 */
[----:B------:R-:W4:Y:S02]  /*1a400*/  @!P1 SYNCS.PHASECHK.TRANS64 P1, [R2+URZ+0x30850], R0 ;  /* 0x03085000020095a7 */ /* 0x000f24000802007f */
[----:B----4-:R-:W-:Y:S05]  /*1a410*/  @!P1 BRA `(.L_x_1272) ;  /* 0xfffffffc00ec9947 */ /* 0x010fea000383ffff */
[----:B------:R-:W-:Y:S05]  /*1a420*/  BRA `(.L_x_1271) ;  /* 0xfffffef8000c7947 */ /* 0x000fea000383ffff */
.L_x_1280:
[----:B-1----:R-:W-:-:S04]  /*1a430*/  IMAD.U32 R9, RZ, RZ, UR6 ;  /* 0x00000006ff097e24 */ /* 0x002fc8000f8e00ff */
[----:B------:R1:W2:Y:S03]  /*1a440*/  SYNCS.PHASECHK.TRANS64.TRYWAIT P1, [R9+URZ+0x30830], R8 ;  /* 0x03083008090075a7 */ /* 0x0002a6000802017f */
[----:B--2---:R-:W-:Y:S05]  /*1a450*/  @!P1 NANOSLEEP.SYNCS 0x989680 ;  /* 0x009896800000995d */ /* 0x004fea0003900000 */
[----:B------:R-:W2:Y:S02]  /*1a460*/  @!P1 SYNCS.PHASECHK.TRANS64 P1, [R9+URZ+0x30830], R8 ;  /* 0x03083008090095a7 */ /* 0x000ea4000802007f */
[----:B--2---:R-:W-:Y:S05]  /*1a470*/  @!P1 BRA `(.L_x_1280) ;  /* 0xfffffffc00ec9947 */ /* 0x004fea000383ffff */
[----:B------:R-:W-:Y:S05]  /*1a480*/  BRA `(.L_x_1279) ;  /* 0xffffff1000647947 */ /* 0x000fea000383ffff */
.L_x_1284:
[----:B---3--:R-:W-:-:S04]  /*1a490*/  IMAD.U32 R2, RZ, RZ, UR7 ;  /* 0x00000007ff027e24 */ /* 0x008fc8000f8e00ff */
[----:B------:R3:W4:Y:S03]  /*1a4a0*/  SYNCS.PHASECHK.TRANS64.TRYWAIT P1, [R2+URZ+0x30850], R0 ;  /* 0x03085000020075a7 */ /* 0x000726000802017f */
[----:B----4-:R-:W-:Y:S05]  /*1a4b0*/  @!P1 NANOSLEEP.SYNCS 0x989680 ;  /* 0x009896800000995d */ /* 0x010fea0003900000 */
[----:B------:R-:W4:Y:S02]  /*1a4c0*/  @!P1 SYNCS.PHASECHK.TRANS64 P1, [R2+URZ+0x30850], R0 ;  /* 0x03085000020095a7 */ /* 0x000f24000802007f */
[----:B----4-:R-:W-:Y:S05]  /*1a4d0*/  @!P1 BRA `(.L_x_1284) ;  /* 0xfffffffc00ec9947 */ /* 0x010fea000383ffff */
[----:B------:R-:W-:Y:S05]  /*1a4e0*/  BRA `(.L_x_1283) ;  /* 0xffffff1c00187947 */ /* 0x000fea000383ffff */
.L_x_1299:
[----:B-1----:R-:W-:-:S04]  /*1a4f0*/  IMAD.U32 R5, RZ, RZ, UR5 ;  /* 0x00000005ff057e24 */ /* 0x002fc8000f8e00ff */
[----:B------:R1:W2:Y:S03]  /*1a500*/  SYNCS.PHASECHK.TRANS64.TRYWAIT P1, [R5+URZ+0x30850], R0 ;  /* 0x03085000050075a7 */ /* 0x0002a6000802017f */
[----:B--2---:R-:W-:Y:S05]  /*1a510*/  @!P1 NANOSLEEP.SYNCS 0x989680 ;  /* 0x009896800000995d */ /* 0x004fea0003900000 */
[----:B------:R-:W2:Y:S02]  /*1a520*/  @!P1 SYNCS.PHASECHK.TRANS64 P1, [R5+URZ+0x30850], R0 ;  /* 0x03085000050095a7 */ /* 0x000ea4000802007f */
[----:B--2---:R-:W-:Y:S05]  /*1a530*/  @!P1 BRA `(.L_x_1299) ;  /* 0xfffffffc00ec9947 */ /* 0x004fea000383ffff */
[----:B------:R-:W-:Y:S05]  /*1a540*/  BRA `(.L_x_1298) ;  /* 0xffffff4c00687947 */ /* 0x000fea000383ffff */
.L_x_1355:
        /* <DEDUP_REMOVED lines=11> */
.L_x_1422:
[----:B------:R-:W-:Y:S05]  /*1a600*/  BSYNC B0 ;  /* 0x0000000000007941 */ /* 0x000fea0003800000 */
.L_x_1421:
[----:B------:R-:W-:Y:S05]  /*1a610*/  BRA `(.L_x_1423) ;  /* 0xffffffb8008c7947 */ /* 0x000fea000383ffff */
.L_x_1358:
[----:B0-----:R0:W1:Y:S02]  /*1a620*/  SYNCS.PHASECHK.TRANS64.TRYWAIT P0, [R7+URZ+0x30840], R2 ;  /* 0x03084002070075a7 */ /* 0x001064000800017f */
[----:B-1----:R-:W-:Y:S05]  /*1a630*/  @!P0 NANOSLEEP.SYNCS 0x989680 ;  /* 0x009896800000895d */ /* 0x002fea0003900000 */
[----:B------:R-:W1:Y:S02]  /*1a640*/  @!P0 SYNCS.PHASECHK.TRANS64 P0, [R7+URZ+0x30840], R2 ;  /* 0x03084002070085a7 */ /* 0x000e64000800007f */
[----:B-1----:R-:W-:Y:S05]  /*1a650*/  @!P0 BRA `(.L_x_1358) ;  /* 0xfffffffc00f08947 */ /* 0x002fea000383ffff */
[----:B------:R-:W-:Y:S05]  /*1a660*/  BRA `(.L_x_1424) ;  /* 0xffffffb800f47947 */ /* 0x000fea000383ffff */
.L_x_1359:
        /* <DEDUP_REMOVED lines=8> */
.L_x_1426:
[----:B------:R-:W-:Y:S05]  /*1a6f0*/  BSYNC B0 ;  /* 0x0000000000007941 */ /* 0x000fea0003800000 */
.L_x_1425:
        /* <DEDUP_REMOVED lines=9> */
.L_x_1427:
[----:B------:R-:W-:Y:S02]  /*1a790*/  IMAD.MOV.U32 R13, RZ, RZ, R0 ;  /* 0x000000ffff0d7224 */ /* 0x000fe400078e0000 */
[----:B------:R-:W-:Y:S02]  /*1a7a0*/  IMAD.MOV.U32 R12, RZ, RZ, 0x1 ;  /* 0x00000001ff0c7424 */ /* 0x000fe400078e00ff */
[----:B------:R-:W-:-:S07]  /*1a7b0*/  IMAD.MOV.U32 R3, RZ, RZ, R14 ;  /* 0x000000ffff037224 */ /* 0x000fce00078e000e */
[----:B------:R-:W-:Y:S05]  /*1a7c0*/  WARPSYNC.COLLECTIVE R15, `(.L_x_1428) ;  /* 0x000000000f087348 */ /* 0x000fea0003c00000 */
[----:B------:R0:W1:Y:S02]  /*1a7d0*/  SHFL.IDX P6, R14, R13, R12, R11 ;  /* 0x0000000c0d0e7389 */ /* 0x00006400000c000b */
[----:B01----:R-:W-:Y:S01]  /*1a7e0*/  ENDCOLLECTIVE ;  /* 0x000000000000791b */ /* 0x003fe20003800000 */
.L_x_1428:
        /* <DEDUP_REMOVED lines=17> */
.L_x_1429:
[----:B------:R-:W-:Y:S02]  /*1a900*/  @P1 IMAD R8, R5, 0x2, R17 ;  /* 0x0000000205081824 */ /* 0x000fe400078e0211 */
[----:B------:R-:W-:Y:S02]  /*1a910*/  IMAD.MOV.U32 R13, RZ, RZ, R0 ;  /* 0x000000ffff0d7224 */ /* 0x000fe400078e0000 */
[----:B------:R-:W-:Y:S02]  /*1a920*/  IMAD.MOV.U32 R12, RZ, RZ, 0x2 ;  /* 0x00000002ff0c7424 */ /* 0x000fe400078e00ff */
[----:B------:R-:W-:-:S07]  /*1a930*/  IMAD.MOV.U32 R3, RZ, RZ, R14 ;  /* 0x000000ffff037224 */ /* 0x000fce00078e000e */
[----:B------:R-:W-:Y:S05]  /*1a940*/  WARPSYNC.COLLECTIVE R15, `(.L_x_1430) ;  /* 0x000000000f087348 */ /* 0x000fea0003c00000 */
[----:B------:R0:W1:Y:S02]  /*1a950*/  SHFL.IDX P6, R14, R13, R12, R11 ;  /* 0x0000000c0d0e7389 */ /* 0x00006400000c000b */
[----:B01----:R-:W-:Y:S01]  /*1a960*/  ENDCOLLECTIVE ;  /* 0x000000000000791b */ /* 0x003fe20003800000 */
.L_x_1430:
        /* <DEDUP_REMOVED lines=17> */
.L_x_1431:
[----:B------:R-:W-:Y:S02]  /*1aa80*/  @P1 IMAD R8, R5, 0x2, R17 ;  /* 0x0000000205081824 */ /* 0x000fe400078e0211 */
[----:B------:R-:W-:Y:S02]  /*1aa90*/  IMAD.MOV.U32 R13, RZ, RZ, R0 ;  /* 0x000000ffff0d7224 */ /* 0x000fe400078e0000 */
[----:B------:R-:W-:Y:S02]  /*1aaa0*/  IMAD.MOV.U32 R12, RZ, RZ, 0x3 ;  /* 0x00000003ff0c7424 */ /* 0x000fe400078e00ff */
[----:B------:R-:W-:-:S07]  /*1aab0*/  IMAD.MOV.U32 R3, RZ, RZ, R14 ;  /* 0x000000ffff037224 */ /* 0x000fce00078e000e */
[----:B------:R-:W-:Y:S05]  /*1aac0*/  WARPSYNC.COLLECTIVE R15, `(.L_x_1432) ;  /* 0x000000000f087348 */ /* 0x000fea0003c00000 */
[----:B------:R0:W1:Y:S02]  /*1aad0*/  SHFL.IDX P6, R14, R13, R12, R11 ;  /* 0x0000000c0d0e7389 */ /* 0x00006400000c000b */
[----:B01----:R-:W-:Y:S01]  /*1aae0*/  ENDCOLLECTIVE ;  /* 0x000000000000791b */ /* 0x003fe20003800000 */
.L_x_1432:
        /* <DEDUP_REMOVED lines=17> */
.L_x_1433:
[----:B------:R-:W-:Y:S02]  /*1ac00*/  @P1 IMAD R8, R5, 0x2, R17 ;  /* 0x0000000205081824 */ /* 0x000fe400078e0211 */
[----:B------:R-:W-:Y:S02]  /*1ac10*/  IMAD.MOV.U32 R13, RZ, RZ, R0 ;  /* 0x000000ffff0d7224 */ /* 0x000fe400078e0000 */
[----:B------:R-:W-:Y:S02]  /*1ac20*/  IMAD.MOV.U32 R12, RZ, RZ, 0x4 ;  /* 0x00000004ff0c7424 */ /* 0x000fe400078e00ff */
[----:B------:R-:W-:-:S07]  /*1ac30*/  IMAD.MOV.U32 R3, RZ, RZ, R14 ;  /* 0x000000ffff037224 */ /* 0x000fce00078e000e */
[----:B------:R-:W-:Y:S05]  /*1ac40*/  WARPSYNC.COLLECTIVE R15, `(.L_x_1434) ;  /* 0x000000000f087348 */ /* 0x000fea0003c00000 */
[----:B------:R0:W1:Y:S02]  /*1ac50*/  SHFL.IDX P6, R14, R13, R12, R11 ;  /* 0x0000000c0d0e7389 */ /* 0x00006400000c000b */
[----:B01----:R-:W-:Y:S01]  /*1ac60*/  ENDCOLLECTIVE ;  /* 0x000000000000791b */ /* 0x003fe20003800000 */
.L_x_1434:
        /* <DEDUP_REMOVED lines=17> */
.L_x_1435:
[----:B------:R-:W-:Y:S02]  /*1ad80*/  @P1 IMAD R8, R5, 0x2, R17 ;  /* 0x0000000205081824 */ /* 0x000fe400078e0211 */
[----:B------:R-:W-:Y:S02]  /*1ad90*/  IMAD.MOV.U32 R13, RZ, RZ, R0 ;  /* 0x000000ffff0d7224 */ /* 0x000fe400078e0000 */
[----:B------:R-:W-:Y:S02]  /*1ada0*/  IMAD.MOV.U32 R12, RZ, RZ, 0x5 ;  /* 0x00000005ff0c7424 */ /* 0x000fe400078e00ff */
[----:B------:R-:W-:-:S07]  /*1adb0*/  IMAD.MOV.U32 R3, RZ, RZ, R14 ;  /* 0x000000ffff037224 */ /* 0x000fce00078e000e */
[----:B------:R-:W-:Y:S05]  /*1adc0*/  WARPSYNC.COLLECTIVE R15, `(.L_x_1436) ;  /* 0x000000000f087348 */ /* 0x000fea0003c00000 */
[----:B------:R0:W1:Y:S02]  /*1add0*/  SHFL.IDX P6, R14, R13, R12, R11 ;  /* 0x0000000c0d0e7389 */ /* 0x00006400000c000b */
[----:B01----:R-:W-:Y:S01]  /*1ade0*/  ENDCOLLECTIVE ;  /* 0x000000000000791b */ /* 0x003fe20003800000 */
.L_x_1436:
        /* <DEDUP_REMOVED lines=10> */
.L_x_1437:
        /* <DEDUP_REMOVED lines=8> */
.L_x_1364:
[----:B------:R-:W-:Y:S02]  /*1af10*/  IMAD.MOV.U32 R13, RZ, RZ, R4 ;  /* 0x000000ffff0d7224 */ /* 0x000fe400078e0004 */
[----:B------:R-:W-:Y:S02]  /*1af20*/  IMAD.MOV.U32 R12, RZ, RZ, RZ ;  /* 0x000000ffff0c7224 */ /* 0x000fe400078e00ff */
[----:B------:R-:W-:Y:S02]  /*1af30*/  IMAD.MOV.U32 R11, RZ, RZ, 0x181f ;  /* 0x0000181fff0b7424 */ /* 0x000fe400078e00ff */
[----:B------:R-:W-:Y:S02]  /*1af40*/  IMAD.MOV.U32 R15, RZ, RZ, -0x1 ;  /* 0xffffffffff0f7424 */ /* 0x000fe400078e00ff */
[----:B------:R-:W-:Y:S02]  /*1af50*/  IMAD R29, R29, R5, RZ ;  /* 0x000000051d1d7224 */ /* 0x000fe400078e02ff */
[----:B------:R-:W-:-:S07]  /*1af60*/  IMAD.IADD R25, R8, 0x1, R25 ;  /* 0x0000000108197824 */ /* 0x000fce00078e0219 */
[----:B------:R-:W-:Y:S05]  /*1af70*/  WARPSYNC.COLLECTIVE R15, `(.L_x_1439) ;  /* 0x000000000f087348 */ /* 0x000fea0003c00000 */
[----:B------:R0:W1:Y:S02]  /*1af80*/  SHFL.IDX P6, R14, R13, R12, R11 ;  /* 0x0000000c0d0e7389 */ /* 0x00006400000c000b */
[----:B01----:R-:W-:Y:S01]  /*1af90*/  ENDCOLLECTIVE ;  /* 0x000000000000791b */ /* 0x003fe20003800000 */
.L_x_1439:
[C---:B------:R-:W-:Y:S01]  /*1afa0*/  VIADD R6, R25.reuse, 0x10 ;  /* 0x0000001019067836 */ /* 0x040fe20000000000 */
[----:B------:R-:W-:Y:S01]  /*1afb0*/  ISETP.GE.AND P1, PT, R25, R29, PT ;  /* 0x0000001d1900720c */ /* 0x000fe20003f26270 */
[----:B------:R-:W-:Y:S02]  /*1afc0*/  IMAD.MOV.U32 R13, RZ, RZ, R0 ;  /* 0x000000ffff0d7224 */ /* 0x000fe400078e0000 */
[----:B------:R-:W-:-:S10]  /*1afd0*/  IMAD.MOV.U32 R2, RZ, RZ, R14 ;  /* 0x000000ffff027224 */ /* 0x000fd400078e000e */
[----:B------:R-:W-:Y:S05]  /*1afe0*/  WARPSYNC.COLLECTIVE R15, `(.L_x_1440) ;  /* 0x000000000f087348 */ /* 0x000fea0003c00000 */
[----:B------:R0:W1:Y:S02]  /*1aff0*/  SHFL.IDX P6, R14, R13, R12, R11 ;  /* 0x0000000c0d0e7389 */ /* 0x00006400000c000b */
[----:B01----:R-:W-:Y:S01]  /*1b000*/  ENDCOLLECTIVE ;  /* 0x000000000000791b */ /* 0x003fe20003800000 */
.L_x_1440:
        /* <DEDUP_REMOVED lines=8> */
.L_x_1441:
[----:B------:R-:W-:Y:S01]  /*1b090*/  @!PT LDS RZ, [RZ] ;  /* 0x00000000fffff984 */ /* 0x000fe20000000800 */
[----:B------:R-:W-:Y:S01]  /*1b0a0*/  @!PT LDS RZ, [RZ] ;  /* 0x00000000fffff984 */ /* 0x000fe20000000800 */
[----:B------:R-:W-:Y:S01]  /*1b0b0*/  @!PT LDS RZ, [RZ] ;  /* 0x00000000fffff984 */ /* 0x000fe20000000800 */
[----:B------:R-:W-:Y:S04]  /*1b0c0*/  @!P1 LDGSTS.E.BYPASS.LTC128B.128 [R36+0x12400], desc[UR36][R2.64], !P3 ;  /* 0x1240000002249fae */ /* 0x000fe8000d901d64 */
[----:B------:R-:W-:Y:S04]  /*1b0d0*/  @!P1 LDGSTS.E.BYPASS.LTC128B.128 [R36+0x16400], desc[UR36][R2.64+0x80], !P2 ;  /* 0x1640008002249fae */ /* 0x000fe8000d101d64 */
[----:B------:R0:W-:Y:S01]  /*1b0e0*/  @!P1 LDGSTS.E.BYPASS.LTC128B.128 [R36+0x1a400], desc[UR36][R2.64+0x100], !P0 ;  /* 0x1a40010002249fae */ /* 0x0001e2000c101d64 */
[----:B------:R-:W-:Y:S01]  /*1b0f0*/  ISETP.GE.AND P1, PT, R6, R29, PT ;  /* 0x0000001d0600720c */ /* 0x000fe20003f26270 */
[----:B------:R-:W-:-:S02]  /*1b100*/  IMAD.MOV.U32 R13, RZ, RZ, R0 ;  /* 0x000000ffff0d7224 */ /* 0x000fc400078e0000 */
[----:B------:R-:W-:Y:S02]  /*1b110*/  VIADD R6, R25, 0x20 ;  /* 0x0000002019067836 */ /* 0x000fe40000000000 */
[----:B0-----:R-:W-:-:S08]  /*1b120*/  IMAD.MOV.U32 R2, RZ, RZ, R14 ;  /* 0x000000ffff027224 */ /* 0x001fd000078e000e */
[----:B------:R-:W-:Y:S05]  /*1b130*/  WARPSYNC.COLLECTIVE R15, `(.L_x_1442) ;  /* 0x000000000f087348 */ /* 0x000fea0003c00000 */
[----:B------:R0:W1:Y:S02]  /*1b140*/  SHFL.IDX P6, R14, R13, R12, R11 ;  /* 0x0000000c0d0e7389 */ /* 0x00006400000c000b */
[----:B01----:R-:W-:Y:S01]  /*1b150*/  ENDCOLLECTIVE ;  /* 0x000000000000791b */ /* 0x003fe20003800000 */
.L_x_1442:
        /* <DEDUP_REMOVED lines=8> */
.L_x_1443:
[----:B------:R-:W-:-:S05]  /*1b1e0*/  @!P1 IMAD.MOV.U32 R3, RZ, RZ, R5 ;  /* 0x000000ffff039224 */ /* 0x000fca00078e0005 */
        /* <DEDUP_REMOVED lines=8> */
[----:B------:R-:W-:Y:S02]  /*1b270*/  VIADD R6, R25, 0x30 ;  /* 0x0000003019067836 */ /* 0x000fe40000000000 */
[----:B0-----:R-:W-:-:S10]  /*1b280*/  IMAD.MOV.U32 R2, RZ, RZ, R14 ;  /* 0x000000ffff027224 */ /* 0x001fd400078e000e */
[----:B------:R-:W-:Y:S05]  /*1b290*/  WARPSYNC.COLLECTIVE R15, `(.L_x_1444) ;  /* 0x000000000f087348 */ /* 0x000fea0003c00000 */
[----:B------:R0:W1:Y:S02]  /*1b2a0*/  SHFL.IDX P6, R14, R13, R12, R11 ;  /* 0x0000000c0d0e7389 */ /* 0x00006400000c000b */
[----:B01----:R-:W-:Y:S01]  /*1b2b0*/  ENDCOLLECTIVE ;  /* 0x000000000000791b */ /* 0x003fe20003800000 */
.L_x_1444:
        /* <DEDUP_REMOVED lines=8> */
.L_x_1445:
        /* <DEDUP_REMOVED lines=14> */
.L_x_1446:
        /* <DEDUP_REMOVED lines=8> */
.L_x_1447:
        /* <DEDUP_REMOVED lines=14> */
.L_x_1448:
        /* <DEDUP_REMOVED lines=8> */
.L_x_1449:
        /* <DEDUP_REMOVED lines=14> */
.L_x_1450:
        /* <DEDUP_REMOVED lines=8> */
.L_x_1451:
        /* <DEDUP_REMOVED lines=13> */
.L_x_1452:
        /* <DEDUP_REMOVED lines=8> */
.L_x_1453:
        /* <DEDUP_REMOVED lines=12> */
.L_x_1454:
[----:B------:R-:W-:Y:S05]  /*1b970*/  BRA `(.L_x_1455) ;  /* 0xffffffb8008c7947 */ /* 0x000fea000383ffff */
.L_x_1369:
[----:B0-----:R0:W1:Y:S02]  /*1b980*/  SYNCS.PHASECHK.TRANS64.TRYWAIT P0, [R17+URZ+0x30820], R0 ;  /* 0x03082000110075a7 */ /* 0x001064000800017f */
[----:B-1----:R-:W-:Y:S05]  /*1b990*/  @!P0 NANOSLEEP.SYNCS 0x989680 ;  /* 0x009896800000895d */ /* 0x002fea0003900000 */
[----:B------:R-:W1:Y:S02]  /*1b9a0*/  @!P0 SYNCS.PHASECHK.TRANS64 P0, [R17+URZ+0x30820], R0 ;  /* 0x03082000110085a7 */ /* 0x000e64000800007f */
[----:B-1----:R-:W-:Y:S05]  /*1b9b0*/  @!P0 BRA `(.L_x_1369) ;  /* 0xfffffffc00f08947 */ /* 0x002fea000383ffff */
[----:B------:R-:W-:Y:S05]  /*1b9c0*/  BRA `(.L_x_1456) ;  /* 0xffffffbc00047947 */ /* 0x000fea000383ffff */
.L_x_1374:
[----:B0-----:R0:W1:Y:S02]  /*1b9d0*/  SYNCS.PHASECHK.TRANS64.TRYWAIT P0, [R6+URZ+0x30840], R3 ;  /* 0x03084003060075a7 */ /* 0x001064000800017f */
[----:B-1----:R-:W-:Y:S05]  /*1b9e0*/  @!P0 NANOSLEEP.SYNCS 0x989680 ;  /* 0x009896800000895d */ /* 0x002fea0003900000 */
[----:B------:R-:W1:Y:S02]  /*1b9f0*/  @!P0 SYNCS.PHASECHK.TRANS64 P0, [R6+URZ+0x30840], R3 ;  /* 0x03084003060085a7 */ /* 0x000e64000800007f */
[----:B-1----:R-:W-:Y:S05]  /*1ba00*/  @!P0 BRA `(.L_x_1374) ;  /* 0xfffffffc00f08947 */ /* 0x002fea000383ffff */
[----:B------:R-:W-:Y:S05]  /*1ba10*/  BRA `(.L_x_1457) ;  /* 0xffffffbc00e07947 */ /* 0x000fea000383ffff */
.L_x_1375:
[----:B------:R-:W-:Y:S01]  /*1ba20*/  BSSY B1, `(.L_x_1458) ;  /* 0x0000008000017945 */ /* 0x000fe20003800000 */
[----:B------:R-:W-:Y:S02]  /*1ba30*/  IMAD.MOV.U32 R13, RZ, RZ, R8 ;  /* 0x000000ffff0d7224 */ /* 0x000fe400078e0008 */
[----:B------:R-:W-:Y:S02]  /*1ba40*/  IMAD.MOV.U32 R12, RZ, RZ, RZ ;  /* 0x000000ffff0c7224 */ /* 0x000fe400078e00ff */
[----:B------:R-:W-:Y:S02]  /*1ba50*/  IMAD.MOV.U32 R11, RZ, RZ, 0x181f ;  /* 0x0000181fff0b7424 */ /* 0x000fe400078e00ff */
[----:B------:R-:W-:-:S07]  /*1ba60*/  IMAD.MOV.U32 R15, RZ, RZ, -0x1 ;  /* 0xffffffffff0f7424 */ /* 0x000fce00078e00ff */
[----:B--2---:R-:W-:Y:S05]  /*1ba70*/  WARPSYNC.COLLECTIVE R15, `(.L_x_1459) ;  /* 0x000000000f087348 */ /* 0x004fea0003c00000 */
[----:B--2---:R0:W1:Y:S02]  /*1ba80*/  SHFL.IDX P6, R14, R13, R12, R11 ;  /* 0x0000000c0d0e7389 */ /* 0x00406400000c000b */
[----:B01----:R-:W-:Y:S01]  /*1ba90*/  ENDCOLLECTIVE ;  /* 0x000000000000791b */ /* 0x003fe20003800000 */
.L_x_1459:
[----:B------:R-:W-:Y:S05]  /*1baa0*/  BSYNC B1 ;  /* 0x0000000000017941 */ /* 0x000fea0003800000 */
.L_x_1458:
[----:B------:R-:W-:Y:S01]  /*1bab0*/  IMAD.MOV.U32 R13, RZ, RZ, R7 ;  /* 0x000000ffff0d7224 */ /* 0x000fe200078e0007 */
[----:B------:R-:W-:Y:S01]  /*1bac0*/  LOP3.LUT R16, R16, 0xfff7ffff, RZ, 0xc0, !PT ;  /* 0xfff7ffff10107812 */ /* 0x000fe200078ec0ff */
[----:B------:R-:W-:Y:S02]  /*1bad0*/  IMAD.MOV.U32 R12, RZ, RZ, RZ ;  /* 0x000000ffff0c7224 */ /* 0x000fe400078e00ff */
[----:B------:R-:W-:Y:S01]  /*1bae0*/  IMAD.MOV.U32 R11, RZ, RZ, 0x181f ;  /* 0x0000181fff0b7424 */ /* 0x000fe200078e00ff */
[----:B------:R-:W-:Y:S01]  /*1baf0*/  @P1 LOP3.LUT R16, R16, 0x80000, RZ, 0xfc, !PT ;  /* 0x0008000010101812 */ /* 0x000fe200078efcff */
[----:B------:R-:W-:Y:S02]  /*1bb00*/  IMAD.MOV.U32 R15, RZ, RZ, -0x1 ;  /* 0xffffffffff0f7424 */ /* 0x000fe400078e00ff */
[----:B------:R-:W-:Y:S01]  /*1bb10*/  IMAD.MOV.U32 R3, RZ, RZ, R14 ;  /* 0x000000ffff037224 */ /* 0x000fe200078e000e */
[----:B------:R-:W-:Y:S01]  /*1bb20*/  LOP3.LUT P1, RZ, R16, 0x4, RZ, 0xc0, !PT ;  /* 0x0000000410ff7812 */ /* 0x000fe2000782c0ff */
[----:B------:R-:W-:-:S12]  /*1bb30*/  IMAD.SHL.U32 R4, R31, 0x2, RZ ;  /* 0x000000021f047824 */ /* 0x000fd800078e00ff */
[----:B------:R-:W-:Y:S05]  /*1bb40*/  WARPSYNC.COLLECTIVE R15, `(.L_x_1460) ;  /* 0x000000000f087348 */ /* 0x000fea0003c00000 */
[----:B------:R0:W1:Y:S02]  /*1bb50*/  SHFL.IDX P6, R14, R13, R12, R11 ;  /* 0x0000000c0d0e7389 */ /* 0x00006400000c000b */
[----:B01----:R-:W-:Y:S01]  /*1bb60*/  ENDCOLLECTIVE ;  /* 0x000000000000791b */ /* 0x003fe20003800000 */
.L_x_1460:
[----:B------:R-:W-:Y:S02]  /*1bb70*/  IMAD R5, R5, 0x2, R17 ;  /* 0x0000000205057824 */ /* 0x000fe400078e0211 */
[----:B------:R-:W-:Y:S02]  /*1bb80*/  IMAD.MOV.U32 R13, RZ, RZ, R8 ;  /* 0x000000ffff0d7224 */ /* 0x000fe400078e0008 */
[----:B------:R-:W-:Y:S02]  /*1bb90*/  IMAD.MOV.U32 R12, RZ, RZ, 0x1 ;  /* 0x00000001ff0c7424 */ /* 0x000fe400078e00ff */
[----:B------:R-:W-:-:S07]  /*1bba0*/  IMAD.MOV.U32 R2, RZ, RZ, R14 ;  /* 0x000000ffff027224 */ /* 0x000fce00078e000e */
[----:B------:R-:W-:Y:S05]  /*1bbb0*/  WARPSYNC.COLLECTIVE R15, `(.L_x_1461) ;  /* 0x000000000f087348 */ /* 0x000fea0003c00000 */
[----:B------:R0:W1:Y:S02]  /*1bbc0*/  SHFL.IDX P6, R14, R13, R12, R11 ;  /* 0x0000000c0d0e7389 */ /* 0x00006400000c000b */
[----:B01----:R-:W-:Y:S01]  /*1bbd0*/  ENDCOLLECTIVE ;  /* 0x000000000000791b */ /* 0x003fe20003800000 */
.L_x_1461:
        /* <DEDUP_REMOVED lines=13> */
.L_x_1462:
[----:B------:R-:W-:Y:S02]  /*1bcb0*/  IMAD.MOV.U32 R13, RZ, RZ, R8 ;  /* 0x000000ffff0d7224 */ /* 0x000fe400078e0008 */
[----:B------:R-:W-:Y:S02]  /*1bcc0*/  IMAD.MOV.U32 R12, RZ, RZ, 0x2 ;  /* 0x00000002ff0c7424 */ /* 0x000fe400078e00ff */
[----:B------:R-:W-:-:S07]  /*1bcd0*/  IMAD.MOV.U32 R2, RZ, RZ, R14 ;  /* 0x000000ffff027224 */ /* 0x000fce00078e000e */
[----:B------:R-:W-:Y:S05]  /*1bce0*/  WARPSYNC.COLLECTIVE R15, `(.L_x_1463) ;  /* 0x000000000f087348 */ /* 0x000fea0003c00000 */
[----:B------:R0:W1:Y:S02]  /*1bcf0*/  SHFL.IDX P6, R14, R13, R12, R11 ;  /* 0x0000000c0d0e7389 */ /* 0x00006400000c000b */
[----:B01----:R-:W-:Y:S01]  /*1bd00*/  ENDCOLLECTIVE ;  /* 0x000000000000791b */ /* 0x003fe20003800000 */
.L_x_1463:
        /* <DEDUP_REMOVED lines=13> */
.L_x_1464:
[----:B------:R-:W-:Y:S02]  /*1bde0*/  IMAD.MOV.U32 R13, RZ, RZ, R8 ;  /* 0x000000ffff0d7224 */ /* 0x000fe400078e0008 */
[----:B------:R-:W-:Y:S02]  /*1bdf0*/  IMAD.MOV.U32 R12, RZ, RZ, 0x3 ;  /* 0x00000003ff0c7424 */ /* 0x000fe400078e00ff */
[----:B------:R-:W-:-:S07]  /*1be00*/  IMAD.MOV.U32 R2, RZ, RZ, R14 ;  /* 0x000000ffff027224 */ /* 0x000fce00078e000e */
[----:B------:R-:W-:Y:S05]  /*1be10*/  WARPSYNC.COLLECTIVE R15, `(.L_x_1465) ;  /* 0x000000000f087348 */ /* 0x000fea0003c00000 */
[----:B------:R0:W1:Y:S02]  /*1be20*/  SHFL.IDX P6, R14, R13, R12, R11 ;  /* 0x0000000c0d0e7389 */ /* 0x00006400000c000b */
[----:B01----:R-:W-:Y:S01]  /*1be30*/  ENDCOLLECTIVE ;  /* 0x000000000000791b */ /* 0x003fe20003800000 */
.L_x_1465:
        /* <DEDUP_REMOVED lines=13> */
.L_x_1466:
[----:B------:R-:W-:Y:S02]  /*1bf10*/  IMAD.MOV.U32 R13, RZ, RZ, R8 ;  /* 0x000000ffff0d7224 */ /* 0x000fe400078e0008 */
[----:B------:R-:W-:Y:S02]  /*1bf20*/  IMAD.MOV.U32 R12, RZ, RZ, 0x4 ;  /* 0x00000004ff0c7424 */ /* 0x000fe400078e00ff */
[----:B------:R-:W-:-:S07]  /*1bf30*/  IMAD.MOV.U32 R2, RZ, RZ, R14 ;  /* 0x000000ffff027224 */ /* 0x000fce00078e000e */
[----:B------:R-:W-:Y:S05]  /*1bf40*/  WARPSYNC.COLLECTIVE R15, `(.L_x_1467) ;  /* 0x000000000f087348 */ /* 0x000fea0003c00000 */
[----:B------:R0:W1:Y:S02]  /*1bf50*/  SHFL.IDX P6, R14, R13, R12, R11 ;  /* 0x0000000c0d0e7389 */ /* 0x00006400000c000b */
[----:B01----:R-:W-:Y:S01]  /*1bf60*/  ENDCOLLECTIVE ;  /* 0x000000000000791b */ /* 0x003fe20003800000 */
.L_x_1467:
        /* <DEDUP_REMOVED lines=13> */
.L_x_1468:
[----:B------:R-:W-:Y:S02]  /*1c040*/  IMAD.MOV.U32 R13, RZ, RZ, R8 ;  /* 0x000000ffff0d7224 */ /* 0x000fe400078e0008 */
[----:B------:R-:W-:Y:S02]  /*1c050*/  IMAD.MOV.U32 R12, RZ, RZ, 0x5 ;  /* 0x00000005ff0c7424 */ /* 0x000fe400078e00ff */
[----:B------:R-:W-:-:S07]  /*1c060*/  IMAD.MOV.U32 R2, RZ, RZ, R14 ;  /* 0x000000ffff027224 */ /* 0x000fce00078e000e */
[----:B------:R-:W-:Y:S05]  /*1c070*/  WARPSYNC.COLLECTIVE R15, `(.L_x_1469) ;  /* 0x000000000f087348 */ /* 0x000fea0003c00000 */
[----:B------:R0:W1:Y:S02]  /*1c080*/  SHFL.IDX P6, R14, R13, R12, R11 ;  /* 0x0000000c0d0e7389 */ /* 0x00006400000c000b */
[----:B01----:R-:W-:Y:S01]  /*1c090*/  ENDCOLLECTIVE ;  /* 0x000000000000791b */ /* 0x003fe20003800000 */
.L_x_1469:
        /* <DEDUP_REMOVED lines=14> */
.L_x_1470:
[----:B------:R-:W-:Y:S01]  /*1c180*/  IMAD.MOV.U32 R2, RZ, RZ, R14 ;  /* 0x000000ffff027224 */ /* 0x000fe200078e000e */
[----:B------:R-:W-:Y:S06]  /*1c190*/  BRA `(.L_x_1471) ;  /* 0xffffffbc00007947 */ /* 0x000fec000383ffff */
.L_x_1380:
[----:B0-----:R0:W1:Y:S02]  /*1c1a0*/  SYNCS.PHASECHK.TRANS64.TRYWAIT P0, [R6+URZ+0x30860], R2 ;  /* 0x03086002060075a7 */ /* 0x001064000800017f */
[----:B-1----:R-:W-:Y:S05]  /*1c1b0*/  @!P0 NANOSLEEP.SYNCS 0x989680 ;  /* 0x009896800000895d */ /* 0x002fea0003900000 */
[----:B------:R-:W1:Y:S02]  /*1c1c0*/  @!P0 SYNCS.PHASECHK.TRANS64 P0, [R6+URZ+0x30860], R2 ;  /* 0x03086002060085a7 */ /* 0x000e64000800007f */
[----:B-1----:R-:W-:Y:S05]  /*1c1d0*/  @!P0 BRA `(.L_x_1380) ;  /* 0xfffffffc00f08947 */ /* 0x002fea000383ffff */
[----:B------:R-:W-:Y:S05]  /*1c1e0*/  BRA `(.L_x_1472) ;  /* 0xffffffbc00647947 */ /* 0x000fea000383ffff */
.L_x_1381:
[----:B------:R-:W-:Y:S01]  /*1c1f0*/  BSSY B1, `(.L_x_1473) ;  /* 0x0000008000017945 */ /* 0x000fe20003800000 */
[----:B------:R-:W-:Y:S02]  /*1c200*/  IMAD.MOV.U32 R13, RZ, RZ, R19 ;  /* 0x000000ffff0d7224 */ /* 0x000fe400078e0013 */
[----:B------:R-:W-:Y:S02]  /*1c210*/  IMAD.MOV.U32 R12, RZ, RZ, RZ ;  /* 0x000000ffff0c7224 */ /* 0x000fe400078e00ff */
[----:B------:R-:W-:Y:S02]  /*1c220*/  IMAD.MOV.U32 R11, RZ, RZ, 0x181f ;  /* 0x0000181fff0b7424 */ /* 0x000fe400078e00ff */
[----:B------:R-:W-:-:S07]  /*1c230*/  IMAD.MOV.U32 R15, RZ, RZ, -0x1 ;  /* 0xffffffffff0f7424 */ /* 0x000fce00078e00ff */
[----:B0-2---:R-:W-:Y:S05]  /*1c240*/  WARPSYNC.COLLECTIVE R15, `(.L_x_1474) ;  /* 0x000000000f087348 */ /* 0x005fea0003c00000 */
[----:B--2---:R1:W2:Y:S02]  /*1c250*/  SHFL.IDX P6, R14, R13, R12, R11 ;  /* 0x0000000c0d0e7389 */ /* 0x0042a400000c000b */
[----:B012---:R-:W-:Y:S01]  /*1c260*/  ENDCOLLECTIVE ;  /* 0x000000000000791b */ /* 0x007fe20003800000 */
.L_x_1474:
[----:B------:R-:W-:Y:S05]  /*1c270*/  BSYNC B1 ;  /* 0x0000000000017941 */ /* 0x000fea0003800000 */
.L_x_1473:
        /* <DEDUP_REMOVED lines=9> */
.L_x_1475:
[----:B------:R-:W-:Y:S02]  /*1c310*/  IMAD.MOV.U32 R13, RZ, RZ, R19 ;  /* 0x000000ffff0d7224 */ /* 0x000fe400078e0013 */
[----:B------:R-:W-:Y:S02]  /*1c320*/  IMAD.MOV.U32 R12, RZ, RZ, 0x1 ;  /* 0x00000001ff0c7424 */ /* 0x000fe400078e00ff */
[----:B------:R-:W-:-:S07]  /*1c330*/  IMAD.MOV.U32 R2, RZ, RZ, R14 ;  /* 0x000000ffff027224 */ /* 0x000fce00078e000e */
[----:B------:R-:W-:Y:S05]  /*1c340*/  WARPSYNC.COLLECTIVE R15, `(.L_x_1476) ;  /* 0x000000000f087348 */ /* 0x000fea0003c00000 */
[----:B------:R0:W1:Y:S02]  /*1c350*/  SHFL.IDX P6, R14, R13, R12, R11 ;  /* 0x0000000c0d0e7389 */ /* 0x00006400000c000b */
[----:B01----:R-:W-:Y:S01]  /*1c360*/  ENDCOLLECTIVE ;  /* 0x000000000000791b */ /* 0x003fe20003800000 */
.L_x_1476:
        /* <DEDUP_REMOVED lines=16> */
.L_x_1477:
[----:B------:R-:W-:Y:S02]  /*1c470*/  IMAD.MOV.U32 R13, RZ, RZ, R19 ;  /* 0x000000ffff0d7224 */ /* 0x000fe400078e0013 */
[----:B------:R-:W-:Y:S02]  /*1c480*/  IMAD.MOV.U32 R12, RZ, RZ, 0x2 ;  /* 0x00000002ff0c7424 */ /* 0x000fe400078e00ff */
[----:B------:R-:W-:-:S07]  /*1c490*/  IMAD.MOV.U32 R2, RZ, RZ, R14 ;  /* 0x000000ffff027224 */ /* 0x000fce00078e000e */
[----:B------:R-:W-:Y:S05]  /*1c4a0*/  WARPSYNC.COLLECTIVE R15, `(.L_x_1478) ;  /* 0x000000000f087348 */ /* 0x000fea0003c00000 */
[----:B------:R0:W1:Y:S02]  /*1c4b0*/  SHFL.IDX P6, R14, R13, R12, R11 ;  /* 0x0000000c0d0e7389 */ /* 0x00006400000c000b */
[----:B01----:R-:W-:Y:S01]  /*1c4c0*/  ENDCOLLECTIVE ;  /* 0x000000000000791b */ /* 0x003fe20003800000 */
.L_x_1478:
        /* <DEDUP_REMOVED lines=16> */
.L_x_1479:
[----:B------:R-:W-:Y:S02]  /*1c5d0*/  IMAD.MOV.U32 R13, RZ, RZ, R19 ;  /* 0x000000ffff0d7224 */ /* 0x000fe400078e0013 */
[----:B------:R-:W-:Y:S02]  /*1c5e0*/  IMAD.MOV.U32 R12, RZ, RZ, 0x3 ;  /* 0x00000003ff0c7424 */ /* 0x000fe400078e00ff */
[----:B------:R-:W-:-:S07]  /*1c5f0*/  IMAD.MOV.U32 R2, RZ, RZ, R14 ;  /* 0x000000ffff027224 */ /* 0x000fce00078e000e */
[----:B------:R-:W-:Y:S05]  /*1c600*/  WARPSYNC.COLLECTIVE R15, `(.L_x_1480) ;  /* 0x000000000f087348 */ /* 0x000fea0003c00000 */
[----:B------:R0:W1:Y:S02]  /*1c610*/  SHFL.IDX P6, R14, R13, R12, R11 ;  /* 0x0000000c0d0e7389 */ /* 0x00006400000c000b */
[----:B01----:R-:W-:Y:S01]  /*1c620*/  ENDCOLLECTIVE ;  /* 0x000000000000791b */ /* 0x003fe20003800000 */
.L_x_1480:
        /* <DEDUP_REMOVED lines=16> */
.L_x_1481:
[----:B------:R-:W-:Y:S02]  /*1c730*/  IMAD.MOV.U32 R13, RZ, RZ, R19 ;  /* 0x000000ffff0d7224 */ /* 0x000fe400078e0013 */
[----:B------:R-:W-:Y:S02]  /*1c740*/  IMAD.MOV.U32 R12, RZ, RZ, 0x4 ;  /* 0x00000004ff0c7424 */ /* 0x000fe400078e00ff */
[----:B------:R-:W-:-:S07]  /*1c750*/  IMAD.MOV.U32 R2, RZ, RZ, R14 ;  /* 0x000000ffff027224 */ /* 0x000fce00078e000e */
[----:B------:R-:W-:Y:S05]  /*1c760*/  WARPSYNC.COLLECTIVE R15, `(.L_x_1482) ;  /* 0x000000000f087348 */ /* 0x000fea0003c00000 */
[----:B------:R0:W1:Y:S02]  /*1c770*/  SHFL.IDX P6, R14, R13, R12, R11 ;  /* 0x0000000c0d0e7389 */ /* 0x00006400000c000b */
[----:B01----:R-:W-:Y:S01]  /*1c780*/  ENDCOLLECTIVE ;  /* 0x000000000000791b */ /* 0x003fe20003800000 */
.L_x_1482:
        /* <DEDUP_REMOVED lines=16> */
.L_x_1483:
[----:B------:R-:W-:Y:S02]  /*1c890*/  IMAD.MOV.U32 R13, RZ, RZ, R19 ;  /* 0x000000ffff0d7224 */ /* 0x000fe400078e0013 */
[----:B------:R-:W-:Y:S02]  /*1c8a0*/  IMAD.MOV.U32 R12, RZ, RZ, 0x5 ;  /* 0x00000005ff0c7424 */ /* 0x000fe400078e00ff */
[----:B------:R-:W-:-:S07]  /*1c8b0*/  IMAD.MOV.U32 R2, RZ, RZ, R14 ;  /* 0x000000ffff027224 */ /* 0x000fce00078e000e */
[----:B------:R-:W-:Y:S05]  /*1c8c0*/  WARPSYNC.COLLECTIVE R15, `(.L_x_1484) ;  /* 0x000000000f087348 */ /* 0x000fea0003c00000 */
[----:B------:R0:W1:Y:S02]  /*1c8d0*/  SHFL.IDX P6, R14, R13, R12, R11 ;  /* 0x0000000c0d0e7389 */ /* 0x00006400000c000b */
[----:B01----:R-:W-:Y:S01]  /*1c8e0*/  ENDCOLLECTIVE ;  /* 0x000000000000791b */ /* 0x003fe20003800000 */
.L_x_1484:
        /* <DEDUP_REMOVED lines=13> */
.L_x_1485:
[----:B------:R-:W-:Y:S01]  /*1c9c0*/  @!PT LDS RZ, [RZ] ;  /* 0x00000000fffff984 */ /* 0x000fe20000000800 */
[----:B------:R-:W-:Y:S01]  /*1c9d0*/  @!PT LDS RZ, [RZ] ;  /* 0x00000000fffff984 */ /* 0x000fe20000000800 */
[----:B------:R-:W-:Y:S01]  /*1c9e0*/  @!PT LDS RZ, [RZ] ;  /* 0x00000000fffff984 */ /* 0x000fe20000000800 */
[----:B------:R1:W-:Y:S01]  /*1c9f0*/  LDGSTS.E.BYPASS.LTC128B.128 [R5+0x5400], desc[UR36][R2.64+0x80], !P0 ;  /* 0x0540008002057fae */ /* 0x0003e2000c101d64 */
[----:B------:R-:W-:-:S13]  /*1ca00*/  ISETP.LT.OR P0, PT, R7, 0x41, P1 ;  /* 0x000000410700780c */ /* 0x000fda0000f01670 */
[----:B------:R1:W-:Y:S01]  /*1ca10*/  LDGSTS.E.BYPASS.LTC128B.128 [R5+0x8400], desc[UR36][R2.64+0x100], !P0 ;  /* 0x0840010002057fae */ /* 0x0003e2000c101d64 */
[----:B------:R-:W-:Y:S05]  /*1ca20*/  BRA `(.L_x_1486) ;  /* 0xffffffb800487947 */ /* 0x000fea000383ffff */
.L_x_1389:
[----:B0-----:R0:W1:Y:S02]  /*1ca30*/  SYNCS.PHASECHK.TRANS64.TRYWAIT P0, [R0+URZ+0x30860], R3 ;  /* 0x03086003000075a7 */ /* 0x001064000800017f */
[----:B-1----:R-:W-:Y:S05]  /*1ca40*/  @!P0 NANOSLEEP.SYNCS 0x989680 ;  /* 0x009896800000895d */ /* 0x002fea0003900000 */
[----:B------:R-:W1:Y:S02]  /*1ca50*/  @!P0 SYNCS.PHASECHK.TRANS64 P0, [R0+URZ+0x30860], R3 ;  /* 0x03086003000085a7 */ /* 0x000e64000800007f */
[----:B-1----:R-:W-:Y:S05]  /*1ca60*/  @!P0 BRA `(.L_x_1389) ;  /* 0xfffffffc00f08947 */ /* 0x002fea000383ffff */
[----:B------:R-:W-:Y:S05]  /*1ca70*/  BRA `(.L_x_1487) ;  /* 0xffffffbc00607947 */ /* 0x000fea000383ffff */
.L_x_1390:
        /* <DEDUP_REMOVED lines=8> */
.L_x_1489:
[----:B------:R-:W-:Y:S05]  /*1cb00*/  BSYNC B0 ;  /* 0x0000000000007941 */ /* 0x000fea0003800000 */
.L_x_1488:
        /* <DEDUP_REMOVED lines=9> */
.L_x_1490:
        /* <DEDUP_REMOVED lines=8> */
[----:B------:R-:W-:-:S05]  /*1cc20*/  IADD3 R2, P0, R14, R5, RZ ;  /* 0x000000050e027210 */ /* 0x000fca0007f1e0ff */
[----:B------:R-:W-:Y:S01]  /*1cc30*/  IMAD.X R3, RZ, RZ, R3, P0 ;  /* 0x000000ffff037224 */ /* 0x000fe200000e0603 */
[----:B------:R-:W-:-:S13]  /*1cc40*/  ISETP.GE.AND P0, PT, R32, UR4, PT ;  /* 0x0000000420007c0c */ /* 0x000fda000bf06270 */
[----:B------:R-:W-:Y:S05]  /*1cc50*/  WARPSYNC.COLLECTIVE R15, `(.L_x_1491) ;  /* 0x000000000f087348 */ /* 0x000fea0003c00000 */
[----:B------:R0:W1:Y:S02]  /*1cc60*/  SHFL.IDX P6, R14, R13, R12, R11 ;  /* 0x0000000c0d0e7389 */ /* 0x00006400000c000b */
[----:B01----:R-:W-:Y:S01]  /*1cc70*/  ENDCOLLECTIVE ;  /* 0x000000000000791b */ /* 0x003fe20003800000 */
.L_x_1491:
        /* <DEDUP_REMOVED lines=13> */
.L_x_1492:
[----:B------:R-:W-:Y:S02]  /*1cd50*/  IMAD.MOV.U32 R13, RZ, RZ, R19 ;  /* 0x000000ffff0d7224 */ /* 0x000fe400078e0013 */
[----:B------:R-:W-:Y:S01]  /*1cd60*/  IMAD.MOV.U32 R12, RZ, RZ, 0x2 ;  /* 0x00000002ff0c7424 */ /* 0x000fe200078e00ff */
[----:B------:R-:W-:-:S13]  /*1cd70*/  IADD3 R2, P4, R14, R5, RZ ;  /* 0x000000050e027210 */ /* 0x000fda0007f9e0ff */
[----:B------:R-:W-:Y:S05]  /*1cd80*/  WARPSYNC.COLLECTIVE R15, `(.L_x_1493) ;  /* 0x000000000f087348 */ /* 0x000fea0003c00000 */
[----:B------:R0:W1:Y:S02]  /*1cd90*/  SHFL.IDX P6, R14, R13, R12, R11 ;  /* 0x0000000c0d0e7389 */ /* 0x00006400000c000b */
[----:B01----:R-:W-:Y:S01]  /*1cda0*/  ENDCOLLECTIVE ;  /* 0x000000000000791b */ /* 0x003fe20003800000 */
.L_x_1493:
        /* <DEDUP_REMOVED lines=15> */
.L_x_1494:
[----:B------:R-:W-:Y:S02]  /*1cea0*/  IMAD.MOV.U32 R13, RZ, RZ, R19 ;  /* 0x000000ffff0d7224 */ /* 0x000fe400078e0013 */
[----:B------:R-:W-:Y:S01]  /*1ceb0*/  IMAD.MOV.U32 R12, RZ, RZ, 0x3 ;  /* 0x00000003ff0c7424 */ /* 0x000fe200078e00ff */
[----:B------:R-:W-:-:S13]  /*1cec0*/  IADD3 R2, P4, R14, R5, RZ ;  /* 0x000000050e027210 */ /* 0x000fda0007f9e0ff */
[----:B------:R-:W-:Y:S05]  /*1ced0*/  WARPSYNC.COLLECTIVE R15, `(.L_x_1495) ;  /* 0x000000000f087348 */ /* 0x000fea0003c00000 */
[----:B------:R0:W1:Y:S02]  /*1cee0*/  SHFL.IDX P6, R14, R13, R12, R11 ;  /* 0x0000000c0d0e7389 */ /* 0x00006400000c000b */
[----:B01----:R-:W-:Y:S01]  /*1cef0*/  ENDCOLLECTIVE ;  /* 0x000000000000791b */ /* 0x003fe20003800000 */
.L_x_1495:
        /* <DEDUP_REMOVED lines=15> */
.L_x_1496:
[----:B------:R-:W-:Y:S02]  /*1cff0*/  IMAD.MOV.U32 R13, RZ, RZ, R19 ;  /* 0x000000ffff0d7224 */ /* 0x000fe400078e0013 */
[----:B------:R-:W-:Y:S01]  /*1d000*/  IMAD.MOV.U32 R12, RZ, RZ, 0x4 ;  /* 0x00000004ff0c7424 */ /* 0x000fe200078e00ff */
[----:B------:R-:W-:-:S13]  /*1d010*/  IADD3 R2, P4, R14, R5, RZ ;  /* 0x000000050e027210 */ /* 0x000fda0007f9e0ff */
[----:B------:R-:W-:Y:S05]  /*1d020*/  WARPSYNC.COLLECTIVE R15, `(.L_x_1497) ;  /* 0x000000000f087348 */ /* 0x000fea0003c00000 */
[----:B------:R0:W1:Y:S02]  /*1d030*/  SHFL.IDX P6, R14, R13, R12, R11 ;  /* 0x0000000c0d0e7389 */ /* 0x00006400000c000b */
[----:B01----:R-:W-:Y:S01]  /*1d040*/  ENDCOLLECTIVE ;  /* 0x000000000000791b */ /* 0x003fe20003800000 */
.L_x_1497:
        /* <DEDUP_REMOVED lines=15> */
.L_x_1498:
[----:B------:R-:W-:Y:S02]  /*1d140*/  IMAD.MOV.U32 R13, RZ, RZ, R19 ;  /* 0x000000ffff0d7224 */ /* 0x000fe400078e0013 */
[----:B------:R-:W-:Y:S01]  /*1d150*/  IMAD.MOV.U32 R12, RZ, RZ, 0x5 ;  /* 0x00000005ff0c7424 */ /* 0x000fe200078e00ff */
[----:B------:R-:W-:-:S13]  /*1d160*/  IADD3 R2, P4, R14, R5, RZ ;  /* 0x000000050e027210 */ /* 0x000fda0007f9e0ff */
[----:B------:R-:W-:Y:S05]  /*1d170*/  WARPSYNC.COLLECTIVE R15, `(.L_x_1499) ;  /* 0x000000000f087348 */ /* 0x000fea0003c00000 */
[----:B------:R0:W1:Y:S02]  /*1d180*/  SHFL.IDX P6, R14, R13, R12, R11 ;  /* 0x0000000c0d0e7389 */ /* 0x00006400000c000b */
[----:B01----:R-:W-:Y:S01]  /*1d190*/  ENDCOLLECTIVE ;  /* 0x000000000000791b */ /* 0x003fe20003800000 */
.L_x_1499:
        /* <DEDUP_REMOVED lines=14> */
.L_x_1500:
[----:B------:R-:W-:Y:S05]  /*1d280*/  BRA `(.L_x_1501) ;  /* 0xffffffb800647947 */ /* 0x000fea000383ffff */
.L_x_1395:
        /* <DEDUP_REMOVED lines=8> */
.L_x_1503:
[----:B------:R-:W-:Y:S05]  /*1d310*/  BSYNC B0 ;  /* 0x0000000000007941 */ /* 0x000fea0003800000 */
.L_x_1502:
[----:B------:R-:W-:Y:S02]  /*1d320*/  IMAD.MOV.U32 R13, RZ, RZ, R24 ;  /* 0x000000ffff0d7224 */ /* 0x000fe400078e0018 */
[----:B------:R-:W-:Y:S02]  /*1d330*/  IMAD.MOV.U32 R12, RZ, RZ, 0x1 ;  /* 0x00000001ff0c7424 */ /* 0x000fe400078e00ff */
[----:B------:R-:W-:Y:S02]  /*1d340*/  IMAD.MOV.U32 R11, RZ, RZ, 0x1f ;  /* 0x0000001fff0b7424 */ /* 0x000fe400078e00ff */
[----:B------:R-:W-:Y:S02]  /*1d350*/  IMAD.MOV.U32 R15, RZ, RZ, -0x1 ;  /* 0xffffffffff0f7424 */ /* 0x000fe400078e00ff */
[----:B------:R-:W-:Y:S02]  /*1d360*/  IMAD.IADD R9, R27, 0x1, R10 ;  /* 0x000000011b097824 */ /* 0x000fe400078e020a */
[----:B------:R-:W-:-:S07]  /*1d370*/  IMAD.MOV.U32 R0, RZ, RZ, R14 ;  /* 0x000000ffff007224 */ /* 0x000fce00078e000e */
[----:B------:R-:W-:Y:S05]  /*1d380*/  WARPSYNC.COLLECTIVE R15, `(.L_x_1504) ;  /* 0x000000000f087348 */ /* 0x000fea0003c00000 */
[----:B------:R0:W1:Y:S02]  /*1d390*/  SHFL.IDX P6, R14, R13, R12, R11 ;  /* 0x0000000c0d0e7389 */ /* 0x00006400000c000b */
[----:B01----:R-:W-:Y:S01]  /*1d3a0*/  ENDCOLLECTIVE ;  /* 0x000000000000791b */ /* 0x003fe20003800000 */
.L_x_1504:
[----:B------:R-:W-:Y:S02]  /*1d3b0*/  ULDC UR4, c[0x0][0xc3c] ;  /* 0x00030f0000047ab9 */ /* 0x000fe40000000800 */
[----:B------:R-:W-:-:S13]  /*1d3c0*/  ISETP.GE.OR P1, PT, R9, UR4, !P0 ;  /* 0x0000000409007c0c */ /* 0x000fda000c726670 */
[----:B------:R-:W0:Y:S08]  /*1d3d0*/  @!P1 LDC.64 R4, c[0x0][0xc80] ;  /* 0x00032000ff049b82 */ /* 0x000e300000000a00 */
[----:B------:R-:W1:Y:S01]  /*1d3e0*/  @!P1 LDC.64 R2, c[0x0][0xc78] ;  /* 0x00031e00ff029b82 */ /* 0x000e620000000a00 */
[----:B------:R-:W-:Y:S02]  /*1d3f0*/  IMAD.MOV.U32 R25, RZ, RZ, RZ ;  /* 0x000000ffff197224 */ /* 0x000fe400078e00ff */
[----:B------:R-:W-:-:S02]  /*1d400*/  IMAD.MOV.U32 R8, RZ, RZ, RZ ;  /* 0x000000ffff087224 */ /* 0x000fc400078e00ff */
[----:B------:R-:W-:Y:S02]  /*1d410*/  IMAD.MOV.U32 R11, RZ, RZ, RZ ;  /* 0x000000ffff0b7224 */ /* 0x000fe400078e00ff */
[----:B------:R-:W-:Y:S02]  /*1d420*/  IMAD.MOV.U32 R7, RZ, RZ, R14 ;  /* 0x000000ffff077224 */ /* 0x000fe400078e000e */
[----:B0-----:R-:W-:-:S06]  /*1d430*/  @!P1 IMAD.WIDE R4, R9, 0x4, R4 ;  /* 0x0000000409049825 */ /* 0x001fcc00078e0204 */
[----:B------:R-:W2:Y:S01]  /*1d440*/  @!P1 LDG.E R4, desc[UR36][R4.64] ;  /* 0x0000002404049981 */ /* 0x000ea2000c1e1900 */
[----:B-1----:R-:W-:-:S06]  /*1d450*/  @!P1 IMAD.WIDE R2, R9, 0x4, R2 ;  /* 0x0000000409029825 */ /* 0x002fcc00078e0202 */
[----:B------:R-:W3:Y:S01]  /*1d460*/  @!P1 LDG.E R2, desc[UR36][R2.64] ;  /* 0x0000002402029981 */ /* 0x000ee2000c1e1900 */
        /* <DEDUP_REMOVED lines=11> */
.L_x_1505:
[----:B------:R-:W-:Y:S01]  /*1d520*/  IMAD.MOV.U32 R12, RZ, RZ, 0x2 ;  /* 0x00000002ff0c7424 */ /* 0x000fe200078e00ff */
[----:B------:R-:W-:-:S05]  /*1d530*/  SEL R6, R14, RZ, P1 ;  /* 0x000000ff0e067207 */ /* 0x000fca0000800000 */
[----:B------:R-:W-:-:S04]  /*1d540*/  IMAD.IADD R6, R13, 0x1, R6 ;  /* 0x000000010d067824 */ /* 0x000fc800078e0206 */
[----:B------:R-:W-:-:S07]  /*1d550*/  IMAD.MOV.U32 R13, RZ, RZ, R6 ;  /* 0x000000ffff0d7224 */ /* 0x000fce00078e0006 */
[----:B------:R-:W-:Y:S05]  /*1d560*/  WARPSYNC.COLLECTIVE R15, `(.L_x_1506) ;  /* 0x000000000f087348 */ /* 0x000fea0003c00000 */
[----:B------:R0:W1:Y:S02]  /*1d570*/  SHFL.UP P6, R14, R13, R12, R11 ;  /* 0x0400000c0d0e7389 */ /* 0x00006400000c000b */
[----:B01----:R-:W-:Y:S01]  /*1d580*/  ENDCOLLECTIVE ;  /* 0x000000000000791b */ /* 0x003fe20003800000 */
.L_x_1506:
[----:B------:R-:W-:Y:S01]  /*1d590*/  IMAD.MOV.U32 R12, RZ, RZ, 0x4 ;  /* 0x00000004ff0c7424 */ /* 0x000fe200078e00ff */
[----:B------:R-:W-:-:S05]  /*1d5a0*/  SEL R3, R14, RZ, P2 ;  /* 0x000000ff0e037207 */ /* 0x000fca0001000000 */
[----:B------:R-:W-:Y:S02]  /*1d5b0*/  IMAD.IADD R2, R6, 0x1, R3 ;  /* 0x0000000106027824 */ /* 0x000fe400078e0203 */
[----:B------:R-:W-:Y:S02]  /*1d5c0*/  IMAD.MOV.U32 R6, RZ, RZ, RZ ;  /* 0x000000ffff067224 */ /* 0x000fe400078e00ff */
[----:B------:R-:W-:-:S07]  /*1d5d0*/  IMAD.MOV.U32 R13, RZ, RZ, R2 ;  /* 0x000000ffff0d7224 */ /* 0x000fce00078e0002 */
[----:B------:R-:W-:Y:S05]  /*1d5e0*/  WARPSYNC.COLLECTIVE R15, `(.L_x_1507) ;  /* 0x000000000f087348 */ /* 0x000fea0003c00000 */
[----:B------:R0:W1:Y:S02]  /*1d5f0*/  SHFL.UP P6, R14, R13, R12, R11 ;  /* 0x0400000c0d0e7389 */ /* 0x00006400000c000b */
[----:B01----:R-:W-:Y:S01]  /*1d600*/  ENDCOLLECTIVE ;  /* 0x000000000000791b */ /* 0x003fe20003800000 */
.L_x_1507:
[----:B------:R-:W-:Y:S01]  /*1d610*/  IMAD.MOV.U32 R12, RZ, RZ, 0x8 ;  /* 0x00000008ff0c7424 */ /* 0x000fe200078e00ff */
[----:B------:R-:W-:-:S05]  /*1d620*/  SEL R3, R14, RZ, P3 ;  /* 0x000000ff0e037207 */ /* 0x000fca0001800000 */
[----:B------:R-:W-:-:S04]  /*1d630*/  IMAD.IADD R3, R2, 0x1, R3 ;  /* 0x0000000102037824 */ /* 0x000fc800078e0203 */
[----:B------:R-:W-:-:S07]  /*1d640*/  IMAD.MOV.U32 R13, RZ, RZ, R3 ;  /* 0x000000ffff0d7224 */ /* 0x000fce00078e0003 */
[----:B------:R-:W-:Y:S05]  /*1d650*/  WARPSYNC.COLLECTIVE R15, `(.L_x_1508) ;  /* 0x000000000f087348 */ /* 0x000fea0003c00000 */
[----:B------:R0:W1:Y:S02]  /*1d660*/  SHFL.UP P6, R14, R13, R12, R11 ;  /* 0x0400000c0d0e7389 */ /* 0x00006400000c000b */
[----:B01----:R-:W-:Y:S01]  /*1d670*/  ENDCOLLECTIVE ;  /* 0x000000000000791b */ /* 0x003fe20003800000 */
.L_x_1508:
[----:B------:R-:W-:Y:S01]  /*1d680*/  IMAD.MOV.U32 R12, RZ, RZ, 0x10 ;  /* 0x00000010ff0c7424 */ /* 0x000fe200078e00ff */
[----:B------:R-:W-:-:S05]  /*1d690*/  SEL R4, R14, RZ, P4 ;  /* 0x000000ff0e047207 */ /* 0x000fca0002000000 */
[----:B------:R-:W-:-:S04]  /*1d6a0*/  IMAD.IADD R4, R3, 0x1, R4 ;  /* 0x0000000103047824 */ /* 0x000fc800078e0204 */
[----:B------:R-:W-:-:S07]  /*1d6b0*/  IMAD.MOV.U32 R13, RZ, RZ, R4 ;  /* 0x000000ffff0d7224 */ /* 0x000fce00078e0004 */
[----:B------:R-:W-:Y:S05]  /*1d6c0*/  WARPSYNC.COLLECTIVE R15, `(.L_x_1509) ;  /* 0x000000000f087348 */ /* 0x000fea0003c00000 */
[----:B------:R0:W1:Y:S02]  /*1d6d0*/  SHFL.UP P6, R14, R13, R12, R11 ;  /* 0x0400000c0d0e7389 */ /* 0x00006400000c000b */
[----:B01----:R-:W-:Y:S01]  /*1d6e0*/  ENDCOLLECTIVE ;  /* 0x000000000000791b */ /* 0x003fe20003800000 */
.L_x_1509:
        /* <DEDUP_REMOVED lines=8> */
.L_x_1510:
[----:B------:R-:W-:Y:S05]  /*1d770*/  BRA `(.L_x_1511) ;  /* 0xffffffb800787947 */ /* 0x000fea000383ffff */
.L_x_1398:
[----:B------:R-:W-:Y:S01]  /*1d780*/  BSSY B0, `(.L_x_1512) ;  /* 0x0000007000007945 */ /* 0x000fe20003800000 */
[----:B------:R-:W-:Y:S02]  /*1d790*/  IMAD.MOV.U32 R12, RZ, RZ, 0x1 ;  /* 0x00000001ff0c7424 */ /* 0x000fe400078e00ff */
[----:B------:R-:W-:Y:S02]  /*1d7a0*/  IMAD.MOV.U32 R11, RZ, RZ, RZ ;  /* 0x000000ffff0b7224 */ /* 0x000fe400078e00ff */
[----:B------:R-:W-:-:S07]  /*1d7b0*/  IMAD.MOV.U32 R15, RZ, RZ, -0x1 ;  /* 0xffffffffff0f7424 */ /* 0x000fce00078e00ff */
[----:B------:R-:W-:Y:S05]  /*1d7c0*/  WARPSYNC.COLLECTIVE R15, `(.L_x_1513) ;  /* 0x000000000f087348 */ /* 0x000fea0003c00000 */
[----:B------:R0:W1:Y:S02]  /*1d7d0*/  SHFL.UP P6, R14, R13, R12, R11 ;  /* 0x0400000c0d0e7389 */ /* 0x00006400000c000b */
[----:B01----:R-:W-:Y:S01]  /*1d7e0*/  ENDCOLLECTIVE ;  /* 0x000000000000791b */ /* 0x003fe20003800000 */
.L_x_1513:
[----:B------:R-:W-:Y:S05]  /*1d7f0*/  BSYNC B0 ;  /* 0x0000000000007941 */ /* 0x000fea0003800000 */
.L_x_1512:
        /* <DEDUP_REMOVED lines=8> */
.L_x_1514:
[----:B------:R-:W-:Y:S01]  /*1d880*/  IMAD.MOV.U32 R12, RZ, RZ, 0x4 ;  /* 0x00000004ff0c7424 */ /* 0x000fe200078e00ff */
[----:B------:R-:W-:-:S05]  /*1d890*/  SEL R2, R14, RZ, P2 ;  /* 0x000000ff0e027207 */ /* 0x000fca0001000000 */
[----:B------:R-:W-:-:S04]  /*1d8a0*/  IMAD.IADD R2, R13, 0x1, R2 ;  /* 0x000000010d027824 */ /* 0x000fc800078e0202 */
[----:B------:R-:W-:-:S07]  /*1d8b0*/  IMAD.MOV.U32 R13, RZ, RZ, R2 ;  /* 0x000000ffff0d7224 */ /* 0x000fce00078e0002 */
[----:B------:R-:W-:Y:S05]  /*1d8c0*/  WARPSYNC.COLLECTIVE R15, `(.L_x_1515) ;  /* 0x000000000f087348 */ /* 0x000fea0003c00000 */
[----:B------:R0:W1:Y:S02]  /*1d8d0*/  SHFL.UP P6, R14, R13, R12, R11 ;  /* 0x0400000c0d0e7389 */ /* 0x00006400000c000b */
[----:B01----:R-:W-:Y:S01]  /*1d8e0*/  ENDCOLLECTIVE ;  /* 0x000000000000791b */ /* 0x003fe20003800000 */
.L_x_1515:
[----:B------:R-:W-:Y:S01]  /*1d8f0*/  IMAD.MOV.U32 R12, RZ, RZ, 0x8 ;  /* 0x00000008ff0c7424 */ /* 0x000fe200078e00ff */
[----:B------:R-:W-:-:S05]  /*1d900*/  SEL R3, R14, RZ, P3 ;  /* 0x000000ff0e037207 */ /* 0x000fca0001800000 */
[----:B------:R-:W-:-:S04]  /*1d910*/  IMAD.IADD R3, R2, 0x1, R3 ;  /* 0x0000000102037824 */ /* 0x000fc800078e0203 */
[----:B------:R-:W-:-:S07]  /*1d920*/  IMAD.MOV.U32 R13, RZ, RZ, R3 ;  /* 0x000000ffff0d7224 */ /* 0x000fce00078e0003 */
[----:B------:R-:W-:Y:S05]  /*1d930*/  WARPSYNC.COLLECTIVE R15, `(.L_x_1516) ;  /* 0x000000000f087348 */ /* 0x000fea0003c00000 */
[----:B------:R0:W1:Y:S02]  /*1d940*/  SHFL.UP P6, R14, R13, R12, R11 ;  /* 0x0400000c0d0e7389 */ /* 0x00006400000c000b */
[----:B01----:R-:W-:Y:S01]  /*1d950*/  ENDCOLLECTIVE ;  /* 0x000000000000791b */ /* 0x003fe20003800000 */
.L_x_1516:
[----:B------:R-:W-:Y:S01]  /*1d960*/  IMAD.MOV.U32 R12, RZ, RZ, 0x10 ;  /* 0x00000010ff0c7424 */ /* 0x000fe200078e00ff */
[----:B------:R-:W-:-:S05]  /*1d970*/  SEL R4, R14, RZ, P4 ;  /* 0x000000ff0e047207 */ /* 0x000fca0002000000 */
[----:B------:R-:W-:-:S04]  /*1d980*/  IMAD.IADD R4, R3, 0x1, R4 ;  /* 0x0000000103047824 */ /* 0x000fc800078e0204 */
[----:B------:R-:W-:-:S07]  /*1d990*/  IMAD.MOV.U32 R13, RZ, RZ, R4 ;  /* 0x000000ffff0d7224 */ /* 0x000fce00078e0004 */
[----:B------:R-:W-:Y:S05]  /*1d9a0*/  WARPSYNC.COLLECTIVE R15, `(.L_x_1517) ;  /* 0x000000000f087348 */ /* 0x000fea0003c00000 */
[----:B------:R0:W1:Y:S02]  /*1d9b0*/  SHFL.UP P6, R14, R13, R12, R11 ;  /* 0x0400000c0d0e7389 */ /* 0x00006400000c000b */
[----:B01----:R-:W-:Y:S01]  /*1d9c0*/  ENDCOLLECTIVE ;  /* 0x000000000000791b */ /* 0x003fe20003800000 */
.L_x_1517:
        /* <DEDUP_REMOVED lines=8> */
.L_x_1518:
[----:B------:R-:W-:Y:S05]  /*1da50*/  BRA `(.L_x_1519) ;  /* 0xffffffb800647947 */ /* 0x000fea000383ffff */
.L_x_1400:
[----:B------:R-:W-:Y:S01]  /*1da60*/  BSSY B0, `(.L_x_1520) ;  /* 0x0000006000007945 */ /* 0x000fe20003800000 */
[----:B------:R-:W-:Y:S01]  /*1da70*/  PLOP3.LUT P6, PT, P6, PT, PT, 0x8, 0x0 ;  /* 0x000000000000781c */ /* 0x000fe200037ce170 */
[----:B------:R-:W-:-:S12]  /*1da80*/  IMAD.MOV.U32 R15, RZ, RZ, -0x1 ;  /* 0xffffffffff0f7424 */ /* 0x000fd800078e00ff */
[----:B0-----:R-:W-:Y:S05]  /*1da90*/  WARPSYNC.COLLECTIVE R15, `(.L_x_1521) ;  /* 0x000000000f087348 */ /* 0x001fea0003c00000 */
[----:B------:R-:W-:Y:S01]  /*1daa0*/  VOTE.ANY R14, PT, P6 ;  /* 0x00000000000e7806 */ /* 0x000fe200030e0100 */
[----:B0-----:R-:W-:Y:S06]  /*1dab0*/  ENDCOLLECTIVE ;  /* 0x000000000000791b */ /* 0x001fec0003800000 */
.L_x_1521:
[----:B------:R-:W-:Y:S05]  /*1dac0*/  BSYNC B0 ;  /* 0x0000000000007941 */ /* 0x000fea0003800000 */
.L_x_1520:
[----:B------:R-:W-:Y:S02]  /*1dad0*/  IMAD.MOV.U32 R3, RZ, RZ, R14 ;  /* 0x000000ffff037224 */ /* 0x000fe400078e000e */
[----:B------:R-:W-:Y:S02]  /*1dae0*/  IMAD.MOV.U32 R13, RZ, RZ, R25 ;  /* 0x000000ffff0d7224 */ /* 0x000fe400078e0019 */
[----:B------:R0:W1:Y:S01]  /*1daf0*/  POPC R12, R3 ;  /* 0x00000003000c7309 */ /* 0x0000620000000000 */
[----:B------:R-:W-:Y:S02]  /*1db00*/  IMAD.MOV.U32 R11, RZ, RZ, 0x1f ;  /* 0x0000001fff0b7424 */ /* 0x000fe400078e00ff */
[----:B------:R-:W-:-:S07]  /*1db10*/  IMAD.MOV.U32 R15, RZ, RZ, -0x1 ;  /* 0xffffffffff0f7424 */ /* 0x000fce00078e00ff */
[----:B01----:R-:W-:Y:S05]  /*1db20*/  WARPSYNC.COLLECTIVE R15, `(.L_x_1522) ;  /* 0x000000000f087348 */ /* 0x003fea0003c00000 */
[----:B-1----:R1:W2:Y:S02]  /*1db30*/  SHFL.IDX P6, R14, R13, R12, R11 ;  /* 0x0000000c0d0e7389 */ /* 0x0022a400000c000b */
[----:B012---:R-:W-:Y:S01]  /*1db40*/  ENDCOLLECTIVE ;  /* 0x000000000000791b */ /* 0x007fe20003800000 */
.L_x_1522:
[----:B------:R-:W-:Y:S02]  /*1db50*/  IMAD.IADD R27, R12, 0x1, R27 ;  /* 0x000000010c1b7824 */ /* 0x000fe400078e021b */
[----:B------:R-:W-:Y:S02]  /*1db60*/  IMAD.MOV.U32 R13, RZ, RZ, R8 ;  /* 0x000000ffff0d7224 */ /* 0x000fe400078e0008 */
[----:B------:R-:W-:-:S07]  /*1db70*/  IMAD.MOV.U32 R25, RZ, RZ, R14 ;  /* 0x000000ffff197224 */ /* 0x000fce00078e000e */
[----:B------:R-:W-:Y:S05]  /*1db80*/  WARPSYNC.COLLECTIVE R15, `(.L_x_1523) ;  /* 0x000000000f087348 */ /* 0x000fea0003c00000 */
[----:B------:R0:W1:Y:S02]  /*1db90*/  SHFL.IDX P6, R14, R13, R12, R11 ;  /* 0x0000000c0d0e7389 */ /* 0x00006400000c000b */
[----:B01----:R-:W-:Y:S01]  /*1dba0*/  ENDCOLLECTIVE ;  /* 0x000000000000791b */ /* 0x003fe20003800000 */
.L_x_1523:
[----:B------:R-:W-:Y:S01]  /*1dbb0*/  IMAD.MOV.U32 R8, RZ, RZ, R14 ;  /* 0x000000ffff087224 */ /* 0x000fe200078e000e */
[----:B------:R-:W-:Y:S06]  /*1dbc0*/  BRA `(.L_x_1524) ;  /* 0xffffffb800487947 */ /* 0x000fec000383ffff */
.L_x_1402:
[----:B------:R-:W-:Y:S01]  /*1dbd0*/  BSSY B0, `(.L_x_1525) ;  /* 0x0000007000007945 */ /* 0x000fe20003800000 */
[----:B------:R-:W-:Y:S02]  /*1dbe0*/  IMAD.MOV.U32 R13, RZ, RZ, R2 ;  /* 0x000000ffff0d7224 */ /* 0x000fe400078e0002 */
[----:B------:R-:W-:Y:S02]  /*1dbf0*/  IMAD.MOV.U32 R11, RZ, RZ, 0x1f ;  /* 0x0000001fff0b7424 */ /* 0x000fe400078e00ff */
[----:B------:R-:W-:-:S07]  /*1dc00*/  IMAD.MOV.U32 R15, RZ, RZ, -0x1 ;  /* 0xffffffffff0f7424 */ /* 0x000fce00078e00ff */
[----:B0-23--:R-:W-:Y:S05]  /*1dc10*/  WARPSYNC.COLLECTIVE R15, `(.L_x_1526) ;  /* 0x000000000f087348 */ /* 0x00dfea0003c00000 */
[----:B------:R1:W4:Y:S02]  /*1dc20*/  SHFL.IDX P6, R14, R13, R12, R11 ;  /* 0x0000000c0d0e7389 */ /* 0x00032400000c000b */
[----:B01234-:R-:W-:Y:S01]  /*1dc30*/  ENDCOLLECTIVE ;  /* 0x000000000000791b */ /* 0x01ffe20003800000 */
.L_x_1526:
[----:B------:R-:W-:Y:S05]  /*1dc40*/  BSYNC B0 ;  /* 0x0000000000007941 */ /* 0x000fea0003800000 */
.L_x_1525:
[----:B------:R-:W-:Y:S01]  /*1dc50*/  IMAD.MOV.U32 R6, RZ, RZ, R14 ;  /* 0x000000ffff067224 */ /* 0x000fe200078e000e */
[----:B------:R-:W-:Y:S06]  /*1dc60*/  BRA `(.L_x_1401) ;  /* 0xffffffb800387947 */ /* 0x000fec000383ffff */
.L_x_1408:
[----:B0-----:R0:W1:Y:S02]  /*1dc70*/  SYNCS.PHASECHK.TRANS64.TRYWAIT P0, [R4+URZ+0x30820], R0 ;  /* 0x03082000040075a7 */ /* 0x001064000800017f */
[----:B-1----:R-:W-:Y:S05]  /*1dc80*/  @!P0 NANOSLEEP.SYNCS 0x989680 ;  /* 0x009896800000895d */ /* 0x002fea0003900000 */
[----:B------:R-:W1:Y:S02]  /*1dc90*/  @!P0 SYNCS.PHASECHK.TRANS64 P0, [R4+URZ+0x30820], R0 ;  /* 0x03082000040085a7 */ /* 0x000e64000800007f */
[----:B-1----:R-:W-:Y:S05]  /*1dca0*/  @!P0 BRA `(.L_x_1408) ;  /* 0xfffffffc00f08947 */ /* 0x002fea000383ffff */
[----:B------:R-:W-:Y:S05]  /*1dcb0*/  BRA `(.L_x_1527) ;  /* 0xffffffc000907947 */ /* 0x000fea000383ffff */
.L_x_1409:
        /* <DEDUP_REMOVED lines=11> */
.L_x_1529:
[----:B------:R-:W-:Y:S05]  /*1dd70*/  BSYNC B0 ;  /* 0x0000000000007941 */ /* 0x000fea0003800000 */
.L_x_1528:
[----:B------:R-:W-:Y:S05]  /*1dd80*/  BRA `(.L_x_1530) ;  /* 0xffffffc000787947 */ /* 0x000fea000383ffff */
.L_x_1412:
[----:B------:R-:W-:Y:S01]  /*1dd90*/  BSSY B1, `(.L_x_1531) ;  /* 0x0000006000017945 */ /* 0x000fe20003800000 */
[----:B------:R-:W-:-:S07]  /*1dda0*/  IMAD.MOV.U32 R15, RZ, RZ, -0x1 ;  /* 0xffffffffff0f7424 */ /* 0x000fce00078e00ff */
[----:B0-2---:R-:W-:Y:S05]  /*1ddb0*/  WARPSYNC.COLLECTIVE R15, `(.L_x_1532) ;  /* 0x000000000f0c7348 */ /* 0x005fea0003c00000 */
[----:B------:R-:W-:Y:S02]  /*1ddc0*/  ELECT P6, UR62, PT ;  /* 0x00000000003e782f */ /* 0x000fe400038c0000 */
[----:B------:R-:W-:Y:S01]  /*1ddd0*/  MOV R14, UR62 ;  /* 0x0000003e000e7c02 */ /* 0x000fe20008000f00 */
[----:B0-2---:R-:W-:Y:S10]  /*1dde0*/  ENDCOLLECTIVE ;  /* 0x000000000000791b */ /* 0x005ff40003800000 */
.L_x_1532:
[----:B------:R-:W-:Y:S05]  /*1ddf0*/  BSYNC B1 ;  /* 0x0000000000017941 */ /* 0x000fea0003800000 */
.L_x_1531:
[----:B------:R-:W-:Y:S05]  /*1de00*/  BRA `(.L_x_1533) ;  /* 0xffffffc000707947 */ /* 0x000fea000383ffff */
.L_x_1414:
[----:B0-----:R0:W1:Y:S02]  /*1de10*/  SYNCS.PHASECHK.TRANS64.TRYWAIT P1, [R5+URZ+0x30840], R0 ;  /* 0x03084000050075a7 */ /* 0x001064000802017f */
[----:B-1----:R-:W-:Y:S05]  /*1de20*/  @!P1 NANOSLEEP.SYNCS 0x989680 ;  /* 0x009896800000995d */ /* 0x002fea0003900000 */
[----:B------:R-:W1:Y:S02]  /*1de30*/  @!P1 SYNCS.PHASECHK.TRANS64 P1, [R5+URZ+0x30840], R0 ;  /* 0x03084000050095a7 */ /* 0x000e64000802007f */
[----:B-1----:R-:W-:Y:S05]  /*1de40*/  @!P1 BRA `(.L_x_1414) ;  /* 0xfffffffc00f09947 */ /* 0x002fea000383ffff */
[----:B------:R-:W-:Y:S05]  /*1de50*/  BRA `(.L_x_1534) ;  /* 0xffffffc000987947 */ /* 0x000fea000383ffff */
.L_x_1416:
[----:B-1----:R1:W3:Y:S02]  /*1de60*/  SYNCS.PHASECHK.TRANS64.TRYWAIT P1, [R23+URZ+0x30840], R2 ;  /* 0x03084002170075a7 */ /* 0x0022e4000802017f */
[----:B---3--:R-:W-:Y:S05]  /*1de70*/  @!P1 NANOSLEEP.SYNCS 0x989680 ;  /* 0x009896800000995d */ /* 0x008fea0003900000 */
[----:B------:R-:W3:Y:S02]  /*1de80*/  @!P1 SYNCS.PHASECHK.TRANS64 P1, [R23+URZ+0x30840], R2 ;  /* 0x03084002170095a7 */ /* 0x000ee4000802007f */
[----:B---3--:R-:W-:Y:S05]  /*1de90*/  @!P1 BRA `(.L_x_1416) ;  /* 0xfffffffc00f09947 */ /* 0x008fea000383ffff */
[----:B------:R-:W-:Y:S05]  /*1dea0*/  BRA `(.L_x_1535) ;  /* 0xffffffc000a47947 */ /* 0x000fea000383ffff */
.L_x_1418:
[----:B---3--:R3:W4:Y:S02]  /*1deb0*/  SYNCS.PHASECHK.TRANS64.TRYWAIT P1, [R5+URZ+0x30860], R0 ;  /* 0x03086000050075a7 */ /* 0x008724000802017f */
[----:B----4-:R-:W-:Y:S05]  /*1dec0*/  @!P1 NANOSLEEP.SYNCS 0x989680 ;  /* 0x009896800000995d */ /* 0x010fea0003900000 */
[----:B------:R-:W4:Y:S02]  /*1ded0*/  @!P1 SYNCS.PHASECHK.TRANS64 P1, [R5+URZ+0x30860], R0 ;  /* 0x03086000050095a7 */ /* 0x000f24000802007f */
[----:B----4-:R-:W-:Y:S05]  /*1dee0*/  @!P1 BRA `(.L_x_1418) ;  /* 0xfffffffc00f09947 */ /* 0x010fea000383ffff */
[----:B------:R-:W-:Y:S05]  /*1def0*/  BRA `(.L_x_1536) ;  /* 0xffffffc000a07947 */ /* 0x000fea000383ffff */
.L_x_1537:
        /* <DEDUP_REMOVED lines=16> */
.L_x_3200:


//--------------------- .text._ZN7cutlass13device_kernelIN5flash11enable_sm90INS1_16FlashAttnFwdSm90INS1_25CollectiveMainloopFwdSm90ILi2EN4cute5tupleIJNS5_1CILi1EEES8_S8_EEENS6_IJNS7_ILi128EEENS7_ILi96EEENS7_ILi192EEEEEELi192ENS_10bfloat16_tEfNS_4arch4Sm90ELb0ELb1ELb1ELb1ELb1ELb1ELb0ELb1ELb1ELb1ELb1ELb0EEENS1_21CollectiveEpilogueFwdINS6_IJSA_SC_SB_EEES9_SE_SG_Li256ELb1ELb1ELb1ELb0EEENS1_36VarlenDynamicPersistentTileSchedulerILi128ELi96ELi256ELi128ELb1ELb1ELb1ELb1ELb0ELb1EEEEEEEEEvNT_6ParamsE --------------------------
	.section	.text._ZN7cutlass13device_kernelIN5flash11enable_sm90INS1_16FlashAttnFwdSm90INS1_25CollectiveMainloopFwdSm90ILi2EN4cute5tupleIJNS5_1CILi1EEES8_S8_EEENS6_IJNS7_ILi128EEENS7_ILi96EEENS7_ILi192EEEEEELi192ENS_10bfloat16_tEfNS_4arch4Sm90ELb0ELb1ELb1ELb1ELb1ELb1ELb0ELb1ELb1ELb1ELb1ELb0EEENS1_21CollectiveEpilogueFwdINS6_IJSA_SC_SB_EEES9_SE_SG_Li256ELb1ELb1ELb1ELb0EEENS1_36VarlenDynamicPersistentTileSchedulerILi128ELi96ELi256ELi128ELb1ELb1ELb1ELb1ELb0ELb1EEEEEEEEEvNT_6ParamsE,"ax",@progbits
	.align	128
.text._ZN7cutlass13device_kernelIN5flash11enable_sm90INS1_16FlashAttnFwdSm90INS1_25CollectiveMainloopFwdSm90ILi2EN4cute5tupleIJNS5_1CILi1EEES8_S8_EEENS6_IJNS7_ILi128EEENS7_ILi96EEENS7_ILi192EEEEEELi192ENS_10bfloat16_tEfNS_4arch4Sm90ELb0ELb1ELb1ELb1ELb1ELb1ELb0ELb1ELb1ELb1ELb1ELb0EEENS1_21CollectiveEpilogueFwdINS6_IJSA_SC_SB_EEES9_SE_SG_Li256ELb1ELb1ELb1ELb0EEENS1_36VarlenDynamicPersistentTileSchedulerILi128ELi96ELi256ELi128ELb1ELb1ELb1ELb1ELb0ELb1EEEEEEEEEvNT_6ParamsE:
        .type           _ZN7cutlass13device_kernelIN5flash11enable_sm90INS1_16FlashAttnFwdSm90INS1_25CollectiveMainloopFwdSm90ILi2EN4cute5tupleIJNS5_1CILi1EEES8_S8_EEENS6_IJNS7_ILi128EEENS7_ILi96EEENS7_ILi192EEEEEELi192ENS_10bfloat16_tEfNS_4arch4Sm90ELb0ELb1ELb1ELb1ELb1ELb1ELb0ELb1ELb1ELb1ELb1ELb0EEENS1_21CollectiveEpilogueFwdINS6_IJSA_SC_SB_EEES9_SE_SG_Li256ELb1ELb1ELb1ELb0EEENS1_36VarlenDynamicPersistentTileSchedulerILi128ELi96ELi256ELi128ELb1ELb1ELb1ELb1ELb0ELb1EEEEEEEEEvNT_6ParamsE,@function
        .size           _ZN7cutlass13device_kernelIN5flash11enable_sm90INS1_16FlashAttnFwdSm90INS1_25CollectiveMainloopFwdSm90ILi2EN4cute5tupleIJNS5_1CILi1EEES8_S8_EEENS6_IJNS7_ILi128EEENS7_ILi96EEENS7_ILi192EEEEEELi192ENS_10bfloat16_tEfNS_4arch4Sm90ELb0ELb1ELb1ELb1ELb1ELb1ELb0ELb1ELb1ELb1ELb1ELb0EEENS1_21CollectiveEpilogueFwdINS6_IJSA_SC_SB_EEES9_SE_SG_Li256ELb1ELb1ELb1ELb0EEENS1_36VarlenDynamicPersistentTileSchedulerILi128ELi96ELi256ELi128ELb1ELb1ELb1ELb1ELb0ELb1EEEEEEEEEvNT_6ParamsE,(.L_x_3201 - _ZN7cutlass13device_kernelIN5flash11enable_sm90INS1_16FlashAttnFwdSm90INS1_25CollectiveMainloopFwdSm90ILi2EN4cute5tupleIJNS5_1CILi1EEES8_S8_EEENS6_IJNS7_ILi128EEENS7_ILi96EEENS7_ILi192EEEEEELi192ENS_10bfloat16_tEfNS_4arch4Sm90ELb0ELb1ELb1ELb1ELb1ELb1ELb0ELb1ELb1ELb1ELb1ELb0EEENS1_21CollectiveEpilogueFwdINS6_IJSA_SC_SB_EEES9_SE_SG_Li256ELb1ELb1ELb1ELb0EEENS1_36VarlenDynamicPersistentTileSchedulerILi128ELi96ELi256ELi128ELb1ELb1ELb1ELb1ELb0ELb1EEEEEEEEEvNT_6ParamsE)
        .other          _ZN7cutlass13device_kernelIN5flash11enable_sm90INS1_16FlashAttnFwdSm90INS1_25CollectiveMainloopFwdSm90ILi2EN4cute5tupleIJNS5_1CILi1EEES8_S8_EEENS6_IJNS7_ILi128EEENS7_ILi96EEENS7_ILi192EEEEEELi192ENS_10bfloat16_tEfNS_4arch4Sm90ELb0ELb1ELb1ELb1ELb1ELb1ELb0ELb1ELb1ELb1ELb1ELb0EEENS1_21CollectiveEpilogueFwdINS6_IJSA_SC_SB_EEES9_SE_SG_Li256ELb1ELb1ELb1ELb0EEENS1_36VarlenDynamicPersistentTileSchedulerILi128ELi96ELi256ELi128ELb1ELb1ELb1ELb1ELb0ELb1EEEEEEEEEvNT_6ParamsE,@"STO_CUDA_ENTRY STV_DEFAULT"
_ZN7cutlass13device_kernelIN5flash11enable_sm90INS1_16FlashAttnFwdSm90INS1_25CollectiveMainloopFwdSm90ILi2EN4cute5tupleIJNS5_1CILi1EEES8_S8_EEENS6_IJNS7_ILi128EEENS7_ILi96EEENS7_ILi192EEEEEELi192ENS_10bfloat16_tEfNS_4arch4Sm90ELb0ELb1ELb1ELb1ELb1ELb1ELb0ELb1ELb1ELb1ELb1ELb0EEENS1_21CollectiveEpilogueFwdINS6_IJSA_SC_SB_EEES9_SE_SG_Li256ELb1ELb1ELb1ELb0EEENS1_36VarlenDynamicPersistentTileSchedulerILi128ELi96ELi256ELi128ELb1ELb1ELb1ELb1ELb0ELb1EEEEEEEEEvNT_6ParamsE:
[----:B------:R-:W0:Y:S02]  /*0000*/  LDC R1, c[0x0][0x28] ;  /* 0x00000a00ff017b82 */ /* 0x000e240000000800 */
[----:B0-----:R-:W-:-:S05]  /*0010*/  VIADD R1, R1, 0xfffffd10 ;  /* 0xfffffd1001017836 */ /* 0x001fca0000000000 */
[----:B------:R-:W-:Y:S01]  /*0020*/  R2UR UR5, R1 ;  /* 0x00000000010572ca */ /* 0x000fe200000e0000 */
[----:B------:R-:W0:Y:S01]  /*0030*/  S2R R3, SR_TID.X ;  /* 0x0000000000037919 */ /* 0x000e220000002100 */
[----:B------:R-:W-:Y:S01]  /*0040*/  ULDC UR4, c[0x0][0x20] ;  /* 0x0000080000047ab9 */ /* 0x000fe20000000800 */
[----:B------:R-:W-:Y:S01]  /*0050*/  ELECT P0, URZ, PT ;  /* 0x00000000003f782f */ /* 0x000fe20003800000 */
[----:B------:R-:W-:Y:S09]  /*0060*/  BSSY B0, `(.L_x_1538) ;  /* 0x0000015000007945 */ /* 0x000ff20003800000 */
[----:B------:R-:W-:-:S03]  /*0070*/  UIADD3 UR5, UP0, UR5, UR4, URZ ;  /* 0x0000000405057290 */ /* 0x000fc6000ff1e03f */
[----:B------:R-:W-:Y:S02]  /*0080*/  ULDC UR4, c[0x0][0x24] ;  /* 0x0000090000047ab9 */ /* 0x000fe40000000800 */
[----:B------:R-:W-:Y:S01]  /*0090*/  UIADD3.X UR4, URZ, UR4, URZ, UP0, !UPT ;  /* 0x000000043f047290 */ /* 0x000fe200087fe43f */
[----:B------:R-:W-:-:S05]  /*00a0*/  IMAD.U32 R4, RZ, RZ, UR5 ;  /* 0x00000005ff047e24 */ /* 0x000fca000f8e00ff */
[----:B------:R-:W-:Y:S01]  /*00b0*/  STL [R1+0x280], R4 ;  /* 0x0002800401007387 */ /* 0x000fe20000100800 */
[----:B0-----:R-:W-:-:S05]  /*00c0*/  SHF.R.U32.HI R0, RZ, 0x5, R3 ;  /* 0x00000005ff007819 */ /* 0x001fca0000011603 */
[----:B------:R-:W0:Y:S02]  /*00d0*/  SHFL.IDX PT, R2, R0, RZ, 0x1f ;  /* 0x00001fff00027589 */ /* 0x000e2400000e0000 */
[----:B0-----:R-:W-:Y:S02]  /*00e0*/  ISETP.EQ.AND P0, PT, R2, RZ, P0 ;  /* 0x000000ff0200720c */ /* 0x001fe40000702270 */
[----:B------:R-:W-:Y:S01]  /*00f0*/  SHF.R.U32.HI R2, RZ, 0x7, R3 ;  /* 0x00000007ff027819 */ /* 0x000fe20000011603 */
[----:B------:R-:W-:-:S05]  /*0100*/  IMAD.U32 R3, RZ, RZ, UR4 ;  /* 0x00000004ff037e24 */ /* 0x000fca000f8e00ff */
[----:B------:R0:W-:Y:S05]  /*0110*/  STL [R1+0x288], R3 ;  /* 0x0002880301007387 */ /* 0x0001ea0000100800 */
        /* <DEDUP_REMOVED lines=8> */
[----:B-1----:R-:W-:Y:S01]  /*01a0*/  NOP ;  /* 0x0000000000007918 */ /* 0x002fe20000000000 */
.L_x_1539:
[----:B------:R-:W-:Y:S05]  /*01b0*/  BSYNC B0 ;  /* 0x0000000000007941 */ /* 0x000fea0003800000 */
.L_x_1538:
[----:B------:R-:W-:Y:S01]  /*01c0*/  VOTEU.ANY UP0, P0 ;  /* 0x00000000003f7886 */ /* 0x000fe20000000100 */
[----:B------:R-:W1:Y:S01]  /*01d0*/  SHFL.IDX PT, R2, R2, RZ, 0x1f ;  /* 0x00001fff02027589 */ /* 0x000e6200000e0000 */
[----:B------:R-:W-:Y:S01]  /*01e0*/  UMOV UR4, 0x80 ;  /* 0x0000008000047882 */ /* 0x000fe20000000000 */
[----:B------:R-:W-:Y:S01]  /*01f0*/  UMOV UR7, 0x100 ;  /* 0x0000010000077882 */ /* 0x000fe20000000000 */
[----:B------:R-:W-:Y:S01]  /*0200*/  VOTEU.ANY UP1, P0 ;  /* 0x00000000003f7886 */ /* 0x000fe20000020100 */
[----:B------:R-:W2:Y:S01]  /*0210*/  @UP0 S2UR UR8, SR_CgaCtaId ;  /* 0x00000000000809c3 */ /* 0x000ea20000008800 */
[----:B0-----:R-:W0:Y:S01]  /*0220*/  SHFL.IDX PT, R3, R0, RZ, 0x1f ;  /* 0x00001fff00037589 */ /* 0x001e2200000e0000 */
[----:B------:R-:W-:Y:S01]  /*0230*/  @UP0 UMOV UR6, 0x400 ;  /* 0x0000040000060882 */ /* 0x000fe20000000000 */
[----:B------:R-:W-:-:S04]  /*0240*/  @UP0 UIADD3 UR4, -UR4, 0x100000, URZ ;  /* 0x0010000004040890 */ /* 0x000fc8000fffe13f */
[----:B------:R-:W-:Y:S02]  /*0250*/  @UP0 USHF.L.U32 UR5, UR4, 0xb, URZ ;  /* 0x0000000b04050899 */ /* 0x000fe4000800063f */
[----:B------:R-:W-:Y:S01]  /*0260*/  @UP0 USHF.L.U32 UR4, UR4, 0x1, URZ ;  /* 0x0000000104040899 */ /* 0x000fe2000800063f */
[----:B------:R-:W-:Y:S01]  /*0270*/  VOTEU.ANY UP2, P0 ;  /* 0x00000000003f7886 */ /* 0x000fe20000040100 */
[----:B-1----:R-:W-:Y:S01]  /*0280*/  R2UR UR9, R2 ;  /* 0x00000000020972ca */ /* 0x002fe200000e0000 */
[----:B--2---:R-:W-:Y:S01]  /*0290*/  @UP0 ULEA UR8, UR8, UR6, 0x18 ;  /* 0x0000000608080291 */ /* 0x004fe2000f8ec03f */
[----:B0-----:R-:W-:Y:S01]  /*02a0*/  ISETP.NE.AND P1, PT, R3, RZ, PT ;  /* 0x000000ff0300720c */ /* 0x001fe20003f25270 */
[----:B------:R-:W-:-:S04]  /*02b0*/  @UP0 UIADD3 UR6, -UR7, 0x100000, URZ ;  /* 0x0010000007060890 */ /* 0x000fc8000fffe13f */
[----:B------:R-:W-:Y:S02]  /*02c0*/  @UP0 USHF.L.U32 UR7, UR6, 0xb, URZ ;  /* 0x0000000b06070899 */ /* 0x000fe4000800063f */
[----:B------:R-:W-:-:S04]  /*02d0*/  @UP0 USHF.L.U32 UR6, UR6, 0x1, URZ ;  /* 0x0000000106060899 */ /* 0x000fc8000800063f */
[----:B------:R-:W-:Y:S01]  /*02e0*/  UISETP.NE.AND UP0, UPT, UR9, URZ, UPT ;  /* 0x0000003f0900728c */ /* 0x000fe2000bf05270 */
[----:B------:R-:W0:Y:S02]  /*02f0*/  FENCE.VIEW.ASYNC.S ;  /* 0x00000000000073c6 */ /* 0x000e240000000000 */
[----:B0-----:R0:W1:Y:S05]  /*0300*/  @UP1 SYNCS.EXCH.64 URZ, [UR8+0x30800], UR4 ;  /* 0x03080004083f15b2 */ /* 0x00106a0008000100 */
[----:B------:R0:W2:Y:S01]  /*0310*/  @UP2 SYNCS.EXCH.64 URZ, [UR8+0x30820], UR6 ;  /* 0x03082006083f25b2 */ /* 0x0000a20008000100 */
        /* <DEDUP_REMOVED lines=14> */
[----:B0-----:R3:W4:Y:S08]  /*0400*/  SYNCS.EXCH.64 URZ, [UR8+0x30830], UR4 ;  /* 0x03083004083f75b2 */ /* 0x0017300008000100 */
[----:B------:R3:W0:Y:S01]  /*0410*/  SYNCS.EXCH.64 URZ, [UR8+0x30840], UR6 ;  /* 0x03084006083f75b2 */ /* 0x0006220008000100 */
[----:B------:R3:W0:Y:S01]  /*0420*/  SYNCS.EXCH.64 URZ, [UR8+0x30838], UR4 ;  /* 0x03083804083f75b2 */ /* 0x0006220008000100 */
[----:B------:R3:W0:Y:S02]  /*0430*/  SYNCS.EXCH.64 URZ, [UR8+0x30848], UR6 ;  /* 0x03084806083f75b2 */ /* 0x0006240008000100 */
[----:B---3--:R-:W-:Y:S01]  /*0440*/  NOP ;  /* 0x0000000000007918 */ /* 0x008fe20000000000 */
.L_x_1540:
[----:B------:R-:W3:Y:S01]  /*0450*/  SHFL.IDX PT, R2, R0, RZ, 0x1f ;  /* 0x00001fff00027589 */ /* 0x000ee200000e0000 */
[----:B------:R-:W-:Y:S01]  /*0460*/  NOP ;  /* 0x0000000000007918 */ /* 0x000fe20000000000 */
[----:B---3--:R-:W-:-:S13]  /*0470*/  ISETP.NE.AND P0, PT, R2, RZ, PT ;  /* 0x000000ff0200720c */ /* 0x008fda0003f05270 */
        /* <DEDUP_REMOVED lines=17> */
[----:B------:R3:W0:Y:S02]  /*0590*/  SYNCS.EXCH.64 URZ, [UR8+0x30868], UR6 ;  /* 0x03086806083f75b2 */ /* 0x0006240008000100 */
[----:B---3--:R-:W-:Y:S01]  /*05a0*/  NOP ;  /* 0x0000000000007918 */ /* 0x008fe20000000000 */
.L_x_1541:
[----:B------:R-:W3:Y:S01]  /*05b0*/  SHFL.IDX PT, R2, R0, RZ, 0x1f ;  /* 0x00001fff00027589 */ /* 0x000ee200000e0000 */
[----:B------:R-:W-:Y:S01]  /*05c0*/  NOP ;  /* 0x0000000000007918 */ /* 0x000fe20000000000 */
[----:B---3--:R-:W-:-:S13]  /*05d0*/  ISETP.NE.AND P0, PT, R2, RZ, PT ;  /* 0x000000ff0200720c */ /* 0x008fda0003f05270 */
        /* <DEDUP_REMOVED lines=13> */
[----:B------:R3:W0:Y:S02]  /*06b0*/  SYNCS.EXCH.64 URZ, [UR6+0x30888], UR4 ;  /* 0x03088804063f75b2 */ /* 0x0006240008000100 */
[----:B---3--:R-:W-:Y:S01]  /*06c0*/  NOP ;  /* 0x0000000000007918 */ /* 0x008fe20000000000 */
.L_x_1542:
        /* <DEDUP_REMOVED lines=22> */
.L_x_1543:
        /* <DEDUP_REMOVED lines=22> */
.L_x_1544:
[----:B0-----:R-:W-:Y:S01]  /*0990*/  UMOV UR4, 0x1 ;  /* 0x0000000100047882 */ /* 0x001fe20000000000 */
[----:B------:R-:W-:Y:S01]  /*09a0*/  PLOP3.LUT P0, PT, PT, PT, UP0, 0x80, 0x0 ;  /* 0x000000000000781c */ /* 0x000fe20003f0f008 */
[----:B------:R-:W-:Y:S01]  /*09b0*/  USEL UR4, UR4, 0x2, !UP0 ;  /* 0x0000000204047887 */ /* 0x000fe2000c000000 */
[----:B------:R-:W-:Y:S01]  /*09c0*/  NOP ;  /* 0x0000000000007918 */ /* 0x000fe20000000000 */
[----:B------:R-:W-:-:S04]  /*09d0*/  ULDC.64 UR36, c[0x0][0x208] ;  /* 0x0000820000247ab9 */ /* 0x000fc80000000a00 */
[----:B------:R-:W-:-:S05]  /*09e0*/  IMAD.U32 R2, RZ, RZ, UR4 ;  /* 0x00000004ff027e24 */ /* 0x000fca000f8e00ff */
[----:B------:R0:W-:Y:S01]  /*09f0*/  STL [R1+0x294], R2 ;  /* 0x0002940201007387 */ /* 0x0001e20000100800 */
[----:B-12-4-:R-:W-:Y:S06]  /*0a00*/  BAR.SYNC.DEFER_BLOCKING 0x0 ;  /* 0x0000000000007b1d */ /* 0x016fec0000010000 */
[----:B------:R-:W-:Y:S05]  /*0a10*/  @!P0 BRA `(.L_x_1545) ;  /* 0x000001dc000c8947 */ /* 0x000fea0003800000 */
.L_x_1546:
[----:B------:R-:W-:-:S08]  /*0a20*/  NOP ;  /* 0x0000000000007918 */ /* 0x000fd00000000000 */
[----:B------:R-:W1:Y:S02]  /*0a30*/  USETMAXREG.TRY_ALLOC.CTAPOOL UP0, 0xe8 ;  /* 0x000000e8000079c8 */ /* 0x000e640008000600 */
[----:B-1----:R-:W-:-:S13]  /*0a40*/  PLOP3.LUT P0, PT, PT, PT, UP0, 0x80, 0x0 ;  /* 0x000000000000781c */ /* 0x002fda0003f0f008 */
[----:B------:R-:W-:Y:S05]  /*0a50*/  @!P0 BRA `(.L_x_1546) ;  /* 0xfffffffc00f08947 */ /* 0x000fea000383ffff */
[----:B------:R-:W1:Y:S08]  /*0a60*/  S2UR UR4, SR_CgaCtaId ;  /* 0x00000000000479c3 */ /* 0x000e700000008800 */
[----:B------:R-:W-:Y:S06]  /*0a70*/  BAR.ARV 0x8, 0x180 ;  /* 0x0206000000007b1d */ /* 0x000fec0000002000 */
[----:B------:R-:W-:-:S02]  /*0a80*/  UMOV UR39, 0x400 ;  /* 0x0000040000277882 */ /* 0x000fc40000000000 */
[----:B------:R-:W-:Y:S06]  /*0a90*/  BAR.SYNC.DEFER_BLOCKING 0x5, 0x180 ;  /* 0x0146000000007b1d */ /* 0x000fec0000010000 */
[----:B------:R-:W-:Y:S04]  /*0aa0*/  STL.64 [R1+0x270], RZ ;  /* 0x000270ff01007387 */ /* 0x000fe80000100a00 */
[----:B------:R-:W-:Y:S01]  /*0ab0*/  STL [R1+0x278], RZ ;  /* 0x000278ff01007387 */ /* 0x000fe20000100800 */
[----:B-1----:R-:W-:-:S02]  /*0ac0*/  ULEA UR39, UR4, UR39, 0x18 ;  /* 0x0000002704277291 */ /* 0x002fc4000f8ec03f */
[----:B------:R-:W-:Y:S01]  /*0ad0*/  IMAD.U32 R19, RZ, RZ, UR4 ;  /* 0x00000004ff137e24 */ /* 0x000fe2000f8e00ff */
[----:B------:R-:W-:-:S06]  /*0ae0*/  ULDC UR4, c[0x0][0xc3c] ;  /* 0x00030f0000047ab9 */ /* 0x000fcc0000000800 */
[----:B------:R-:W1:Y:S01]  /*0af0*/  LDS.128 R12, [UR39+0x308d0] ;  /* 0x0308d027ff0c7984 */ /* 0x000e620008000c00 */
[----:B------:R-:W-:Y:S06]  /*0b00*/  BAR.ARV 0x4, 0x180 ;  /* 0x0106000000007b1d */ /* 0x000fec0000002000 */
[----:B-1----:R-:W-:-:S13]  /*0b10*/  ISETP.GE.AND P0, PT, R15, UR4, PT ;  /* 0x000000040f007c0c */ /* 0x002fda000bf06270 */
[----:B------:R-:W-:Y:S05]  /*0b20*/  @P0 EXIT ;  /* 0x000000000000094d */ /* 0x000fea0003800000 */
[----:B------:R-:W1:Y:S01]  /*0b30*/  S2R R0, SR_TID.X ;  /* 0x0000000000007919 */ /* 0x000e620000002100 */
[----:B------:R-:W-:Y:S01]  /*0b40*/  R2UR UR4, R13 ;  /* 0x000000000d0472ca */ /* 0x000fe200000e0000 */
[----:B------:R-:W-:Y:S01]  /*0b50*/  UIADD3 UR5, UR39, 0x12400, URZ ;  /* 0x0001240027057890 */ /* 0x000fe2000fffe03f */
[----:B------:R-:W-:Y:S01]  /*0b60*/  R2UR UR40, R15 ;  /* 0x000000000f2872ca */ /* 0x000fe200000e0000 */
[----:B------:R-:W-:Y:S01]  /*0b70*/  UMOV UR6, URZ ;  /* 0x0000003f00067c82 */ /* 0x000fe20008000000 */
[----:B------:R-:W-:Y:S01]  /*0b80*/  UMOV UR61, URZ ;  /* 0x0000003f003d7c82 */ /* 0x000fe20008000000 */
[----:B------:R-:W-:Y:S01]  /*0b90*/  IMAD.U32 R228, RZ, RZ, UR6 ;  /* 0x00000006ffe47e24 */ /* 0x000fe2000f8e00ff */
[----:B------:R-:W-:Y:S01]  /*0ba0*/  UMOV UR38, URZ ;  /* 0x0000003f00267c82 */ /* 0x000fe20008000000 */
[----:B------:R-:W-:Y:S02]  /*0bb0*/  IMAD.U32 R206, RZ, RZ, UR5 ;  /* 0x00000005ffce7e24 */ /* 0x000fe4000f8e00ff */
[----:B-1----:R-:W-:-:S05]  /*0bc0*/  VIADD R196, R0, 0xffffff80 ;  /* 0xffffff8000c47836 */ /* 0x002fca0000000000 */
[----:B------:R-:W-:-:S04]  /*0bd0*/  SHF.R.S32.HI R3, RZ, 0x1f, R196 ;  /* 0x0000001fff037819 */ /* 0x000fc800000114c4 */
[CC--:B------:R-:W-:Y:S02]  /*0be0*/  LEA.HI R0, R3.reuse, R196.reuse, RZ, 0x7 ;  /* 0x000000c403007211 */ /* 0x0c0fe400078f38ff */
[----:B------:R-:W-:Y:S02]  /*0bf0*/  LEA.HI R204, R3, R196, RZ, 0x5 ;  /* 0x000000c403cc7211 */ /* 0x000fe400078f28ff */
[----:B------:R-:W-:Y:S02]  /*0c00*/  LOP3.LUT R5, R0, 0xffffff80, RZ, 0xc0, !PT ;  /* 0xffffff8000057812 */ /* 0x000fe400078ec0ff */
[----:B------:R-:W-:Y:S02]  /*0c10*/  SHF.R.S32.HI R10, RZ, 0x7, R0 ;  /* 0x00000007ff0a7819 */ /* 0x000fe40000011400 */
[----:B------:R-:W-:Y:S01]  /*0c20*/  SHF.R.S32.HI R204, RZ, 0x5, R204 ;  /* 0x00000005ffcc7819 */ /* 0x000fe200000114cc */
[----:B------:R-:W-:Y:S01]  /*0c30*/  IMAD.IADD R11, R196, 0x1, -R5 ;  /* 0x00000001c40b7824 */ /* 0x000fe200078e0a05 */
[----:B------:R-:W-:Y:S01]  /*0c40*/  LEA.HI R0, R0, R10, RZ, 0x1 ;  /* 0x0000000a00007211 */ /* 0x000fe200078f08ff */
[----:B------:R1:W-:Y:S03]  /*0c50*/  STL [R1+0x2e4], R10 ;  /* 0x0002e40a01007387 */ /* 0x0003e60000100800 */
[----:B------:R-:W-:Y:S01]  /*0c60*/  SHF.R.S32.HI R4, RZ, 0x1f, R11 ;  /* 0x0000001fff047819 */ /* 0x000fe2000001140b */
[----:B------:R-:W-:Y:S01]  /*0c70*/  STL [R1+0x2e0], R11 ;  /* 0x0002e00b01007387 */ /* 0x000fe20000100800 */
[----:B------:R-:W-:-:S02]  /*0c80*/  LOP3.LUT R0, R0, 0x3fffffe, RZ, 0xc0, !PT ;  /* 0x03fffffe00007812 */ /* 0x000fc400078ec0ff */
[CC--:B------:R-:W-:Y:S02]  /*0c90*/  LEA.HI R6, R4.reuse, R11.reuse, RZ, 0x2 ;  /* 0x0000000b04067211 */ /* 0x0c0fe400078f10ff */
[----:B------:R-:W-:Y:S01]  /*0ca0*/  LEA.HI R4, R4, R11, RZ, 0x5 ;  /* 0x0000000b04047211 */ /* 0x000fe200078f28ff */
[----:B------:R-:W-:Y:S01]  /*0cb0*/  IMAD.IADD R0, R10, 0x1, -R0 ;  /* 0x000000010a007824 */ /* 0x000fe200078e0a00 */
[----:B------:R-:W-:Y:S01]  /*0cc0*/  SHF.R.S32.HI R5, RZ, 0x2, R6 ;  /* 0x00000002ff057819 */ /* 0x000fe20000011406 */
[----:B-1----:R-:W-:Y:S01]  /*0cd0*/  IMAD.MOV.U32 R10, RZ, RZ, R14 ;  /* 0x000000ffff0a7224 */ /* 0x002fe200078e000e */
[----:B0-----:R-:W-:Y:S02]  /*0ce0*/  SHF.R.S32.HI R2, RZ, 0x1f, R6 ;  /* 0x0000001fff027819 */ /* 0x001fe40000011406 */
[----:B------:R-:W-:Y:S02]  /*0cf0*/  SHF.R.S32.HI R4, RZ, 0x5, R4 ;  /* 0x00000005ff047819 */ /* 0x000fe40000011404 */
[----:B------:R-:W-:-:S02]  /*0d00*/  LEA.HI R7, R2, R5, RZ, 0x3 ;  /* 0x0000000502077211 */ /* 0x000fc400078f18ff */
[----:B------:R-:W-:Y:S02]  /*0d10*/  LEA.HI R2, R3, R196, RZ, 0x4 ;  /* 0x000000c403027211 */ /* 0x000fe400078f20ff */
[----:B------:R-:W-:Y:S02]  /*0d20*/  LOP3.LUT R8, R7, 0xfffffff8, RZ, 0xc0, !PT ;  /* 0xfffffff807087812 */ /* 0x000fe400078ec0ff */
[----:B------:R-:W-:Y:S02]  /*0d30*/  SHF.R.S32.HI R7, RZ, 0x4, R2 ;  /* 0x00000004ff077819 */ /* 0x000fe40000011402 */
[----:B------:R-:W-:Y:S01]  /*0d40*/  LOP3.LUT R6, R6, 0x7ffffffc, RZ, 0xc0, !PT ;  /* 0x7ffffffc06067812 */ /* 0x000fe200078ec0ff */
[----:B------:R-:W-:Y:S01]  /*0d50*/  IMAD.IADD R9, R5, 0x1, -R8 ;  /* 0x0000000105097824 */ /* 0x000fe200078e0a08 */
[C---:B------:R-:W-:Y:S02]  /*0d60*/  LOP3.LUT R5, R2.reuse, 0x3fffff0, RZ, 0xc0, !PT ;  /* 0x03fffff002057812 */ /* 0x040fe400078ec0ff */
[----:B------:R-:W-:Y:S01]  /*0d70*/  LEA.HI R2, R2, R7, RZ, 0x1 ;  /* 0x0000000702027211 */ /* 0x000fe200078f08ff */
[----:B------:R-:W-:-:S02]  /*0d80*/  IMAD R9, R4, 0x10, R9 ;  /* 0x0000001004097824 */ /* 0x000fc400078e0209 */
[----:B------:R-:W-:Y:S01]  /*0d90*/  IMAD.IADD R5, R196, 0x1, -R5 ;  /* 0x00000001c4057824 */ /* 0x000fe200078e0a05 */
[----:B------:R-:W-:Y:S01]  /*0da0*/  LOP3.LUT R2, R2, 0x1ffffffe, RZ, 0xc0, !PT ;  /* 0x1ffffffe02027812 */ /* 0x000fe200078ec0ff */
[----:B------:R-:W-:Y:S01]  /*0db0*/  IMAD R4, R0, 0x40, R9 ;  /* 0x0000004000047824 */ /* 0x000fe200078e0209 */
[CC--:B------:R-:W-:Y:S01]  /*0dc0*/  LEA.HI R0, R3.reuse, R196.reuse, RZ, 0x2 ;  /* 0x000000c403007211 */ /* 0x0c0fe200078f10ff */
[----:B------:R-:W-:Y:S01]  /*0dd0*/  IMAD R5, R204, 0x10, R5 ;  /* 0x00000010cc057824 */ /* 0x000fe200078e0205 */
[----:B------:R-:W-:Y:S01]  /*0de0*/  LEA.HI R3, R3, R196, RZ, 0x3 ;  /* 0x000000c403037211 */ /* 0x000fe200078f18ff */
[----:B------:R-:W-:Y:S01]  /*0df0*/  IMAD.IADD R2, R7, 0x1, -R2 ;  /* 0x0000000107027824 */ /* 0x000fe200078e0a02 */
[----:B------:R-:W-:Y:S01]  /*0e00*/  LOP3.LUT R201, R0, 0xfffffffc, RZ, 0xc0, !PT ;  /* 0xfffffffc00c97812 */ /* 0x000fe200078ec0ff */
[----:B------:R-:W-:Y:S01]  /*0e10*/  IMAD.IADD R6, R11, 0x1, -R6 ;  /* 0x000000010b067824 */ /* 0x000fe200078e0a06 */
[----:B------:R-:W-:Y:S01]  /*0e20*/  SHF.R.S32.HI R195, RZ, 0x2, R0 ;  /* 0x00000002ffc37819 */ /* 0x000fe20000011400 */
[----:B------:R-:W-:Y:S01]  /*0e30*/  IMAD R5, R5, 0x8, R2 ;  /* 0x0000000805057824 */ /* 0x000fe200078e0202 */
[----:B------:R-:W-:Y:S01]  /*0e40*/  SHF.R.S32.HI R0, RZ, 0x1f, R0 ;  /* 0x0000001fff007819 */ /* 0x000fe20000011400 */
[----:B------:R-:W-:Y:S01]  /*0e50*/  IMAD.SHL.U32 R22, R6, 0x2, RZ ;  /* 0x0000000206167824 */ /* 0x000fe200078e00ff */
[----:B------:R-:W-:Y:S01]  /*0e60*/  SHF.R.S32.HI R227, RZ, 0x3, R3 ;  /* 0x00000003ffe37819 */ /* 0x000fe20000011403 */
[----:B------:R-:W-:Y:S01]  /*0e70*/  STL [R1+0x2e8], R4 ;  /* 0x0002e80401007387 */ /* 0x000fe20000100800 */
[----:B------:R-:W-:Y:S01]  /*0e80*/  LEA.HI R0, R0, R195, RZ, 0x3 ;  /* 0x000000c300007211 */ /* 0x000fe200078f18ff */
[C---:B------:R-:W-:Y:S01]  /*0e90*/  VIADD R223, R22.reuse, 0x8 ;  /* 0x0000000816df7836 */ /* 0x040fe20000000000 */
[----:B------:R-:W-:Y:S01]  /*0ea0*/  LOP3.LUT R3, R3, 0xfffffff8, RZ, 0xc0, !PT ;  /* 0xfffffff803037812 */ /* 0x000fe200078ec0ff */
[----:B------:R-:W-:Y:S01]  /*0eb0*/  VIADD R222, R22, 0x10 ;  /* 0x0000001016de7836 */ /* 0x000fe20000000000 */
[----:B------:R-:W-:Y:S01]  /*0ec0*/  LOP3.LUT R0, R0, 0xfffffff8, RZ, 0xc0, !PT ;  /* 0xfffffff800007812 */ /* 0x000fe200078ec0ff */
[----:B------:R-:W-:-:S02]  /*0ed0*/  VIADD R221, R22, 0x18 ;  /* 0x0000001816dd7836 */ /* 0x000fc40000000000 */
[----:B------:R-:W-:Y:S02]  /*0ee0*/  IMAD.IADD R3, R196, 0x1, -R3 ;  /* 0x00000001c4037824 */ /* 0x000fe400078e0a03 */
[----:B------:R-:W-:Y:S02]  /*0ef0*/  IMAD.IADD R229, R195, 0x1, -R0 ;  /* 0x00000001c3e57824 */ /* 0x000fe400078e0a00 */
[----:B------:R-:W-:Y:S01]  /*0f00*/  IMAD.SHL.U32 R0, R5, 0x8, RZ ;  /* 0x0000000805007824 */ /* 0x000fe200078e00ff */
[----:B------:R0:W-:Y:S01]  /*0f10*/  STL [R1+0x284], R3 ;  /* 0x0002840301007387 */ /* 0x0001e20000100800 */
[C---:B------:R-:W-:Y:S01]  /*0f20*/  VIADD R220, R22.reuse, 0x20 ;  /* 0x0000002016dc7836 */ /* 0x040fe20000000000 */
[----:B------:R-:W-:Y:S01]  /*0f30*/  SHF.R.S32.HI R5, RZ, 0x1f, R221 ;  /* 0x0000001fff057819 */ /* 0x000fe200000114dd */
[C---:B------:R-:W-:Y:S01]  /*0f40*/  VIADD R219, R22.reuse, 0x28 ;  /* 0x0000002816db7836 */ /* 0x040fe20000000000 */
[----:B------:R1:W-:Y:S01]  /*0f50*/  STL [R1+0x2ec], R0 ;  /* 0x0002ec0001007387 */ /* 0x0003e20000100800 */
[----:B------:R-:W-:-:S02]  /*0f60*/  VIADD R218, R22, 0x30 ;  /* 0x0000003016da7836 */ /* 0x000fc40000000000 */
[C---:B------:R-:W-:Y:S01]  /*0f70*/  VIADD R217, R22.reuse, 0x38 ;  /* 0x0000003816d97836 */ /* 0x040fe20000000000 */
[----:B------:R2:W-:Y:S01]  /*0f80*/  STL [R1+0x2d4], R5 ;  /* 0x0002d40501007387 */ /* 0x0005e20000100800 */
[C---:B------:R-:W-:Y:S01]  /*0f90*/  VIADD R216, R22.reuse, 0x40 ;  /* 0x0000004016d87836 */ /* 0x040fe20000000000 */
[----:B0-----:R-:W-:Y:S01]  /*0fa0*/  SHF.R.S32.HI R3, RZ, 0x1f, R223 ;  /* 0x0000001fff037819 */ /* 0x001fe200000114df */
[C---:B------:R-:W-:Y:S02]  /*0fb0*/  VIADD R215, R22.reuse, 0x48 ;  /* 0x0000004816d77836 */ /* 0x040fe40000000000 */
[C---:B------:R-:W-:Y:S01]  /*0fc0*/  VIADD R214, R22.reuse, 0x50 ;  /* 0x0000005016d67836 */ /* 0x040fe20000000000 */
[----:B-1----:R-:W-:Y:S01]  /*0fd0*/  SHF.R.S32.HI R0, RZ, 0x1f, R222 ;  /* 0x0000001fff007819 */ /* 0x002fe200000114de */
[----:B------:R0:W-:Y:S01]  /*0fe0*/  STL [R1+0x2dc], R3 ;  /* 0x0002dc0301007387 */ /* 0x0001e20000100800 */
[----:B------:R-:W-:Y:S01]  /*0ff0*/  VIADD R213, R22, 0x58 ;  /* 0x0000005816d57836 */ /* 0x000fe20000000000 */
[----:B--2---:R-:W-:-:S02]  /*1000*/  SHF.R.S32.HI R5, RZ, 0x1f, R218 ;  /* 0x0000001fff057819 */ /* 0x004fc400000114da */
[----:B------:R1:W-:Y:S01]  /*1010*/  STL [R1+0x2d8], R0 ;  /* 0x0002d80001007387 */ /* 0x0003e20000100800 */
[C---:B------:R-:W-:Y:S02]  /*1020*/  VIADD R212, R22.reuse, 0x60 ;  /* 0x0000006016d47836 */ /* 0x040fe40000000000 */
        /* <DEDUP_REMOVED lines=14> */
[----:B------:R-:W-:Y:S01]  /*1110*/  VIADD R224, R22, 0xa0 ;  /* 0x000000a016e07836 */ /* 0x000fe20000000000 */
[----:B0-----:R-:W-:Y:S01]  /*1120*/  SHF.R.S32.HI R3, RZ, 0x1f, R217 ;  /* 0x0000001fff037819 */ /* 0x001fe200000114d9 */
[----:B------:R-:W-:Y:S02]  /*1130*/  IMAD.IADD R201, R196, 0x1, -R201 ;  /* 0x00000001c4c97824 */ /* 0x000fe400078e0ac9 */
[----:B------:R-:W-:Y:S01]  /*1140*/  VIADD R203, R22, 0xa8 ;  /* 0x000000a816cb7836 */ /* 0x000fe20000000000 */
[----:B-1----:R-:W-:Y:S01]  /*1150*/  SHF.R.S32.HI R0, RZ, 0x1f, R216 ;  /* 0x0000001fff007819 */ /* 0x002fe200000114d8 */
[----:B------:R0:W-:Y:S01]  /*1160*/  STL [R1+0x2c4], R3 ;  /* 0x0002c40301007387 */ /* 0x0001e20000100800 */
[----:B------:R-:W-:-:S02]  /*1170*/  LEA.HI R2, R201, R201, RZ, 0x1 ;  /* 0x000000c9c9027211 */ /* 0x000fc400078f08ff */
[----:B--2---:R-:W-:Y:S01]  /*1180*/  SHF.R.S32.HI R5, RZ, 0x1f, R212 ;  /* 0x0000001fff057819 */ /* 0x004fe200000114d4 */
[----:B------:R1:W-:Y:S01]  /*1190*/  STL [R1+0x2c0], R0 ;  /* 0x0002c00001007387 */ /* 0x0003e20000100800 */
[----:B------:R-:W-:-:S03]  /*11a0*/  LOP3.LUT R2, R2, 0x1ffffffe, RZ, 0xc0, !PT ;  /* 0x1ffffffe02027812 */ /* 0x000fc600078ec0ff */
[----:B------:R2:W-:Y:S01]  /*11b0*/  STL [R1+0x2b0], R5 ;  /* 0x0002b00501007387 */ /* 0x0005e20000100800 */
[----:B0-----:R-:W-:Y:S01]  /*11c0*/  SHF.R.S32.HI R3, RZ, 0x1f, R214 ;  /* 0x0000001fff037819 */ /* 0x001fe200000114d6 */
[----:B------:R-:W-:Y:S01]  /*11d0*/  IMAD.IADD R2, R201, 0x1, -R2 ;  /* 0x00000001c9027824 */ /* 0x000fe200078e0a02 */
[----:B-1----:R-:W-:-:S03]  /*11e0*/  SHF.R.S32.HI R0, RZ, 0x1f, R213 ;  /* 0x0000001fff007819 */ /* 0x002fc600000114d5 */
[----:B------:R0:W-:Y:S01]  /*11f0*/  STL [R1+0x2b8], R3 ;  /* 0x0002b80301007387 */ /* 0x0001e20000100800 */
[----:B------:R-:W-:Y:S01]  /*1200*/  IMAD R192, R2, 0x8, R4 ;  /* 0x0000000802c07824 */ /* 0x000fe200078e0204 */
[----:B--2---:R-:W-:Y:S02]  /*1210*/  SHF.R.S32.HI R5, RZ, 0x1f, R209 ;  /* 0x0000001fff057819 */ /* 0x004fe400000114d1 */
[----:B------:R1:W-:Y:S04]  /*1220*/  STL [R1+0x2b4], R0 ;  /* 0x0002b40001007387 */ /* 0x0003e80000100800 */
[----:B------:R2:W-:Y:S01]  /*1230*/  STL [R1+0x2a4], R5 ;  /* 0x0002a40501007387 */ /* 0x0005e20000100800 */
[----:B0-----:R-:W-:Y:S02]  /*1240*/  SHF.R.S32.HI R3, RZ, 0x1f, R211 ;  /* 0x0000001fff037819 */ /* 0x001fe400000114d3 */
[----:B-1----:R-:W-:-:S03]  /*1250*/  SHF.R.S32.HI R0, RZ, 0x1f, R210 ;  /* 0x0000001fff007819 */ /* 0x002fc600000114d2 */
[----:B------:R0:W-:Y:S01]  /*1260*/  STL [R1+0x2ac], R3 ;  /* 0x0002ac0301007387 */ /* 0x0001e20000100800 */
[----:B--2---:R-:W-:-:S03]  /*1270*/  SHF.R.S32.HI R5, RZ, 0x1f, R226 ;  /* 0x0000001fff057819 */ /* 0x004fc600000114e2 */
[----:B------:R1:W-:Y:S04]  /*1280*/  STL [R1+0x2a8], R0 ;  /* 0x0002a80001007387 */ /* 0x0003e80000100800 */
[----:B------:R-:W-:Y:S01]  /*1290*/  STL [R1+0x298], R5 ;  /* 0x0002980501007387 */ /* 0x000fe20000100800 */
[----:B0-----:R-:W-:Y:S02]  /*12a0*/  SHF.R.S32.HI R3, RZ, 0x1f, R208 ;  /* 0x0000001fff037819 */ /* 0x001fe400000114d0 */
[----:B-1----:R-:W-:-:S03]  /*12b0*/  SHF.R.S32.HI R0, RZ, 0x1f, R207 ;  /* 0x0000001fff007819 */ /* 0x002fc600000114cf */
[----:B------:R0:W-:Y:S04]  /*12c0*/  STL [R1+0x2a0], R3 ;  /* 0x0002a00301007387 */ /* 0x0001e80000100800 */
[----:B------:R1:W-:Y:S01]  /*12d0*/  STL [R1+0x29c], R0 ;  /* 0x00029c0001007387 */ /* 0x0003e20000100800 */
[----:B0-----:R-:W-:Y:S02]  /*12e0*/  SHF.R.S32.HI R3, RZ, 0x1f, R225 ;  /* 0x0000001fff037819 */ /* 0x001fe400000114e1 */
[----:B-1----:R-:W-:-:S03]  /*12f0*/  SHF.R.S32.HI R0, RZ, 0x1f, R224 ;  /* 0x0000001fff007819 */ /* 0x002fc600000114e0 */
[----:B------:R0:W-:Y:S04]  /*1300*/  STL [R1+0x290], R3 ;  /* 0x0002900301007387 */ /* 0x0001e80000100800 */
[----:B------:R0:W-:Y:S02]  /*1310*/  STL [R1+0x28c], R0 ;  /* 0x00028c0001007387 */ /* 0x0001e40000100800 */
.L_x_1732:
[----:B------:R-:W-:Y:S01]  /*1320*/  ULDC.64 UR6, c[0x0][0xa28] ;  /* 0x00028a0000067ab9 */ /* 0x000fe20000000a00 */
[----:B------:R-:W-:Y:S01]  /*1330*/  ULDC.64 UR8, c[0x0][0xa18] ;  /* 0x0002860000087ab9 */ /* 0x000fe20000000a00 */
[----:B------:R-:W-:Y:S01]  /*1340*/  UISETP.NE.U32.AND UP0, UPT, UR6, URZ, UPT ;  /* 0x0000003f0600728c */ /* 0x000fe2000bf05070 */
[----:B-1----:R-:W1:Y:S01]  /*1350*/  LDC R17, c[0x0][0x288] ;  /* 0x0000a200ff117b82 */ /* 0x002e620000000800 */
[----:B------:R-:W-:Y:S01]  /*1360*/  UISETP.NE.U32.AND UP1, UPT, UR8, URZ, UPT ;  /* 0x0000003f0800728c */ /* 0x000fe2000bf25070 */
[----:B------:R-:W-:Y:S01]  /*1370*/  IMAD.MOV.U32 R24, RZ, RZ, RZ ;  /* 0x000000ffff187224 */ /* 0x000fe200078e00ff */
[----:B------:R-:W-:Y:S01]  /*1380*/  UISETP.NE.AND.EX UP0, UPT, UR7, URZ, UPT, UP0 ;  /* 0x0000003f0700728c */ /* 0x000fe2000bf05300 */
[----:B------:R-:W-:Y:S01]  /*1390*/  IMAD.MOV.U32 R18, RZ, RZ, RZ ;  /* 0x000000ffff127224 */ /* 0x000fe200078e00ff */
[----:B------:R-:W-:Y:S01]  /*13a0*/  UISETP.NE.AND.EX UP1, UPT, UR9, URZ, UPT, UP1 ;  /* 0x0000003f0900728c */ /* 0x000fe2000bf25310 */
[----:B------:R-:W-:Y:S01]  /*13b0*/  ULDC.64 UR6, c[0x0][0xa08] ;  /* 0x0002820000067ab9 */ /* 0x000fe20000000a00 */
[----:B------:R-:W-:Y:S01]  /*13c0*/  ULDC.64 UR10, c[0x0][0xa08] ;  /* 0x00028200000a7ab9 */ /* 0x000fe20000000a00 */
[----:B------:R-:W-:Y:S01]  /*13d0*/  UIMAD.WIDE UR8, UR40, 0x4, UR6 ;  /* 0x00000004280878a5 */ /* 0x000fe2000f8e0206 */
[----:B------:R-:W-:Y:S01]  /*13e0*/  ISETP.NE.U32.AND P0, PT, RZ, UR10, PT ;  /* 0x0000000aff007c0c */ /* 0x000fe2000bf05070 */
[----:B--2---:R-:W2:Y:S01]  /*13f0*/  LDC.64 R12, c[0x0][0x418] ;  /* 0x00010600ff0c7b82 */ /* 0x004ea20000000a00 */
[----:B------:R-:W-:-:S03]  /*1400*/  PLOP3.LUT P3, PT, PT, PT, UP1, 0x80, 0x0 ;  /* 0x000000000000781c */ /* 0x000fc60003f6f018 */
[----:B------:R-:W-:Y:S01]  /*1410*/  @UP0 ULDC.64 UR6, c[0x0][0xa28] ;  /* 0x00028a0000060ab9 */ /* 0x000fe20000000a00 */
[----:B------:R-:W-:Y:S01]  /*1420*/  ISETP.NE.AND.EX P0, PT, RZ, UR11, PT, P0 ;  /* 0x0000000bff007c0c */ /* 0x000fe2000bf05300 */
[----:B------:R-:W-:Y:S01]  /*1430*/  @UP0 UIMAD.WIDE UR6, UR40, 0x4, UR6 ;  /* 0x00000004280608a5 */ /* 0x000fe2000f8e0206 */
[----:B0-----:R-:W-:Y:S01]  /*1440*/  IMAD.U32 R4, RZ, RZ, UR8 ;  /* 0x00000008ff047e24 */ /* 0x001fe2000f8e00ff */
[----:B------:R-:W-:Y:S01]  /*1450*/  PLOP3.LUT P1, PT, PT, PT, UP0, 0x80, 0x0 ;  /* 0x000000000000781c */ /* 0x000fe20003f2f008 */
[----:B------:R-:W-:Y:S01]  /*1460*/  IMAD.U32 R5, RZ, RZ, UR9 ;  /* 0x00000009ff057e24 */ /* 0x000fe2000f8e00ff */
[----:B---3--:R-:W3:Y:S02]  /*1470*/  LDC R9, c[0x0][0x424] ;  /* 0x00010900ff097b82 */ /* 0x008ee40000000800 */
[----:B------:R-:W-:Y:S02]  /*1480*/  IMAD.U32 R2, RZ, RZ, UR6 ;  /* 0x00000006ff027e24 */ /* 0x000fe4000f8e00ff */
[----:B0---4-:R-:W-:Y:S01]  /*1490*/  IMAD.U32 R3, RZ, RZ, UR7 ;  /* 0x00000007ff037e24 */ /* 0x011fe2000f8e00ff */
[----:B------:R-:W-:-:S02]  /*14a0*/  @UP1 ULDC.64 UR6, c[0x0][0xa18] ;  /* 0x0002860000061ab9 */ /* 0x000fc40000000a00 */
[----:B------:R-:W-:Y:S01]  /*14b0*/  @UP1 UIMAD.WIDE UR6, UR40, 0x4, UR6 ;  /* 0x00000004280618a5 */ /* 0x000fe2000f8e0206 */
[----:B-----5:R-:W5:Y:S01]  /*14c0*/  @P0 LDG.E R24, desc[UR36][R4.64] ;  /* 0x0000002404180981 */ /* 0x020f62000c1e1900 */
[----:B------:R-:W0:Y:S01]  /*14d0*/  LDC R27, c[0x0][0x2f0] ;  /* 0x0000bc00ff1b7b82 */ /* 0x000e220000000800 */
[----:B------:R-:W-:Y:S02]  /*14e0*/  LOP3.LUT R8, R10, 0xff000000, RZ, 0xc0, !PT ;  /* 0xff0000000a087812 */ /* 0x000fe400078ec0ff */
[----:B------:R4:W5:Y:S01]  /*14f0*/  @P1 LDG.E R18, desc[UR36][R2.64] ;  /* 0x0000002402121981 */ /* 0x000962000c1e1900 */
[----:B------:R-:W-:Y:S02]  /*1500*/  IMAD.U32 R6, RZ, RZ, UR6 ;  /* 0x00000006ff067e24 */ /* 0x000fe4000f8e00ff */
[----:B------:R-:W-:Y:S01]  /*1510*/  IMAD.U32 R7, RZ, RZ, UR7 ;  /* 0x00000007ff077e24 */ /* 0x000fe2000f8e00ff */
[----:B------:R-:W-:-:S04]  /*1520*/  ULDC.64 UR6, c[0x0][0xa20] ;  /* 0x0002880000067ab9 */ /* 0x000fc80000000a00 */
[----:B-1----:R1:W5:Y:S01]  /*1530*/  @P3 LDG.E R17, desc[UR36][R6.64] ;  /* 0x0000002406113981 */ /* 0x002362000c1e1900 */
[----:B--2---:R-:W-:Y:S02]  /*1540*/  ISETP.NE.U32.AND P1, PT, R12, RZ, PT ;  /* 0x000000ff0c00720c */ /* 0x004fe40003f25070 */
[----:B------:R-:W-:Y:S02]  /*1550*/  ISETP.NE.U32.AND P2, PT, RZ, UR6, PT ;  /* 0x00000006ff007c0c */ /* 0x000fe4000bf45070 */
[----:B------:R-:W-:Y:S02]  /*1560*/  LOP3.LUT R0, R10, 0xff0000, RZ, 0xc0, !PT ;  /* 0x00ff00000a007812 */ /* 0x000fe400078ec0ff */
[----:B----4-:R-:W-:Y:S02]  /*1570*/  SHF.R.U32.HI R3, RZ, 0x8, R8 ;  /* 0x00000008ff037819 */ /* 0x010fe40000011608 */
[----:B------:R-:W-:Y:S02]  /*1580*/  ISETP.NE.AND.EX P1, PT, R13, RZ, PT, P1 ;  /* 0x000000ff0d00720c */ /* 0x000fe40003f25310 */
[----:B------:R-:W-:-:S02]  /*1590*/  ISETP.NE.AND.EX P2, PT, RZ, UR7, PT, P2 ;  /* 0x00000007ff007c0c */ /* 0x000fc4000bf45320 */
[----:B------:R-:W-:Y:S02]  /*15a0*/  LEA.HI R200, R0, R3, RZ, 0x10 ;  /* 0x0000000300c87211 */ /* 0x000fe400078f80ff */
[----:B------:R-:W-:Y:S02]  /*15b0*/  LOP3.LUT R194, R10, 0xffff, RZ, 0xc0, !PT ;  /* 0x0000ffff0ac27812 */ /* 0x000fe400078ec0ff */
[----:B---3--:R-:W-:Y:S01]  /*15c0*/  SEL R0, R9, 0x1, P1 ;  /* 0x0000000109007807 */ /* 0x008fe20000800000 */
[----:B-1----:R-:W-:Y:S06]  /*15d0*/  @P3 BRA `(.L_x_1547) ;  /* 0x00000000002c3947 */ /* 0x002fec0003800000 */
        /* <DEDUP_REMOVED lines=8> */
[----:B-----5:R-:W2:Y:S04]  /*1660*/  LDG.E R17, desc[UR36][R2.64] ;  /* 0x0000002402117981 */ /* 0x020ea8000c1e1900 */
[----:B------:R-:W2:Y:S02]  /*1670*/  LDG.E R6, desc[UR36][R2.64+0x4] ;  /* 0x0000042402067981 */ /* 0x000ea4000c1e1900 */
[----:B--2---:R-:W-:-:S07]  /*1680*/  IMAD.IADD R17, R6, 0x1, -R17 ;  /* 0x0000000106117824 */ /* 0x004fce00078e0a11 */
.L_x_1547:
[----:B------:R-:W-:Y:S01]  /*1690*/  ULDC UR42, c[0x0][0x348] ;  /* 0x0000d200002a7ab9 */ /* 0x000fe20000000800 */
[----:B0-----:R-:W-:Y:S02]  /*16a0*/  IMAD R27, R0, R27, RZ ;  /* 0x0000001b001b7224 */ /* 0x001fe400078e02ff */
        /* <DEDUP_REMOVED lines=8> */
.L_x_1548:
[----:B------:R-:W-:Y:S05]  /*1730*/  @!P0 BRA `(.L_x_1549) ;  /* 0x00000000000c8947 */ /* 0x000fea0003800000 */
[----:B------:R-:W2:Y:S04]  /*1740*/  LDG.E R0, desc[UR36][R4.64] ;  /* 0x0000002404007981 */ /* 0x000ea8000c1e1900 */
[----:B------:R-:W2:Y:S02]  /*1750*/  LDG.E R27, desc[UR36][R4.64+0x4] ;  /* 0x00000424041b7981 */ /* 0x000ea4000c1e1900 */
[----:B--2---:R-:W-:-:S07]  /*1760*/  IMAD.IADD R27, R27, 0x1, -R0 ;  /* 0x000000011b1b7824 */ /* 0x004fce00078e0a00 */
.L_x_1549:
[----:B------:R-:W2:Y:S01]  /*1770*/  LDL R0, [R1+0x294] ;  /* 0x0002940001007983 */ /* 0x000ea20000100800 */
[----:B------:R-:W-:Y:S01]  /*1780*/  ULDC.64 UR6, c[0x0][0xa10] ;  /* 0x0002840000067ab9 */ /* 0x000fe20000000a00 */
[----:B------:R-:W1:Y:S01]  /*1790*/  S2UR UR5, SR_SWINHI ;  /* 0x00000000000579c3 */ /* 0x000e620000002f00 */
[----:B------:R-:W-:-:S04]  /*17a0*/  UISETP.NE.U32.AND UP0, UPT, UR6, URZ, UPT ;  /* 0x0000003f0600728c */ /* 0x000fc8000bf05070 */
[----:B------:R-:W-:Y:S01]  /*17b0*/  UISETP.NE.AND.EX UP0, UPT, UR7, URZ, UPT, UP0 ;  /* 0x0000003f0700728c */ /* 0x000fe2000bf05300 */
[----:B------:R-:W3:Y:S02]  /*17c0*/  S2R R5, SR_TID.X ;  /* 0x0000000000057919 */ /* 0x000ee40000002100 */
[----:B------:R-:W4:Y:S03]  /*17d0*/  LDC.64 R14, c[0x0][0x9e0] ;  /* 0x00027800ff0e7b82 */ /* 0x000f260000000a00 */
[----:B------:R-:W-:-:S05]  /*17e0*/  PLOP3.LUT P2, PT, PT, PT, UP0, 0x80, 0x0 ;  /* 0x000000000000781c */ /* 0x000fca0003f4f008 */
[----:B------:R-:W-:Y:S02]  /*17f0*/  @UP0 ULDC.64 UR6, c[0x0][0xa10] ;  /* 0x0002840000060ab9 */ /* 0x000fe40000000a00 */
[----:B------:R-:W-:-:S06]  /*1800*/  @UP0 UIMAD.WIDE UR6, UR40, 0x4, UR6 ;  /* 0x00000004280608a5 */ /* 0x000fcc000f8e0206 */
[----:B0-----:R-:W-:Y:S02]  /*1810*/  IMAD.U32 R2, RZ, RZ, UR6 ;  /* 0x00000006ff027e24 */ /* 0x001fe4000f8e00ff */
[----:B------:R-:W-:Y:S01]  /*1820*/  IMAD.U32 R3, RZ, RZ, UR7 ;  /* 0x00000007ff037e24 */ /* 0x000fe2000f8e00ff */
[----:B------:R-:W-:-:S04]  /*1830*/  ULDC.64 UR6, c[0x0][0xa30] ;  /* 0x00028c0000067ab9 */ /* 0x000fc80000000a00 */
[----:B------:R-:W4:Y:S04]  /*1840*/  @P2 LDG.E R4, desc[UR36][R2.64] ;  /* 0x0000002402042981 */ /* 0x000f28000c1e1900 */
[----:B------:R0:W4:Y:S01]  /*1850*/  @P2 LDG.E R12, desc[UR36][R2.64+0x4] ;  /* 0x00000424020c2981 */ /* 0x000122000c1e1900 */
[----:B------:R-:W-:-:S04]  /*1860*/  UISETP.NE.U32.AND UP1, UPT, UR6, URZ, UPT ;  /* 0x0000003f0600728c */ /* 0x000fc8000bf25070 */
[----:B------:R-:W-:-:S06]  /*1870*/  UISETP.NE.AND.EX UP1, UPT, UR7, URZ, UPT, UP1 ;  /* 0x0000003f0700728c */ /* 0x000fcc000bf25310 */
[----:B------:R-:W-:-:S05]  /*1880*/  PLOP3.LUT P3, PT, PT, PT, UP1, 0x80, 0x0 ;  /* 0x000000000000781c */ /* 0x000fca0003f6f018 */
[----:B------:R-:W-:Y:S02]  /*1890*/  @UP1 ULDC.64 UR6, c[0x0][0xa30] ;  /* 0x00028c0000061ab9 */ /* 0x000fe40000000a00 */
[----:B------:R-:W-:-:S06]  /*18a0*/  @UP1 UIMAD.WIDE UR6, UR40, 0x4, UR6 ;  /* 0x00000004280618a5 */ /* 0x000fcc000f8e0206 */
[----:B------:R-:W-:Y:S02]  /*18b0*/  IMAD.U32 R8, RZ, RZ, UR6 ;  /* 0x00000006ff087e24 */ /* 0x000fe4000f8e00ff */
[----:B------:R-:W-:-:S05]  /*18c0*/  IMAD.U32 R9, RZ, RZ, UR7 ;  /* 0x00000007ff097e24 */ /* 0x000fca000f8e00ff */
[----:B------:R4:W4:Y:S01]  /*18d0*/  @P3 LDG.E R13, desc[UR36][R8.64] ;  /* 0x00000024080d3981 */ /* 0x000922000c1e1900 */
[----:B------:R-:W-:Y:S01]  /*18e0*/  UMOV UR6, UR39 ;  /* 0x0000002700067c82 */ /* 0x000fe20008000000 */
[----:B-1----:R-:W-:Y:S01]  /*18f0*/  UMOV UR7, UR5 ;  /* 0x0000000500077c82 */ /* 0x002fe20008000000 */
[----:B---3--:R-:W-:Y:S01]  /*1900*/  LOP3.LUT R5, R5, 0x7f, RZ, 0xc0, !PT ;  /* 0x0000007f05057812 */ /* 0x008fe200078ec0ff */
[----:B------:R-:W-:Y:S01]  /*1910*/  USHF.L.U32 UR4, UR4, 0x7, URZ ;  /* 0x0000000704047899 */ /* 0x000fe2000800063f */
[----:B------:R-:W-:Y:S02]  /*1920*/  IMAD.MOV.U32 R10, RZ, RZ, 0x9000 ;  /* 0x00009000ff0a7424 */ /* 0x000fe400078e00ff */
[----:B------:R-:W-:Y:S01]  /*1930*/  ISETP.NE.AND P1, PT, R5, RZ, PT ;  /* 0x000000ff0500720c */ /* 0x000fe20003f25270 */
[----:B------:R-:W-:Y:S02]  /*1940*/  IMAD.MOV.U32 R5, RZ, RZ, 0x100 ;  /* 0x00000100ff057424 */ /* 0x000fe400078e00ff */
[----:B------:R-:W-:Y:S01]  /*1950*/  IMAD.U32 R23, RZ, RZ, UR4 ;  /* 0x00000004ff177e24 */ /* 0x000fe2000f8e00ff */
[----:B------:R-:W-:Y:S01]  /*1960*/  UIADD3 UR4, UR4, 0x7f, URZ ;  /* 0x0000007f04047890 */ /* 0x000fe2000fffe03f */
[----:B------:R-:W-:Y:S01]  /*1970*/  IMAD.MOV.U32 R6, RZ, RZ, 0x1 ;  /* 0x00000001ff067424 */ /* 0x000fe200078e00ff */
[----:B------:R-:W-:Y:S01]  /*1980*/  UIADD3 UR11, UP2, UR6, 0x308a0, URZ ;  /* 0x000308a0060b7890 */ /* 0x000fe2000ff5e03f */
[----:B------:R-:W-:Y:S01]  /*1990*/  IMAD.MOV.U32 R7, RZ, RZ, RZ ;  /* 0x000000ffff077224 */ /* 0x000fe200078e00ff */
[----:B------:R-:W-:Y:S04]  /*19a0*/  STL.64 [R1], RZ ;  /* 0x000000ff01007387 */ /* 0x000fe80000100a00 */
[----:B0-----:R-:W-:Y:S01]  /*19b0*/  IMAD.U32 R2, RZ, RZ, UR11 ;  /* 0x0000000bff027e24 */ /* 0x001fe2000f8e00ff */
[----:B-----5:R-:W-:-:S02]  /*19c0*/  R2UR UR41, R27 ;  /* 0x000000001b2972ca */ /* 0x020fc400000e0000 */
[----:B--2---:R-:W-:Y:S02]  /*19d0*/  R2UR UR9, R0 ;  /* 0x00000000000972ca */ /* 0x004fe400000e0000 */
[----:B------:R-:W0:Y:S02]  /*19e0*/  LDC R0, c[0x0][0x448] ;  /* 0x00011200ff007b82 */ /* 0x000e240000000800 */
[----:B0-----:R-:W-:-:S09]  /*19f0*/  ISETP.NE.AND P0, PT, R0, 0x1, PT ;  /* 0x000000010000780c */ /* 0x001fd20003f05270 */
[----:B------:R-:W-:Y:S01]  /*1a00*/  IMAD.U32 R11, RZ, RZ, UR9 ;  /* 0x00000009ff0b7e24 */ /* 0x000fe2000f8e00ff */
[----:B------:R-:W-:Y:S01]  /*1a10*/  UIADD3 UR9, UP1, UR6, 0x30890, URZ ;  /* 0x0003089006097890 */ /* 0x000fe2000ff3e03f */
[----:B----4-:R-:W-:Y:S02]  /*1a20*/  @P2 R2UR UR8, R4 ;  /* 0x00000000040822ca */ /* 0x010fe400000e0000 */
[----:B------:R-:W0:Y:S01]  /*1a30*/  @P0 LDC R0, c[0x0][0x44c] ;  /* 0x00011300ff000b82 */ /* 0x000e220000000800 */
[----:B------:R-:W-:Y:S01]  /*1a40*/  @P2 R2UR UR5, R12 ;  /* 0x000000000c0522ca */ /* 0x000fe200000e0000 */
[----:B------:R-:W-:-:S06]  /*1a50*/  UIADD3.X UR10, URZ, UR7, URZ, UP1, !UPT ;  /* 0x000000073f0a7290 */ /* 0x000fcc0008ffe43f */
[----:B------:R-:W1:Y:S01]  /*1a60*/  @P0 LDC R12, c[0x0][0x450] ;  /* 0x00011400ff0c0b82 */ /* 0x000e620000000800 */
[----:B------:R-:W-:Y:S02]  /*1a70*/  IMAD.U32 R8, RZ, RZ, UR9 ;  /* 0x00000009ff087e24 */ /* 0x000fe4000f8e00ff */
[----:B------:R-:W-:Y:S01]  /*1a80*/  IMAD.U32 R9, RZ, RZ, UR10 ;  /* 0x0000000aff097e24 */ /* 0x000fe2000f8e00ff */
[----:B------:R2:W-:Y:S02]  /*1a90*/  STL.64 [R1+0x18], R10 ;  /* 0x0000180a01007387 */ /* 0x0005e40000100a00 */
[----:B------:R-:W-:Y:S01]  /*1aa0*/  @UP0 UIADD3 UR42, -UR8, UR5, URZ ;  /* 0x00000005082a0290 */ /* 0x000fe2000fffe13f */
[----:B------:R-:W-:Y:S01]  /*1ab0*/  SEL R4, RZ, 0x1, P1 ;  /* 0x00000001ff047807 */ /* 0x000fe20000800000 */
[----:B------:R-:W-:Y:S01]  /*1ac0*/  STL.64 [R1+0x8], R8 ;  /* 0x0000080801007387 */ /* 0x000fe20000100a00 */
[----:B------:R-:W-:Y:S01]  /*1ad0*/  UIADD3.X UR6, URZ, UR7, URZ, UP2, !UPT ;  /* 0x000000073f067290 */ /* 0x000fe200097fe43f */
[----:B------:R-:W-:Y:S01]  /*1ae0*/  ISETP.GE.AND P2, PT, R15, 0x1, PT ;  /* 0x000000010f00780c */ /* 0x000fe20003f46270 */
[----:B--2---:R-:W-:Y:S01]  /*1af0*/  IMAD.IADD R10, R27, 0x1, -R18 ;  /* 0x000000011b0a7824 */ /* 0x004fe200078e0a12 */
[----:B------:R0:W-:Y:S03]  /*1b00*/  STL.128 [R1+0x20], R4 ;  /* 0x0000200401007387 */ /* 0x0001e60000100c00 */
[----:B------:R-:W-:-:S02]  /*1b10*/  VIADD R18, R10, UR42 ;  /* 0x0000002a0a127c36 */ /* 0x000fc40008000000 */
[----:B------:R-:W-:Y:S02]  /*1b20*/  IMAD.U32 R3, RZ, RZ, UR6 ;  /* 0x00000006ff037e24 */ /* 0x000fe4000f8e00ff */
[----:B0-----:R-:W-:-:S04]  /*1b30*/  @P0 IMAD.HI.U32 R5, R0, UR4, RZ ;  /* 0x0000000400050c27 */ /* 0x001fc8000f8e00ff */
[----:B------:R-:W-:Y:S02]  /*1b40*/  VIADD R0, R18, 0x5f ;  /* 0x0000005f12007836 */ /* 0x000fe40000000000 */
[----:B------:R-:W-:Y:S01]  /*1b50*/  IMAD.U32 R4, RZ, RZ, UR4 ;  /* 0x00000004ff047e24 */ /* 0x000fe2000f8e00ff */
[----:B-1----:R-:W-:Y:S01]  /*1b60*/  @P0 SHF.R.U32.HI R4, RZ, R12, R5 ;  /* 0x0000000cff040219 */ /* 0x002fe20000011605 */
[----:B------:R-:W-:Y:S01]  /*1b70*/  IMAD.HI R0, R0, 0x2aaaaaab, RZ ;  /* 0x2aaaaaab00007827 */ /* 0x000fe200078e02ff */
[----:B------:R-:W-:Y:S01]  /*1b80*/  IADD3 R5, R18, 0x1, -R17 ;  /* 0x0000000112057810 */ /* 0x000fe20007ffe811 */
[----:B------:R-:W-:Y:S01]  /*1b90*/  STL.64 [R1+0x10], R2 ;  /* 0x0000100201007387 */ /* 0x000fe20000100a00 */
[----:B------:R-:W-:Y:S02]  /*1ba0*/  @P3 R2UR UR41, R13 ;  /* 0x000000000d2932ca */ /* 0x000fe400000e0000 */
[----:B------:R-:W-:Y:S01]  /*1bb0*/  SHF.R.U32.HI R69, RZ, 0x1f, R0 ;  /* 0x0000001fff457819 */ /* 0x000fe20000011600 */
[----:B------:R0:W-:Y:S03]  /*1bc0*/  STL.64 [R1+0x30], R2 ;  /* 0x0000300201007387 */ /* 0x0001e60000100a00 */
[----:B------:R-:W-:Y:S01]  /*1bd0*/  LEA.HI.SX32 R69, R0, R69, 0x1c ;  /* 0x0000004500457211 */ /* 0x000fe200078fe2ff */
[----:B0-----:R-:W-:-:S04]  /*1be0*/  IMAD.IADD R3, R5, 0x1, R4 ;  /* 0x0000000105037824 */ /* 0x001fc800078e0204 */
[----:B------:R-:W-:Y:S01]  /*1bf0*/  IMAD.IADD R14, R3, 0x1, R14 ;  /* 0x00000001030e7824 */ /* 0x000fe200078e020e */
[----:B------:R-:W-:Y:S06]  /*1c00*/  @!P2 BRA `(.L_x_1550) ;  /* 0x000000000040a947 */ /* 0x000fec0003800000 */
[C---:B------:R-:W-:Y:S01]  /*1c10*/  ISETP.GT.AND P1, PT, R3.reuse, RZ, PT ;  /* 0x000000ff0300720c */ /* 0x040fe20003f24270 */
[----:B------:R-:W-:-:S12]  /*1c20*/  VIADD R0, R3, 0xffffffff ;  /* 0xffffffff03007836 */ /* 0x000fd80000000000 */
        /* <DEDUP_REMOVED lines=8> */
.L_x_1551:
[----:B------:R-:W-:-:S13]  /*1cb0*/  ISETP.NE.AND P1, PT, R15, 0x1, PT ;  /* 0x000000010f00780c */ /* 0x000fda0003f25270 */
[----:B------:R-:W0:Y:S02]  /*1cc0*/  @P1 LDC.64 R2, c[0x0][0x9e8] ;  /* 0x00027a00ff021b82 */ /* 0x000e240000000a00 */
[----:B0-----:R-:W-:-:S05]  /*1cd0*/  @P1 IMAD.HI.U32 R2, R0, R2, RZ ;  /* 0x0000000200021227 */ /* 0x001fca00078e00ff */
[----:B------:R-:W-:-:S07]  /*1ce0*/  @P1 SHF.R.U32.HI R0, RZ, R3, R2 ;  /* 0x00000003ff001219 */ /* 0x000fce0000011602 */
.L_x_1552:
[----:B------:R-:W-:-:S05]  /*1cf0*/  IMAD R3, R0, R15, R15 ;  /* 0x0000000f00037224 */ /* 0x000fca00078e020f */
[----:B------:R-:W-:-:S07]  /*1d00*/  VIMNMX R14, R14, R3, PT ;  /* 0x000000030e0e7248 */ /* 0x000fce0003fe0100 */
.L_x_1550:
[----:B------:R-:W0:Y:S01]  /*1d10*/  @P0 LDC R2, c[0x0][0x44c] ;  /* 0x00011300ff020b82 */ /* 0x000e220000000800 */
[----:B------:R-:W-:Y:S01]  /*1d20*/  R2UR UR4, R23 ;  /* 0x00000000170472ca */ /* 0x000fe200000e0000 */
[----:B------:R-:W-:Y:S02]  /*1d30*/  VIADD R14, R14, 0x5f ;  /* 0x0000005f0e0e7836 */ /* 0x000fe40000000000 */
[----:B------:R-:W-:Y:S02]  /*1d40*/  IMAD.IADD R73, R18, 0x1, -R17 ;  /* 0x0000000112497824 */ /* 0x000fe400078e0a11 */
[----:B------:R-:W-:Y:S02]  /*1d50*/  IMAD.HI R14, R14, 0x2aaaaaab, RZ ;  /* 0x2aaaaaab0e0e7827 */ /* 0x000fe400078e02ff */
[----:B------:R-:W1:Y:S06]  /*1d60*/  @P0 LDC R3, c[0x0][0x450] ;  /* 0x00011400ff030b82 */ /* 0x000e6c0000000800 */
[----:B------:R-:W-:-:S02]  /*1d70*/  IMAD.U32 R0, RZ, RZ, UR4 ;  /* 0x00000004ff007e24 */ /* 0x000fc4000f8e00ff */
[----:B------:R-:W2:Y:S01]  /*1d80*/  LDC R5, c[0x0][0x9dc] ;  /* 0x00027700ff057b82 */ /* 0x000ea20000000800 */
[----:B0-----:R-:W-:-:S05]  /*1d90*/  @P0 IMAD.HI.U32 R2, R2, UR4, RZ ;  /* 0x0000000402020c27 */ /* 0x001fca000f8e00ff */
[----:B-1----:R-:W-:Y:S02]  /*1da0*/  @P0 SHF.R.U32.HI R0, RZ, R3, R2 ;  /* 0x00000003ff000219 */ /* 0x002fe40000011602 */
[----:B------:R-:W-:-:S03]  /*1db0*/  SHF.R.U32.HI R3, RZ, 0x1f, R14 ;  /* 0x0000001fff037819 */ /* 0x000fc6000001160e */
[----:B------:R-:W-:Y:S01]  /*1dc0*/  IMAD.IADD R0, R73, 0x1, R0 ;  /* 0x0000000149007824 */ /* 0x000fe200078e0200 */
[----:B------:R-:W-:-:S03]  /*1dd0*/  LEA.HI.SX32 R14, R14, R3, 0x1c ;  /* 0x000000030e0e7211 */ /* 0x000fc600078fe2ff */
[----:B--2---:R-:W-:Y:S01]  /*1de0*/  IMAD.IADD R2, R0, 0x1, -R5 ;  /* 0x0000000100027824 */ /* 0x004fe200078e0a05 */
[----:B------:R-:W-:Y:S01]  /*1df0*/  VIMNMX R14, R69, R14, PT ;  /* 0x0000000e450e7248 */ /* 0x000fe20003fe0100 */
[----:B------:R-:W-:Y:S06]  /*1e00*/  @!P2 BRA `(.L_x_1553) ;  /* 0x00000000003ca947 */ /* 0x000fec0003800000 */
        /* <DEDUP_REMOVED lines=9> */
.L_x_1554:
[----:B------:R-:W-:-:S13]  /*1ea0*/  ISETP.NE.AND P0, PT, R15, 0x1, PT ;  /* 0x000000010f00780c */ /* 0x000fda0003f05270 */
[----:B------:R-:W0:Y:S02]  /*1eb0*/  @P0 LDC.64 R4, c[0x0][0x9e8] ;  /* 0x00027a00ff040b82 */ /* 0x000e240000000a00 */
[----:B0-----:R-:W-:-:S05]  /*1ec0*/  @P0 IMAD.HI.U32 R4, R0, R4, RZ ;  /* 0x0000000400040227 */ /* 0x001fca00078e00ff */
[----:B------:R-:W-:-:S07]  /*1ed0*/  @P0 SHF.R.U32.HI R0, RZ, R5, R4 ;  /* 0x00000005ff000219 */ /* 0x000fce0000011604 */
.L_x_1555:
[----:B------:R-:W-:-:S05]  /*1ee0*/  IMAD R15, R0, R15, RZ ;  /* 0x0000000f000f7224 */ /* 0x000fca00078e02ff */
[----:B------:R-:W-:-:S07]  /*1ef0*/  VIMNMX R2, R2, R15, !PT ;  /* 0x0000000f02027248 */ /* 0x000fce0007fe0100 */
.L_x_1553:
[----:B------:R-:W-:Y:S01]  /*1f00*/  IMAD.HI R2, R2, 0x2aaaaaab, RZ ;  /* 0x2aaaaaab02027827 */ /* 0x000fe200078e02ff */
[----:B------:R-:W-:Y:S02]  /*1f10*/  LOP3.LUT R205, R200, 0xff, RZ, 0xc0, !PT ;  /* 0x000000ffc8cd7812 */ /* 0x000fe400078ec0ff */
[----:B------:R-:W-:Y:S01]  /*1f20*/  SHF.R.U32.HI R200, RZ, 0x10, R200 ;  /* 0x00000010ffc87819 */ /* 0x000fe200000116c8 */
[----:B------:R-:W-:Y:S01]  /*1f30*/  IMAD.MOV.U32 R0, RZ, RZ, RZ ;  /* 0x000000ffff007224 */ /* 0x000fe200078e00ff */
[----:B------:R-:W-:-:S04]  /*1f40*/  SHF.R.U32.HI R3, RZ, 0x1f, R2 ;  /* 0x0000001fff037819 */ /* 0x000fc80000011602 */
[----:B------:R-:W-:-:S04]  /*1f50*/  LEA.HI.SX32 R3, R2, R3, 0x1c ;  /* 0x0000000302037211 */ /* 0x000fc800078fe2ff */
[----:B------:R-:W-:-:S04]  /*1f60*/  VIMNMX R9, RZ, R3, !PT ;  /* 0x00000003ff097248 */ /* 0x000fc80007fe0100 */
[----:B------:R-:W-:-:S13]  /*1f70*/  ISETP.GT.AND P0, PT, R14, R9, PT ;  /* 0x000000090e00720c */ /* 0x000fda0003f04270 */
[----:B------:R-:W-:Y:S05]  /*1f80*/  @!P0 BRA `(.L_x_1556) ;  /* 0x00000000007c8947 */ /* 0x000fea0003800000 */
[----:B------:R-:W0:Y:S01]  /*1f90*/  LDC R3, c[0x0][0x9f0] ;  /* 0x00027c00ff037b82 */ /* 0x000e220000000800 */
[----:B------:R-:W-:-:S04]  /*1fa0*/  ISETP.NE.AND P0, PT, R200, RZ, PT ;  /* 0x000000ffc800720c */ /* 0x000fc80003f05270 */
[----:B0-----:R-:W-:-:S04]  /*1fb0*/  SEL R11, R200, R3, P0 ;  /* 0x00000003c80b7207 */ /* 0x001fc80000000000 */
[-C--:B------:R-:W-:Y:S02]  /*1fc0*/  IABS R5, R11.reuse ;  /* 0x0000000b00057213 */ /* 0x080fe40000000000 */
[----:B------:R-:W-:Y:S02]  /*1fd0*/  IADD3 R0, R11, -0x1, R14 ;  /* 0xffffffff0b007810 */ /* 0x000fe40007ffe00e */
[----:B------:R-:W0:Y:S01]  /*1fe0*/  I2F.RP R4, R5 ;  /* 0x0000000500047306 */ /* 0x000e220000209400 */
[----:B------:R-:W-:Y:S02]  /*1ff0*/  IABS R8, R11 ;  /* 0x0000000b00087213 */ /* 0x000fe40000000000 */
[----:B------:R-:W-:-:S05]  /*2000*/  IMAD.IADD R0, R0, 0x1, -R9 ;  /* 0x0000000100007824 */ /* 0x000fca00078e0a09 */
[----:B0-----:R-:W0:Y:S02]  /*2010*/  MUFU.RCP R4, R4 ;  /* 0x0000000400047308 */ /* 0x001e240000001000 */
[----:B0-----:R-:W-:Y:S02]  /*2020*/  VIADD R2, R4, 0xffffffe ;  /* 0x0ffffffe04027836 */ /* 0x001fe40000000000 */
[----:B------:R-:W-:-:S04]  /*2030*/  IMAD.MOV R4, RZ, RZ, -R8 ;  /* 0x000000ffff047224 */ /* 0x000fc800078e0a08 */
[----:B------:R0:W1:Y:S02]  /*2040*/  F2I.FTZ.U32.TRUNC.NTZ R3, R2 ;  /* 0x0000000200037305 */ /* 0x000064000021f000 */
[----:B0-----:R-:W-:Y:S02]  /*2050*/  IMAD.MOV.U32 R2, RZ, RZ, RZ ;  /* 0x000000ffff027224 */ /* 0x001fe400078e00ff */
[----:B-1----:R-:W-:-:S04]  /*2060*/  IMAD.MOV R6, RZ, RZ, -R3 ;  /* 0x000000ffff067224 */ /* 0x002fc800078e0a03 */
[----:B------:R-:W-:Y:S01]  /*2070*/  IMAD R7, R6, R5, RZ ;  /* 0x0000000506077224 */ /* 0x000fe200078e02ff */
[----:B------:R-:W-:Y:S02]  /*2080*/  IABS R6, R0 ;  /* 0x0000000000067213 */ /* 0x000fe40000000000 */
[----:B------:R-:W-:Y:S01]  /*2090*/  LOP3.LUT R0, R0, R11, RZ, 0x3c, !PT ;  /* 0x0000000b00007212 */ /* 0x000fe200078e3cff */
[----:B------:R-:W-:-:S03]  /*20a0*/  IMAD.HI.U32 R3, R3, R7, R2 ;  /* 0x0000000703037227 */ /* 0x000fc600078e0002 */
[----:B------:R-:W-:Y:S01]  /*20b0*/  ISETP.GE.AND P2, PT, R0, RZ, PT ;  /* 0x000000ff0000720c */ /* 0x000fe20003f46270 */
[----:B------:R-:W-:-:S04]  /*20c0*/  IMAD.MOV.U32 R2, RZ, RZ, R6 ;  /* 0x000000ffff027224 */ /* 0x000fc800078e0006 */
        /* <DEDUP_REMOVED lines=11> */
.L_x_1556:
[----:B------:R-:W-:Y:S01]  /*2180*/  IMAD R3, R205, R0, R9 ;  /* 0x00000000cd037224 */ /* 0x000fe200078e0209 */
[----:B------:R-:W-:-:S04]  /*2190*/  PLOP3.LUT P1, PT, PT, PT, PT, 0x80, 0x0 ;  /* 0x000000000000781c */ /* 0x000fc80003f2f070 */
[C---:B------:R-:W-:Y:S01]  /*21a0*/  VIADDMNMX R5, R3.reuse, R0, R14, PT ;  /* 0x0000000003057246 */ /* 0x040fe2000380010e */
[----:B------:R-:W-:-:S04]  /*21b0*/  IMAD R3, R3, 0x60, -R10 ;  /* 0x0000006003037824 */ /* 0x000fc800078e0a0a */
[----:B------:R-:W-:Y:S01]  /*21c0*/  IMAD R5, R5, 0x60, -R10 ;  /* 0x0000006005057824 */ /* 0x000fe200078e0a0a */
[----:B------:R-:W-:-:S04]  /*21d0*/  VIMNMX R3, RZ, R3, !PT ;  /* 0x00000003ff037248 */ /* 0x000fc80007fe0100 */
[----:B------:R-:W-:Y:S01]  /*21e0*/  VIMNMX R0, R5, UR42, PT ;  /* 0x0000002a05007c48 */ /* 0x000fe2000bfe0100 */
        /* <DEDUP_REMOVED lines=30> */
.L_x_1558:
[----:B------:R-:W2:Y:S04]  /*23d0*/  LDL R28, [R1+0x280] ;  /* 0x00028000011c7983 */ /* 0x000ea80000100800 */
[----:B------:R-:W3:Y:S01]  /*23e0*/  LDL R29, [R1+0x288] ;  /* 0x00028800011d7983 */ /* 0x000ee20000100800 */
[----:B------:R-:W0:Y:S01]  /*23f0*/  S2UR UR6, SR_SWINHI ;  /* 0x00000000000679c3 */ /* 0x000e220000002f00 */
[----:B------:R-:W-:-:S04]  /*2400*/  IMAD.U32 R68, RZ, RZ, UR39 ;  /* 0x00000027ff447e24 */ /* 0x000fc8000f8e00ff */
[----:B------:R-:W-:Y:S01]  /*2410*/  VIADD R68, R68, 0x400 ;  /* 0x0000040044447836 */ /* 0x000fe20000000000 */
[----:B------:R-:W-:Y:S01]  /*2420*/  UMOV UR4, UR39 ;  /* 0x0000002700047c82 */ /* 0x000fe20008000000 */
[----:B0-----:R-:W-:Y:S01]  /*2430*/  UMOV UR5, UR6 ;  /* 0x0000000600057c82 */ /* 0x001fe20008000000 */
[----:B------:R-:W-:-:S04]  /*2440*/  UIADD3 UR6, UP0, UR4, 0x1e400, URZ ;  /* 0x0001e40004067890 */ /* 0x000fc8000ff1e03f */
[----:B------:R-:W-:Y:S02]  /*2450*/  UIADD3.X UR4, URZ, UR5, URZ, UP0, !UPT ;  /* 0x000000053f047290 */ /* 0x000fe400087fe43f */
[----:B------:R-:W-:-:S04]  /*2460*/  IMAD.U32 R4, RZ, RZ, UR6 ;  /* 0x00000006ff047e24 */ /* 0x000fc8000f8e00ff */
[----:B------:R-:W-:-:S05]  /*2470*/  IMAD.U32 R5, RZ, RZ, UR4 ;  /* 0x00000004ff057e24 */ /* 0x000fca000f8e00ff */
[----:B------:R0:W-:Y:S01]  /*2480*/  STL.64 [R1+0x38], R4 ;  /* 0x0000380401007387 */ /* 0x0001e20000100a00 */
[----:B------:R-:W-:Y:S02]  /*2490*/  LOP3.LUT P0, RZ, R68, 0x3ff, RZ, 0xc0, !PT ;  /* 0x000003ff44ff7812 */ /* 0x000fe4000780c0ff */
[----:B--2---:R-:W-:Y:S02]  /*24a0*/  R2UR UR8, R28 ;  /* 0x000000001c0872ca */ /* 0x004fe400000e0000 */
[----:B---3--:R-:W-:-:S11]  /*24b0*/  R2UR UR7, R29 ;  /* 0x000000001d0772ca */ /* 0x008fd600000e0000 */
[----:B------:R-:W-:-:S05]  /*24c0*/  IMAD.U32 R25, RZ, RZ, UR8 ;  /* 0x00000008ff197e24 */ /* 0x000fca000f8e00ff */
[----:B------:R-:W-:-:S05]  /*24d0*/  IADD3 R25, P1, R25, 0x38, RZ ;  /* 0x0000003819197810 */ /* 0x000fca0007f3e0ff */
[----:B------:R-:W-:Y:S01]  /*24e0*/  IMAD.X R26, RZ, RZ, UR7, P1 ;  /* 0x00000007ff1a7e24 */ /* 0x000fe200088e06ff */
[----:B0-----:R-:W-:Y:S07]  /*24f0*/  @!P0 BRA `(.L_x_1559) ;  /* 0x0000000000408947 */ /* 0x001fee0003800000 */
        /* <DEDUP_REMOVED lines=16> */
.L_x_1559:
[----:B------:R-:W-:Y:S01]  /*2600*/  ULDC.64 UR4, c[0x0][0x9f8] ;  /* 0x00027e0000047ab9 */ /* 0x000fe20000000a00 */
[----:B------:R-:W-:Y:S01]  /*2610*/  IMAD.U32 R41, RZ, RZ, UR40 ;  /* 0x00000028ff297e24 */ /* 0x000fe2000f8e00ff */
[----:B------:R-:W-:Y:S01]  /*2620*/  UISETP.NE.U32.AND UP0, UPT, UR4, URZ, UPT ;  /* 0x0000003f0400728c */ /* 0x000fe2000bf05070 */
[----:B------:R-:W2:Y:S01]  /*2630*/  LDL.64 R20, [R1+0x38] ;  /* 0x0000380001147983 */ /* 0x000ea20000100a00 */
[----:B------:R-:W-:Y:S01]  /*2640*/  R2UR UR27, R28 ;  /* 0x000000001c1b72ca */ /* 0x000fe200000e0000 */
[----:B------:R-:W-:Y:S01]  /*2650*/  IMAD.SHL.U32 R3, R229, 0x40, RZ ;  /* 0x00000040e5037824 */ /* 0x000fe200078e00ff */
[----:B------:R-:W-:Y:S01]  /*2660*/  UISETP.NE.AND.EX UP0, UPT, UR5, URZ, UPT, UP0 ;  /* 0x0000003f0500728c */ /* 0x000fe2000bf05300 */
[----:B------:R-:W-:Y:S01]  /*2670*/  R2UR UR28, R29 ;  /* 0x000000001d1c72ca */ /* 0x000fe200000e0000 */
[----:B------:R-:W-:Y:S01]  /*2680*/  IMAD.IADD R0, R24, 0x1, R27 ;  /* 0x0000000118007824 */ /* 0x000fe200078e021b */
[----:B------:R-:W-:Y:S01]  /*2690*/  ULDC.64 UR10, c[0x0][0x308] ;  /* 0x0000c200000a7ab9 */ /* 0x000fe20000000a00 */
[----:B------:R-:W-:Y:S01]  /*26a0*/  ULDC.64 UR8, c[0x0][0x198] ;  /* 0x0000660000087ab9 */ /* 0x000fe20000000a00 */
[----:B------:R-:W-:Y:S01]  /*26b0*/  ULDC.64 UR16, c[0x0][0x3f8] ;  /* 0x0000fe0000107ab9 */ /* 0x000fe20000000a00 */
[----:B------:R-:W-:Y:S01]  /*26c0*/  PLOP3.LUT P0, PT, PT, PT, UP0, 0x80, 0x0 ;  /* 0x000000000000781c */ /* 0x000fe20003f0f008 */
[----:B------:R-:W-:Y:S01]  /*26d0*/  ULDC.64 UR14, c[0x0][0x408] ;  /* 0x00010200000e7ab9 */ /* 0x000fe20000000a00 */
[----:B------:R-:W-:Y:S01]  /*26e0*/  USHF.R.S32.HI UR12, URZ, 0x1f, UR41 ;  /* 0x0000001f3f0c7899 */ /* 0x000fe20008011429 */
[----:B------:R-:W-:Y:S01]  /*26f0*/  STL.128 [R1+0x100], RZ ;  /* 0x000100ff01007387 */ /* 0x000fe20000100c00 */
[----:B------:R-:W-:Y:S01]  /*2700*/  ULDC.64 UR6, c[0x0][0x3e8] ;  /* 0x0000fa0000067ab9 */ /* 0x000fe20000000a00 */
[----:B------:R-:W-:Y:S01]  /*2710*/  @UP0 ULDC.64 UR4, c[0x0][0x9f8] ;  /* 0x00027e0000040ab9 */ /* 0x000fe20000000a00 */
[----:B------:R-:W0:Y:S01]  /*2720*/  LDC.64 R30, c[0x0][0xa08] ;  /* 0x00028200ff1e7b82 */ /* 0x000e220000000a00 */
[----:B------:R-:W-:-:S06]  /*2730*/  @UP0 UIMAD.WIDE UR4, UR40, 0x4, UR4 ;  /* 0x00000004280408a5 */ /* 0x000fcc000f8e0204 */
[----:B------:R-:W-:Y:S01]  /*2740*/  IMAD.U32 R4, RZ, RZ, UR4 ;  /* 0x00000004ff047e24 */ /* 0x000fe2000f8e00ff */
[----:B------:R-:W-:Y:S01]  /*2750*/  STL.128 [R1+0xc0], RZ ;  /* 0x0000c0ff01007387 */ /* 0x000fe20000100c00 */
[----:B------:R-:W-:Y:S01]  /*2760*/  IMAD.U32 R5, RZ, RZ, UR5 ;  /* 0x00000005ff057e24 */ /* 0x000fe2000f8e00ff */
[----:B------:R-:W-:Y:S01]  /*2770*/  LOP3.LUT R3, R3, 0x1c0, RZ, 0xc0, !PT ;  /* 0x000001c003037812 */ /* 0x000fe200078ec0ff */
[----:B------:R-:W-:Y:S01]  /*2780*/  IMAD.SHL.U32 R24, R201, 0x8, RZ ;  /* 0x00000008c9187824 */ /* 0x000fe200078e00ff */
[----:B------:R-:W-:Y:S01]  /*2790*/  UIADD3 UR24, UP1, UR27, 0x210, URZ ;  /* 0x000002101b187890 */ /* 0x000fe2000ff3e03f */
[----:B------:R-:W-:Y:S01]  /*27a0*/  STL.128 [R1+0x120], RZ ;  /* 0x000120ff01007387 */ /* 0x000fe20000100c00 */
[----:B------:R-:W-:Y:S01]  /*27b0*/  UIADD3 UR22, UP2, UR27, 0x140, URZ ;  /* 0x000001401b167890 */ /* 0x000fe2000ff5e03f */
[----:B------:R-:W1:Y:S01]  /*27c0*/  LDC.64 R32, c[0x0][0x2e8] ;  /* 0x0000ba00ff207b82 */ /* 0x000e620000000a00 */
[----:B------:R-:W-:Y:S01]  /*27d0*/  UIADD3 UR13, UP5, UR27, 0x68, URZ ;  /* 0x000000681b0d7890 */ /* 0x000fe2000ffbe03f */
[----:B------:R3:W4:Y:S01]  /*27e0*/  @P0 LDG.E R41, desc[UR36][R4.64] ;  /* 0x0000002404290981 */ /* 0x000722000c1e1900 */
[----:B------:R-:W-:Y:S01]  /*27f0*/  SHF.R.U32.HI R6, RZ, 0x3, R3 ;  /* 0x00000003ff067819 */ /* 0x000fe20000011603 */
[----:B------:R-:W-:Y:S01]  /*2800*/  UIADD3 UR20, UP3, UR27, 0x40, URZ ;  /* 0x000000401b147890 */ /* 0x000fe2000ff7e03f */
[----:B------:R-:W-:Y:S01]  /*2810*/  LOP3.LUT R3, R3, 0x18, R24, 0xf8, !PT ;  /* 0x0000001803037812 */ /* 0x000fe200078ef818 */
[----:B------:R-:W-:Y:S01]  /*2820*/  UIADD3.X UR25, URZ, UR28, URZ, UP1, !UPT ;  /* 0x0000001c3f197290 */ /* 0x000fe20008ffe43f */
[----:B------:R-:W5:Y:S01]  /*2830*/  S2R R40, SR_TID.X ;  /* 0x0000000000287919 */ /* 0x000f620000002100 */
[----:B------:R-:W-:Y:S01]  /*2840*/  UIADD3.X UR23, URZ, UR28, URZ, UP2, !UPT ;  /* 0x0000001c3f177290 */ /* 0x000fe200097fe43f */
[----:B------:R-:W-:Y:S01]  /*2850*/  LOP3.LUT R3, R3, R6, RZ, 0x3c, !PT ;  /* 0x0000000603037212 */ /* 0x000fe200078e3cff */
[----:B------:R-:W-:Y:S01]  /*2860*/  UIADD3.X UR18, URZ, UR28, URZ, UP5, !UPT ;  /* 0x0000001c3f127290 */ /* 0x000fe2000affe43f */
[----:B------:R-:W-:Y:S01]  /*2870*/  STL.128 [R1+0xe0], RZ ;  /* 0x0000e0ff01007387 */ /* 0x000fe20000100c00 */
[----:B---3--:R-:W-:Y:S01]  /*2880*/  IMAD.MOV.U32 R4, RZ, RZ, 0x1 ;  /* 0x00000001ff047424 */ /* 0x008fe200078e00ff */
[----:B------:R-:W-:Y:S01]  /*2890*/  UIADD3.X UR21, URZ, UR28, URZ, UP3, !UPT ;  /* 0x0000001c3f157290 */ /* 0x000fe20009ffe43f */
[----:B------:R-:W-:Y:S01]  /*28a0*/  IMAD.U32 R6, RZ, RZ, UR24 ;  /* 0x00000018ff067e24 */ /* 0x000fe2000f8e00ff */
[----:B------:R-:W-:Y:S01]  /*28b0*/  UIADD3 UR26, UP0, UR27, 0x220, URZ ;  /* 0x000002201b1a7890 */ /* 0x000fe2000ff1e03f */
[----:B------:R-:W-:Y:S01]  /*28c0*/  IMAD.U32 R8, RZ, RZ, UR22 ;  /* 0x00000016ff087e24 */ /* 0x000fe2000f8e00ff */
[----:B------:R3:W-:Y:S01]  /*28d0*/  STL.U8 [R1+0x140], R4 ;  /* 0x0001400401007387 */ /* 0x0007e20000100000 */
[----:B------:R-:W-:Y:S01]  /*28e0*/  IMAD.U32 R5, RZ, RZ, UR25 ;  /* 0x00000019ff057e24 */ /* 0x000fe2000f8e00ff */
[----:B------:R-:W-:Y:S01]  /*28f0*/  UIADD3 UR19, UP4, UR27, 0x60, URZ ;  /* 0x000000601b137890 */ /* 0x000fe2000ff9e03f */
[----:B------:R-:W-:Y:S01]  /*2900*/  IMAD.U32 R7, RZ, RZ, UR23 ;  /* 0x00000017ff077e24 */ /* 0x000fe2000f8e00ff */
[----:B------:R-:W-:Y:S01]  /*2910*/  ULDC.64 UR4, c[0x0][0x300] ;  /* 0x0000c00000047ab9 */ /* 0x000fe20000000a00 */
[----:B------:R-:W-:Y:S01]  /*2920*/  IMAD.U32 R12, RZ, RZ, UR18 ;  /* 0x00000012ff0c7e24 */ /* 0x000fe2000f8e00ff */
[----:B------:R-:W-:Y:S01]  /*2930*/  UIADD3.X UR18, URZ, UR28, URZ, UP0, !UPT ;  /* 0x0000001c3f127290 */ /* 0x000fe200087fe43f */
[----:B------:R-:W-:Y:S01]  /*2940*/  IMAD.U32 R9, RZ, RZ, UR20 ;  /* 0x00000014ff097e24 */ /* 0x000fe2000f8e00ff */
[----:B------:R-:W4:Y:S01]  /*2950*/  LDC.64 R42, c[0x0][0x318] ;  /* 0x0000c600ff2a7b82 */ /* 0x000f220000000a00 */
[----:B------:R-:W-:-:S02]  /*2960*/  IMAD.U32 R197, RZ, RZ, UR42 ;  /* 0x0000002affc57e24 */ /* 0x000fc4000f8e00ff */
[----:B---3--:R-:W-:Y:S02]  /*2970*/  IMAD.MOV.U32 R4, RZ, RZ, R6 ;  /* 0x000000ffff047224 */ /* 0x008fe400078e0006 */
[----:B------:R-:W-:Y:S02]  /*2980*/  IMAD.MOV.U32 R6, RZ, RZ, R8 ;  /* 0x000000ffff067224 */ /* 0x000fe400078e0008 */
[----:B------:R-:W-:Y:S02]  /*2990*/  IMAD.U32 R11, RZ, RZ, UR13 ;  /* 0x0000000dff0b7e24 */ /* 0x000fe4000f8e00ff */
[----:B------:R-:W-:Y:S01]  /*29a0*/  IMAD.U32 R10, RZ, RZ, UR21 ;  /* 0x00000015ff0a7e24 */ /* 0x000fe2000f8e00ff */
[----:B------:R3:W-:Y:S01]  /*29b0*/  STL.128 [R1+0x240], R4 ;  /* 0x0002400401007387 */ /* 0x0007e20000100c00 */
[----:B------:R-:W-:Y:S01]  /*29c0*/  UIADD3.X UR13, URZ, UR28, URZ, UP4, !UPT ;  /* 0x0000001c3f0d7290 */ /* 0x000fe2000a7fe43f */
[----:B------:R-:W-:Y:S01]  /*29d0*/  IMAD.U32 R8, RZ, RZ, UR26 ;  /* 0x0000001aff087e24 */ /* 0x000fe2000f8e00ff */
[----:B------:R-:W-:Y:S01]  /*29e0*/  UIADD3 UR21, UP0, UR8, 0x220, URZ ;  /* 0x0000022008157890 */ /* 0x000fe2000ff1e03f */
[----:B------:R-:W-:Y:S01]  /*29f0*/  IMAD.U32 R14, RZ, RZ, UR19 ;  /* 0x00000013ff0e7e24 */ /* 0x000fe2000f8e00ff */
[----:B------:R-:W-:Y:S01]  /*2a00*/  UIADD3 UR20, UP1, UR8, 0x22c, URZ ;  /* 0x0000022c08147890 */ /* 0x000fe2000ff3e03f */
[----:B------:R-:W-:Y:S01]  /*2a10*/  STL [R1+0x160], R0 ;  /* 0x0001600001007387 */ /* 0x000fe20000100800 */
[----:B------:R-:W-:Y:S01]  /*2a20*/  IMAD.U32 R15, RZ, RZ, UR13 ;  /* 0x0000000dff0f7e24 */ /* 0x000fe2000f8e00ff */
[----:B------:R-:W-:Y:S01]  /*2a30*/  USHF.L.U32 UR23, UR16, 0x6, URZ ;  /* 0x0000000610177899 */ /* 0x000fe2000800063f */
[----:B-----5:R-:W-:Y:S01]  /*2a40*/  VIADD R196, R40, 0xffffff80 ;  /* 0xffffff8028c47836 */ /* 0x020fe20000000000 */
[----:B------:R-:W-:Y:S01]  /*2a50*/  USHF.L.U64.HI UR22, UR16, 0x6, UR17 ;  /* 0x0000000610167899 */ /* 0x000fe20008010211 */
[----:B------:R-:W-:Y:S04]  /*2a60*/  STL.128 [R1+0x1c0], RZ ;  /* 0x0001c0ff01007387 */ /* 0x000fe80000100c00 */
[----:B------:R-:W-:Y:S01]  /*2a70*/  STL.64 [R1+0x1a0], RZ ;  /* 0x0001a0ff01007387 */ /* 0x000fe20000100a00 */
[----:B---3--:R-:W-:-:S02]  /*2a80*/  IMAD.MOV.U32 R4, RZ, RZ, R9 ;  /* 0x000000ffff047224 */ /* 0x008fc400078e0009 */
[----:B------:R-:W-:Y:S01]  /*2a90*/  IMAD.MOV.U32 R5, RZ, RZ, R10 ;  /* 0x000000ffff057224 */ /* 0x000fe200078e000a */
[----:B------:R-:W-:Y:S01]  /*2aa0*/  STL [R1+0xf8], RZ ;  /* 0x0000f8ff01007387 */ /* 0x000fe20000100800 */
[----:B------:R-:W-:Y:S02]  /*2ab0*/  IMAD.MOV.U32 R6, RZ, RZ, R11 ;  /* 0x000000ffff067224 */ /* 0x000fe400078e000b */
[----:B------:R-:W-:Y:S01]  /*2ac0*/  IMAD.MOV.U32 R7, RZ, RZ, R12 ;  /* 0x000000ffff077224 */ /* 0x000fe200078e000c */
[----:B------:R-:W-:Y:S01]  /*2ad0*/  UIADD3 UR13, UP2, UR8, 0x70, URZ ;  /* 0x00000070080d7890 */ /* 0x000fe2000ff5e03f */
[----:B------:R-:W-:Y:S01]  /*2ae0*/  IMAD.U32 R9, RZ, RZ, UR18 ;  /* 0x00000012ff097e24 */ /* 0x000fe2000f8e00ff */
[----:B------:R-:W-:Y:S01]  /*2af0*/  STL.64 [R1+0x228], R14 ;  /* 0x0002280e01007387 */ /* 0x000fe20000100a00 */
[----:B------:R-:W-:Y:S02]  /*2b00*/  IMAD.U32 R28, RZ, RZ, UR20 ;  /* 0x00000014ff1c7e24 */ /* 0x000fe4000f8e00ff */
[--C-:B------:R-:W-:Y:S01]  /*2b10*/  IMAD.MOV.U32 R198, RZ, RZ, R196.reuse ;  /* 0x000000ffffc67224 */ /* 0x100fe200078e00c4 */
[----:B------:R3:W-:Y:S01]  /*2b20*/  STL.128 [R1+0x250], R4 ;  /* 0x0002500401007387 */ /* 0x0007e20000100c00 */
[----:B------:R-:W-:Y:S01]  /*2b30*/  UIMAD UR8, UR17, 0x60, URZ ;  /* 0x00000060110878a4 */ /* 0x000fe2000f8e023f */
[----:B------:R-:W-:Y:S01]  /*2b40*/  IMAD.MOV.U32 R199, RZ, RZ, R196 ;  /* 0x000000ffffc77224 */ /* 0x000fe200078e00c4 */
[----:B------:R-:W-:Y:S01]  /*2b50*/  UIADD3.X UR18, URZ, UR9, URZ, UP2, !UPT ;  /* 0x000000093f127290 */ /* 0x000fe200097fe43f */
[----:B------:R-:W-:Y:S01]  /*2b60*/  SHF.R.S32.HI R10, RZ, 0x1f, R0 ;  /* 0x0000001fff0a7819 */ /* 0x000fe20000011400 */
[----:B------:R-:W-:Y:S04]  /*2b70*/  STL [R1+0x118], RZ ;  /* 0x000118ff01007387 */ /* 0x000fe80000100800 */
[----:B------:R-:W-:Y:S04]  /*2b80*/  STL [R1+0xb8], RZ ;  /* 0x0000b8ff01007387 */ /* 0x000fe80000100800 */
[----:B------:R-:W-:Y:S01]  /*2b90*/  STL [R1+0xd8], RZ ;  /* 0x0000d8ff01007387 */ /* 0x000fe20000100800 */
[----:B---3--:R-:W-:-:S03]  /*2ba0*/  IMAD.MOV.U32 R6, RZ, RZ, R8 ;  /* 0x000000ffff067224 */ /* 0x008fc600078e0008 */
[----:B------:R-:W-:Y:S01]  /*2bb0*/  STL.64 [R1+0x188], RZ ;  /* 0x000188ff01007387 */ /* 0x000fe20000100a00 */
[----:B------:R-:W-:Y:S02]  /*2bc0*/  IMAD.MOV.U32 R7, RZ, RZ, R9 ;  /* 0x000000ffff077224 */ /* 0x000fe400078e0009 */
[C---:B------:R-:W-:Y:S01]  /*2bd0*/  IMAD.WIDE.U32 R8, R194.reuse, UR10, RZ ;  /* 0x0000000ac2087c25 */ /* 0x040fe2000f8e00ff */
[----:B------:R-:W-:Y:S03]  /*2be0*/  STL.64 [R1+0x1b0], RZ ;  /* 0x0001b0ff01007387 */ /* 0x000fe60000100a00 */
[----:B------:R-:W-:Y:S01]  /*2bf0*/  IMAD R9, R194, UR11, R9 ;  /* 0x0000000bc2097c24 */ /* 0x000fe2000f8e0209 */
[----:B------:R-:W-:Y:S01]  /*2c00*/  UIMAD.WIDE.U32 UR10, UR16, 0x60, URZ ;  /* 0x00000060100a78a5 */ /* 0x000fe2000f8e003f */
[----:B------:R-:W-:Y:S01]  /*2c10*/  IMAD.MOV.U32 R4, RZ, RZ, R25 ;  /* 0x000000ffff047224 */ /* 0x000fe200078e0019 */
[----:B------:R-:W-:Y:S01]  /*2c20*/  STL.64 [R1+0x198], RZ ;  /* 0x000198ff01007387 */ /* 0x000fe20000100a00 */
[----:B------:R-:W-:Y:S01]  /*2c30*/  IMAD.MOV.U32 R5, RZ, RZ, R26 ;  /* 0x000000ffff057224 */ /* 0x000fe200078e001a */
[----:B------:R-:W-:-:S02]  /*2c40*/  UIADD3 UR8, UR11, UR8, URZ ;  /* 0x000000080b087290 */ /* 0x000fc4000fffe03f */
[----:B------:R-:W-:Y:S01]  /*2c50*/  IMAD.U32 R14, RZ, RZ, UR10 ;  /* 0x0000000aff0e7e24 */ /* 0x000fe2000f8e00ff */
[----:B------:R-:W-:Y:S01]  /*2c60*/  STL [R1+0x190], RZ ;  /* 0x000190ff01007387 */ /* 0x000fe20000100800 */
[----:B------:R-:W-:-:S03]  /*2c70*/  UIMAD UR10, UR15, 0x60, URZ ;  /* 0x000000600f0a78a4 */ /* 0x000fc6000f8e023f */
[----:B------:R3:W-:Y:S01]  /*2c80*/  STL.128 [R1+0x260], R4 ;  /* 0x0002600401007387 */ /* 0x0007e20000100c00 */
[----:B------:R-:W-:Y:S02]  /*2c90*/  IMAD.U32 R15, RZ, RZ, UR11 ;  /* 0x0000000bff0f7e24 */ /* 0x000fe4000f8e00ff */
[----:B------:R-:W-:Y:S01]  /*2ca0*/  IMAD R11, R10, UR4, RZ ;  /* 0x000000040a0b7c24 */ /* 0x000fe2000f8e02ff */
[----:B------:R-:W-:Y:S01]  /*2cb0*/  STL [R1+0x1b8], RZ ;  /* 0x0001b8ff01007387 */ /* 0x000fe20000100800 */
[----:B------:R-:W-:Y:S02]  /*2cc0*/  IMAD.U32 R15, RZ, RZ, UR8 ;  /* 0x00000008ff0f7e24 */ /* 0x000fe4000f8e00ff */
[----:B------:R-:W-:Y:S01]  /*2cd0*/  IMAD R13, R0, UR5, R11 ;  /* 0x00000005000d7c24 */ /* 0x000fe2000f8e020b */
[----:B------:R-:W-:Y:S04]  /*2ce0*/  STL [R1+0x60], R197 ;  /* 0x000060c501007387 */ /* 0x000fe80000100800 */
[----:B------:R-:W-:Y:S01]  /*2cf0*/  STL.64 [R1+0x158], R196 ;  /* 0x000158c401007387 */ /* 0x000fe20000100a00 */
[----:B---3--:R-:W-:Y:S01]  /*2d00*/  IMAD.U32 R5, RZ, RZ, UR18 ;  /* 0x00000012ff057e24 */ /* 0x008fe2000f8e00ff */
[----:B------:R-:W-:Y:S01]  /*2d10*/  UIMAD.WIDE.U32 UR18, UR14, 0x60, URZ ;  /* 0x000000600e1278a5 */ /* 0x000fe2000f8e003f */
[----:B------:R-:W-:Y:S01]  /*2d20*/  IMAD.U32 R6, RZ, RZ, UR27 ;  /* 0x0000001bff067e24 */ /* 0x000fe2000f8e00ff */
[----:B------:R-:W-:Y:S01]  /*2d30*/  STL.128 [R1+0x70], R196 ;  /* 0x000070c401007387 */ /* 0x000fe20000100c00 */
[----:B------:R-:W-:-:S02]  /*2d40*/  IMAD.U32 R7, RZ, RZ, UR28 ;  /* 0x0000001cff077e24 */ /* 0x000fc4000f8e00ff */
[----:B------:R-:W-:Y:S01]  /*2d50*/  IMAD.U32 R4, RZ, RZ, UR13 ;  /* 0x0000000dff047e24 */ /* 0x000fe2000f8e00ff */
[----:B------:R-:W-:Y:S01]  /*2d60*/  UIADD3 UR13, UR19, UR10, URZ ;  /* 0x0000000a130d7290 */ /* 0x000fe2000fffe03f */
[----:B------:R-:W-:-:S03]  /*2d70*/  IMAD.WIDE.U32 R10, R0, UR4, R8 ;  /* 0x00000004000a7c25 */ /* 0x000fc6000f8e0008 */
[----:B------:R3:W-:Y:S01]  /*2d80*/  STL.128 [R1+0x230], R4 ;  /* 0x0002300401007387 */ /* 0x0007e20000100c00 */
[----:B------:R-:W-:Y:S02]  /*2d90*/  IMAD.U32 R0, RZ, RZ, UR23 ;  /* 0x00000017ff007e24 */ /* 0x000fe4000f8e00ff */
[----:B------:R-:W-:Y:S01]  /*2da0*/  IMAD.U32 R25, RZ, RZ, UR22 ;  /* 0x00000016ff197e24 */ /* 0x000fe2000f8e00ff */
[----:B------:R-:W-:Y:S02]  /*2db0*/  UIMAD UR8, UR12, UR16, URZ ;  /* 0x000000100c0872a4 */ /* 0x000fe4000f8e023f */
[----:B------:R-:W-:Y:S01]  /*2dc0*/  UIMAD.WIDE.U32 UR10, UR41, UR16, URZ ;  /* 0x00000010290a72a5 */ /* 0x000fe2000f8e003f */
[----:B---3--:R-:W-:Y:S02]  /*2dd0*/  IMAD.MOV.U32 R7, RZ, RZ, R15 ;  /* 0x000000ffff077224 */ /* 0x008fe400078e000f */
[----:B------:R-:W-:Y:S01]  /*2de0*/  IMAD.U32 R15, RZ, RZ, UR19 ;  /* 0x00000013ff0f7e24 */ /* 0x000fe2000f8e00ff */
[----:B------:R-:W-:Y:S01]  /*2df0*/  USHF.L.U32 UR19, UR14, 0x6, URZ ;  /* 0x000000060e137899 */ /* 0x000fe2000800063f */
[----:B------:R-:W-:Y:S01]  /*2e00*/  IMAD.U32 R15, RZ, RZ, UR13 ;  /* 0x0000000dff0f7e24 */ /* 0x000fe2000f8e00ff */
[----:B------:R-:W-:Y:S01]  /*2e10*/  USHF.L.U64.HI UR13, UR14, 0x6, UR15 ;  /* 0x000000060e0d7899 */ /* 0x000fe2000801020f */
[----:B------:R-:W-:-:S02]  /*2e20*/  IMAD.MOV.U32 R6, RZ, RZ, R14 ;  /* 0x000000ffff067224 */ /* 0x000fc400078e000e */
[----:B------:R-:W-:Y:S02]  /*2e30*/  IMAD.MOV.U32 R4, RZ, RZ, R0 ;  /* 0x000000ffff047224 */ /* 0x000fe400078e0000 */
[----:B------:R-:W-:Y:S01]  /*2e40*/  IMAD.MOV.U32 R5, RZ, RZ, R25 ;  /* 0x000000ffff057224 */ /* 0x000fe200078e0019 */
[----:B------:R-:W-:Y:S01]  /*2e50*/  UIMAD UR8, UR41, UR17, UR8 ;  /* 0x00000011290872a4 */ /* 0x000fe2000f8e0208 */
[----:B------:R-:W-:Y:S02]  /*2e60*/  IMAD.U32 R0, RZ, RZ, UR19 ;  /* 0x00000013ff007e24 */ /* 0x000fe4000f8e00ff */
[----:B------:R-:W-:Y:S01]  /*2e70*/  IMAD.U32 R14, RZ, RZ, UR18 ;  /* 0x00000012ff0e7e24 */ /* 0x000fe2000f8e00ff */
[----:B------:R-:W-:Y:S01]  /*2e80*/  STL.128 [R1+0xc0], R4 ;  /* 0x0000c00401007387 */ /* 0x000fe20000100c00 */
[----:B------:R-:W-:Y:S01]  /*2e90*/  UIADD3.X UR18, URZ, UR9, URZ, UP0, !UPT ;  /* 0x000000093f127290 */ /* 0x000fe200087fe43f */
[----:B------:R-:W-:Y:S01]  /*2ea0*/  IMAD.U32 R25, RZ, RZ, UR13 ;  /* 0x0000000dff197e24 */ /* 0x000fe2000f8e00ff */
[----:B------:R-:W-:Y:S01]  /*2eb0*/  ULEA UR13, UP0, UR10, UR6, 0x1 ;  /* 0x000000060a0d7291 */ /* 0x000fe2000f80083f */
[----:B------:R3:W-:Y:S01]  /*2ec0*/  STL.128 [R1+0x100], R4 ;  /* 0x0001000401007387 */ /* 0x0007e20000100c00 */
[----:B------:R-:W-:Y:S01]  /*2ed0*/  IMAD.SHL.U32 R26, R201, 0x4, RZ ;  /* 0x00000004c91a7824 */ /* 0x000fe200078e00ff */
[----:B------:R-:W-:-:S02]  /*2ee0*/  UIADD3 UR6, UR11, UR8, URZ ;  /* 0x000000080b067290 */ /* 0x000fc4000fffe03f */
[----:B------:R-:W-:Y:S02]  /*2ef0*/  UIADD3.X UR8, URZ, UR9, URZ, UP1, !UPT ;  /* 0x000000093f087290 */ /* 0x000fe40008ffe43f */
[----:B------:R-:W-:Y:S01]  /*2f00*/  SHF.R.S32.HI R27, RZ, 0x1f, R26 ;  /* 0x0000001fff1b7819 */ /* 0x000fe2000001141a */
[----:B------:R-:W-:Y:S01]  /*2f10*/  UIMAD UR12, UR12, UR14, URZ ;  /* 0x0000000e0c0c72a4 */ /* 0x000fe2000f8e023f */
[----:B---3--:R-:W-:Y:S01]  /*2f20*/  IMAD.MOV.U32 R4, RZ, RZ, R0 ;  /* 0x000000ffff047224 */ /* 0x008fe200078e0000 */
[----:B------:R-:W-:Y:S01]  /*2f30*/  SHF.R.S32.HI R0, RZ, 0x1f, R195 ;  /* 0x0000001fff007819 */ /* 0x000fe200000114c3 */
[----:B------:R-:W-:Y:S02]  /*2f40*/  IMAD.MOV.U32 R6, RZ, RZ, R14 ;  /* 0x000000ffff067224 */ /* 0x000fe400078e000e */
[----:B------:R-:W-:Y:S02]  /*2f50*/  IMAD.MOV.U32 R7, RZ, RZ, R15 ;  /* 0x000000ffff077224 */ /* 0x000fe400078e000f */
[----:B------:R-:W-:Y:S01]  /*2f60*/  IMAD.MOV.U32 R5, RZ, RZ, R25 ;  /* 0x000000ffff057224 */ /* 0x000fe200078e0019 */
[----:B------:R-:W-:Y:S01]  /*2f70*/  SHF.R.S32.HI R25, RZ, 0x1f, R24 ;  /* 0x0000001fff197819 */ /* 0x000fe20000011418 */
[----:B------:R-:W-:-:S02]  /*2f80*/  IMAD.U32 R14, RZ, RZ, UR21 ;  /* 0x00000015ff0e7e24 */ /* 0x000fc4000f8e00ff */
[----:B------:R-:W-:Y:S02]  /*2f90*/  IMAD.U32 R15, RZ, RZ, UR18 ;  /* 0x00000012ff0f7e24 */ /* 0x000fe4000f8e00ff */
[C---:B------:R-:W-:Y:S01]  /*2fa0*/  IMAD R12, R0.reuse, UR16, RZ ;  /* 0x00000010000c7c24 */ /* 0x040fe2000f8e02ff */
[----:B------:R-:W-:Y:S01]  /*2fb0*/  STL.128 [R1+0xe0], R4 ;  /* 0x0000e00401007387 */ /* 0x000fe20000100c00 */
[----:B------:R-:W-:Y:S01]  /*2fc0*/  IMAD.U32 R29, RZ, RZ, UR8 ;  /* 0x00000008ff1d7e24 */ /* 0x000fe2000f8e00ff */
[----:B------:R-:W-:Y:S02]  /*2fd0*/  ULEA.HI.X UR10, UR10, UR7, UR6, 0x1, UP0 ;  /* 0x000000070a0a7291 */ /* 0x000fe400080f0c06 */
[----:B------:R3:W-:Y:S01]  /*2fe0*/  STL.128 [R1+0x120], R4 ;  /* 0x0001200401007387 */ /* 0x0007e20000100c00 */
[----:B------:R-:W-:Y:S02]  /*2ff0*/  UIMAD.WIDE.U32 UR6, UR41, UR14, URZ ;  /* 0x0000000e290672a5 */ /* 0x000fe4000f8e003f */
[----:B------:R-:W-:Y:S01]  /*3000*/  IMAD R0, R0, UR14, RZ ;  /* 0x0000000e00007c24 */ /* 0x000fe2000f8e02ff */
[----:B------:R-:W-:Y:S01]  /*3010*/  UIMAD UR12, UR41, UR15, UR12 ;  /* 0x0000000f290c72a4 */ /* 0x000fe2000f8e020c */
[----:B------:R5:W-:Y:S01]  /*3020*/  STL.64 [R1+0x148], R14 ;  /* 0x0001480e01007387 */ /* 0x000be20000100a00 */
[----:B------:R-:W-:Y:S01]  /*3030*/  ULDC.64 UR8, c[0x0][0x400] ;  /* 0x0001000000087ab9 */ /* 0x000fe20000000a00 */
[C---:B------:R-:W-:Y:S01]  /*3040*/  IMAD R0, R195.reuse, UR15, R0 ;  /* 0x0000000fc3007c24 */ /* 0x040fe2000f8e0200 */
[----:B------:R-:W-:Y:S01]  /*3050*/  ULEA UR8, UP0, UR6, UR8, 0x1 ;  /* 0x0000000806087291 */ /* 0x000fe2000f80083f */
[----:B------:R0:W-:Y:S01]  /*3060*/  STL.64 [R1+0x150], R28 ;  /* 0x0001501c01007387 */ /* 0x0001e20000100a00 */
[----:B------:R-:W-:Y:S01]  /*3070*/  UIADD3 UR7, UR7, UR12, URZ ;  /* 0x0000000c07077290 */ /* 0x000fe2000fffe03f */
[----:B------:R-:W-:-:S04]  /*3080*/  IMAD.WIDE.U32 R34, R195, UR14, R26 ;  /* 0x0000000ec3227c25 */ /* 0x000fc8000f8e001a */
[C---:B---3--:R-:W-:Y:S02]  /*3090*/  IMAD R7, R195.reuse, UR17, R12 ;  /* 0x00000011c3077c24 */ /* 0x048fe4000f8e020c */
[----:B------:R-:W-:-:S04]  /*30a0*/  IMAD.WIDE.U32 R4, R195, UR16, R26 ;  /* 0x00000010c3047c25 */ /* 0x000fc8000f8e001a */
[----:B-----5:R-:W-:Y:S01]  /*30b0*/  IMAD.WIDE.U32 R14, R195, UR16, R24 ;  /* 0x00000010c30e7c25 */ /* 0x020fe2000f8e0018 */
[----:B------:R-:W-:-:S03]  /*30c0*/  LEA R6, P0, R4, UR13, 0x1 ;  /* 0x0000000d04067c11 */ /* 0x000fc6000f8008ff */
[----:B0-----:R-:W-:Y:S01]  /*30d0*/  IMAD.IADD R29, R5, 0x1, R7 ;  /* 0x00000001051d7824 */ /* 0x001fe200078e0207 */
[----:B------:R-:W-:Y:S01]  /*30e0*/  LEA R28, P1, R14, UR13, 0x1 ;  /* 0x0000000d0e1c7c11 */ /* 0x000fe2000f8208ff */
[----:B------:R-:W-:Y:S01]  /*30f0*/  IMAD.IADD R5, R7, 0x1, R15 ;  /* 0x0000000107057824 */ /* 0x000fe200078e020f */
[----:B------:R-:W-:Y:S01]  /*3100*/  ULEA.HI.X UR6, UR6, UR9, UR7, 0x1, UP0 ;  /* 0x0000000906067291 */ /* 0x000fe200080f0c07 */
[----:B------:R-:W-:Y:S01]  /*3110*/  IMAD.WIDE.U32 R36, R195, UR14, R24 ;  /* 0x0000000ec3247c25 */ /* 0x000fe2000f8e0018 */
[----:B------:R-:W-:Y:S02]  /*3120*/  LEA.HI.X R7, R4, UR10, R29, 0x1, P0 ;  /* 0x0000000a04077c11 */ /* 0x000fe400080f0c1d */
[----:B------:R-:W-:Y:S01]  /*3130*/  LEA R12, P0, R34, UR8, 0x1 ;  /* 0x00000008220c7c11 */ /* 0x000fe2000f8008ff */
[----:B------:R-:W-:Y:S01]  /*3140*/  IMAD.IADD R15, R35, 0x1, R0 ;  /* 0x00000001230f7824 */ /* 0x000fe200078e0200 */
[----:B------:R-:W-:Y:S01]  /*3150*/  LEA.HI.X R29, R14, UR10, R5, 0x1, P1 ;  /* 0x0000000a0e1d7c11 */ /* 0x000fe200088f0c05 */
[----:B------:R-:W-:-:S02]  /*3160*/  IMAD.IADD R5, R0, 0x1, R37 ;  /* 0x0000000100057824 */ /* 0x000fc400078e0225 */
[----:B------:R-:W-:Y:S01]  /*3170*/  IMAD.IADD R37, R11, 0x1, R13 ;  /* 0x000000010b257824 */ /* 0x000fe200078e020d */
[----:B------:R-:W-:Y:S02]  /*3180*/  LEA.HI.X R13, R34, UR6, R15, 0x1, P0 ;  /* 0x00000006220d7c11 */ /* 0x000fe400080f0c0f */
[----:B------:R-:W0:Y:S01]  /*3190*/  LDC.64 R34, c[0x0][0x418] ;  /* 0x00010600ff227b82 */ /* 0x000e220000000a00 */
[----:B------:R-:W-:Y:S02]  /*31a0*/  ISETP.NE.U32.AND P0, PT, R30, RZ, PT ;  /* 0x000000ff1e00720c */ /* 0x000fe40003f05070 */
[C---:B------:R-:W-:Y:S02]  /*31b0*/  LEA R14, P1, R36.reuse, UR8, 0x1 ;  /* 0x00000008240e7c11 */ /* 0x040fe4000f8208ff */
[----:B------:R-:W-:Y:S02]  /*31c0*/  ISETP.NE.AND.EX P0, PT, R31, RZ, PT, P0 ;  /* 0x000000ff1f00720c */ /* 0x000fe40003f05300 */
[----:B------:R-:W-:Y:S01]  /*31d0*/  LEA.HI.X R15, R36, UR6, R5, 0x1, P1 ;  /* 0x00000006240f7c11 */ /* 0x000fe200088f0c05 */
[----:B------:R-:W-:-:S02]  /*31e0*/  IMAD.MOV.U32 R36, RZ, RZ, R10 ;  /* 0x000000ffff247224 */ /* 0x000fc400078e000a */
[----:B------:R-:W-:Y:S01]  /*31f0*/  IMAD.U32 R11, RZ, RZ, UR6 ;  /* 0x00000006ff0b7e24 */ /* 0x000fe2000f8e00ff */
[----:B------:R-:W-:Y:S01]  /*3200*/  ULDC.64 UR6, c[0x0][0x310] ;  /* 0x0000c40000067ab9 */ /* 0x000fe20000000a00 */
[----:B------:R-:W-:Y:S01]  /*3210*/  STL.64 [R1+0xd0], R6 ;  /* 0x0000d00601007387 */ /* 0x000fe20000100a00 */
[----:B------:R-:W-:Y:S01]  /*3220*/  IMAD.U32 R10, RZ, RZ, UR8 ;  /* 0x00000008ff0a7e24 */ /* 0x000fe2000f8e00ff */
[----:B------:R-:W-:Y:S02]  /*3230*/  ULDC.64 UR8, c[0x0][0x428] ;  /* 0x00010a0000087ab9 */ /* 0x000fe40000000a00 */
[----:B------:R3:W-:Y:S01]  /*3240*/  STL.64 [R1+0x110], R28 ;  /* 0x0001101c01007387 */ /* 0x0007e20000100a00 */
[----:B-1----:R-:W-:-:S03]  /*3250*/  LEA R25, P1, R8, R32, 0x1 ;  /* 0x0000002008197211 */ /* 0x002fc600078208ff */
[----:B------:R-:W-:Y:S01]  /*3260*/  STL.64 [R1+0xb0], R10 ;  /* 0x0000b00a01007387 */ /* 0x000fe20000100a00 */
[----:B---3--:R-:W1:Y:S03]  /*3270*/  LDC.64 R28, c[0x0][0x3f0] ;  /* 0x0000fc00ff1c7b82 */ /* 0x008e660000000a00 */
[----:B------:R3:W-:Y:S04]  /*3280*/  STL.64 [R1+0xf0], R12 ;  /* 0x0000f00c01007387 */ /* 0x0007e80000100a00 */
[----:B------:R5:W-:Y:S01]  /*3290*/  STL.64 [R1+0x130], R14 ;  /* 0x0001300e01007387 */ /* 0x000be20000100a00 */
[----:B---3--:R-:W3:Y:S08]  /*32a0*/  LDC.64 R12, c[0x0][0x328] ;  /* 0x0000ca00ff0c7b82 */ /* 0x008ef00000000a00 */
[----:B-----5:R-:W3:Y:S01]  /*32b0*/  LDC.64 R14, c[0x0][0x338] ;  /* 0x0000ce00ff0e7b82 */ /* 0x020ee20000000a00 */
[----:B----4-:R-:W-:-:S02]  /*32c0*/  SHF.R.S32.HI R0, RZ, 0x1f, R41 ;  /* 0x0000001fff007819 */ /* 0x010fc40000011429 */
[----:B------:R-:W-:Y:S02]  /*32d0*/  SEL R4, R41, RZ, !P0 ;  /* 0x000000ff29047207 */ /* 0x000fe40004000000 */
[----:B------:R-:W-:-:S03]  /*32e0*/  SEL R5, R0, RZ, !P0 ;  /* 0x000000ff00057207 */ /* 0x000fc60004000000 */
[----:B------:R-:W-:-:S04]  /*32f0*/  IMAD.WIDE.U32 R6, R4, UR6, R36 ;  /* 0x0000000604067c25 */ /* 0x000fc8000f8e0024 */
[----:B------:R-:W-:Y:S01]  /*3300*/  IMAD R5, R5, UR6, RZ ;  /* 0x0000000605057c24 */ /* 0x000fe2000f8e02ff */
[----:B------:R-:W-:Y:S02]  /*3310*/  UIMAD UR6, UR5, 0x60, URZ ;  /* 0x00000060050678a4 */ /* 0x000fe4000f8e023f */
[----:B------:R-:W-:Y:S01]  /*3320*/  UIMAD.WIDE.U32 UR4, UR4, 0x60, URZ ;  /* 0x00000060040478a5 */ /* 0x000fe2000f8e003f */
[----:B------:R-:W-:Y:S01]  /*3330*/  IMAD R5, R4, UR7, R5 ;  /* 0x0000000704057c24 */ /* 0x000fe2000f8e0205 */
[----:B0-----:R-:W-:Y:S01]  /*3340*/  LOP3.LUT P0, RZ, R34, R30, RZ, 0xfc, !PT ;  /* 0x0000001e22ff7212 */ /* 0x001fe2000780fcff */
[----:B------:R-:W-:Y:S01]  /*3350*/  IMAD R0, R0, UR8, RZ ;  /* 0x0000000800007c24 */ /* 0x000fe2000f8e02ff */
[----:B------:R-:W-:Y:S01]  /*3360*/  UIADD3 UR6, UR5, UR6, URZ ;  /* 0x0000000605067290 */ /* 0x000fe2000fffe03f */
[----:B------:R-:W-:Y:S01]  /*3370*/  LEA.HI.X R30, R8, R33, R9, 0x1, P1 ;  /* 0x00000021081e7211 */ /* 0x000fe200008f0c09 */
[----:B------:R-:W-:Y:S01]  /*3380*/  IMAD.IADD R5, R7, 0x1, R5 ;  /* 0x0000000107057824 */ /* 0x000fe200078e0205 */
[----:B------:R-:W-:Y:S01]  /*3390*/  LOP3.LUT P0, RZ, R35, R31, RZ, 0xfc, P0 ;  /* 0x0000001f23ff7212 */ /* 0x000fe2000000fcff */
[C---:B------:R-:W-:Y:S01]  /*33a0*/  IMAD.WIDE.U32 R36, R41.reuse, UR8, RZ ;  /* 0x0000000829247c25 */ /* 0x040fe2000f8e00ff */
[----:B------:R-:W-:Y:S01]  /*33b0*/  LEA R27, P1, R6, R32, 0x1 ;  /* 0x00000020061b7211 */ /* 0x000fe200078208ff */
[----:B------:R-:W0:Y:S02]  /*33c0*/  LDC.64 R8, c[0x0][0x310] ;  /* 0x0000c400ff087b82 */ /* 0x000e240000000a00 */
[----:B------:R-:W-:-:S02]  /*33d0*/  IMAD R11, R41, UR9, R0 ;  /* 0x00000009290b7c24 */ /* 0x000fc4000f8e0200 */
[----:B------:R-:W-:Y:S02]  /*33e0*/  IMAD.U32 R38, RZ, RZ, UR4 ;  /* 0x00000004ff267e24 */ /* 0x000fe4000f8e00ff */
[----:B------:R-:W-:Y:S01]  /*33f0*/  IMAD.U32 R31, RZ, RZ, UR6 ;  /* 0x00000006ff1f7e24 */ /* 0x000fe2000f8e00ff */
[----:B------:R-:W-:Y:S01]  /*3400*/  LEA.HI.X R7, R6, R33, R5, 0x1, P1 ;  /* 0x0000002106077211 */ /* 0x000fe200008f0c05 */
[----:B------:R-:W-:Y:S01]  /*3410*/  IMAD.IADD R0, R37, 0x1, R11 ;  /* 0x0000000125007824 */ /* 0x000fe200078e020b */
[----:B------:R-:W-:Y:S01]  /*3420*/  LEA R32, P2, R36, R34, 0x2 ;  /* 0x0000002224207211 */ /* 0x000fe200078410ff */
[----:B------:R-:W-:Y:S02]  /*3430*/  IMAD.MOV.U32 R4, RZ, RZ, R38 ;  /* 0x000000ffff047224 */ /* 0x000fe400078e0026 */
[----:B------:R-:W-:Y:S02]  /*3440*/  IMAD.MOV.U32 R5, RZ, RZ, R31 ;  /* 0x000000ffff057224 */ /* 0x000fe400078e001f */
[----:B------:R-:W-:-:S02]  /*3450*/  IMAD.MOV.U32 R6, RZ, RZ, R27 ;  /* 0x000000ffff067224 */ /* 0x000fc400078e001b */
[----:B------:R-:W-:Y:S01]  /*3460*/  IMAD.U32 R39, RZ, RZ, UR5 ;  /* 0x00000005ff277e24 */ /* 0x000fe2000f8e00ff */
[----:B------:R-:W-:Y:S01]  /*3470*/  ULDC.64 UR4, c[0x0][0x330] ;  /* 0x0000cc0000047ab9 */ /* 0x000fe20000000a00 */
[----:B------:R-:W-:Y:S01]  /*3480*/  LEA.HI.X R33, R36, R35, R0, 0x2, P2 ;  /* 0x0000002324217211 */ /* 0x000fe200010f1400 */
[----:B------:R4:W-:Y:S01]  /*3490*/  STL.128 [R1+0x50], R4 ;  /* 0x0000500401007387 */ /* 0x0009e20000100c00 */
[----:B------:R-:W-:Y:S01]  /*34a0*/  IMAD.WIDE.U32 R34, R194, UR4, RZ ;  /* 0x00000004c2227c25 */ /* 0x000fe2000f8e00ff */
[----:B------:R-:W-:-:S03]  /*34b0*/  SEL R10, R41, RZ, !P0 ;  /* 0x000000ff290a7207 */ /* 0x000fc60004000000 */
[----:B------:R-:W-:Y:S01]  /*34c0*/  IMAD R0, R194, UR5, R35 ;  /* 0x00000005c2007c24 */ /* 0x000fe2000f8e0223 */
[----:B------:R-:W-:Y:S01]  /*34d0*/  LEA R36, P0, R34, R42, 0x1 ;  /* 0x0000002a22247211 */ /* 0x000fe200078008ff */
[----:B------:R-:W-:Y:S01]  /*34e0*/  IMAD.MOV.U32 R11, RZ, RZ, R10 ;  /* 0x000000ffff0b7224 */ /* 0x000fe200078e000a */
[C---:B-1----:R-:W-:Y:S01]  /*34f0*/  ISETP.GE.AND P2, PT, R26.reuse, R29, PT ;  /* 0x0000001d1a00720c */ /* 0x042fe20003f46270 */
[----:B---3--:R1:W-:Y:S01]  /*3500*/  STL.128 [R1+0x1c0], R12 ;  /* 0x0001c00c01007387 */ /* 0x0083e20000100c00 */
[----:B----4-:R-:W-:Y:S01]  /*3510*/  VIADD R4, R26, 0x10 ;  /* 0x000000101a047836 */ /* 0x010fe20000000000 */
[----:B------:R-:W-:Y:S01]  /*3520*/  LEA.HI.X R37, R34, R43, R0, 0x1, P0 ;  /* 0x0000002b22257211 */ /* 0x000fe200000f0c00 */
[----:B------:R-:W-:Y:S01]  /*3530*/  VIADD R6, R26, 0x30 ;  /* 0x000000301a067836 */ /* 0x000fe20000000000 */
[-C--:B------:R-:W-:Y:S01]  /*3540*/  ISETP.GE.AND P4, PT, R24, R29.reuse, PT ;  /* 0x0000001d1800720c */ /* 0x080fe20003f86270 */
[----:B------:R-:W-:Y:S01]  /*3550*/  VIADD R5, R26, 0x20 ;  /* 0x000000201a057836 */ /* 0x000fe20000000000 */
[----:B------:R-:W-:Y:S01]  /*3560*/  ISETP.GE.AND P3, PT, R4, R29, PT ;  /* 0x0000001d0400720c */ /* 0x000fe20003f66270 */
[----:B------:R-:W-:Y:S01]  /*3570*/  VIADD R0, R26, 0x50 ;  /* 0x000000501a007836 */ /* 0x000fe20000000000 */
[----:B------:R-:W-:Y:S01]  /*3580*/  STL.64 [R1+0x88], R28 ;  /* 0x0000881c01007387 */ /* 0x000fe20000100a00 */
[----:B------:R-:W3:Y:S01]  /*3590*/  LDC R35, c[0x0][0x320] ;  /* 0x0000c800ff237b82 */ /* 0x000ee20000000800 */
[----:B------:R-:W-:-:S02]  /*35a0*/  SEL R4, RZ, 0xffffffff, P3 ;  /* 0xffffffffff047807 */ /* 0x000fc40001800000 */
[----:B------:R4:W-:Y:S01]  /*35b0*/  STL.64 [R1+0x200], R10 ;  /* 0x0002000a01007387 */ /* 0x0009e20000100a00 */
[-C--:B------:R-:W-:Y:S01]  /*35c0*/  ISETP.GE.AND P1, PT, R6, R29.reuse, PT ;  /* 0x0000001d0600720c */ /* 0x080fe20003f26270 */
[----:B------:R-:W-:Y:S01]  /*35d0*/  VIADD R6, R26, 0x40 ;  /* 0x000000401a067836 */ /* 0x000fe20000000000 */
[-C--:B------:R-:W-:Y:S01]  /*35e0*/  ISETP.GE.AND P0, PT, R0, R29.reuse, PT ;  /* 0x0000001d0000720c */ /* 0x080fe20003f06270 */
[----:B------:R-:W-:Y:S01]  /*35f0*/  IMAD.SHL.U32 R7, R4, 0x2, RZ ;  /* 0x0000000204077824 */ /* 0x000fe200078e00ff */
[----:B------:R-:W-:Y:S01]  /*3600*/  SEL R0, RZ, 0x1, P2 ;  /* 0x00000001ff007807 */ /* 0x000fe20001000000 */
[----:B-1----:R-:W-:Y:S02]  /*3610*/  IMAD.IADD R14, R26, 0x1, R5 ;  /* 0x000000011a0e7824 */ /* 0x002fe400078e0205 */
[----:B----4-:R-:W-:Y:S02]  /*3620*/  IMAD.MOV.U32 R10, RZ, RZ, R25 ;  /* 0x000000ffff0a7224 */ /* 0x010fe400078e0019 */
[----:B------:R-:W-:Y:S01]  /*3630*/  IMAD.MOV.U32 R11, RZ, RZ, R30 ;  /* 0x000000ffff0b7224 */ /* 0x000fe200078e001e */
[-C--:B------:R-:W-:Y:S01]  /*3640*/  ISETP.GE.AND P2, PT, R6, R29.reuse, PT ;  /* 0x0000001d0600720c */ /* 0x080fe20003f46270 */
[----:B------:R-:W-:Y:S01]  /*3650*/  IMAD.IADD R26, R26, 0x1, R6 ;  /* 0x000000011a1a7824 */ /* 0x000fe200078e0206 */
[-C--:B------:R-:W-:Y:S01]  /*3660*/  ISETP.GE.AND P5, PT, R14, R29.reuse, PT ;  /* 0x0000001d0e00720c */ /* 0x080fe20003fa6270 */
[----:B------:R-:W-:Y:S01]  /*3670*/  STL.64 [R1+0xa0], R28 ;  /* 0x0000a01c01007387 */ /* 0x000fe20000100a00 */
[----:B------:R-:W-:Y:S01]  /*3680*/  ISETP.GE.AND P3, PT, R5, R29, PT ;  /* 0x0000001d0500720c */ /* 0x000fe20003f66270 */
[----:B------:R-:W1:Y:S02]  /*3690*/  LDC R30, c[0x0][0x424] ;  /* 0x00010900ff1e7b82 */ /* 0x000e640000000800 */
[----:B0-----:R0:W-:Y:S01]  /*36a0*/  STL.128 [R1+0x1a0], R8 ;  /* 0x0001a00801007387 */ /* 0x0011e20000100c00 */
[----:B------:R-:W-:-:S02]  /*36b0*/  SEL R4, RZ, 0xffffffff, P5 ;  /* 0xffffffffff047807 */ /* 0x000fc40002800000 */
[----:B0-----:R-:W-:-:S03]  /*36c0*/  LOP3.LUT R11, R7, 0x2, R0, 0xe2, !PT ;  /* 0x00000002070b7812 */ /* 0x001fc600078ee200 */
[----:B------:R-:W0:Y:S01]  /*36d0*/  LDC.64 R6, c[0x0][0x2f0] ;  /* 0x0000bc00ff067b82 */ /* 0x000e220000000a00 */
[----:B------:R-:W-:Y:S01]  /*36e0*/  VIADD R0, R28, 0x5f ;  /* 0x0000005f1c007836 */ /* 0x000fe20000000000 */
[----:B------:R-:W-:Y:S01]  /*36f0*/  SEL R9, RZ, 0x1, P4 ;  /* 0x00000001ff097807 */ /* 0x000fe20002000000 */
[----:B------:R-:W-:Y:S01]  /*3700*/  IMAD.SHL.U32 R10, R4, 0x2, RZ ;  /* 0x00000002040a7824 */ /* 0x000fe200078e00ff */
[----:B------:R-:W-:Y:S01]  /*3710*/  SEL R8, RZ, 0x8, P1 ;  /* 0x00000008ff087807 */ /* 0x000fe20000800000 */
[----:B------:R-:W-:Y:S01]  /*3720*/  IMAD.HI R4, R0, 0x2aaaaaab, RZ ;  /* 0x2aaaaaab00047827 */ /* 0x000fe200078e02ff */
[----:B------:R-:W-:Y:S02]  /*3730*/  SEL R5, RZ, 0x4, P3 ;  /* 0x00000004ff057807 */ /* 0x000fe40001800000 */
[----:B------:R-:W-:Y:S01]  /*3740*/  ISETP.GE.AND P1, PT, R26, R29, PT ;  /* 0x0000001d1a00720c */ /* 0x000fe20003f26270 */
[----:B------:R-:W4:Y:S01]  /*3750*/  LDC R28, c[0x0][0x2fc] ;  /* 0x0000bf00ff1c7b82 */ /* 0x000f220000000800 */
[----:B------:R-:W-:-:S02]  /*3760*/  LOP3.LUT R5, R8, R11, R5, 0xfe, !PT ;  /* 0x0000000b08057212 */ /* 0x000fc400078efe05 */
[----:B------:R-:W-:Y:S01]  /*3770*/  LOP3.LUT R9, R10, 0x2, R9, 0xe2, !PT ;  /* 0x000000020a097812 */ /* 0x000fe200078ee209 */
[----:B------:R-:W-:Y:S01]  /*3780*/  IMAD.SHL.U32 R0, R29, 0x2, RZ ;  /* 0x000000021d007824 */ /* 0x000fe200078e00ff */
[----:B------:R-:W-:Y:S02]  /*3790*/  SEL R10, RZ, 0x20, P0 ;  /* 0x00000020ff0a7807 */ /* 0x000fe40000000000 */
[----:B------:R-:W-:Y:S02]  /*37a0*/  SEL R8, RZ, 0x10, P2 ;  /* 0x00000010ff087807 */ /* 0x000fe40001000000 */
[----:B------:R-:W-:Y:S02]  /*37b0*/  SEL R12, RZ, 0x4, P1 ;  /* 0x00000004ff0c7807 */ /* 0x000fe40000800000 */
[----:B------:R-:W-:Y:S02]  /*37c0*/  SHF.R.U32.HI R11, RZ, 0x1f, R4 ;  /* 0x0000001fff0b7819 */ /* 0x000fe40000011604 */
[----:B0-----:R-:W-:-:S02]  /*37d0*/  ISETP.GE.AND P1, PT, R14, R7, PT ;  /* 0x000000070e00720c */ /* 0x001fc40003f26270 */
[----:B------:R-:W-:Y:S01]  /*37e0*/  LOP3.LUT R8, R10, R5, R8, 0xfe, !PT ;  /* 0x000000050a087212 */ /* 0x000fe200078efe08 */
[----:B------:R0:W-:Y:S01]  /*37f0*/  STL [R1+0x6c], R0 ;  /* 0x00006c0001007387 */ /* 0x0001e20000100800 */
[----:B------:R-:W-:Y:S01]  /*3800*/  LEA.HI.SX32 R4, R4, R11, 0x1c ;  /* 0x0000000b04047211 */ /* 0x000fe200078fe2ff */
[----:B------:R-:W5:Y:S01]  /*3810*/  LDC.U8 R14, c[0x0][0x410] ;  /* 0x00010400ff0e7b82 */ /* 0x000f620000000000 */
[----:B------:R-:W-:Y:S02]  /*3820*/  SEL R5, RZ, 0xffffffff, P1 ;  /* 0xffffffffff057807 */ /* 0x000fe40000800000 */
[C---:B------:R-:W-:Y:S02]  /*3830*/  ISETP.GE.AND P0, PT, R24.reuse, R7, PT ;  /* 0x000000071800720c */ /* 0x040fe40003f06270 */
[----:B------:R-:W-:Y:S01]  /*3840*/  LOP3.LUT R10, R9, R12, RZ, 0xfc, !PT ;  /* 0x0000000c090a7212 */ /* 0x000fe200078efcff */
[----:B------:R-:W-:Y:S02]  /*3850*/  VIADD R12, R24, 0x60 ;  /* 0x00000060180c7836 */ /* 0x000fe40000000000 */
[----:B0-----:R-:W-:Y:S01]  /*3860*/  VIADD R0, R6, 0x5f ;  /* 0x0000005f06007836 */ /* 0x001fe20000000000 */
[----:B------:R-:W-:Y:S01]  /*3870*/  STL [R1+0xb8], R4 ;  /* 0x0000b80401007387 */ /* 0x000fe20000100800 */
[----:B------:R-:W-:-:S02]  /*3880*/  IMAD.SHL.U32 R5, R5, 0x2, RZ ;  /* 0x0000000205057824 */ /* 0x000fc400078e00ff */
[----:B------:R-:W-:Y:S01]  /*3890*/  IMAD.HI R0, R0, 0x2aaaaaab, RZ ;  /* 0x2aaaaaab00007827 */ /* 0x000fe200078e02ff */
[----:B------:R-:W-:Y:S04]  /*38a0*/  STL [R1+0xd8], R4 ;  /* 0x0000d80401007387 */ /* 0x000fe80000100800 */
[----:B------:R-:W-:Y:S04]  /*38b0*/  STL [R1+0xf8], R4 ;  /* 0x0000f80401007387 */ /* 0x000fe80000100800 */
[----:B------:R0:W-:Y:S01]  /*38c0*/  STL [R1+0x118], R4 ;  /* 0x0001180401007387 */ /* 0x0001e20000100800 */
[----:B------:R-:W-:Y:S01]  /*38d0*/  ISETP.GE.AND P2, PT, R12, R7, PT ;  /* 0x000000070c00720c */ /* 0x000fe20003f46270 */
[----:B------:R-:W-:-:S02]  /*38e0*/  VIADD R12, R24, 0x80 ;  /* 0x00000080180c7836 */ /* 0x000fc40000000000 */
[----:B------:R-:W-:Y:S01]  /*38f0*/  VIADD R24, R24, 0xa0 ;  /* 0x000000a018187836 */ /* 0x000fe20000000000 */
[----:B0-----:R-:W-:-:S04]  /*3900*/  SEL R4, RZ, 0x1, P0 ;  /* 0x00000001ff047807 */ /* 0x001fc80000000000 */
[----:B------:R-:W-:Y:S02]  /*3910*/  LOP3.LUT R9, R5, 0x2, R4, 0xe2, !PT ;  /* 0x0000000205097812 */ /* 0x000fe400078ee204 */
[----:B------:R-:W-:Y:S01]  /*3920*/  SHF.R.U32.HI R5, RZ, 0x1f, R0 ;  /* 0x0000001fff057819 */ /* 0x000fe20000011600 */
[----:B------:R0:W-:Y:S01]  /*3930*/  STL.U8 [R1+0x80], R8 ;  /* 0x0000800801007387 */ /* 0x0001e20000100000 */
[-C--:B------:R-:W-:Y:S02]  /*3940*/  ISETP.GE.AND P1, PT, R12, R7.reuse, PT ;  /* 0x000000070c00720c */ /* 0x080fe40003f26270 */
[-C--:B------:R-:W-:Y:S01]  /*3950*/  ISETP.GE.AND P3, PT, R24, R7.reuse, PT ;  /* 0x000000071800720c */ /* 0x080fe20003f66270 */
[----:B------:R-:W2:Y:S01]  /*3960*/  LDC.64 R12, c[0x0][0x300] ;  /* 0x0000c000ff0c7b82 */ /* 0x000ea20000000a00 */
[----:B------:R-:W-:Y:S01]  /*3970*/  ISETP.GE.AND P0, PT, R26, R7, PT ;  /* 0x000000071a00720c */ /* 0x000fe20003f06270 */
[----:B------:R3:W-:Y:S01]  /*3980*/  STL.U8 [R1+0x81], R10 ;  /* 0x0000810a01007387 */ /* 0x0007e20000100000 */
[----:B0-----:R-:W-:-:S05]  /*3990*/  LEA.HI.SX32 R8, R0, R5, 0x1c ;  /* 0x0000000500087211 */ /* 0x001fca00078fe2ff */
[----:B------:R-:W0:Y:S01]  /*39a0*/  LDC.64 R4, c[0x0][0x3f8] ;  /* 0x0000fe00ff047b82 */ /* 0x000e220000000a00 */
[----:B------:R-:W-:Y:S02]  /*39b0*/  SEL R11, RZ, 0x8, P2 ;  /* 0x00000008ff0b7807 */ /* 0x000fe40001000000 */
[----:B---3--:R-:W-:-:S05]  /*39c0*/  SEL R10, RZ, 0x4, P0 ;  /* 0x00000004ff0a7807 */ /* 0x008fca0000000000 */
[----:B------:R-:W3:Y:S01]  /*39d0*/  LDC.64 R24, c[0x0][0x408] ;  /* 0x00010200ff187b82 */ /* 0x000ee20000000a00 */
[----:B------:R-:W-:-:S07]  /*39e0*/  LOP3.LUT R10, R11, R9, R10, 0xfe, !PT ;  /* 0x000000090b0a7212 */ /* 0x000fce00078efe0a */
[----:B------:R-:W1:Y:S01]  /*39f0*/  LDC.64 R26, c[0x0][0x418] ;  /* 0x00010600ff1a7b82 */ /* 0x000e620000000a00 */
[----:B------:R-:W-:Y:S02]  /*3a00*/  SEL R0, RZ, 0x10, P1 ;  /* 0x00000010ff007807 */ /* 0x000fe40000800000 */
[----:B------:R-:W-:Y:S01]  /*3a10*/  SEL R9, RZ, 0x20, P3 ;  /* 0x00000020ff097807 */ /* 0x000fe20001800000 */
[----:B------:R4:W-:Y:S03]  /*3a20*/  STL.64 [R1+0x180], R32 ;  /* 0x0001802001007387 */ /* 0x0009e60000100a00 */
[----:B------:R-:W-:Y:S01]  /*3a30*/  LOP3.LUT R10, R9, R10, R0, 0xfe, !PT ;  /* 0x0000000a090a7212 */ /* 0x000fe200078efe00 */
[----:B------:R-:W-:Y:S01]  /*3a40*/  IMAD R0, R204, 0x200, R3 ;  /* 0x00000200cc007824 */ /* 0x000fe200078e0203 */
[----:B------:R-:W-:Y:S01]  /*3a50*/  LOP3.LUT P0, RZ, R229, 0x4, RZ, 0xc0, !PT ;  /* 0x00000004e5ff7812 */ /* 0x000fe2000780c0ff */
[----:B------:R-:W-:-:S02]  /*3a60*/  IMAD.MOV.U32 R3, RZ, RZ, 0x20 ;  /* 0x00000020ff037424 */ /* 0x000fc400078e00ff */
[----:B------:R-:W-:Y:S01]  /*3a70*/  IMAD.U32 R9, RZ, RZ, UR13 ;  /* 0x0000000dff097e24 */ /* 0x000fe2000f8e00ff */
[----:B------:R5:W-:Y:S01]  /*3a80*/  STL.64 [R1+0x188], R6 ;  /* 0x0001880601007387 */ /* 0x000be20000100a00 */
[----:B----4-:R-:W-:Y:S01]  /*3a90*/  IMAD.U32 R32, RZ, RZ, UR10 ;  /* 0x0000000aff207e24 */ /* 0x010fe2000f8e00ff */
[----:B------:R-:W-:Y:S01]  /*3aa0*/  SEL R3, R3, 0xffffffe0, !P0 ;  /* 0xffffffe003037807 */ /* 0x000fe20004000000 */
[----:B------:R-:W-:Y:S01]  /*3ab0*/  IMAD.MOV.U32 R34, RZ, RZ, R6 ;  /* 0x000000ffff227224 */ /* 0x000fe200078e0006 */
[----:B------:R-:W-:Y:S01]  /*3ac0*/  STL.64 [R1+0x1d0], R36 ;  /* 0x0001d02401007387 */ /* 0x000fe20000100a00 */
[----:B-----5:R-:W-:Y:S02]  /*3ad0*/  IMAD.MOV.U32 R6, RZ, RZ, R9 ;  /* 0x000000ffff067224 */ /* 0x020fe400078e0009 */
[----:B------:R-:W-:Y:S01]  /*3ae0*/  IMAD.MOV.U32 R7, RZ, RZ, R32 ;  /* 0x000000ffff077224 */ /* 0x000fe200078e0020 */
[----:B------:R-:W-:Y:S04]  /*3af0*/  STL [R1+0x40], R8 ;  /* 0x0000400801007387 */ /* 0x000fe80000100800 */
[----:B------:R-:W-:Y:S04]  /*3b00*/  STL.U8 [R1+0x1d8], R10 ;  /* 0x0001d80a01007387 */ /* 0x000fe80000100000 */
[----:B------:R-:W-:Y:S04]  /*3b10*/  STL.U8 [R1+0x1d9], R10 ;  /* 0x0001d90a01007387 */ /* 0x000fe80000100000 */
[----:B------:R-:W-:Y:S04]  /*3b20*/  STL.U8 [R1+0x220], R10 ;  /* 0x0002200a01007387 */ /* 0x000fe80000100000 */
[----:B------:R-:W-:Y:S04]  /*3b30*/  STL.64 [R1+0x1b0], R34 ;  /* 0x0001b02201007387 */ /* 0x000fe80000100a00 */
[----:B0-----:R-:W-:Y:S04]  /*3b40*/  STL.128 [R1+0x90], R4 ;  /* 0x0000900401007387 */ /* 0x001fe80000100c00 */
[----:B--2---:R-:W-:Y:S04]  /*3b50*/  STL.64 [R1+0x48], R12 ;  /* 0x0000480c01007387 */ /* 0x004fe80000100a00 */
[----:B------:R-:W-:Y:S04]  /*3b60*/  STL.64 [R1+0x198], R12 ;  /* 0x0001980c01007387 */ /* 0x000fe80000100a00 */
[----:B---3--:R-:W-:Y:S04]  /*3b70*/  STL.64 [R1+0xa8], R24 ;  /* 0x0000a81801007387 */ /* 0x008fe80000100a00 */
[----:B-1----:R-:W-:Y:S04]  /*3b80*/  STL.64 [R1+0x168], R26 ;  /* 0x0001681a01007387 */ /* 0x002fe80000100a00 */
[----:B------:R-:W-:Y:S04]  /*3b90*/  STL.U8 [R1+0x6a], R14 ;  /* 0x00006a0e01007387 */ /* 0x000fe80000100000 */
[----:B------:R-:W-:Y:S04]  /*3ba0*/  STL [R1+0x178], R30 ;  /* 0x0001781e01007387 */ /* 0x000fe80000100800 */
[----:B------:R-:W-:Y:S04]  /*3bb0*/  STL [R1+0x190], R28 ;  /* 0x0001901c01007387 */ /* 0x000fe80000100800 */
[----:B------:R-:W-:Y:S04]  /*3bc0*/  STL [R1+0x1b8], R28 ;  /* 0x0001b81c01007387 */ /* 0x000fe80000100800 */
[----:B------:R-:W-:Y:S04]  /*3bd0*/  STL.128 [R1+0x1e0], RZ ;  /* 0x0001e0ff01007387 */ /* 0x000fe80000100c00 */
[----:B------:R-:W-:Y:S04]  /*3be0*/  STL.64 [R1+0x1f0], RZ ;  /* 0x0001f0ff01007387 */ /* 0x000fe80000100a00 */
[----:B------:R-:W-:Y:S04]  /*3bf0*/  STL.64 [R1+0x1f8], RZ ;  /* 0x0001f8ff01007387 */ /* 0x000fe80000100a00 */
[----:B------:R-:W-:Y:S04]  /*3c00*/  STL [R1+0x170], R196 ;  /* 0x000170c401007387 */ /* 0x000fe80000100800 */
[----:B------:R-:W-:Y:S01]  /*3c10*/  STL [R1+0x210], R3 ;  /* 0x0002100301007387 */ /* 0x000fe20000100800 */
[----:B------:R-:W-:-:S05]  /*3c20*/  IMAD.WIDE.U32 R20, R0, 0x2, R20 ;  /* 0x0000000200147825 */ /* 0x000fca00078e0014 */
[----:B------:R0:W-:Y:S01]  /*3c30*/  STL.64 [R1+0x218], R20 ;  /* 0x0002181401007387 */ /* 0x0001e20000100a00 */
[----:B------:R-:W-:Y:S01]  /*3c40*/  LEA.HI R72, R40, 0x8, RZ, 0x19 ;  /* 0x0000000828487811 */ /* 0x000fe200078fc8ff */
[----:B0-----:R-:W-:-:S04]  /*3c50*/  IMAD.U32 R20, RZ, RZ, UR27 ;  /* 0x0000001bff147e24 */ /* 0x001fc8000f8e00ff */
[----:B------:R-:W-:-:S07]  /*3c60*/  VIADD R20, R20, 0x228 ;  /* 0x0000022814147836 */ /* 0x000fce0000000000 */
.L_x_1570:
[----:B-1----:R-:W2:Y:S04]  /*3c70*/  LDL R4, [R1+0x280] ;  /* 0x0002800001047983 */ /* 0x002ea80000100800 */
[----:B---3--:R-:W3:Y:S04]  /*3c80*/  LDL.64 R12, [R1+0x148] ;  /* 0x00014800010c7983 */ /* 0x008ee80000100a00 */
[----:B------:R-:W4:Y:S01]  /*3c90*/  LDL R8, [R1+0x15c] ;  /* 0x00015c0001087983 */ /* 0x000f220000100800 */
[----:B------:R-:W-:-:S03]  /*3ca0*/  VIADD R2, R2, 0xffffffff ;  /* 0xffffffff02027836 */ /* 0x000fc60000000000 */
[----:B------:R-:W5:Y:S01]  /*3cb0*/  LDL R14, [R1+0x160] ;  /* 0x00016000010e7983 */ /* 0x000f620000100800 */
[----:B--2---:R-:W-:-:S03]  /*3cc0*/  R2UR UR4, R4 ;  /* 0x00000000040472ca */ /* 0x004fc600000e0000 */
[----:B------:R-:W2:Y:S04]  /*3cd0*/  LDL R4, [R1+0x158] ;  /* 0x0001580001047983 */ /* 0x000ea80000100800 */
[----:B---3--:R-:W3:Y:S01]  /*3ce0*/  LD.E R6, desc[UR36][R12.64] ;  /* 0x000000240c067980 */ /* 0x008ee2000c101900 */
[----:B--2---:R-:W-:-:S04]  /*3cf0*/  SHF.R.S32.HI R5, RZ, 0x1f, R4 ;  /* 0x0000001fff057819 */ /* 0x004fc80000011404 */
[----:B------:R-:W-:-:S04]  /*3d00*/  LEA.HI R5, R5, R4, RZ, 0x2 ;  /* 0x0000000405057211 */ /* 0x000fc800078f10ff */
[----:B------:R-:W-:-:S05]  /*3d10*/  LOP3.LUT R7, R5, 0x3fffffc, RZ, 0xc0, !PT ;  /* 0x03fffffc05077812 */ /* 0x000fca00078ec0ff */
[----:B------:R-:W-:Y:S01]  /*3d20*/  IMAD.IADD R7, R4, 0x1, -R7 ;  /* 0x0000000104077824 */ /* 0x000fe200078e0a07 */
[----:B------:R-:W-:Y:S02]  /*3d30*/  SHF.R.S32.HI R4, RZ, 0x2, R5 ;  /* 0x00000002ff047819 */ /* 0x000fe40000011405 */
[----:B---3--:R-:W-:-:S03]  /*3d40*/  ISETP.NE.AND P1, PT, R6, 0x1, PT ;  /* 0x000000010600780c */ /* 0x008fc60003f25270 */
[----:B------:R-:W-:-:S04]  /*3d50*/  IMAD R7, R7, 0x40, R4 ;  /* 0x0000004007077824 */ /* 0x000fc800078e0204 */
[----:B------:R-:W-:-:S05]  /*3d60*/  IMAD R5, R2, 0x60, R7 ;  /* 0x0000006002057824 */ /* 0x000fca00078e0207 */
[----:B----4-:R-:W-:Y:S01]  /*3d70*/  ISETP.GE.AND P0, PT, R5, R8, PT ;  /* 0x000000080500720c */ /* 0x010fe20003f06270 */
[----:B------:R-:W2:Y:S03]  /*3d80*/  @P1 LD.E R4, desc[UR36][R12.64+0x4] ;  /* 0x000004240c041980 */ /* 0x000ea6000c101900 */
[----:B------:R-:W-:Y:S01]  /*3d90*/  ISETP.GT.OR P0, PT, R7, 0x5f, P0 ;  /* 0x0000005f0700780c */ /* 0x000fe20000704670 */
[----:B------:R-:W3:-:S12]  /*3da0*/  @P1 LD.E R8, desc[UR36][R12.64+0x8] ;  /* 0x000008240c081980 */ /* 0x000ed8000c101900 */
[----:B------:R-:W4:Y:S01]  /*3db0*/  @!P0 LDL.64 R10, [R1+0x180] ;  /* 0x00018000010a8983 */ /* 0x000f220000100a00 */
[----:B-----5:R-:W-:-:S04]  /*3dc0*/  IMAD.IADD R7, R5, 0x1, R14 ;  /* 0x0000000105077824 */ /* 0x020fc800078e020e */
[----:B--2---:R-:W-:-:S04]  /*3dd0*/  @P1 IMAD.HI.U32 R5, R7, R4, RZ ;  /* 0x0000000407051227 */ /* 0x004fc800078e00ff */
[----:B------:R-:W-:Y:S01]  /*3de0*/  IMAD.MOV.U32 R4, RZ, RZ, R7 ;  /* 0x000000ffff047224 */ /* 0x000fe200078e0007 */
[----:B---3--:R-:W-:Y:S01]  /*3df0*/  @P1 SHF.R.U32.HI R4, RZ, R8, R5 ;  /* 0x00000008ff041219 */ /* 0x008fe20000011605 */
[----:B------:R-:W-:-:S04]  /*3e00*/  IMAD.MOV.U32 R8, RZ, RZ, RZ ;  /* 0x000000ffff087224 */ /* 0x000fc800078e00ff */
[----:B----4-:R-:W-:-:S05]  /*3e10*/  @!P0 IMAD.WIDE R10, R4, 0x4, R10 ;  /* 0x00000004040a8825 */ /* 0x010fca00078e020a */
[----:B------:R-:W2:Y:S01]  /*3e20*/  @!P0 LD.E R8, desc[UR36][R10.64] ;  /* 0x000000240a088980 */ /* 0x000ea2000c101900 */
[----:B------:R-:W-:-:S04]  /*3e30*/  IMAD.MOV R9, RZ, RZ, -R6 ;  /* 0x000000ffff097224 */ /* 0x000fc800078e0a06 */
[----:B------:R-:W-:Y:S02]  /*3e40*/  IMAD R9, R4, R9, R7 ;  /* 0x0000000904097224 */ /* 0x000fe400078e0207 */
[----:B------:R-:W-:Y:S01]  /*3e50*/  IMAD.U32 R71, RZ, RZ, UR4 ;  /* 0x00000004ff477e24 */ /* 0x000fe2000f8e00ff */
[----:B------:R-:W-:Y:S05]  /*3e60*/  YIELD ;  /* 0x0000000000007946 */ /* 0x000fea0003800000 */
[----:B------:R-:W-:Y:S01]  /*3e70*/  BSSY B1, `(.L_x_1560) ;  /* 0x0000006000017945 */ /* 0x000fe20003800000 */
[----:B------:R-:W-:Y:S01]  /*3e80*/  ISETP.GT.AND P0, PT, R2, R70, PT ;  /* 0x000000460200720c */ /* 0x000fe20003f04270 */
[----:B------:R-:W-:Y:S01]  /*3e90*/  VIADD R71, R71, 0x270 ;  /* 0x0000027047477836 */ /* 0x000fe20000000000 */
[----:B------:R-:W-:Y:S01]  /*3ea0*/  MOV R82, 0x3ed0 ;  /* 0x00003ed000527802 */ /* 0x000fe20000000f00 */
[----:B0-2---:R0:W-:Y:S10]  /*3eb0*/  STL.64 [R1+0x1e0], R8 ;  /* 0x0001e00801007387 */ /* 0x0051f40000100a00 */
[----:B0-----:R-:W-:Y:S05]  /*3ec0*/  CALL.REL.NOINC `($_ZN7cutlass13device_kernelIN5flash11enable_sm90INS1_16FlashAttnFwdSm90INS1_25CollectiveMainloopFwdSm90ILi2EN4cute5tupleIJNS5_1CILi1EEES8_S8_EEENS6_IJNS7_ILi128EEENS7_ILi96EEENS7_ILi192EEEEEELi192ENS_10bfloat16_tEfNS_4arch4Sm90ELb0ELb1ELb1ELb1ELb1ELb1ELb0ELb1ELb1ELb1ELb1ELb0EEENS1_21CollectiveEpilogueFwdINS6_IJSA_SC_SB_EEES9_SE_SG_Li256ELb1ELb1ELb1ELb0EEENS1_36VarlenDynamicPersistentTileSchedulerILi128ELi96ELi256ELi128ELb1ELb1ELb1ELb1ELb0ELb1EEEEEEEEEvNT_6ParamsE$_ZZN5flash25CollectiveMainloopFwdSm90ILi2EN4cute5tupleIJNS1_1CILi1EEES4_S4_EEENS2_IJNS3_ILi128EEENS3_ILi96EEENS3_ILi192EEEEEELi192EN7cutlass10bfloat16_tEfNSA_4arch4Sm90ELb0ELb1ELb1ELb1ELb1ELb1ELb0ELb1ELb1ELb1ELb1ELb0EE12store_kv_newINS_16FlashAttnFwdSm90ISE_NS_21CollectiveEpilogueFwdINS2_IJS6_S8_S7_EEES5_SB_SD_Li256ELb1ELb1ELb1ELb0EEENS_36VarlenDynamicPersistentTileSchedulerILi128ELi96ELi256ELi128ELb1ELb1ELb1ELb1ELb0ELb1EEEE13SharedStorageEEEbRKNSE_6ParamsENSA_25PipelineTmaAsyncNoClusterILi2ENSA_16PipelineTmaAsyncILi2EEEEESU_RNSA_13PipelineStateILj2EEEiRT_RKNS_16SeqlenInfoQKNewKILb1ELb1EEENS2_IJiiiiEEEENKUliRKT_E_clISW_EEDaiS17_) ;  /* 0x0000027000f87944 */ /* 0x001fea0003c00000 */
[----:B------:R-:W-:Y:S05]  /*3ed0*/  BSYNC B1 ;  /* 0x0000000000017941 */ /* 0x000fea0003800000 */
.L_x_1560:
[----:B------:R-:W2:Y:S04]  /*3ee0*/  LDL R4, [R1+0x294] ;  /* 0x0002940001047983 */ /* 0x000ea80000100800 */
[----:B------:R0:W5:Y:S01]  /*3ef0*/  LDL.64 R24, [R1+0x270] ;  /* 0x0002700001187983 */ /* 0x0001620000100a00 */
[----:B--2---:R-:W-:-:S13]  /*3f00*/  R2UR UR4, R4 ;  /* 0x00000000040472ca */ /* 0x004fda00000e0000 */
[----:B------:R-:W-:-:S04]  /*3f10*/  ULOP3.LUT UR4, UR4, 0x1, URZ, 0xfc, !UPT ;  /* 0x0000000104047892 */ /* 0x000fc8000f8efc3f */
[----:B------:R-:W-:-:S06]  /*3f20*/  UISETP.NE.AND UP0, UPT, UR4, 0x3, UPT ;  /* 0x000000030400788c */ /* 0x000fcc000bf05270 */
[----:B------:R-:W-:-:S13]  /*3f30*/  PLOP3.LUT P1, PT, PT, PT, UP0, 0x80, 0x0 ;  /* 0x000000000000781c */ /* 0x000fda0003f2f008 */
[----:B0-----:R-:W-:Y:S05]  /*3f40*/  @!P1 BRA `(.L_x_1561) ;  /* 0x0000000000049947 */ /* 0x001fea0003800000 */
[----:B------:R-:W-:Y:S01]  /*3f50*/  BPT.TRAP 0x1 ;  /* 0x000000040000795c */ /* 0x000fe20000300000 */
.L_x_1561:
[----:B-----5:R-:W-:Y:S01]  /*3f60*/  LEA R28, R24, UR39, 0x3 ;  /* 0x00000027181c7c11 */ /* 0x020fe2000f8e18ff */
[----:B------:R-:W-:Y:S01]  /*3f70*/  BSSY B0, `(.L_x_1562) ;  /* 0x0000004000007945 */ /* 0x000fe20003800000 */
[----:B------:R-:W-:-:S04]  /*3f80*/  SHF.L.U32 R5, R25, 0x1f, RZ ;  /* 0x0000001f19057819 */ /* 0x000fc800000006ff */
[----:B------:R-:W0:Y:S02]  /*3f90*/  SYNCS.PHASECHK.TRANS64.TRYWAIT P1, [R28+URZ+0x308b0], R5 ;  /* 0x0308b0051c0075a7 */ /* 0x000e24000802017f */
[----:B0-----:R-:W-:Y:S05]  /*3fa0*/  @!P1 BRA `(.L_x_1563) ;  /* 0x0000022800609947 */ /* 0x001fea0003800000 */
.L_x_1879:
[----:B------:R-:W-:Y:S05]  /*3fb0*/  BSYNC B0 ;  /* 0x0000000000007941 */ /* 0x000fea0003800000 */
.L_x_1562:
[----:B------:R-:W2:Y:S04]  /*3fc0*/  LDL.64 R26, [R1+0x1e0] ;  /* 0x0001e000011a7983 */ /* 0x000ea80000100a00 */
[----:B0-----:R-:W3:Y:S04]  /*3fd0*/  LDL.128 R4, [R1+0x1c0] ;  /* 0x0001c00001047983 */ /* 0x001ee80000100c00 */
[----:B------:R-:W4:Y:S04]  /*3fe0*/  LDL.64 R8, [R1+0x1d0] ;  /* 0x0001d00001087983 */ /* 0x000f280000100a00 */
[----:B------:R-:W5:Y:S04]  /*3ff0*/  LDL R10, [R1+0x170] ;  /* 0x00017000010a7983 */ /* 0x000f680000100800 */
[----:B------:R-:W5:Y:S01]  /*4000*/  LDL R11, [R1+0x15c] ;  /* 0x00015c00010b7983 */ /* 0x000f620000100800 */
[----:B------:R-:W-:Y:S01]  /*4010*/  UMOV UR4, 0xffffffff ;  /* 0xffffffff00047882 */ /* 0x000fe20000000000 */
[----:B--2---:R-:W-:Y:S01]  /*4020*/  SHF.R.S32.HI R13, RZ, 0x1f, R27 ;  /* 0x0000001fff0d7819 */ /* 0x004fe2000001141b */
[----:B---3--:R-:W-:-:S02]  /*4030*/  IMAD R5, R5, R27, RZ ;  /* 0x0000001b05057224 */ /* 0x008fc400078e02ff */
[----:B------:R-:W-:-:S04]  /*4040*/  IMAD.WIDE.U32 R14, R4, R27, RZ ;  /* 0x0000001b040e7225 */ /* 0x000fc800078e00ff */
[----:B------:R-:W-:Y:S01]  /*4050*/  IMAD R13, R4, R13, R5 ;  /* 0x0000000d040d7224 */ /* 0x000fe200078e0205 */
[----:B------:R-:W-:Y:S01]  /*4060*/  SHF.R.S32.HI R5, RZ, 0x1f, R26 ;  /* 0x0000001fff057819 */ /* 0x000fe2000001141a */
[----:B------:R-:W-:Y:S02]  /*4070*/  IMAD R4, R7, R26, RZ ;  /* 0x0000001a07047224 */ /* 0x000fe400078e02ff */
[----:B------:R-:W-:Y:S02]  /*4080*/  IMAD.IADD R15, R15, 0x1, R13 ;  /* 0x000000010f0f7824 */ /* 0x000fe400078e020d */
[----:B------:R-:W-:Y:S02]  /*4090*/  IMAD R5, R6, R5, R4 ;  /* 0x0000000506057224 */ /* 0x000fe400078e0204 */
[----:B------:R-:W-:-:S04]  /*40a0*/  IMAD.WIDE.U32 R6, R26, R6, R14 ;  /* 0x000000061a067225 */ /* 0x000fc800078e000e */
[----:B------:R-:W-:Y:S01]  /*40b0*/  IMAD.IADD R7, R7, 0x1, R5 ;  /* 0x0000000107077824 */ /* 0x000fe200078e0205 */
[----:B----4-:R-:W-:Y:S01]  /*40c0*/  LEA R26, P1, R6, R8, 0x1 ;  /* 0x00000008061a7211 */ /* 0x010fe200078208ff */
[----:B-----5:R-:W-:Y:S01]  /*40d0*/  IMAD R11, R2, -0x60, R11 ;  /* 0xffffffa0020b7824 */ /* 0x020fe200078e020b */
[----:B------:R-:W-:Y:S02]  /*40e0*/  SHF.R.S32.HI R5, RZ, 0x1f, R10 ;  /* 0x0000001fff057819 */ /* 0x000fe4000001140a */
[----:B------:R-:W-:Y:S02]  /*40f0*/  LEA.HI.X R27, R6, R9, R7, 0x1, P1 ;  /* 0x00000009061b7211 */ /* 0x000fe400008f0c07 */
[----:B------:R-:W-:Y:S02]  /*4100*/  LEA.HI R6, R5, R10, RZ, 0x2 ;  /* 0x0000000a05067211 */ /* 0x000fe400078f10ff */
[----:B------:R-:W-:Y:S01]  /*4110*/  VIMNMX R5, R11, 0x60, PT ;  /* 0x000000600b057848 */ /* 0x000fe20003fe0100 */
[----:B------:R0:W-:Y:S01]  /*4120*/  STL.64 [R1+0x1f0], R26 ;  /* 0x0001f01a01007387 */ /* 0x0001e20000100a00 */
[----:B------:R-:W-:-:S05]  /*4130*/  SHF.R.S32.HI R4, RZ, 0x2, R6 ;  /* 0x00000002ff047819 */ /* 0x000fca0000011406 */
[----:B------:R-:W-:Y:S01]  /*4140*/  IMAD.IADD R21, R5, 0x1, -R4 ;  /* 0x0000000105157824 */ /* 0x000fe200078e0a04 */
[----:B------:R-:W-:Y:S01]  /*4150*/  LOP3.LUT R5, R6, 0x1ffffffc, RZ, 0xc0, !PT ;  /* 0x1ffffffc06057812 */ /* 0x000fe200078ec0ff */
[----:B------:R-:W-:-:S03]  /*4160*/  IMAD R4, R24, 0x4800, R0 ;  /* 0x0000480018047824 */ /* 0x000fc600078e0200 */
[----:B------:R-:W-:Y:S01]  /*4170*/  ISETP.GE.AND P1, PT, R21, 0x1, PT ;  /* 0x000000011500780c */ /* 0x000fe20003f26270 */
[----:B------:R-:W-:-:S04]  /*4180*/  IMAD.IADD R5, R10, 0x1, -R5 ;  /* 0x000000010a057824 */ /* 0x000fc800078e0a05 */
[----:B------:R-:W-:Y:S01]  /*4190*/  IMAD.SHL.U32 R8, R5, 0x8, RZ ;  /* 0x0000000805087824 */ /* 0x000fe200078e00ff */
[----:B0-----:R-:W-:Y:S07]  /*41a0*/  BRA.DIV UR4, `(.L_x_1564) ;  /* 0x0000022604f47947 */ /* 0x001fee000b800000 */
[----:B------:R0:W1:Y:S04]  /*41b0*/  SHFL.IDX PT, R5, R27, RZ, 0x1c1f ;  /* 0x001c1fff1b057589 */ /* 0x00006800000e0000 */
[----:B------:R0:W2:Y:S02]  /*41c0*/  SHFL.IDX PT, R14, R26, RZ, 0x1c1f ;  /* 0x001c1fff1a0e7589 */ /* 0x0000a400000e0000 */
.L_x_1883:
[----:B------:R-:W-:Y:S01]  /*41d0*/  IMAD.IADD R7, R3, 0x1, R4 ;  /* 0x0000000103077824 */ /* 0x000fe200078e0204 */
[----:B------:R-:W-:Y:S01]  /*41e0*/  BSSY B0, `(.L_x_1565) ;  /* 0x0000038000007945 */ /* 0x000fe20003800000 */
[----:B-1----:R-:W-:Y:S02]  /*41f0*/  IMAD.MOV.U32 R15, RZ, RZ, R5 ;  /* 0x000000ffff0f7224 */ /* 0x002fe400078e0005 */
[--C-:B0-----:R-:W-:Y:S02]  /*4200*/  IMAD R26, R4, 0x2, R68.reuse ;  /* 0x00000002041a7824 */ /* 0x101fe400078e0244 */
[----:B------:R-:W-:Y:S01]  /*4210*/  IMAD R27, R7, 0x2, R68 ;  /* 0x00000002071b7824 */ /* 0x000fe200078e0244 */
[----:B------:R-:W-:Y:S06]  /*4220*/  @!P1 BRA `(.L_x_1566) ;  /* 0x0000000000cc9947 */ /* 0x000fec0003800000 */
[----:B------:R-:W3:Y:S02]  /*4230*/  LDL.U8 R9, [R1+0x1d9] ;  /* 0x0001d90001097983 */ /* 0x000ee40000100000 */
[----:B---3--:R-:W-:-:S04]  /*4240*/  LOP3.LUT R4, R9, 0x1, RZ, 0xc0, !PT ;  /* 0x0000000109047812 */ /* 0x008fc800078ec0ff */
[----:B------:R-:W-:-:S13]  /*4250*/  ISETP.NE.U32.AND P1, PT, R4, 0x1, PT ;  /* 0x000000010400780c */ /* 0x000fda0003f25070 */
[----:B------:R-:W0:Y:S01]  /*4260*/  @!P1 LDS.128 R4, [R26] ;  /* 0x000000001a049984 */ /* 0x000e220000000c00 */
[----:B--2---:R-:W-:-:S05]  /*4270*/  @!P1 IMAD.WIDE R10, R8, 0x2, R14 ;  /* 0x00000002080a9825 */ /* 0x004fca00078e020e */
[----:B0-----:R-:W-:Y:S04]  /*4280*/  @!P1 ST.E.128 desc[UR36][R10.64], R4 ;  /* 0x000000040a009985 */ /* 0x001fe8000c101d24 */
[----:B------:R-:W2:Y:S02]  /*4290*/  @!P1 LDL.U8 R9, [R1+0x1d9] ;  /* 0x0001d90001099983 */ /* 0x000ea40000100000 */
[----:B--2---:R-:W-:-:S13]  /*42a0*/  LOP3.LUT P1, RZ, R9, 0x2, RZ, 0xc0, !PT ;  /* 0x0000000209ff7812 */ /* 0x004fda000782c0ff */
[----:B------:R-:W0:Y:S01]  /*42b0*/  @P1 LDS.128 R4, [R27] ;  /* 0x000000001b041984 */ /* 0x000e220000000c00 */
[----:B------:R-:W-:-:S05]  /*42c0*/  @P1 VIADD R12, R8, 0x20 ;  /* 0x00000020080c1836 */ /* 0x000fca0000000000 */
[----:B------:R-:W-:-:S04]  /*42d0*/  @P1 SHF.R.S32.HI R13, RZ, 0x1f, R12 ;  /* 0x0000001fff0d1819 */ /* 0x000fc8000001140c */
[----:B------:R-:W-:-:S04]  /*42e0*/  @P1 LEA.HI R13, R13, R12, RZ, 0x3 ;  /* 0x0000000c0d0d1211 */ /* 0x000fc800078f18ff */
[----:B------:R-:W-:-:S05]  /*42f0*/  @P1 LOP3.LUT R13, R13, 0xfffffff8, RZ, 0xc0, !PT ;  /* 0xfffffff80d0d1812 */ /* 0x000fca00078ec0ff */
[----:B------:R-:W-:-:S05]  /*4300*/  @P1 IMAD.WIDE R12, R13, 0x2, R14 ;  /* 0x000000020d0c1825 */ /* 0x000fca00078e020e */
[----:B0-----:R-:W-:Y:S04]  /*4310*/  @P1 ST.E.128 desc[UR36][R12.64], R4 ;  /* 0x000000040c001985 */ /* 0x001fe8000c101d24 */
[----:B------:R-:W2:Y:S02]  /*4320*/  @P1 LDL.U8 R9, [R1+0x1d9] ;  /* 0x0001d90001091983 */ /* 0x000ea40000100000 */
[----:B--2---:R-:W-:-:S13]  /*4330*/  LOP3.LUT P1, RZ, R9, 0x4, RZ, 0xc0, !PT ;  /* 0x0000000409ff7812 */ /* 0x004fda000782c0ff */
[----:B------:R-:W0:Y:S01]  /*4340*/  @P1 LDS.128 R4, [R26+0x3000] ;  /* 0x003000001a041984 */ /* 0x000e220000000c00 */
        /* <DEDUP_REMOVED lines=32> */
[----:B0-----:R0:W-:Y:S02]  /*4550*/  @P1 ST.E.128 desc[UR36][R14.64], R4 ;  /* 0x000000040e001985 */ /* 0x0011e4000c101d24 */
.L_x_1566:
[----:B------:R-:W-:Y:S05]  /*4560*/  BSYNC B0 ;  /* 0x0000000000007941 */ /* 0x000fea0003800000 */
.L_x_1565:
[----:B0-----:R0:W5:Y:S01]  /*4570*/  LDL.64 R4, [R1+0x1f0] ;  /* 0x0001f00001047983 */ /* 0x0011620000100a00 */
[----:B------:R-:W-:Y:S01]  /*4580*/  UMOV UR4, 0xffffffff ;  /* 0xffffffff00047882 */ /* 0x000fe20000000000 */
[----:B------:R-:W-:Y:S02]  /*4590*/  ISETP.GE.AND P1, PT, R21, 0x41, PT ;  /* 0x000000411500780c */ /* 0x000fe40003f26270 */
[----:B------:R-:W-:Y:S11]  /*45a0*/  BRA.DIV UR4, `(.L_x_1567) ;  /* 0x00000226043c7947 */ /* 0x000ff6000b800000 */
[----:B-----5:R-:W1:Y:S04]  /*45b0*/  SHFL.IDX PT, R5, R5, 0x1, 0x1c1f ;  /* 0x003c1f0005057f89 */ /* 0x020e6800000e0000 */
[----:B--2---:R2:W3:Y:S02]  /*45c0*/  SHFL.IDX PT, R14, R4, 0x1, 0x1c1f ;  /* 0x003c1f00040e7f89 */ /* 0x0044e400000e0000 */
.L_x_1887:
[----:B------:R-:W-:Y:S01]  /*45d0*/  BSSY B0, `(.L_x_1568) ;  /* 0x0000036000007945 */ /* 0x000fe20003800000 */
[----:B-1----:R-:W-:-:S03]  /*45e0*/  IMAD.MOV.U32 R15, RZ, RZ, R5 ;  /* 0x000000ffff0f7224 */ /* 0x002fc600078e0005 */
[----:B------:R-:W-:Y:S05]  /*45f0*/  @!P1 BRA `(.L_x_1569) ;  /* 0x0000000000cc9947 */ /* 0x000fea0003800000 */
[----:B------:R-:W2:Y:S02]  /*4600*/  LDL.U8 R9, [R1+0x1d9] ;  /* 0x0001d90001097983 */ /* 0x000ea40000100000 */
[----:B--2---:R-:W-:-:S04]  /*4610*/  LOP3.LUT R4, R9, 0x1, RZ, 0xc0, !PT ;  /* 0x0000000109047812 */ /* 0x004fc800078ec0ff */
[----:B------:R-:W-:-:S13]  /*4620*/  ISETP.NE.U32.AND P1, PT, R4, 0x1, PT ;  /* 0x000000010400780c */ /* 0x000fda0003f25070 */
[----:B------:R-:W1:Y:S01]  /*4630*/  @!P1 LDS.128 R4, [R26+0x2000] ;  /* 0x002000001a049984 */ /* 0x000e620000000c00 */
[----:B---3--:R-:W-:-:S05]  /*4640*/  @!P1 IMAD.WIDE R10, R8, 0x2, R14 ;  /* 0x00000002080a9825 */ /* 0x008fca00078e020e */
[----:B-1----:R-:W-:Y:S04]  /*4650*/  @!P1 ST.E.128 desc[UR36][R10.64], R4 ;  /* 0x000000040a009985 */ /* 0x002fe8000c101d24 */
[----:B------:R-:W2:Y:S02]  /*4660*/  @!P1 LDL.U8 R9, [R1+0x1d9] ;  /* 0x0001d90001099983 */ /* 0x000ea40000100000 */
[----:B--2---:R-:W-:-:S13]  /*4670*/  LOP3.LUT P1, RZ, R9, 0x2, RZ, 0xc0, !PT ;  /* 0x0000000209ff7812 */ /* 0x004fda000782c0ff */
[----:B------:R-:W1:Y:S01]  /*4680*/  @P1 LDS.128 R4, [R27+0x2000] ;  /* 0x002000001b041984 */ /* 0x000e620000000c00 */
[----:B------:R-:W-:-:S05]  /*4690*/  @P1 VIADD R12, R8, 0x20 ;  /* 0x00000020080c1836 */ /* 0x000fca0000000000 */
[----:B------:R-:W-:-:S04]  /*46a0*/  @P1 SHF.R.S32.HI R13, RZ, 0x1f, R12 ;  /* 0x0000001fff0d1819 */ /* 0x000fc8000001140c */
[----:B------:R-:W-:-:S04]  /*46b0*/  @P1 LEA.HI R13, R13, R12, RZ, 0x3 ;  /* 0x0000000c0d0d1211 */ /* 0x000fc800078f18ff */
[----:B------:R-:W-:-:S05]  /*46c0*/  @P1 LOP3.LUT R13, R13, 0xfffffff8, RZ, 0xc0, !PT ;  /* 0xfffffff80d0d1812 */ /* 0x000fca00078ec0ff */
[----:B------:R-:W-:-:S05]  /*46d0*/  @P1 IMAD.WIDE R12, R13, 0x2, R14 ;  /* 0x000000020d0c1825 */ /* 0x000fca00078e020e */
[----:B-1----:R-:W-:Y:S04]  /*46e0*/  @P1 ST.E.128 desc[UR36][R12.64], R4 ;  /* 0x000000040c001985 */ /* 0x002fe8000c101d24 */
[----:B------:R-:W2:Y:S02]  /*46f0*/  @P1 LDL.U8 R9, [R1+0x1d9] ;  /* 0x0001d90001091983 */ /* 0x000ea40000100000 */
        /* <DEDUP_REMOVED lines=34> */
[----:B-1----:R1:W-:Y:S02]  /*4920*/  @P1 ST.E.128 desc[UR36][R8.64], R4 ;  /* 0x0000000408001985 */ /* 0x0023e4000c101d24 */
.L_x_1569:
[----:B------:R-:W-:Y:S05]  /*4930*/  BSYNC B0 ;  /* 0x0000000000007941 */ /* 0x000fea0003800000 */
.L_x_1568:
[----:B-12---:R-:W1:Y:S01]  /*4940*/  S2R R4, SR_TID.X ;  /* 0x0000000000047919 */ /* 0x006e620000002100 */
[----:B------:R-:W-:Y:S01]  /*4950*/  @!PT LDS RZ, [RZ] ;  /* 0x00000000fffff984 */ /* 0x000fe20000000800 */
[----:B------:R-:W-:Y:S01]  /*4960*/  @!PT LDS RZ, [RZ] ;  /* 0x00000000fffff984 */ /* 0x000fe20000000800 */
[----:B------:R-:W-:Y:S01]  /*4970*/  @!PT LDS RZ, [RZ] ;  /* 0x00000000fffff984 */ /* 0x000fe20000000800 */
[----:B------:R-:W-:Y:S01]  /*4980*/  @!PT LDS RZ, [RZ] ;  /* 0x00000000fffff984 */ /* 0x000fe20000000800 */
[----:B------:R2:W-:Y:S06]  /*4990*/  MEMBAR.ALL.CTA ;  /* 0x0000000000007992 */ /* 0x0005ec0000008000 */
[----:B--2---:R-:W2:Y:S01]  /*49a0*/  FENCE.VIEW.ASYNC.S ;  /* 0x00000000000073c6 */ /* 0x004ea20000000000 */
[----:B------:R-:W-:Y:S05]  /*49b0*/  WARPSYNC.ALL ;  /* 0x0000000000007948 */ /* 0x000fea0003800000 */
[----:B-1----:R-:W-:-:S04]  /*49c0*/  LOP3.LUT R4, R4, 0x7f, RZ, 0xc0, !PT ;  /* 0x0000007f04047812 */ /* 0x002fc800078ec0ff */
[----:B------:R-:W-:Y:S01]  /*49d0*/  ISETP.NE.AND P1, PT, R4, RZ, PT ;  /* 0x000000ff0400720c */ /* 0x000fe20003f25270 */
[----:B--2---:R1:W-:-:S12]  /*49e0*/  BAR.SYNC.DEFER_BLOCKING R72, 0x80 ;  /* 0x000200480000751d */ /* 0x0043d80000010000 */
[----:B------:R-:W-:-:S05]  /*49f0*/  @!P1 VIADD R28, R28, 0x308c0 ;  /* 0x000308c01c1c9836 */ /* 0x000fca0000000000 */
[----:B------:R-:W-:-:S04]  /*4a00*/  @!P1 PRMT R28, RZ, 0x654, R28 ;  /* 0x00000654ff1c9816 */ /* 0x000fc8000000001c */
[----:B------:R1:W-:Y:S01]  /*4a10*/  @!P1 SYNCS.ARRIVE.TRANS64.RED.A1T0 RZ, [R28+URZ], RZ ;  /* 0x000000ff1cff99a7 */ /* 0x0003e2000810043f */
[----:B------:R-:W2:Y:S01]  /*4a20*/  LDL R4, [R1+0x278] ;  /* 0x0002780001047983 */ /* 0x000ea20000100800 */
[----:B------:R-:W-:Y:S02]  /*4a30*/  VIADD R24, R24, 0x1 ;  /* 0x0000000118187836 */ /* 0x000fe40000000000 */
[----:B------:R-:W-:-:S03]  /*4a40*/  IMAD.MOV.U32 R6, RZ, RZ, RZ ;  /* 0x000000ffff067224 */ /* 0x000fc600078e00ff */
[----:B------:R-:W-:Y:S01]  /*4a50*/  ISETP.NE.AND P1, PT, R24, 0x2, PT ;  /* 0x000000021800780c */ /* 0x000fe20003f25270 */
[----:B------:R1:W-:-:S12]  /*4a60*/  STL [R1+0x270], R24 ;  /* 0x0002701801007387 */ /* 0x0003d80000100800 */
[----:B------:R-:W-:-:S05]  /*4a70*/  @!P1 LOP3.LUT R7, R25, 0x1, RZ, 0x3c, !PT ;  /* 0x0000000119079812 */ /* 0x000fca00078e3cff */
[----:B------:R1:W-:Y:S01]  /*4a80*/  @!P1 STL.64 [R1+0x270], R6 ;  /* 0x0002700601009387 */ /* 0x0003e20000100a00 */
[----:B------:R-:W-:Y:S01]  /*4a90*/  PLOP3.LUT P1, PT, PT, PT, PT, 0x8, 0x0 ;  /* 0x000000000000781c */ /* 0x000fe20003f2e170 */
[----:B--2---:R-:W-:-:S05]  /*4aa0*/  VIADD R4, R4, 0x1 ;  /* 0x0000000104047836 */ /* 0x004fca0000000000 */
[----:B------:R1:W-:Y:S01]  /*4ab0*/  STL [R1+0x278], R4 ;  /* 0x0002780401007387 */ /* 0x0003e20000100800 */
[----:B------:R-:W-:Y:S06]  /*4ac0*/  @P0 BRA `(.L_x_1570) ;  /* 0xfffffff000680947 */ /* 0x000fec000383ffff */
.L_x_1557:
[----:B------:R-:W2:Y:S01]  /*4ad0*/  LDC R0, c[0x0][0x448] ;  /* 0x00011200ff007b82 */ /* 0x000ea20000000800 */
[----:B------:R-:W-:Y:S02]  /*4ae0*/  R2UR UR4, R23 ;  /* 0x00000000170472ca */ /* 0x000fe400000e0000 */
[----:B------:R-:W-:-:S05]  /*4af0*/  IADD3 R5, R18, 0x1, -R17 ;  /* 0x0000000112057810 */ /* 0x000fca0007ffe811 */
[----:B-1----:R-:W1:Y:S06]  /*4b00*/  LDC.64 R6, c[0x0][0x9e0] ;  /* 0x00027800ff067b82 */ /* 0x002e6c0000000a00 */
[----:B------:R-:W-:Y:S01]  /*4b10*/  UIADD3 UR4, UR4, 0x7f, URZ ;  /* 0x0000007f04047890 */ /* 0x000fe2000fffe03f */
[----:B--2---:R-:W-:Y:S02]  /*4b20*/  ISETP.NE.AND P2, PT, R0, 0x1, PT ;  /* 0x000000010000780c */ /* 0x004fe40003f45270 */
[----:B-1----:R-:W-:-:S11]  /*4b30*/  ISETP.GE.AND P3, PT, R7, 0x1, PT ;  /* 0x000000010700780c */ /* 0x002fd60003f66270 */
[----:B------:R-:W1:Y:S08]  /*4b40*/  @P2 LDC R0, c[0x0][0x44c] ;  /* 0x00011300ff002b82 */ /* 0x000e700000000800 */
[----:B------:R-:W2:Y:S01]  /*4b50*/  @P2 LDC R3, c[0x0][0x450] ;  /* 0x00011400ff032b82 */ /* 0x000ea20000000800 */
[----:B-1----:R-:W-:-:S04]  /*4b60*/  @P2 IMAD.HI.U32 R2, R0, UR4, RZ ;  /* 0x0000000400022c27 */ /* 0x002fc8000f8e00ff */
[----:B------:R-:W-:Y:S01]  /*4b70*/  IMAD.U32 R0, RZ, RZ, UR4 ;  /* 0x00000004ff007e24 */ /* 0x000fe2000f8e00ff */
[----:B--2---:R-:W-:-:S05]  /*4b80*/  @P2 SHF.R.U32.HI R0, RZ, R3, R2 ;  /* 0x00000003ff002219 */ /* 0x004fca0000011602 */
[----:B------:R-:W-:Y:S01]  /*4b90*/  IMAD.IADD R3, R5, 0x1, R0 ;  /* 0x0000000105037824 */ /* 0x000fe200078e0200 */
[----:B------:R-:W-:Y:S06]  /*4ba0*/  @P1 BRA `(.L_x_1571) ;  /* 0x0000000000081947 */ /* 0x000fec0003800000 */
[----:B------:R-:W1:Y:S02]  /*4bb0*/  FENCE.VIEW.ASYNC.G ;  /* 0x00000000000073c6 */ /* 0x000e640000000100 */
[----:B-1----:R-:W-:Y:S06]  /*4bc0*/  BAR.ARV 0xc, 0x180 ;  /* 0x0306000000007b1d */ /* 0x002fec0000002000 */
.L_x_1571:
[----:B------:R-:W-:Y:S01]  /*4bd0*/  IMAD.IADD R0, R3, 0x1, R6 ;  /* 0x0000000103007824 */ /* 0x000fe200078e0206 */
[----:B------:R-:W-:Y:S06]  /*4be0*/  @!P3 BRA `(.L_x_1572) ;  /* 0x000000000040b947 */ /* 0x000fec0003800000 */
[C---:B------:R-:W-:Y:S01]  /*4bf0*/  ISETP.GT.AND P0, PT, R3.reuse, RZ, PT ;  /* 0x000000ff0300720c */ /* 0x040fe20003f04270 */
[----:B------:R-:W-:-:S12]  /*4c00*/  VIADD R2, R3, 0xffffffff ;  /* 0xffffffff03027836 */ /* 0x000fd80000000000 */
[----:B------:R-:W-:Y:S05]  /*4c10*/  @P0 BRA `(.L_x_1573) ;  /* 0x00000000001c0947 */ /* 0x000fea0003800000 */
[----:B------:R-:W-:Y:S01]  /*4c20*/  ISETP.NE.AND P0, PT, R7, 0x1, PT ;  /* 0x000000010700780c */ /* 0x000fe20003f05270 */
[----:B------:R-:W-:-:S12]  /*4c30*/  IMAD.MOV R3, RZ, RZ, -R3 ;  /* 0x000000ffff037224 */ /* 0x000fd800078e0a03 */
[----:B------:R-:W1:Y:S02]  /*4c40*/  @P0 LDC.64 R4, c[0x0][0x9e8] ;  /* 0x00027a00ff040b82 */ /* 0x000e640000000a00 */
[----:B-1----:R-:W-:-:S05]  /*4c50*/  @P0 IMAD.HI.U32 R2, R3, R4, RZ ;  /* 0x0000000403020227 */ /* 0x002fca00078e00ff */
[----:B------:R-:W-:-:S04]  /*4c60*/  @P0 SHF.R.U32.HI R3, RZ, R5, R2 ;  /* 0x00000005ff030219 */ /* 0x000fc80000011602 */
[----:B------:R-:W-:Y:S01]  /*4c70*/  LOP3.LUT R2, RZ, R3, RZ, 0x33, !PT ;  /* 0x00000003ff027212 */ /* 0x000fe200078e33ff */
[----:B------:R-:W-:Y:S06]  /*4c80*/  BRA `(.L_x_1574) ;  /* 0x0000000000107947 */ /* 0x000fec0003800000 */
.L_x_1573:
[----:B------:R-:W-:-:S13]  /*4c90*/  ISETP.NE.AND P0, PT, R7, 0x1, PT ;  /* 0x000000010700780c */ /* 0x000fda0003f05270 */
[----:B------:R-:W1:Y:S02]  /*4ca0*/  @P0 LDC.64 R4, c[0x0][0x9e8] ;  /* 0x00027a00ff040b82 */ /* 0x000e640000000a00 */
[----:B-1----:R-:W-:-:S05]  /*4cb0*/  @P0 IMAD.HI.U32 R4, R2, R4, RZ ;  /* 0x0000000402040227 */ /* 0x002fca00078e00ff */
[----:B------:R-:W-:-:S07]  /*4cc0*/  @P0 SHF.R.U32.HI R2, RZ, R5, R4 ;  /* 0x00000005ff020219 */ /* 0x000fce0000011604 */
.L_x_1574:
[----:B------:R-:W-:-:S05]  /*4cd0*/  IMAD R3, R2, R7, R7 ;  /* 0x0000000702037224 */ /* 0x000fca00078e0207 */
[----:B------:R-:W-:-:S07]  /*4ce0*/  VIMNMX R0, R0, R3, PT ;  /* 0x0000000300007248 */ /* 0x000fce0003fe0100 */
.L_x_1572:
[----:B------:R-:W1:Y:S01]  /*4cf0*/  @P2 LDC R2, c[0x0][0x44c] ;  /* 0x00011300ff022b82 */ /* 0x000e620000000800 */
[----:B------:R-:W-:Y:S01]  /*4d00*/  R2UR UR4, R23 ;  /* 0x00000000170472ca */ /* 0x000fe200000e0000 */
[----:B------:R-:W-:-:S04]  /*4d10*/  VIADD R0, R0, 0x5f ;  /* 0x0000005f00007836 */ /* 0x000fc80000000000 */
[----:B------:R-:W-:Y:S02]  /*4d20*/  IMAD.HI R0, R0, 0x2aaaaaab, RZ ;  /* 0x2aaaaaab00007827 */ /* 0x000fe400078e02ff */
[----:B------:R-:W2:Y:S06]  /*4d30*/  @P2 LDC R4, c[0x0][0x450] ;  /* 0x00011400ff042b82 */ /* 0x000eac0000000800 */
[----:B-1----:R-:W-:-:S04]  /*4d40*/  @P2 IMAD.HI.U32 R3, R2, UR4, RZ ;  /* 0x0000000402032c27 */ /* 0x002fc8000f8e00ff */
[----:B------:R-:W-:Y:S01]  /*4d50*/  IMAD.U32 R2, RZ, RZ, UR4 ;  /* 0x00000004ff027e24 */ /* 0x000fe2000f8e00ff */
[----:B------:R-:W-:Y:S01]  /*4d60*/  ULDC UR4, c[0x0][0x9dc] ;  /* 0x0002770000047ab9 */ /* 0x000fe20000000800 */
[----:B--2---:R-:W-:Y:S02]  /*4d70*/  @P2 SHF.R.U32.HI R2, RZ, R4, R3 ;  /* 0x00000004ff022219 */ /* 0x004fe40000011603 */
[----:B------:R-:W-:-:S03]  /*4d80*/  SHF.R.U32.HI R3, RZ, 0x1f, R0 ;  /* 0x0000001fff037819 */ /* 0x000fc60000011600 */
[----:B------:R-:W-:Y:S01]  /*4d90*/  IMAD.IADD R2, R73, 0x1, R2 ;  /* 0x0000000149027824 */ /* 0x000fe200078e0202 */
[----:B------:R-:W-:-:S03]  /*4da0*/  LEA.HI.SX32 R0, R0, R3, 0x1c ;  /* 0x0000000300007211 */ /* 0x000fc600078fe2ff */
[----:B------:R-:W-:Y:S01]  /*4db0*/  VIADD R4, R2, -UR4 ;  /* 0x8000000402047c36 */ /* 0x000fe20008000000 */
[----:B------:R-:W-:-:S04]  /*4dc0*/  VIMNMX R69, R69, R0, PT ;  /* 0x0000000045457248 */ /* 0x000fc80003fe0100 */
[----:B------:R-:W-:Y:S01]  /*4dd0*/  R2UR UR4, R4 ;  /* 0x00000000040472ca */ /* 0x000fe200000e0000 */
[----:B------:R-:W-:-:S14]  /*4de0*/  @!P3 BRA `(.L_x_1575) ;  /* 0x000000000044b947 */ /* 0x000fdc0003800000 */
[----:B------:R-:W-:-:S13]  /*4df0*/  ISETP.GT.AND P0, PT, R2, -0x1, PT ;  /* 0xffffffff0200780c */ /* 0x000fda0003f04270 */
[----:B------:R-:W-:Y:S05]  /*4e00*/  @P0 BRA `(.L_x_1576) ;  /* 0x00000000001c0947 */ /* 0x000fea0003800000 */
[----:B------:R-:W-:Y:S02]  /*4e10*/  ISETP.NE.AND P0, PT, R7, 0x1, PT ;  /* 0x000000010700780c */ /* 0x000fe40003f05270 */
[----:B------:R-:W-:-:S11]  /*4e20*/  LOP3.LUT R3, RZ, R2, RZ, 0x33, !PT ;  /* 0x00000002ff037212 */ /* 0x000fd600078e33ff */
[----:B------:R-:W1:Y:S02]  /*4e30*/  @P0 LDC.64 R4, c[0x0][0x9e8] ;  /* 0x00027a00ff040b82 */ /* 0x000e640000000a00 */
[----:B-1----:R-:W-:-:S05]  /*4e40*/  @P0 IMAD.HI.U32 R0, R3, R4, RZ ;  /* 0x0000000403000227 */ /* 0x002fca00078e00ff */
[----:B------:R-:W-:-:S04]  /*4e50*/  @P0 SHF.R.U32.HI R3, RZ, R5, R0 ;  /* 0x00000005ff030219 */ /* 0x000fc80000011600 */
[----:B------:R-:W-:Y:S01]  /*4e60*/  LOP3.LUT R2, RZ, R3, RZ, 0x33, !PT ;  /* 0x00000003ff027212 */ /* 0x000fe200078e33ff */
[----:B------:R-:W-:Y:S06]  /*4e70*/  BRA `(.L_x_1577) ;  /* 0x0000000000107947 */ /* 0x000fec0003800000 */
.L_x_1576:
[----:B------:R-:W-:-:S13]  /*4e80*/  ISETP.NE.AND P0, PT, R7, 0x1, PT ;  /* 0x000000010700780c */ /* 0x000fda0003f05270 */
[----:B------:R-:W1:Y:S02]  /*4e90*/  @P0 LDC.64 R4, c[0x0][0x9e8] ;  /* 0x00027a00ff040b82 */ /* 0x000e640000000a00 */
[----:B-1----:R-:W-:-:S05]  /*4ea0*/  @P0 IMAD.HI.U32 R0, R2, R4, RZ ;  /* 0x0000000402000227 */ /* 0x002fca00078e00ff */
[----:B------:R-:W-:-:S07]  /*4eb0*/  @P0 SHF.R.U32.HI R2, RZ, R5, R0 ;  /* 0x00000005ff020219 */ /* 0x000fce0000011600 */
.L_x_1577:
[----:B------:R-:W-:-:S05]  /*4ec0*/  IMAD R2, R2, R7, RZ ;  /* 0x0000000702027224 */ /* 0x000fca00078e02ff */
[----:B------:R-:W-:-:S13]  /*4ed0*/  R2UR UR5, R2 ;  /* 0x00000000020572ca */ /* 0x000fda00000e0000 */
[----:B------:R-:W-:-:S04]  /*4ee0*/  UISETP.LT.AND UP0, UPT, UR4, UR5, UPT ;  /* 0x000000050400728c */ /* 0x000fc8000bf01270 */
[----:B------:R-:W-:-:S12]  /*4ef0*/  USEL UR4, UR4, UR5, !UP0 ;  /* 0x0000000504047287 */ /* 0x000fd8000c000000 */
.L_x_1575:
[----:B------:R-:W-:Y:S01]  /*4f00*/  UIMAD.WIDE UR4, UR4, 0x2aaaaaab, URZ ;  /* 0x2aaaaaab040478a5 */ /* 0x000fe2000f8e023f */
[----:B------:R-:W-:-:S03]  /*4f10*/  R2UR UR9, R205 ;  /* 0x00000000cd0972ca */ /* 0x000fc600000e0000 */
[----:B------:R-:W-:-:S04]  /*4f20*/  USHF.R.U32.HI UR4, URZ, 0x1f, UR5 ;  /* 0x0000001f3f047899 */ /* 0x000fc80008011605 */
[----:B------:R-:W-:-:S04]  /*4f30*/  ULEA.HI.SX32 UR4, UR5, UR4, 0x1c ;  /* 0x0000000405047291 */ /* 0x000fc8000f8fe23f */
[----:B------:R-:W-:-:S04]  /*4f40*/  UISETP.LT.AND UP0, UPT, URZ, UR4, UPT ;  /* 0x000000043f00728c */ /* 0x000fc8000bf01270 */
[----:B------:R-:W-:-:S03]  /*4f50*/  USEL UR8, URZ, UR4, !UP0 ;  /* 0x000000043f087287 */ /* 0x000fc6000c000000 */
[----:B------:R-:W-:-:S03]  /*4f60*/  UMOV UR4, URZ ;  /* 0x0000003f00047c82 */ /* 0x000fc60008000000 */
[----:B------:R-:W-:-:S13]  /*4f70*/  ISETP.GT.AND P0, PT, R69, UR8, PT ;  /* 0x0000000845007c0c */ /* 0x000fda000bf04270 */
[----:B------:R-:W-:Y:S05]  /*4f80*/  @!P0 BRA `(.L_x_1578) ;  /* 0x0000000000948947 */ /* 0x000fea0003800000 */
[----:B------:R-:W1:Y:S01]  /*4f90*/  LDC R3, c[0x0][0x9f0] ;  /* 0x00027c00ff037b82 */ /* 0x000e620000000800 */
[----:B------:R-:W-:Y:S01]  /*4fa0*/  ISETP.NE.AND P0, PT, R200, RZ, PT ;  /* 0x000000ffc800720c */ /* 0x000fe20003f05270 */
[----:B------:R-:W-:-:S03]  /*4fb0*/  UMOV UR4, URZ ;  /* 0x0000003f00047c82 */ /* 0x000fc60008000000 */
[----:B-1----:R-:W-:-:S04]  /*4fc0*/  SEL R4, R200, R3, P0 ;  /* 0x00000003c8047207 */ /* 0x002fc80000000000 */
[-C--:B------:R-:W-:Y:S02]  /*4fd0*/  IABS R0, R4.reuse ;  /* 0x0000000400007213 */ /* 0x080fe40000000000 */
[----:B------:R-:W-:Y:S02]  /*4fe0*/  IABS R6, R4 ;  /* 0x0000000400067213 */ /* 0x000fe40000000000 */
[----:B------:R-:W-:Y:S02]  /*4ff0*/  R2UR UR10, R0 ;  /* 0x00000000000a72ca */ /* 0x000fe400000e0000 */
[----:B------:R-:W-:-:S05]  /*5000*/  IADD3 R0, R4, -0x1, R69 ;  /* 0xffffffff04007810 */ /* 0x000fca0007ffe045 */
[----:B------:R-:W-:-:S05]  /*5010*/  VIADD R0, R0, -UR8 ;  /* 0x8000000800007c36 */ /* 0x000fca0008000000 */
[----:B------:R-:W-:Y:S01]  /*5020*/  IABS R5, R0 ;  /* 0x0000000000057213 */ /* 0x000fe20000000000 */
[----:B------:R-:W1:Y:S01]  /*5030*/  I2F.RP R2, UR10 ;  /* 0x0000000a00027d06 */ /* 0x000e620008209400 */
[----:B------:R-:W-:Y:S02]  /*5040*/  LOP3.LUT R0, R0, R4, RZ, 0x3c, !PT ;  /* 0x0000000400007212 */ /* 0x000fe400078e3cff */
[----:B------:R-:W-:-:S05]  /*5050*/  R2UR UR7, R5 ;  /* 0x00000000050772ca */ /* 0x000fca00000e0000 */
[----:B-1----:R-:W1:Y:S02]  /*5060*/  MUFU.RCP R2, R2 ;  /* 0x0000000200027308 */ /* 0x002e640000001000 */
[----:B-1----:R-:W-:Y:S02]  /*5070*/  VIADD R3, R2, 0xffffffe ;  /* 0x0ffffffe02037836 */ /* 0x002fe40000000000 */
[----:B------:R-:W-:-:S04]  /*5080*/  IMAD.MOV R2, RZ, RZ, -R6 ;  /* 0x000000ffff027224 */ /* 0x000fc800078e0a06 */
[----:B------:R-:W1:Y:S02]  /*5090*/  F2I.FTZ.U32.TRUNC.NTZ R3, R3 ;  /* 0x0000000300037305 */ /* 0x000e64000021f000 */
[----:B-1----:R-:W-:-:S13]  /*50a0*/  R2UR UR5, R3 ;  /* 0x00000000030572ca */ /* 0x002fda00000e0000 */
[----:B------:R-:W-:-:S04]  /*50b0*/  UIADD3 UR6, URZ, -UR5, URZ ;  /* 0x800000053f067290 */ /* 0x000fc8000fffe03f */
[----:B------:R-:W-:-:S04]  /*50c0*/  UIMAD UR6, UR6, UR10, URZ ;  /* 0x0000000a060672a4 */ /* 0x000fc8000f8e023f */
[----:B------:R-:W-:-:S03]  /*50d0*/  UIMAD.WIDE.U32 UR4, UR5, UR6, UR4 ;  /* 0x00000006050472a5 */ /* 0x000fc6000f8e0004 */
[----:B------:R-:W-:Y:S01]  /*50e0*/  R2UR UR6, R2 ;  /* 0x00000000020672ca */ /* 0x000fe200000e0000 */
[----:B------:R-:W-:-:S12]  /*50f0*/  UIMAD.WIDE.U32 UR4, UR5, UR7, URZ ;  /* 0x00000007050472a5 */ /* 0x000fd8000f8e003f */
[----:B------:R-:W-:Y:S01]  /*5100*/  UIMAD UR4, UR5, UR6, UR7 ;  /* 0x00000006050472a4 */ /* 0x000fe2000f8e0207 */
[----:B------:R-:W-:Y:S02]  /*5110*/  R2UR UR6, R0 ;  /* 0x00000000000672ca */ /* 0x000fe400000e0000 */
[----:B------:R-:W-:Y:S01]  /*5120*/  R2UR UR7, R4 ;  /* 0x00000000040772ca */ /* 0x000fe200000e0000 */
[----:B------:R-:W-:-:S11]  /*5130*/  UISETP.GT.U32.AND UP1, UPT, UR10, UR4, UPT ;  /* 0x000000040a00728c */ /* 0x000fd6000bf24070 */
[----:B------:R-:W-:Y:S02]  /*5140*/  @!UP1 UIADD3 UR4, UR4, -UR10, URZ ;  /* 0x8000000a04049290 */ /* 0x000fe4000fffe03f */
[----:B------:R-:W-:Y:S02]  /*5150*/  @!UP1 UIADD3 UR5, UR5, 0x1, URZ ;  /* 0x0000000105059890 */ /* 0x000fe4000fffe03f */
[----:B------:R-:W-:Y:S02]  /*5160*/  UISETP.GE.U32.AND UP0, UPT, UR4, UR10, UPT ;  /* 0x0000000a0400728c */ /* 0x000fe4000bf06070 */
[----:B------:R-:W-:Y:S01]  /*5170*/  UISETP.GE.AND UP1, UPT, UR6, URZ, UPT ;  /* 0x0000003f0600728c */ /* 0x000fe2000bf26270 */
[----:B------:R-:W-:-:S08]  /*5180*/  R2UR UR6, R4 ;  /* 0x00000000040672ca */ /* 0x000fd000000e0000 */
[----:B------:R-:W-:Y:S02]  /*5190*/  @UP0 UIADD3 UR5, UR5, 0x1, URZ ;  /* 0x0000000105050890 */ /* 0x000fe4000fffe03f */
[----:B------:R-:W-:-:S05]  /*51a0*/  UISETP.NE.AND UP0, UPT, UR7, URZ, UPT ;  /* 0x0000003f0700728c */ /* 0x000fca000bf05270 */
[----:B------:R-:W-:Y:S02]  /*51b0*/  UMOV UR4, UR5 ;  /* 0x0000000500047c82 */ /* 0x000fe40008000000 */
[----:B------:R-:W-:-:S04]  /*51c0*/  @!UP1 UIADD3 UR4, -UR4, URZ, URZ ;  /* 0x0000003f04049290 */ /* 0x000fc8000fffe13f */
[----:B------:R-:W-:-:S12]  /*51d0*/  @!UP0 ULOP3.LUT UR4, URZ, UR6, URZ, 0x33, !UPT ;  /* 0x000000063f048292 */ /* 0x000fd8000f8e333f */
.L_x_1578:
        /* <DEDUP_REMOVED lines=57> */
[----:B------:R-:W2:Y:S01]  /*5570*/  LDL R0, [R1+0x2e4] ;  /* 0x0002e40001007983 */ /* 0x000ea20000100800 */
[----:B------:R-:W-:-:S13]  /*5580*/  R2UR UR6, R206 ;  /* 0x00000000ce0672ca */ /* 0x000fda00000e0000 */
[----:B------:R-:W-:-:S06]  /*5590*/  ULOP3.LUT UP0, URZ, UR6, 0x1bf, URZ, 0xc0, !UPT ;  /* 0x000001bf063f7892 */ /* 0x000fcc000f80c03f */
[----:B------:R-:W-:Y:S01]  /*55a0*/  PLOP3.LUT P0, PT, PT, PT, UP0, 0x80, 0x0 ;  /* 0x000000000000781c */ /* 0x000fe20003f0f008 */
[----:B--2---:R-:W1:Y:S02]  /*55b0*/  SHFL.IDX PT, R0, R0, RZ, 0x1f ;  /* 0x00001fff00007589 */ /* 0x004e6400000e0000 */
[----:B-1----:R-:W-:-:S13]  /*55c0*/  R2UR UR4, R0 ;  /* 0x00000000000472ca */ /* 0x002fda00000e0000 */
        /* <DEDUP_REMOVED lines=11> */
[----:B------:R1:W2:Y:S01]  /*5680*/  LDC.64 R2, c[0x4][R0] ;  /* 0x0100000000027b82 */ /* 0x0002a20000000a00 */
        /* <DEDUP_REMOVED lines=8> */
[----:B-1----:R-:W-:-:S07]  /*5710*/  IMAD.MOV.U32 R13, RZ, RZ, RZ ;  /* 0x000000ffff0d7224 */ /* 0x002fce00078e00ff */
[----:B------:R-:W-:-:S07]  /*5720*/  LEPC R20, `(.L_x_1580) ;  /* 0x000000001014794e */ /* 0x000fce0000000000 */
[----:B0-23--:R-:W-:Y:S05]  /*5730*/  CALL.ABS.NOINC R2 ;  /* 0x0000000002007343 */ /* 0x00dfea0003c00000 */
.L_x_1580:
[----:B------:R-:W-:Y:S02]  /*5740*/  ULDC UR4, c[0x0][0x3f4] ;  /* 0x0000fd0000047ab9 */ /* 0x000fe40000000800 */
[----:B------:R-:W-:-:S13]  /*5750*/  ISETP.LT.AND P0, PT, RZ, UR4, PT ;  /* 0x00000004ff007c0c */ /* 0x000fda000bf01270 */
[----:B------:R-:W-:Y:S05]  /*5760*/  @P0 BRA `(.L_x_1581) ;  /* 0x0000000000440947 */ /* 0x000fea0003800000 */
[----:B------:R-:W-:Y:S01]  /*5770*/  R2UR UR5, R228 ;  /* 0x00000000e40572ca */ /* 0x000fe200000e0000 */
[----:B------:R-:W-:-:S12]  /*5780*/  IMAD.U32 R3, RZ, RZ, UR39 ;  /* 0x00000027ff037e24 */ /* 0x000fd8000f8e00ff */
[----:B------:R-:W-:-:S04]  /*5790*/  ULEA.HI UR4, UR5, UR5, URZ, 0x1 ;  /* 0x0000000505047291 */ /* 0x000fc8000f8f083f */
[----:B------:R-:W-:-:S04]  /*57a0*/  ULOP3.LUT UR4, UR4, 0xfffffffe, URZ, 0xc0, !UPT ;  /* 0xfffffffe04047892 */ /* 0x000fc8000f8ec03f */
[----:B------:R-:W-:-:S06]  /*57b0*/  UIADD3 UR4, UR5, -UR4, URZ ;  /* 0x8000000405047290 */ /* 0x000fcc000fffe03f */
[----:B------:R-:W-:-:S05]  /*57c0*/  IMAD.U32 R0, RZ, RZ, UR4 ;  /* 0x00000004ff007e24 */ /* 0x000fca000f8e00ff */
[----:B------:R-:W-:-:S04]  /*57d0*/  SHF.L.U32 R0, R0, 0x1f, RZ ;  /* 0x0000001f00007819 */ /* 0x000fc800000006ff */
[----:B------:R1:W2:Y:S03]  /*57e0*/  SYNCS.PHASECHK.TRANS64.TRYWAIT P0, [R3+URZ+0x30800], R0 ;  /* 0x03080000030075a7 */ /* 0x0002a6000800017f */
[----:B--2---:R-:W-:Y:S05]  /*57f0*/  @!P0 NANOSLEEP.SYNCS 0x989680 ;  /* 0x009896800000895d */ /* 0x004fea0003900000 */
[----:B------:R-:W2:Y:S02]  /*5800*/  @!P0 SYNCS.PHASECHK.TRANS64 P0, [R3+URZ+0x30800], R0 ;  /* 0x03080000030085a7 */ /* 0x000ea4000800007f */
[----:B--2---:R-:W-:Y:S05]  /*5810*/  @P0 BRA `(.L_x_1582) ;  /* 0x0000007800700947 */ /* 0x004fea0003800000 */
.L_x_1583:
[----:B-1----:R-:W-:-:S04]  /*5820*/  IMAD.U32 R3, RZ, RZ, UR39 ;  /* 0x00000027ff037e24 */ /* 0x002fc8000f8e00ff */
[----:B------:R1:W2:Y:S03]  /*5830*/  SYNCS.PHASECHK.TRANS64.TRYWAIT P0, [R3+URZ+0x30800], R0 ;  /* 0x03080000030075a7 */ /* 0x0002a6000800017f */
[----:B--2---:R-:W-:Y:S05]  /*5840*/  @!P0 NANOSLEEP.SYNCS 0x989680 ;  /* 0x009896800000895d */ /* 0x004fea0003900000 */
[----:B------:R-:W2:Y:S02]  /*5850*/  @!P0 SYNCS.PHASECHK.TRANS64 P0, [R3+URZ+0x30800], R0 ;  /* 0x03080000030085a7 */ /* 0x000ea4000800007f */
[----:B--2---:R-:W-:Y:S05]  /*5860*/  @!P0 BRA `(.L_x_1583) ;  /* 0xfffffffc00ec8947 */ /* 0x004fea000383ffff */
[----:B------:R-:W-:Y:S05]  /*5870*/  BRA `(.L_x_1582) ;  /* 0x0000007800587947 */ /* 0x000fea0003800000 */
.L_x_1581:
[----:B------:R-:W-:Y:S01]  /*5880*/  R2UR UR5, R206 ;  /* 0x00000000ce0572ca */ /* 0x000fe200000e0000 */
[----:B------:R-:W-:Y:S01]  /*5890*/  USHF.R.S32.HI UR4, URZ, 0x1f, UR41 ;  /* 0x0000001f3f047899 */ /* 0x000fe20008011429 */
[----:B------:R-:W-:Y:S01]  /*58a0*/  ULDC.64 UR6, c[0x0][0x3f8] ;  /* 0x0000fe0000067ab9 */ /* 0x000fe20000000a00 */
[----:B------:R-:W-:Y:S01]  /*58b0*/  ULDC.64 UR8, c[0x0][0x408] ;  /* 0x0001020000087ab9 */ /* 0x000fe20000000a00 */
[----:B------:R-:W-:Y:S02]  /*58c0*/  IMAD.U32 R26, RZ, RZ, UR6 ;  /* 0x00000006ff1a7e24 */ /* 0x000fe4000f8e00ff */
[----:B------:R-:W-:Y:S02]  /*58d0*/  IMAD.U32 R24, RZ, RZ, UR8 ;  /* 0x00000008ff187e24 */ /* 0x000fe4000f8e00ff */
[----:B------:R-:W-:-:S05]  /*58e0*/  IMAD.WIDE.U32 R26, R26, UR41, RZ ;  /* 0x000000291a1a7c25 */ /* 0x000fca000f8e00ff */
[----:B------:R-:W-:Y:S01]  /*58f0*/  ULOP3.LUT UP0, URZ, UR5, 0x3ff, URZ, 0xc0, !UPT ;  /* 0x000003ff053f7892 */ /* 0x000fe2000f80c03f */
[----:B------:R-:W-:Y:S01]  /*5900*/  IMAD.WIDE.U32 R24, R24, UR41, RZ ;  /* 0x0000002918187c25 */ /* 0x000fe2000f8e00ff */
[----:B------:R-:W-:Y:S02]  /*5910*/  UIMAD UR5, UR4, UR6, URZ ;  /* 0x00000006040572a4 */ /* 0x000fe4000f8e023f */
[----:B------:R-:W-:Y:S02]  /*5920*/  UIMAD UR4, UR4, UR8, URZ ;  /* 0x00000008040472a4 */ /* 0x000fe4000f8e023f */
[----:B------:R-:W-:Y:S01]  /*5930*/  PLOP3.LUT P0, PT, PT, PT, UP0, 0x80, 0x0 ;  /* 0x000000000000781c */ /* 0x000fe20003f0f008 */
[----:B------:R-:W-:Y:S02]  /*5940*/  UIMAD UR5, UR41, UR7, UR5 ;  /* 0x00000007290572a4 */ /* 0x000fe4000f8e0205 */
[----:B------:R-:W-:-:S04]  /*5950*/  UIMAD UR4, UR41, UR9, UR4 ;  /* 0x00000009290472a4 */ /* 0x000fc8000f8e0204 */
[----:B------:R-:W-:Y:S02]  /*5960*/  VIADD R29, R27, UR5 ;  /* 0x000000051b1d7c36 */ /* 0x000fe40008000000 */
[----:B------:R-:W-:-:S04]  /*5970*/  VIADD R31, R25, UR4 ;  /* 0x00000004191f7c36 */ /* 0x000fc80008000000 */
[----:B------:R-:W-:Y:S05]  /*5980*/  @!P0 BRA `(.L_x_1584) ;  /* 0x0000000000408947 */ /* 0x000fea0003800000 */
        /* <DEDUP_REMOVED lines=16> */
.L_x_1584:
[----:B------:R-:W-:Y:S01]  /*5a90*/  ULDC.U8 UR4, c[0x0][0x410] ;  /* 0x0001040000047ab9 */ /* 0x000fe20000000000 */
[----:B------:R-:W-:Y:S01]  /*5aa0*/  R2UR UR5, R23 ;  /* 0x00000000170572ca */ /* 0x000fe200000e0000 */
[----:B------:R-:W-:Y:S01]  /*5ab0*/  IMAD.SHL.U32 R71, R229, 0x40, RZ ;  /* 0x00000040e5477824 */ /* 0x000fe200078e00ff */
[----:B------:R-:W-:Y:S01]  /*5ac0*/  ISETP.NE.AND P0, PT, RZ, UR4, PT ;  /* 0x00000004ff007c0c */ /* 0x000fe2000bf05270 */
[----:B------:R-:W-:Y:S01]  /*5ad0*/  IMAD.SHL.U32 R75, R201, 0x4, RZ ;  /* 0x00000004c94b7824 */ /* 0x000fe200078e00ff */
[----:B------:R-:W-:Y:S02]  /*5ae0*/  BSSY B0, `(.L_x_1585) ;  /* 0x0000767000007945 */ /* 0x000fe40003800000 */
[----:B------:R-:W-:Y:S01]  /*5af0*/  LOP3.LUT R71, R71, 0x1c0, RZ, 0xc0, !PT ;  /* 0x000001c047477812 */ /* 0x000fe200078ec0ff */
[C---:B------:R-:W-:Y:S02]  /*5b00*/  VIADD R80, R75.reuse, 0x40 ;  /* 0x000000404b507836 */ /* 0x040fe40000000000 */
[----:B------:R-:W-:Y:S01]  /*5b10*/  VIADD R78, R75, 0x20 ;  /* 0x000000204b4e7836 */ /* 0x000fe20000000000 */
[----:B------:R-:W-:-:S03]  /*5b20*/  SHF.R.U32.HI R70, RZ, 0x3, R71 ;  /* 0x00000003ff467819 */ /* 0x000fc60000011647 */
[----:B------:R-:W-:Y:S02]  /*5b30*/  VIADD R10, R195, UR5 ;  /* 0x00000005c30a7c36 */ /* 0x000fe40008000000 */
[----:B------:R-:W-:Y:S05]  /*5b40*/  @!P0 BRA `(.L_x_1586) ;  /* 0x0000003800848947 */ /* 0x000fea0003800000 */
[----:B------:R-:W1:Y:S01]  /*5b50*/  LDC R20, c[0x0][0x448] ;  /* 0x00011200ff147b82 */ /* 0x000e620000000800 */
[----:B------:R-:W-:Y:S01]  /*5b60*/  IMAD R5, R201, 0x40, R10 ;  /* 0x00000040c9057824 */ /* 0x000fe200078e020a */
[----:B------:R-:W-:Y:S01]  /*5b70*/  ULDC.64 UR4, c[0x0][0x3f8] ;  /* 0x0000fe0000047ab9 */ /* 0x000fe20000000a00 */
[----:B------:R-:W-:Y:S01]  /*5b80*/  ULDC.64 UR6, c[0x0][0x408] ;  /* 0x0001020000067ab9 */ /* 0x000fe20000000a00 */
[----:B------:R-:W-:Y:S01]  /*5b90*/  IMAD.MOV.U32 R2, RZ, RZ, R26 ;  /* 0x000000ffff027224 */ /* 0x000fe200078e001a */
[----:B------:R-:W-:Y:S01]  /*5ba0*/  SHF.R.S32.HI R61, RZ, 0x1f, R80 ;  /* 0x0000001fff3d7819 */ /* 0x000fe20000011450 */
[----:B------:R-:W-:Y:S01]  /*5bb0*/  IMAD.MOV.U32 R8, RZ, RZ, R24 ;  /* 0x000000ffff087224 */ /* 0x000fe200078e0018 */
[----:B------:R-:W-:Y:S01]  /*5bc0*/  SHF.R.S32.HI R63, RZ, 0x1f, R78 ;  /* 0x0000001fff3f7819 */ /* 0x000fe2000001144e */
[----:B------:R-:W-:Y:S02]  /*5bd0*/  IMAD.MOV.U32 R9, RZ, RZ, R31 ;  /* 0x000000ffff097224 */ /* 0x000fe400078e001f */
[----:B------:R-:W-:-:S02]  /*5be0*/  VIADD R77, R75, 0x30 ;  /* 0x000000304b4d7836 */ /* 0x000fc40000000000 */
[C---:B------:R-:W-:Y:S02]  /*5bf0*/  VIADD R76, R75.reuse, 0x10 ;  /* 0x000000104b4c7836 */ /* 0x040fe40000000000 */
[----:B------:R-:W-:Y:S01]  /*5c00*/  VIADD R74, R75, 0x50 ;  /* 0x000000504b4a7836 */ /* 0x000fe20000000000 */
[----:B------:R-:W-:Y:S02]  /*5c10*/  SHF.R.S32.HI R60, RZ, 0x1f, R77 ;  /* 0x0000001fff3c7819 */ /* 0x000fe4000001144d */
[----:B------:R-:W-:Y:S02]  /*5c20*/  SHF.R.S32.HI R65, RZ, 0x1f, R76 ;  /* 0x0000001fff417819 */ /* 0x000fe4000001144c */
[----:B-1----:R-:W-:-:S13]  /*5c30*/  ISETP.NE.AND P0, PT, R20, 0x1, PT ;  /* 0x000000011400780c */ /* 0x002fda0003f05270 */
[----:B------:R-:W1:Y:S08]  /*5c40*/  @P0 LDC R0, c[0x0][0x44c] ;  /* 0x00011300ff000b82 */ /* 0x000e700000000800 */
[----:B------:R-:W2:Y:S01]  /*5c50*/  @P0 LDC R3, c[0x0][0x450] ;  /* 0x00011400ff030b82 */ /* 0x000ea20000000800 */
[----:B-1----:R-:W-:-:S05]  /*5c60*/  @P0 IMAD.HI.U32 R0, R5, R0, RZ ;  /* 0x0000000005000227 */ /* 0x002fca00078e00ff */
[----:B--2---:R-:W-:Y:S01]  /*5c70*/  @P0 SHF.R.U32.HI R5, RZ, R3, R0 ;  /* 0x00000003ff050219 */ /* 0x004fe20000011600 */
[----:B------:R-:W-:-:S03]  /*5c80*/  IMAD.MOV.U32 R3, RZ, RZ, R29 ;  /* 0x000000ffff037224 */ /* 0x000fc600078e001d */
[----:B------:R-:W-:Y:S01]  /*5c90*/  SHF.R.S32.HI R0, RZ, 0x1f, R5 ;  /* 0x0000001fff007819 */ /* 0x000fe20000011405 */
[----:B------:R-:W-:-:S04]  /*5ca0*/  IMAD.WIDE.U32 R2, R5, UR4, R2 ;  /* 0x0000000405027c25 */ /* 0x000fc8000f8e0002 */
[C---:B------:R-:W-:Y:S02]  /*5cb0*/  IMAD R4, R0.reuse, UR4, RZ ;  /* 0x0000000400047c24 */ /* 0x040fe4000f8e02ff */
[----:B------:R-:W-:Y:S02]  /*5cc0*/  IMAD R0, R0, UR6, RZ ;  /* 0x0000000600007c24 */ /* 0x000fe4000f8e02ff */
[C---:B------:R-:W-:Y:S01]  /*5cd0*/  IMAD R7, R5.reuse, UR5, R4 ;  /* 0x0000000505077c24 */ /* 0x040fe2000f8e0204 */
[----:B------:R-:W-:Y:S01]  /*5ce0*/  ULDC.64 UR4, c[0x0][0x3e8] ;  /* 0x0000fa0000047ab9 */ /* 0x000fe20000000a00 */
[C---:B------:R-:W-:Y:S01]  /*5cf0*/  IMAD.WIDE.U32 R8, R5.reuse, UR6, R8 ;  /* 0x0000000605087c25 */ /* 0x040fe2000f8e0008 */
[----:B------:R-:W-:Y:S01]  /*5d00*/  LEA R4, P0, R2, UR4, 0x1 ;  /* 0x0000000402047c11 */ /* 0x000fe2000f8008ff */
[----:B------:R-:W-:Y:S02]  /*5d10*/  UMOV UR4, 0xffffffff ;  /* 0xffffffff00047882 */ /* 0x000fe40000000000 */
[----:B------:R-:W-:Y:S01]  /*5d20*/  IMAD R5, R5, UR7, R0 ;  /* 0x0000000705057c24 */ /* 0x000fe2000f8e0200 */
[----:B------:R-:W-:Y:S01]  /*5d30*/  ULDC.64 UR6, c[0x0][0x400] ;  /* 0x0001000000067ab9 */ /* 0x000fe20000000a00 */
[----:B------:R-:W-:Y:S01]  /*5d40*/  IMAD.IADD R3, R3, 0x1, R7 ;  /* 0x0000000103037824 */ /* 0x000fe200078e0207 */
[----:B------:R-:W-:Y:S01]  /*5d50*/  LEA R6, P1, R8, UR6, 0x1 ;  /* 0x0000000608067c11 */ /* 0x000fe2000f8208ff */
[----:B------:R-:W-:-:S03]  /*5d60*/  IMAD.IADD R7, R9, 0x1, R5 ;  /* 0x0000000109077824 */ /* 0x000fc600078e0205 */
[----:B------:R-:W-:Y:S02]  /*5d70*/  LEA.HI.X R0, R2, UR5, R3, 0x1, P0 ;  /* 0x0000000502007c11 */ /* 0x000fe400080f0c03 */
[----:B------:R-:W-:Y:S01]  /*5d80*/  LEA.HI.X R7, R8, UR7, R7, 0x1, P1 ;  /* 0x0000000708077c11 */ /* 0x000fe200088f0c07 */
[----:B------:R-:W-:Y:S06]  /*5d90*/  BRA.DIV UR4, `(.L_x_1587) ;  /* 0x0000020e04887947 */ /* 0x000fec000b800000 */
[----:B------:R1:W2:Y:S04]  /*5da0*/  SHFL.IDX PT, R3, R0, RZ, 0x1c1f ;  /* 0x001c1fff00037589 */ /* 0x0002a800000e0000 */
[----:B------:R1:W4:Y:S04]  /*5db0*/  SHFL.IDX PT, R2, R4, RZ, 0x1c1f ;  /* 0x001c1fff04027589 */ /* 0x00032800000e0000 */
[----:B------:R1:W0:Y:S04]  /*5dc0*/  SHFL.IDX PT, R5, R7, RZ, 0x1c1f ;  /* 0x001c1fff07057589 */ /* 0x00022800000e0000 */
[----:B---3--:R1:W3:Y:S02]  /*5dd0*/  SHFL.IDX PT, R14, R6, RZ, 0x1c1f ;  /* 0x001c1fff060e7589 */ /* 0x0082e400000e0000 */
.L_x_1892:
[----:B------:R-:W-:Y:S01]  /*5de0*/  IMAD R93, R17, R20, RZ ;  /* 0x00000014115d7224 */ /* 0x000fe200078e02ff */
[----:B------:R-:W-:Y:S01]  /*5df0*/  BSSY B1, `(.L_x_1588) ;  /* 0x0000050000017945 */ /* 0x000fe20003800000 */
[----:B------:R-:W-:Y:S02]  /*5e00*/  CS2R R34, SRZ ;  /* 0x0000000000227805 */ /* 0x000fe4000001ff00 */
[----:B------:R-:W-:Y:S02]  /*5e10*/  CS2R R40, SRZ ;  /* 0x0000000000287805 */ /* 0x000fe4000001ff00 */
[----:B------:R-:W-:Y:S02]  /*5e20*/  CS2R R46, SRZ ;  /* 0x00000000002e7805 */ /* 0x000fe4000001ff00 */
[----:B------:R-:W-:Y:S02]  /*5e30*/  ISETP.GE.AND P0, PT, R10, R93, PT ;  /* 0x0000005d0a00720c */ /* 0x000fe40003f06270 */
        /* <DEDUP_REMOVED lines=10> */
[----:B------:R-:W-:Y:S01]  /*5ee0*/  ULDC UR4, c[0x0][0x3f4] ;  /* 0x0000fd0000047ab9 */ /* 0x000fe20000000800 */
[----:B------:R-:W-:Y:S02]  /*5ef0*/  CS2R R56, SRZ ;  /* 0x0000000000387805 */ /* 0x000fe4000001ff00 */
[----:B------:R-:W-:Y:S02]  /*5f00*/  ISETP.GE.AND P3, PT, R76, UR4, PT ;  /* 0x000000044c007c0c */ /* 0x000fe4000bf66270 */
[----:B------:R-:W-:Y:S02]  /*5f10*/  ISETP.GE.AND P2, PT, R78, UR4, PT ;  /* 0x000000044e007c0c */ /* 0x000fe4000bf46270 */
[----:B------:R-:W-:Y:S02]  /*5f20*/  ISETP.GE.AND P1, PT, R77, UR4, PT ;  /* 0x000000044d007c0c */ /* 0x000fe4000bf26270 */
[----:B------:R-:W-:Y:S02]  /*5f30*/  ISETP.GE.AND P0, PT, R80, UR4, PT ;  /* 0x0000000450007c0c */ /* 0x000fe4000bf06270 */
[----:B------:R-:W-:-:S05]  /*5f40*/  ISETP.GE.AND P4, PT, R75, UR4, PT ;  /* 0x000000044b007c0c */ /* 0x000fca000bf86270 */
[C---:B------:R-:W-:Y:S01]  /*5f50*/  @!P3 IMAD.SHL.U32 R31, R76.reuse, 0x2, RZ ;  /* 0x000000024c1fb824 */ /* 0x040fe200078e00ff */
[----:B------:R-:W-:Y:S01]  /*5f60*/  @!P3 SHF.L.U64.HI R24, R76, 0x1, R65 ;  /* 0x000000014c18b819 */ /* 0x000fe20000010241 */
[C---:B------:R-:W-:Y:S01]  /*5f70*/  @!P2 IMAD.SHL.U32 R27, R78.reuse, 0x2, RZ ;  /* 0x000000024e1ba824 */ /* 0x040fe200078e00ff */
[----:B------:R-:W-:Y:S01]  /*5f80*/  @!P2 SHF.L.U64.HI R20, R78, 0x1, R63 ;  /* 0x000000014e14a819 */ /* 0x000fe2000001023f */
[C---:B------:R-:W-:Y:S01]  /*5f90*/  @!P1 IMAD.SHL.U32 R21, R77.reuse, 0x2, RZ ;  /* 0x000000024d159824 */ /* 0x040fe200078e00ff */
[-C--:B----4-:R-:W-:Y:S02]  /*5fa0*/  @!P3 IADD3 R32, P6, R2, R31.reuse, RZ ;  /* 0x0000001f0220b210 */ /* 0x090fe40007fde0ff */
[----:B---3--:R-:W-:Y:S02]  /*5fb0*/  @!P3 IADD3 R30, P5, R14, R31, RZ ;  /* 0x0000001f0e1eb210 */ /* 0x008fe40007fbe0ff */
[----:B------:R-:W-:Y:S01]  /*5fc0*/  @!P1 SHF.L.U64.HI R12, R77, 0x1, R60 ;  /* 0x000000014d0c9819 */ /* 0x000fe2000001023c */
[--C-:B--2---:R-:W-:Y:S01]  /*5fd0*/  @!P3 IMAD.X R33, R3, 0x1, R24.reuse, P6 ;  /* 0x000000010321b824 */ /* 0x104fe200030e0618 */
[-C--:B------:R-:W-:Y:S01]  /*5fe0*/  @!P2 IADD3 R28, P6, R2, R27.reuse, RZ ;  /* 0x0000001b021ca210 */ /* 0x080fe20007fde0ff */
[----:B0-----:R-:W-:Y:S01]  /*5ff0*/  @!P3 IMAD.X R31, R5, 0x1, R24, P5 ;  /* 0x00000001051fb824 */ /* 0x001fe200028e0618 */
[----:B------:R-:W-:Y:S01]  /*6000*/  @!P2 IADD3 R26, P5, R14, R27, RZ ;  /* 0x0000001b0e1aa210 */ /* 0x000fe20007fbe0ff */
[----:B------:R-:W-:-:S02]  /*6010*/  @!P0 IMAD.SHL.U32 R11, R80, 0x2, RZ ;  /* 0x00000002500b8824 */ /* 0x000fc400078e00ff */
[--C-:B------:R-:W-:Y:S01]  /*6020*/  @!P2 IMAD.X R29, R3, 0x1, R20.reuse, P6 ;  /* 0x00000001031da824 */ /* 0x100fe200030e0614 */
[----:B------:R-:W-:Y:S01]  /*6030*/  @!P1 IADD3 R24, P6, R2, R21, RZ ;  /* 0x0000001502189210 */ /* 0x000fe20007fde0ff */
[----:B------:R-:W-:Y:S01]  /*6040*/  @!P2 IMAD.X R27, R5, 0x1, R20, P5 ;  /* 0x00000001051ba824 */ /* 0x000fe200028e0614 */
[----:B------:R-:W-:Y:S01]  /*6050*/  ISETP.GE.AND P5, PT, R74, UR4, PT ;  /* 0x000000044a007c0c */ /* 0x000fe2000bfa6270 */
[----:B------:R-:W-:-:S04]  /*6060*/  @!P4 IMAD.WIDE R8, R75, 0x2, R2 ;  /* 0x000000024b08c825 */ /* 0x000fc800078e0202 */
[--C-:B------:R-:W-:Y:S01]  /*6070*/  @!P1 IMAD.X R25, R3, 0x1, R12.reuse, P6 ;  /* 0x0000000103199824 */ /* 0x100fe200030e060c */
[----:B------:R-:W-:Y:S02]  /*6080*/  @!P1 IADD3 R20, P6, R14, R21, RZ ;  /* 0x000000150e149210 */ /* 0x000fe40007fde0ff */
[----:B------:R-:W-:Y:S01]  /*6090*/  @!P0 SHF.L.U64.HI R38, R80, 0x1, R61 ;  /* 0x0000000150268819 */ /* 0x000fe2000001023d */
[----:B------:R-:W-:Y:S01]  /*60a0*/  @!P4 IMAD.MOV.U32 R15, RZ, RZ, R5 ;  /* 0x000000ffff0fc224 */ /* 0x000fe200078e0005 */
[----:B------:R0:W5:Y:S01]  /*60b0*/  @!P4 LD.E.64 R56, desc[UR36][R8.64] ;  /* 0x000000240838c980 */ /* 0x000162000c101b00 */
[----:B------:R-:W-:Y:S01]  /*60c0*/  @!P1 IMAD.X R21, R5, 0x1, R12, P6 ;  /* 0x0000000105159824 */ /* 0x000fe200030e060c */
[----:B------:R-:W-:Y:S02]  /*60d0*/  @!P0 IADD3 R12, P6, R2, R11, RZ ;  /* 0x0000000b020c8210 */ /* 0x000fe40007fde0ff */
[----:B------:R-:W-:Y:S01]  /*60e0*/  CS2R R58, SRZ ;  /* 0x00000000003a7805 */ /* 0x000fe2000001ff00 */
[----:B------:R-:W-:-:S04]  /*60f0*/  @!P4 IMAD.WIDE R34, R75, 0x2, R14 ;  /* 0x000000024b22c825 */ /* 0x000fc800078e020e */
[----:B------:R-:W-:Y:S01]  /*6100*/  @!P0 IMAD.X R13, R3, 0x1, R38, P6 ;  /* 0x00000001030d8824 */ /* 0x000fe200030e0626 */
[----:B------:R-:W-:Y:S02]  /*6110*/  CS2R R52, SRZ ;  /* 0x0000000000347805 */ /* 0x000fe4000001ff00 */
[----:B0-----:R-:W-:Y:S01]  /*6120*/  SHF.R.S32.HI R9, RZ, 0x1f, R74 ;  /* 0x0000001fff097819 */ /* 0x001fe2000001144a */
[----:B------:R-:W-:Y:S01]  /*6130*/  @!P5 IMAD.SHL.U32 R15, R74, 0x2, RZ ;  /* 0x000000024a0fd824 */ /* 0x000fe200078e00ff */
[----:B------:R-:W-:Y:S01]  /*6140*/  @!P0 IADD3 R8, P6, R14, R11, RZ ;  /* 0x0000000b0e088210 */ /* 0x000fe20007fde0ff */
[----:B------:R0:W5:Y:S01]  /*6150*/  @!P4 LD.E.64 R58, desc[UR36][R34.64] ;  /* 0x00000024223ac980 */ /* 0x000162000c101b00 */
[----:B------:R-:W-:Y:S02]  /*6160*/  @!P5 SHF.L.U64.HI R36, R74, 0x1, R9 ;  /* 0x000000014a24d819 */ /* 0x000fe40000010209 */
[----:B------:R-:W-:Y:S02]  /*6170*/  CS2R R54, SRZ ;  /* 0x0000000000367805 */ /* 0x000fe4000001ff00 */
[-C--:B------:R-:W-:Y:S01]  /*6180*/  @!P5 IADD3 R2, P4, R2, R15.reuse, RZ ;  /* 0x0000000f0202d210 */ /* 0x080fe20007f9e0ff */
[----:B------:R-:W-:Y:S01]  /*6190*/  @!P0 IMAD.X R9, R5, 0x1, R38, P6 ;  /* 0x0000000105098824 */ /* 0x000fe200030e0626 */
[----:B------:R-:W-:Y:S01]  /*61a0*/  @!P5 IADD3 R14, P6, R14, R15, RZ ;  /* 0x0000000f0e0ed210 */ /* 0x000fe20007fde0ff */
[----:B------:R2:W5:Y:S01]  /*61b0*/  @!P3 LD.E.64 R52, desc[UR36][R32.64] ;  /* 0x000000242034b980 */ /* 0x000562000c101b00 */
[----:B------:R-:W-:-:S02]  /*61c0*/  CS2R R50, SRZ ;  /* 0x0000000000327805 */ /* 0x000fc4000001ff00 */
[----:B------:R-:W-:Y:S02]  /*61d0*/  CS2R R48, SRZ ;  /* 0x0000000000307805 */ /* 0x000fe4000001ff00 */
[----:B------:R-:W-:Y:S02]  /*61e0*/  CS2R R46, SRZ ;  /* 0x00000000002e7805 */ /* 0x000fe4000001ff00 */
[----:B------:R-:W-:Y:S02]  /*61f0*/  CS2R R44, SRZ ;  /* 0x00000000002c7805 */ /* 0x000fe4000001ff00 */
[----:B------:R-:W-:Y:S02]  /*6200*/  CS2R R40, SRZ ;  /* 0x0000000000287805 */ /* 0x000fe4000001ff00 */
[----:B------:R-:W-:Y:S02]  /*6210*/  CS2R R42, SRZ ;  /* 0x00000000002a7805 */ /* 0x000fe4000001ff00 */
[----:B0-----:R-:W-:Y:S01]  /*6220*/  CS2R R34, SRZ ;  /* 0x0000000000227805 */ /* 0x001fe2000001ff00 */
[--C-:B------:R-:W-:Y:S01]  /*6230*/  @!P5 IMAD.X R3, R3, 0x1, R36.reuse, P4 ;  /* 0x000000010303d824 */ /* 0x100fe200020e0624 */
[----:B------:R0:W5:Y:S01]  /*6240*/  @!P3 LD.E.64 R54, desc[UR36][R30.64] ;  /* 0x000000241e36b980 */ /* 0x000162000c101b00 */
[----:B--2---:R-:W-:Y:S01]  /*6250*/  CS2R R32, SRZ ;  /* 0x0000000000207805 */ /* 0x004fe2000001ff00 */
[----:B------:R-:W-:-:S02]  /*6260*/  @!P5 IMAD.X R15, R5, 0x1, R36, P6 ;  /* 0x00000001050fd824 */ /* 0x000fc400030e0624 */
[----:B------:R0:W5:Y:S04]  /*6270*/  @!P2 LD.E.64 R50, desc[UR36][R28.64] ;  /* 0x000000241c32a980 */ /* 0x000168000c101b00 */
[----:B------:R0:W5:Y:S04]  /*6280*/  @!P2 LD.E.64 R48, desc[UR36][R26.64] ;  /* 0x000000241a30a980 */ /* 0x000168000c101b00 */
[----:B------:R0:W5:Y:S04]  /*6290*/  @!P1 LD.E.64 R46, desc[UR36][R24.64] ;  /* 0x00000024182e9980 */ /* 0x000168000c101b00 */
[----:B------:R0:W5:Y:S04]  /*62a0*/  @!P1 LD.E.64 R44, desc[UR36][R20.64] ;  /* 0x00000024142c9980 */ /* 0x000168000c101b00 */
[----:B------:R0:W5:Y:S04]  /*62b0*/  @!P0 LD.E.64 R40, desc[UR36][R12.64] ;  /* 0x000000240c288980 */ /* 0x000168000c101b00 */
[----:B------:R0:W5:Y:S04]  /*62c0*/  @!P0 LD.E.64 R42, desc[UR36][R8.64] ;  /* 0x00000024082a8980 */ /* 0x000168000c101b00 */
[----:B------:R0:W5:Y:S04]  /*62d0*/  @!P5 LD.E.64 R34, desc[UR36][R2.64] ;  /* 0x000000240222d980 */ /* 0x000168000c101b00 */
[----:B------:R0:W5:Y:S02]  /*62e0*/  @!P5 LD.E.64 R32, desc[UR36][R14.64] ;  /* 0x000000240e20d980 */ /* 0x000164000c101b00 */
.L_x_1589:
[----:B------:R-:W-:Y:S05]  /*62f0*/  BSYNC B1 ;  /* 0x0000000000017941 */ /* 0x000fea0003800000 */
.L_x_1588:
[----:B0---45:R-:W-:Y:S01]  /*6300*/  IMAD.MOV.U32 R2, RZ, RZ, R34 ;  /* 0x000000ffff027224 */ /* 0x031fe200078e0022 */
[----:B------:R-:W-:Y:S01]  /*6310*/  UMOV UR4, 0xffffffff ;  /* 0xffffffff00047882 */ /* 0x000fe20000000000 */
[----:B--2---:R-:W-:Y:S02]  /*6320*/  IMAD.MOV.U32 R3, RZ, RZ, R35 ;  /* 0x000000ffff037224 */ /* 0x004fe400078e0023 */
        /* <DEDUP_REMOVED lines=43> */
[----:B------:R-:W-:-:S02]  /*65e0*/  PRMT R105, R3, 0x7610, R105 ;  /* 0x0000761003697816 */ /* 0x000fc40000000069 */
[----:B------:R-:W-:Y:S02]  /*65f0*/  CS2R R2, SRZ ;  /* 0x0000000000027805 */ /* 0x000fe4000001ff00 */
[----:B------:R-:W-:Y:S02]  /*6600*/  PRMT R115, R5, 0x7610, R115 ;  /* 0x0000761005737816 */ /* 0x000fe40000000073 */
[----:B------:R-:W-:Y:S01]  /*6610*/  PRMT R114, R8, 0x7610, R114 ;  /* 0x0000761008727816 */ /* 0x000fe20000000072 */
[----:B------:R-:W-:Y:S06]  /*6620*/  BRA.DIV UR4, `(.L_x_1590) ;  /* 0x0000020604c07947 */ /* 0x000fec000b800000 */
[----:B------:R0:W2:Y:S04]  /*6630*/  SHFL.IDX PT, R5, R0, 0x1, 0x1c1f ;  /* 0x003c1f0000057f89 */ /* 0x0000a800000e0000 */
[----:B-1----:R-:W1:Y:S04]  /*6640*/  SHFL.IDX PT, R4, R4, 0x1, 0x1c1f ;  /* 0x003c1f0004047f89 */ /* 0x002e6800000e0000 */
[----:B------:R-:W4:Y:S04]  /*6650*/  SHFL.IDX PT, R7, R7, 0x1, 0x1c1f ;  /* 0x003c1f0007077f89 */ /* 0x000f2800000e0000 */
[----:B------:R-:W0:Y:S02]  /*6660*/  SHFL.IDX PT, R6, R6, 0x1, 0x1c1f ;  /* 0x003c1f0006067f89 */ /* 0x000e2400000e0000 */
.L_x_1898:
[----:B------:R-:W-:Y:S01]  /*6670*/  VIADD R10, R10, 0x40 ;  /* 0x000000400a0a7836 */ /* 0x000fe20000000000 */
[----:B------:R-:W-:Y:S01]  /*6680*/  R2UR UR4, R23 ;  /* 0x00000000170472ca */ /* 0x000fe200000e0000 */
[----:B0-----:R-:W-:Y:S01]  /*6690*/  IMAD.SHL.U32 R0, R201, 0x8, RZ ;  /* 0x00000008c9007824 */ /* 0x001fe200078e00ff */
[----:B------:R-:W-:Y:S01]  /*66a0*/  BSSY B1, `(.L_x_1591) ;  /* 0x0000053000017945 */ /* 0x000fe20003800000 */
[----:B------:R-:W-:Y:S02]  /*66b0*/  LOP3.LUT P0, RZ, R229, 0x4, RZ, 0xc0, !PT ;  /* 0x00000004e5ff7812 */ /* 0x000fe4000780c0ff */
[----:B---3--:R-:W-:Y:S02]  /*66c0*/  CS2R R14, SRZ ;  /* 0x00000000000e7805 */ /* 0x008fe4000001ff00 */
[----:B------:R-:W-:Y:S02]  /*66d0*/  ISETP.GE.AND P1, PT, R10, R93, PT ;  /* 0x0000005d0a00720c */ /* 0x000fe40003f26270 */
[----:B------:R-:W-:-:S02]  /*66e0*/  CS2R R10, SRZ ;  /* 0x00000000000a7805 */ /* 0x000fc4000001ff00 */
[----:B------:R-:W-:Y:S02]  /*66f0*/  LOP3.LUT R71, R71, 0x18, R0, 0xf8, !PT ;  /* 0x0000001847477812 */ /* 0x000fe400078ef800 */
[----:B------:R-:W-:Y:S02]  /*6700*/  CS2R R24, SRZ ;  /* 0x0000000000187805 */ /* 0x000fe4000001ff00 */
[----:B------:R-:W-:Y:S02]  /*6710*/  CS2R R28, SRZ ;  /* 0x00000000001c7805 */ /* 0x000fe4000001ff00 */
[----:B------:R-:W-:Y:S02]  /*6720*/  CS2R R36, SRZ ;  /* 0x0000000000247805 */ /* 0x000fe4000001ff00 */
[----:B------:R-:W-:Y:S02]  /*6730*/  LOP3.LUT R71, R71, R70, RZ, 0x3c, !PT ;  /* 0x0000004647477212 */ /* 0x000fe400078e3cff */
[----:B------:R-:W-:Y:S01]  /*6740*/  CS2R R8, SRZ ;  /* 0x0000000000087805 */ /* 0x000fe2000001ff00 */
[----:B------:R-:W-:Y:S01]  /*6750*/  IMAD.U32 R98, RZ, RZ, UR4 ;  /* 0x00000004ff627e24 */ /* 0x000fe2000f8e00ff */
[----:B------:R-:W-:-:S02]  /*6760*/  CS2R R12, SRZ ;  /* 0x00000000000c7805 */ /* 0x000fc4000001ff00 */
[----:B------:R-:W-:Y:S02]  /*6770*/  CS2R R20, SRZ ;  /* 0x0000000000147805 */ /* 0x000fe4000001ff00 */
[----:B------:R-:W-:Y:S02]  /*6780*/  CS2R R26, SRZ ;  /* 0x00000000001a7805 */ /* 0x000fe4000001ff00 */
[----:B------:R-:W-:Y:S01]  /*6790*/  CS2R R30, SRZ ;  /* 0x00000000001e7805 */ /* 0x000fe2000001ff00 */
[----:B------:R-:W-:Y:S01]  /*67a0*/  IMAD R88, R204, 0x200, R71 ;  /* 0x00000200cc587824 */ /* 0x000fe200078e0247 */
[----:B------:R-:W-:Y:S01]  /*67b0*/  CS2R R38, SRZ ;  /* 0x0000000000267805 */ /* 0x000fe2000001ff00 */
[----:B------:R-:W-:Y:S06]  /*67c0*/  @P1 BRA `(.L_x_1592) ;  /* 0x0000000400001947 */ /* 0x000fec0003800000 */
[----:B------:R-:W-:Y:S01]  /*67d0*/  ULDC UR4, c[0x0][0x3f4] ;  /* 0x0000fd0000047ab9 */ /* 0x000fe20000000800 */
[----:B------:R-:W-:Y:S02]  /*67e0*/  CS2R R36, SRZ ;  /* 0x0000000000247805 */ /* 0x000fe4000001ff00 */
[----:B------:R-:W-:Y:S02]  /*67f0*/  ISETP.GE.AND P4, PT, R76, UR4, PT ;  /* 0x000000044c007c0c */ /* 0x000fe4000bf86270 */
[----:B------:R-:W-:Y:S02]  /*6800*/  CS2R R38, SRZ ;  /* 0x0000000000267805 */ /* 0x000fe4000001ff00 */
[----:B------:R-:W-:Y:S02]  /*6810*/  ISETP.GE.AND P3, PT, R78, UR4, PT ;  /* 0x000000044e007c0c */ /* 0x000fe4000bf66270 */
[----:B------:R-:W-:Y:S02]  /*6820*/  ISETP.GE.AND P2, PT, R77, UR4, PT ;  /* 0x000000044d007c0c */ /* 0x000fe4000bf46270 */
[----:B------:R-:W-:-:S02]  /*6830*/  ISETP.GE.AND P1, PT, R80, UR4, PT ;  /* 0x0000000450007c0c */ /* 0x000fc4000bf26270 */
[----:B------:R-:W-:-:S03]  /*6840*/  SHF.R.S32.HI R21, RZ, 0x1f, R74 ;  /* 0x0000001fff157819 */ /* 0x000fc6000001144a */
[C---:B------:R-:W-:Y:S01]  /*6850*/  @!P4 IMAD.SHL.U32 R3, R76.reuse, 0x2, RZ ;  /* 0x000000024c03c824 */ /* 0x040fe200078e00ff */
[----:B------:R-:W-:-:S03]  /*6860*/  @!P4 SHF.L.U64.HI R0, R76, 0x1, R65 ;  /* 0x000000014c00c819 */ /* 0x000fc60000010241 */
[C---:B------:R-:W-:Y:S01]  /*6870*/  @!P3 IMAD.SHL.U32 R69, R78.reuse, 0x2, RZ ;  /* 0x000000024e45b824 */ /* 0x040fe200078e00ff */
[----:B------:R-:W-:Y:S01]  /*6880*/  @!P3 SHF.L.U64.HI R10, R78, 0x1, R63 ;  /* 0x000000014e0ab819 */ /* 0x000fe2000001023f */
[C---:B------:R-:W-:Y:S01]  /*6890*/  @!P2 IMAD.SHL.U32 R65, R77.reuse, 0x2, RZ ;  /* 0x000000024d41a824 */ /* 0x040fe200078e00ff */
[-C--:B-1----:R-:W-:Y:S02]  /*68a0*/  @!P4 IADD3 R8, P5, R4, R3.reuse, RZ ;  /* 0x000000030408c210 */ /* 0x082fe40007fbe0ff */
[----:B------:R-:W-:Y:S02]  /*68b0*/  @!P4 IADD3 R2, P6, R6, R3, RZ ;  /* 0x000000030602c210 */ /* 0x000fe40007fde0ff */
[----:B------:R-:W-:Y:S01]  /*68c0*/  @!P2 SHF.L.U64.HI R60, R77, 0x1, R60 ;  /* 0x000000014d3ca819 */ /* 0x000fe2000001023c */
[--C-:B--2---:R-:W-:Y:S01]  /*68d0*/  @!P4 IMAD.X R9, R5, 0x1, R0.reuse, P5 ;  /* 0x000000010509c824 */ /* 0x104fe200028e0600 */
[-C--:B------:R-:W-:Y:S01]  /*68e0*/  @!P3 IADD3 R70, P5, R4, R69.reuse, RZ ;  /* 0x000000450446b210 */ /* 0x080fe20007fbe0ff */
[----:B----4-:R-:W-:Y:S01]  /*68f0*/  @!P4 IMAD.X R3, R7, 0x1, R0, P6 ;  /* 0x000000010703c824 */ /* 0x010fe200030e0600 */
[C---:B------:R-:W-:Y:S01]  /*6900*/  @!P1 SHF.L.U64.HI R12, R80.reuse, 0x1, R61 ;  /* 0x00000001500c9819 */ /* 0x040fe2000001023d */
[----:B------:R-:W-:Y:S01]  /*6910*/  @!P1 IMAD.SHL.U32 R61, R80, 0x2, RZ ;  /* 0x00000002503d9824 */ /* 0x000fe200078e00ff */
[----:B------:R-:W-:Y:S01]  /*6920*/  @!P3 IADD3 R68, P6, R6, R69, RZ ;  /* 0x000000450644b210 */ /* 0x000fe20007fde0ff */
[----:B------:R-:W-:Y:S01]  /*6930*/  @!P3 IMAD.X R71, R5, 0x1, R10, P5 ;  /* 0x000000010547b824 */ /* 0x000fe200028e060a */
[----:B------:R-:W-:-:S03]  /*6940*/  @!P2 IADD3 R66, P5, R4, R65, RZ ;  /* 0x000000410442a210 */ /* 0x000fc60007fbe0ff */
[----:B------:R-:W-:Y:S01]  /*6950*/  @!P3 IMAD.X R69, R7, 0x1, R10, P6 ;  /* 0x000000010745b824 */ /* 0x000fe200030e060a */
[----:B------:R-:W-:Y:S01]  /*6960*/  @!P2 IADD3 R64, P6, R6, R65, RZ ;  /* 0x000000410640a210 */ /* 0x000fe20007fde0ff */
[----:B------:R-:W-:Y:S01]  /*6970*/  @!P2 IMAD.X R67, R5, 0x1, R60, P5 ;  /* 0x000000010543a824 */ /* 0x000fe200028e063c */
[----:B------:R-:W-:-:S03]  /*6980*/  @!P1 IADD3 R62, P5, R4, R61, RZ ;  /* 0x0000003d043e9210 */ /* 0x000fc60007fbe0ff */
[----:B------:R-:W-:Y:S01]  /*6990*/  @!P2 IMAD.X R65, R7, 0x1, R60, P6 ;  /* 0x000000010741a824 */ /* 0x000fe200030e063c */
[----:B------:R-:W-:Y:S01]  /*69a0*/  ISETP.GE.AND P6, PT, R75, UR4, PT ;  /* 0x000000044b007c0c */ /* 0x000fe2000bfc6270 */
[----:B------:R-:W-:Y:S01]  /*69b0*/  @!P1 IMAD.X R63, R5, 0x1, R12, P5 ;  /* 0x00000001053f9824 */ /* 0x000fe200028e060c */
[----:B------:R-:W-:-:S05]  /*69c0*/  @!P1 IADD3 R60, P5, R6, R61, RZ ;  /* 0x0000003d063c9210 */ /* 0x000fca0007fbe0ff */
[----:B------:R-:W-:Y:S01]  /*69d0*/  @!P1 IMAD.X R61, R7, 0x1, R12, P5 ;  /* 0x00000001073d9824 */ /* 0x000fe200028e060c */
[----:B------:R-:W-:-:S05]  /*69e0*/  ISETP.GE.AND P5, PT, R74, UR4, PT ;  /* 0x000000044a007c0c */ /* 0x000fca000bfa6270 */
[----:B------:R-:W-:-:S04]  /*69f0*/  @!P6 IMAD.WIDE R10, R75, 0x2, R4 ;  /* 0x000000024b0ae825 */ /* 0x000fc800078e0204 */
[----:B------:R-:W-:Y:S01]  /*6a00*/  @!P6 IMAD.WIDE R12, R75, 0x2, R6 ;  /* 0x000000024b0ce825 */ /* 0x000fe200078e0206 */
[----:B------:R0:W5:Y:S03]  /*6a10*/  @!P6 LD.E.64 R36, desc[UR36][R10.64] ;  /* 0x000000240a24e980 */ /* 0x000166000c101b00 */
[C---:B------:R-:W-:Y:S01]  /*6a20*/  @!P5 IMAD.SHL.U32 R15, R74.reuse, 0x2, RZ ;  /* 0x000000024a0fd824 */ /* 0x040fe200078e00ff */
[----:B------:R1:W5:Y:S01]  /*6a30*/  @!P6 LD.E.64 R38, desc[UR36][R12.64] ;  /* 0x000000240c26e980 */ /* 0x000362000c101b00 */
[----:B------:R-:W-:-:S03]  /*6a40*/  @!P5 SHF.L.U64.HI R0, R74, 0x1, R21 ;  /* 0x000000014a00d819 */ /* 0x000fc60000010215 */
[-C--:B------:R-:W-:Y:S02]  /*6a50*/  @!P5 IADD3 R4, P6, R4, R15.reuse, RZ ;  /* 0x0000000f0404d210 */ /* 0x080fe40007fde0ff */
[----:B------:R-:W-:Y:S02]  /*6a60*/  CS2R R28, SRZ ;  /* 0x00000000001c7805 */ /* 0x000fe4000001ff00 */
[----:B------:R-:W-:Y:S01]  /*6a70*/  CS2R R30, SRZ ;  /* 0x00000000001e7805 */ /* 0x000fe2000001ff00 */
[----:B------:R-:W-:Y:S01]  /*6a80*/  @!P5 IMAD.X R5, R5, 0x1, R0, P6 ;  /* 0x000000010505d824 */ /* 0x000fe200030e0600 */
[----:B------:R-:W-:Y:S02]  /*6a90*/  @!P5 IADD3 R6, P6, R6, R15, RZ ;  /* 0x0000000f0606d210 */ /* 0x000fe40007fde0ff */
[----:B------:R2:W5:Y:S01]  /*6aa0*/  @!P4 LD.E.64 R28, desc[UR36][R8.64] ;  /* 0x00000024081cc980 */ /* 0x000562000c101b00 */
[----:B------:R-:W-:Y:S02]  /*6ab0*/  CS2R R24, SRZ ;  /* 0x0000000000187805 */ /* 0x000fe4000001ff00 */
[----:B------:R-:W-:-:S02]  /*6ac0*/  CS2R R26, SRZ ;  /* 0x00000000001a7805 */ /* 0x000fc4000001ff00 */
[----:B------:R-:W-:Y:S01]  /*6ad0*/  CS2R R14, SRZ ;  /* 0x00000000000e7805 */ /* 0x000fe2000001ff00 */
[----:B------:R3:W5:Y:S01]  /*6ae0*/  @!P4 LD.E.64 R30, desc[UR36][R2.64] ;  /* 0x00000024021ec980 */ /* 0x000762000c101b00 */
[----:B------:R-:W-:Y:S02]  /*6af0*/  CS2R R20, SRZ ;  /* 0x0000000000147805 */ /* 0x000fe4000001ff00 */
[----:B0-----:R-:W-:Y:S02]  /*6b00*/  CS2R R10, SRZ ;  /* 0x00000000000a7805 */ /* 0x001fe4000001ff00 */
[----:B-1----:R-:W-:Y:S01]  /*6b10*/  CS2R R12, SRZ ;  /* 0x00000000000c7805 */ /* 0x002fe2000001ff00 */
[----:B------:R-:W-:Y:S01]  /*6b20*/  @!P5 IMAD.X R7, R7, 0x1, R0, P6 ;  /* 0x000000010707d824 */ /* 0x000fe200030e0600 */
[----:B------:R0:W5:Y:S01]  /*6b30*/  @!P3 LD.E.64 R24, desc[UR36][R70.64] ;  /* 0x000000244618b980 */ /* 0x000162000c101b00 */
[----:B--2---:R-:W-:-:S03]  /*6b40*/  CS2R R8, SRZ ;  /* 0x0000000000087805 */ /* 0x004fc6000001ff00 */
[----:B------:R0:W5:Y:S01]  /*6b50*/  @!P3 LD.E.64 R26, desc[UR36][R68.64] ;  /* 0x00000024441ab980 */ /* 0x000162000c101b00 */
[----:B---3--:R-:W-:-:S03]  /*6b60*/  CS2R R2, SRZ ;  /* 0x0000000000027805 */ /* 0x008fc6000001ff00 */
[----:B------:R0:W5:Y:S04]  /*6b70*/  @!P2 LD.E.64 R14, desc[UR36][R66.64] ;  /* 0x00000024420ea980 */ /* 0x000168000c101b00 */
[----:B------:R0:W5:Y:S04]  /*6b80*/  @!P2 LD.E.64 R20, desc[UR36][R64.64] ;  /* 0x000000244014a980 */ /* 0x000168000c101b00 */
[----:B------:R0:W5:Y:S04]  /*6b90*/  @!P1 LD.E.64 R10, desc[UR36][R62.64] ;  /* 0x000000243e0a9980 */ /* 0x000168000c101b00 */
[----:B------:R0:W5:Y:S04]  /*6ba0*/  @!P1 LD.E.64 R12, desc[UR36][R60.64] ;  /* 0x000000243c0c9980 */ /* 0x000168000c101b00 */
[----:B------:R0:W5:Y:S04]  /*6bb0*/  @!P5 LD.E.64 R2, desc[UR36][R4.64] ;  /* 0x000000240402d980 */ /* 0x000168000c101b00 */
[----:B------:R0:W5:Y:S02]  /*6bc0*/  @!P5 LD.E.64 R8, desc[UR36][R6.64] ;  /* 0x000000240608d980 */ /* 0x000164000c101b00 */
.L_x_1592:
[----:B------:R-:W-:Y:S05]  /*6bd0*/  BSYNC B1 ;  /* 0x0000000000017941 */ /* 0x000fea0003800000 */
.L_x_1591:
[----:B------:R-:W-:Y:S01]  /*6be0*/  R2UR UR5, R228 ;  /* 0x00000000e40572ca */ /* 0x000fe200000e0000 */
[----:B01---5:R-:W-:Y:S01]  /*6bf0*/  IMAD.MOV.U32 R4, RZ, RZ, R2 ;  /* 0x000000ffff047224 */ /* 0x023fe200078e0002 */
[----:B------:R-:W-:Y:S01]  /*6c00*/  LEA R60, R88, UR39, 0x1 ;  /* 0x00000027583c7c11 */ /* 0x000fe2000f8e08ff */
[----:B------:R-:W-:Y:S01]  /*6c10*/  IMAD.MOV.U32 R6, RZ, RZ, R10 ;  /* 0x000000ffff067224 */ /* 0x000fe200078e000a */
[----:B------:R-:W-:Y:S01]  /*6c20*/  VIADDMNMX R98, R93, -R98, 0x80, PT ;  /* 0x000000805d627446 */ /* 0x000fe20003800962 */
[----:B--2---:R-:W-:Y:S01]  /*6c30*/  IMAD.MOV.U32 R5, RZ, RZ, R3 ;  /* 0x000000ffff057224 */ /* 0x004fe200078e0003 */
[----:B------:R-:W-:Y:S01]  /*6c40*/  PRMT R61, R4, 0x7610, R61 ;  /* 0x00007610043d7816 */ /* 0x000fe2000000003d */
[----:B----4-:R-:W-:Y:S01]  /*6c50*/  VIADD R7, R60, 0x12400 ;  /* 0x000124003c077836 */ /* 0x010fe20000000000 */
[----:B------:R-:W-:Y:S01]  /*6c60*/  PRMT R65, R6, 0x7610, R65 ;  /* 0x0000761006417816 */ /* 0x000fe20000000041 */
[----:B------:R-:W-:Y:S01]  /*6c70*/  VIADD R0, R60, 0x12440 ;  /* 0x000124403c007836 */ /* 0x000fe20000000000 */
[----:B------:R-:W-:Y:S01]  /*6c80*/  PRMT R62, R5, 0x7610, R62 ;  /* 0x00007610053e7816 */ /* 0x000fe2000000003e */
[----:B------:R-:W-:Y:S01]  /*6c90*/  @P0 VIADD R0, R7, 0xffffffc0 ;  /* 0xffffffc007000836 */ /* 0x000fe20000000000 */
[----:B------:R-:W-:Y:S01]  /*6ca0*/  ISETP.GE.AND P1, PT, R195, R98, PT ;  /* 0x00000062c300720c */ /* 0x000fe20003f26270 */
[----:B------:R-:W-:Y:S01]  /*6cb0*/  ULEA.HI UR4, UR5, UR5, URZ, 0x1 ;  /* 0x0000000505047291 */ /* 0x000fe2000f8f083f */
[----:B------:R-:W-:-:S02]  /*6cc0*/  IMAD.MOV.U32 R6, RZ, RZ, R14 ;  /* 0x000000ffff067224 */ /* 0x000fc400078e000e */
[----:B------:R-:W-:Y:S01]  /*6cd0*/  IMAD.MOV.U32 R7, RZ, RZ, R15 ;  /* 0x000000ffff077224 */ /* 0x000fe200078e000f */
[----:B------:R-:W-:Y:S01]  /*6ce0*/  ULOP3.LUT UR4, UR4, 0xfffffffe, URZ, 0xc0, !UPT ;  /* 0xfffffffe04047892 */ /* 0x000fe2000f8ec03f */
[----:B------:R-:W-:Y:S01]  /*6cf0*/  IMAD.MOV.U32 R5, RZ, RZ, R11 ;  /* 0x000000ffff057224 */ /* 0x000fe200078e000b */
[----:B------:R-:W-:Y:S01]  /*6d00*/  PRMT R88, R6, 0x7610, R88 ;  /* 0x0000761006587816 */ /* 0x000fe20000000058 */
[----:B------:R-:W-:Y:S01]  /*6d10*/  IMAD.MOV.U32 R6, RZ, RZ, R25 ;  /* 0x000000ffff067224 */ /* 0x000fe200078e0019 */
[----:B------:R-:W-:Y:S01]  /*6d20*/  UIADD3 UR4, UR5, -UR4, URZ ;  /* 0x8000000405047290 */ /* 0x000fe2000fffe03f */
[----:B------:R-:W-:Y:S01]  /*6d30*/  PRMT R71, R7, 0x7610, R71 ;  /* 0x0000761007477816 */ /* 0x000fe20000000047 */
[----:B------:R-:W-:Y:S01]  /*6d40*/  IMAD.MOV.U32 R7, RZ, RZ, R28 ;  /* 0x000000ffff077224 */ /* 0x000fe200078e001c */
[----:B------:R-:W-:Y:S01]  /*6d50*/  PRMT R66, R5, 0x7610, R66 ;  /* 0x0000761005427816 */ /* 0x000fe20000000042 */
[----:B------:R-:W-:Y:S01]  /*6d60*/  IMAD.MOV.U32 R5, RZ, RZ, R24 ;  /* 0x000000ffff057224 */ /* 0x000fe200078e0018 */
[----:B------:R-:W-:Y:S01]  /*6d70*/  PRMT R99, R6, 0x7610, R99 ;  /* 0x0000761006637816 */ /* 0x000fe20000000063 */
[----:B------:R-:W-:Y:S01]  /*6d80*/  IMAD.U32 R4, RZ, RZ, UR4 ;  /* 0x00000004ff047e24 */ /* 0x000fe2000f8e00ff */
[----:B------:R-:W-:Y:S01]  /*6d90*/  PRMT R106, R7, 0x7610, R106 ;  /* 0x00007610076a7816 */ /* 0x000fe2000000006a */
[----:B------:R-:W-:Y:S01]  /*6da0*/  IMAD.MOV.U32 R63, RZ, RZ, R29 ;  /* 0x000000ffff3f7224 */ /* 0x000fe200078e001d */
[----:B------:R-:W-:Y:S01]  /*6db0*/  PRMT R93, R5, 0x7610, R93 ;  /* 0x00007610055d7816 */ /* 0x000fe2000000005d */
[----:B------:R-:W-:Y:S01]  /*6dc0*/  IMAD.MOV.U32 R6, RZ, RZ, R37 ;  /* 0x000000ffff067224 */ /* 0x000fe200078e0025 */
[----:B------:R-:W-:Y:S01]  /*6dd0*/  SHF.L.U32 R4, R4, 0x1f, RZ ;  /* 0x0000001f04047819 */ /* 0x000fe200000006ff */
[----:B------:R-:W-:Y:S01]  /*6de0*/  IMAD.MOV.U32 R7, RZ, RZ, R8 ;  /* 0x000000ffff077224 */ /* 0x000fe200078e0008 */
[----:B------:R-:W-:Y:S01]  /*6df0*/  PRMT R107, R63, 0x7610, R107 ;  /* 0x000076103f6b7816 */ /* 0x000fe2000000006b */
[----:B------:R-:W-:Y:S01]  /*6e00*/  IMAD.MOV.U32 R5, RZ, RZ, R36 ;  /* 0x000000ffff057224 */ /* 0x000fe200078e0024 */
[----:B------:R-:W0:Y:S01]  /*6e10*/  SYNCS.PHASECHK.TRANS64.TRYWAIT P0, [UR39+0x30800], R4 ;  /* 0x03080004ff0075a7 */ /* 0x000e220008000167 */
        /* <DEDUP_REMOVED lines=17> */
[----:B------:R-:W-:-:S02]  /*6f30*/  IMAD.MOV.U32 R109, RZ, RZ, R31 ;  /* 0x000000ffff6d7224 */ /* 0x000fc400078e001f */
[----:B------:R-:W-:Y:S02]  /*6f40*/  IMAD.MOV.U32 R6, RZ, RZ, R38 ;  /* 0x000000ffff067224 */ /* 0x000fe400078e0026 */
[----:B------:R-:W-:Y:S01]  /*6f50*/  IMAD.MOV.U32 R7, RZ, RZ, R39 ;  /* 0x000000ffff077224 */ /* 0x000fe200078e0027 */
[----:B0-----:R-:W-:Y:S06]  /*6f60*/  @!P0 BRA `(.L_x_1593) ;  /* 0x000001fc00e48947 */ /* 0x001fec0003800000 */
.L_x_1899:
[----:B------:R-:W-:Y:S01]  /*6f70*/  BSSY B1, `(.L_x_1594) ;  /* 0x000012f000017945 */ /* 0x000fe20003800000 */
[----:B------:R-:W-:Y:S02]  /*6f80*/  PRMT R112, R6, 0x7610, R112 ;  /* 0x0000761006707816 */ /* 0x000fe40000000070 */
[----:B------:R-:W-:Y:S01]  /*6f90*/  PRMT R113, R7, 0x7610, R113 ;  /* 0x0000761007717816 */ /* 0x000fe20000000071 */
[----:B------:R-:W-:Y:S06]  /*6fa0*/  @P1 BRA `(.L_x_1595) ;  /* 0x0000001000ac1947 */ /* 0x000fec0003800000 */
[----:B0-----:R-:W0:Y:S01]  /*6fb0*/  LDC R5, c[0x0][0x3f4] ;  /* 0x0000fd00ff057b82 */ /* 0x001e220000000800 */
        /* <DEDUP_REMOVED lines=9> */
[----:B------:R-:W-:Y:S02]  /*7050*/  SHF.R.U64 R118, R56, 0x10, R57 ;  /* 0x0000001038767819 */ /* 0x000fe40000001239 */
[--C-:B------:R-:W-:Y:S02]  /*7060*/  SHF.R.U64 R56, R58, 0x10, R59.reuse ;  /* 0x000000103a387819 */ /* 0x100fe4000000123b */
[----:B------:R-:W-:Y:S02]  /*7070*/  SHF.R.U32.HI R59, RZ, 0x10, R59 ;  /* 0x00000010ff3b7819 */ /* 0x000fe4000001163b */
[----:B------:R-:W-:Y:S02]  /*7080*/  SHF.R.U32.HI R57, RZ, 0x10, R57 ;  /* 0x00000010ff397819 */ /* 0x000fe40000011639 */
[----:B------:R-:W-:Y:S02]  /*7090*/  PRMT R117, R117, 0x5410, R118 ;  /* 0x0000541075757816 */ /* 0x000fe40000000076 */
[----:B------:R-:W-:-:S02]  /*70a0*/  PRMT R118, R114, 0x5410, R59 ;  /* 0x0000541072767816 */ /* 0x000fc4000000003b */
[----:B------:R-:W-:Y:S02]  /*70b0*/  PRMT R116, R116, 0x5410, R57 ;  /* 0x0000541074747816 */ /* 0x000fe40000000039 */
[----:B------:R-:W-:Y:S01]  /*70c0*/  PRMT R115, R115, 0x5410, R56 ;  /* 0x0000541073737816 */ /* 0x000fe20000000038 */
[C---:B------:R-:W-:Y:S01]  /*70d0*/  IMAD.U32 R119, R118.reuse, 0x10000, RZ ;  /* 0x0001000076777824 */ /* 0x040fe200078e00ff */
[----:B------:R-:W-:Y:S01]  /*70e0*/  LOP3.LUT R118, R118, 0xffff0000, RZ, 0xc0, !PT ;  /* 0xffff000076767812 */ /* 0x000fe200078ec0ff */
[C---:B------:R-:W-:Y:S01]  /*70f0*/  IMAD.U32 R114, R116.reuse, 0x10000, RZ ;  /* 0x0001000074727824 */ /* 0x040fe200078e00ff */
[----:B------:R-:W-:Y:S02]  /*7100*/  LOP3.LUT R116, R116, 0xffff0000, RZ, 0xc0, !PT ;  /* 0xffff000074747812 */ /* 0x000fe400078ec0ff */
[C---:B0-----:R-:W-:Y:S01]  /*7110*/  LOP3.LUT R57, R6.reuse, 0xffff0000, RZ, 0xc0, !PT ;  /* 0xffff000006397812 */ /* 0x041fe200078ec0ff */
[----:B------:R-:W-:Y:S01]  /*7120*/  IMAD.U32 R56, R6, 0x10000, RZ ;  /* 0x0001000006387824 */ /* 0x000fe200078e00ff */
[C---:B------:R-:W-:Y:S01]  /*7130*/  LOP3.LUT R59, R7.reuse, 0xffff0000, RZ, 0xc0, !PT ;  /* 0xffff0000073b7812 */ /* 0x040fe200078ec0ff */
[----:B------:R-:W-:-:S02]  /*7140*/  IMAD.U32 R58, R7, 0x10000, RZ ;  /* 0x00010000073a7824 */ /* 0x000fc400078e00ff */
[CC--:B------:R-:W-:Y:S01]  /*7150*/  FMUL.FTZ R121, R57.reuse, R119.reuse ;  /* 0x0000007739797220 */ /* 0x0c0fe20000410000 */
[----:B------:R-:W-:Y:S01]  /*7160*/  FMUL.FTZ R120, R57, R114 ;  /* 0x0000007239787220 */ /* 0x000fe20000410000 */
[----:B------:R-:W-:Y:S01]  /*7170*/  FMUL.FTZ R57, R59, R118 ;  /* 0x000000763b397220 */ /* 0x000fe20000410000 */
[----:B------:R-:W-:Y:S02]  /*7180*/  IMAD.U32 R6, R4, 0x10000, RZ ;  /* 0x0001000004067824 */ /* 0x000fe400078e00ff */
[C---:B------:R-:W-:Y:S01]  /*7190*/  FFMA.FTZ R121, R56.reuse, R114, -R121 ;  /* 0x0000007238797223 */ /* 0x040fe20000010879 */
[----:B------:R-:W-:Y:S02]  /*71a0*/  IMAD.U32 R7, R5, 0x10000, RZ ;  /* 0x0001000005077824 */ /* 0x000fe400078e00ff */
[----:B------:R-:W-:Y:S01]  /*71b0*/  FFMA.FTZ R120, R56, R119, R120 ;  /* 0x0000007738787223 */ /* 0x000fe20000010078 */
[----:B------:R-:W-:Y:S01]  /*71c0*/  LOP3.LUT R4, R4, 0xffff0000, RZ, 0xc0, !PT ;  /* 0xffff000004047812 */ /* 0x000fe200078ec0ff */
[-C--:B------:R-:W-:Y:S01]  /*71d0*/  FMUL.FTZ R123, R59, R116.reuse ;  /* 0x000000743b7b7220 */ /* 0x080fe20000410000 */
        /* <DEDUP_REMOVED lines=10> */
[-C--:B------:R-:W-:Y:S01]  /*7280*/  FMUL.FTZ R117, R5, R56.reuse ;  /* 0x0000003805757220 */ /* 0x080fe20000410000 */
[C---:B------:R-:W-:Y:S01]  /*7290*/  FFMA.FTZ R4, R6.reuse, R57, -R115 ;  /* 0x0000003906047223 */ /* 0x040fe20000010873 */
[C---:B------:R-:W-:Y:S01]  /*72a0*/  FFMA.FTZ R5, R7.reuse, R56, -R116 ;  /* 0x0000003807057223 */ /* 0x040fe20000010874 */
[----:B------:R-:W-:Y:S01]  /*72b0*/  FFMA.FTZ R59, R6, R59, R58 ;  /* 0x0000003b063b7223 */ /* 0x000fe2000001003a */
[----:B------:R-:W-:Y:S01]  /*72c0*/  FFMA.FTZ R114, R7, R114, R117 ;  /* 0x0000007207727223 */ /* 0x000fe20000010075 */
[----:B------:R-:W-:Y:S02]  /*72d0*/  F2FP.BF16.F32.PACK_AB R6, R120, R121 ;  /* 0x000000797806723e */ /* 0x000fe400000010ff */
[----:B------:R-:W-:-:S02]  /*72e0*/  F2FP.BF16.F32.PACK_AB R7, R118, R119 ;  /* 0x000000777607723e */ /* 0x000fc400000010ff */
[----:B------:R-:W-:Y:S02]  /*72f0*/  F2FP.BF16.F32.PACK_AB R4, R59, R4 ;  /* 0x000000043b04723e */ /* 0x000fe400000010ff */
[----:B------:R-:W-:-:S05]  /*7300*/  F2FP.BF16.F32.PACK_AB R5, R114, R5 ;  /* 0x000000057205723e */ /* 0x000fca00000010ff */
[----:B------:R0:W-:Y:S02]  /*7310*/  STS.128 [R60+0x12400], R4 ;  /* 0x012400043c007388 */ /* 0x0001e40000000c00 */
.L_x_1597:
[----:B------:R-:W-:Y:S05]  /*7320*/  BSYNC B2 ;  /* 0x0000000000027941 */ /* 0x000fea0003800000 */
.L_x_1596:
[----:B------:R-:W-:Y:S04]  /*7330*/  BSSY B2, `(.L_x_1598) ;  /* 0x0000030000027945 */ /* 0x000fe80003800000 */
[----:B------:R-:W-:Y:S05]  /*7340*/  @P1 BRA `(.L_x_1599) ;  /* 0x0000000000b81947 */ /* 0x000fea0003800000 */
[----:B0-----:R-:W0:Y:S01]  /*7350*/  LDS.128 R4, [R0] ;  /* 0x0000000000047984 */ /* 0x001e220000000c00 */
[--C-:B------:R-:W-:Y:S02]  /*7360*/  SHF.R.U64 R57, R52, 0x10, R53.reuse ;  /* 0x0000001034397819 */ /* 0x100fe40000001235 */
[----:B------:R-:W-:Y:S02]  /*7370*/  SHF.R.U32.HI R52, RZ, 0x10, R53 ;  /* 0x00000010ff347819 */ /* 0x000fe40000011635 */
[--C-:B------:R-:W-:Y:S02]  /*7380*/  SHF.R.U64 R53, R54, 0x10, R55.reuse ;  /* 0x0000001036357819 */ /* 0x100fe40000001237 */
[----:B------:R-:W-:Y:S02]  /*7390*/  SHF.R.U32.HI R54, RZ, 0x10, R55 ;  /* 0x00000010ff367819 */ /* 0x000fe40000011637 */
[----:B------:R-:W-:Y:S02]  /*73a0*/  PRMT R103, R103, 0x5410, R52 ;  /* 0x0000541067677816 */ /* 0x000fe40000000034 */
[----:B------:R-:W-:-:S02]  /*73b0*/  PRMT R105, R105, 0x5410, R54 ;  /* 0x0000541069697816 */ /* 0x000fc40000000036 */
[----:B------:R-:W-:Y:S01]  /*73c0*/  PRMT R104, R104, 0x5410, R53 ;  /* 0x0000541068687816 */ /* 0x000fe20000000035 */
[----:B------:R-:W-:Y:S01]  /*73d0*/  IMAD.U32 R56, R103, 0x10000, RZ ;  /* 0x0001000067387824 */ /* 0x000fe200078e00ff */
[----:B------:R-:W-:Y:S01]  /*73e0*/  PRMT R102, R102, 0x5410, R57 ;  /* 0x0000541066667816 */ /* 0x000fe20000000039 */
[C---:B------:R-:W-:Y:S01]  /*73f0*/  IMAD.U32 R57, R105.reuse, 0x10000, RZ ;  /* 0x0001000069397824 */ /* 0x040fe200078e00ff */
[----:B------:R-:W-:Y:S02]  /*7400*/  LOP3.LUT R105, R105, 0xffff0000, RZ, 0xc0, !PT ;  /* 0xffff000069697812 */ /* 0x000fe400078ec0ff */
[----:B------:R-:W-:Y:S02]  /*7410*/  LOP3.LUT R103, R103, 0xffff0000, RZ, 0xc0, !PT ;  /* 0xffff000067677812 */ /* 0x000fe400078ec0ff */
[C---:B0-----:R-:W-:Y:S01]  /*7420*/  LOP3.LUT R53, R6.reuse, 0xffff0000, RZ, 0xc0, !PT ;  /* 0xffff000006357812 */ /* 0x041fe200078ec0ff */
[----:B------:R-:W-:Y:S01]  /*7430*/  IMAD.U32 R52, R6, 0x10000, RZ ;  /* 0x0001000006347824 */ /* 0x000fe200078e00ff */
[C---:B------:R-:W-:Y:S01]  /*7440*/  LOP3.LUT R55, R7.reuse, 0xffff0000, RZ, 0xc0, !PT ;  /* 0xffff000007377812 */ /* 0x040fe200078ec0ff */
[----:B------:R-:W-:-:S02]  /*7450*/  IMAD.U32 R54, R7, 0x10000, RZ ;  /* 0x0001000007367824 */ /* 0x000fc400078e00ff */
[CC--:B------:R-:W-:Y:S01]  /*7460*/  FMUL.FTZ R58, R53.reuse, R56.reuse ;  /* 0x00000038353a7220 */ /* 0x0c0fe20000410000 */
[----:B------:R-:W-:Y:S01]  /*7470*/  FMUL.FTZ R59, R53, R57 ;  /* 0x00000039353b7220 */ /* 0x000fe20000410000 */
[C---:B------:R-:W-:Y:S01]  /*7480*/  FMUL.FTZ R53, R55.reuse, R105 ;  /* 0x0000006937357220 */ /* 0x040fe20000410000 */
[----:B------:R-:W-:Y:S02]  /*7490*/  IMAD.U32 R6, R4, 0x10000, RZ ;  /* 0x0001000004067824 */ /* 0x000fe400078e00ff */
[----:B------:R-:W-:Y:S01]  /*74a0*/  FFMA.FTZ R115, R52, R57, R58 ;  /* 0x0000003934737223 */ /* 0x000fe2000001003a */
[-C--:B------:R-:W-:Y:S01]  /*74b0*/  FMUL.FTZ R57, R55, R103.reuse ;  /* 0x0000006737397220 */ /* 0x080fe20000410000 */
[----:B------:R-:W-:Y:S01]  /*74c0*/  FFMA.FTZ R103, R54, R103, -R53 ;  /* 0x0000006736677223 */ /* 0x000fe20000010835 */
[C---:B------:R-:W-:Y:S01]  /*74d0*/  IMAD.U32 R7, R5.reuse, 0x10000, RZ ;  /* 0x0001000005077824 */ /* 0x040fe200078e00ff */
[----:B------:R-:W-:Y:S01]  /*74e0*/  LOP3.LUT R4, R4, 0xffff0000, RZ, 0xc0, !PT ;  /* 0xffff000004047812 */ /* 0x000fe200078ec0ff */
[----:B------:R-:W-:Y:S01]  /*74f0*/  IMAD.U32 R55, R104, 0x10000, RZ ;  /* 0x0001000068377824 */ /* 0x000fe200078e00ff */
[----:B------:R-:W-:Y:S01]  /*7500*/  LOP3.LUT R5, R5, 0xffff0000, RZ, 0xc0, !PT ;  /* 0xffff000005057812 */ /* 0x000fe200078ec0ff */
[----:B------:R-:W-:Y:S01]  /*7510*/  IMAD.U32 R53, R102, 0x10000, RZ ;  /* 0x0001000066357824 */ /* 0x000fe200078e00ff */
[----:B------:R-:W-:Y:S01]  /*7520*/  LOP3.LUT R104, R104, 0xffff0000, RZ, 0xc0, !PT ;  /* 0xffff000068687812 */ /* 0x000fe200078ec0ff */
[----:B------:R-:W-:Y:S01]  /*7530*/  FFMA.FTZ R56, R52, R56, -R59 ;  /* 0x0000003834387223 */ /* 0x000fe2000001083b */
[----:B------:R-:W-:Y:S01]  /*7540*/  LOP3.LUT R102, R102, 0xffff0000, RZ, 0xc0, !PT ;  /* 0xffff000066667812 */ /* 0x000fe200078ec0ff */
        /* <DEDUP_REMOVED lines=14> */
.L_x_1599:
[----:B------:R-:W-:Y:S05]  /*7630*/  BSYNC B2 ;  /* 0x0000000000027941 */ /* 0x000fea0003800000 */
.L_x_1598:
[----:B------:R-:W-:Y:S04]  /*7640*/  BSSY B2, `(.L_x_1600) ;  /* 0x0000030000027945 */ /* 0x000fe80003800000 */
[----:B------:R-:W-:Y:S05]  /*7650*/  @P2 BRA `(.L_x_1601) ;  /* 0x0000000000b82947 */ /* 0x000fea0003800000 */
[----:B01----:R-:W0:Y:S01]  /*7660*/  LDS.128 R4, [R60+0x16400] ;  /* 0x016400003c047984 */ /* 0x003e220000000c00 */
        /* <DEDUP_REMOVED lines=45> */
.L_x_1601:
[----:B------:R-:W-:Y:S05]  /*7940*/  BSYNC B2 ;  /* 0x0000000000027941 */ /* 0x000fea0003800000 */
.L_x_1600:
[----:B------:R-:W-:Y:S04]  /*7950*/  BSSY B2, `(.L_x_1602) ;  /* 0x0000030000027945 */ /* 0x000fe80003800000 */
[----:B------:R-:W-:Y:S05]  /*7960*/  @P3 BRA `(.L_x_1603) ;  /* 0x0000000000b83947 */ /* 0x000fea0003800000 */
[----:B012---:R-:W0:Y:S01]  /*7970*/  LDS.128 R4, [R0+0x4000] ;  /* 0x0040000000047984 */ /* 0x007e220000000c00 */
[----:B------:R-:W-:Y:S02]  /*7980*/  SHF.R.U64 R49, R46, 0x10, R47 ;  /* 0x000000102e317819 */ /* 0x000fe4000000122f */
[----:B------:R-:W-:Y:S02]  /*7990*/  SHF.R.U64 R44, R44, 0x10, R45 ;  /* 0x000000102c2c7819 */ /* 0x000fe4000000122d */
[----:B------:R-:W-:Y:S02]  /*79a0*/  SHF.R.U32.HI R46, RZ, 0x10, R47 ;  /* 0x00000010ff2e7819 */ /* 0x000fe4000001162f */
        /* <DEDUP_REMOVED lines=13> */
[C---:B------:R-:W-:Y:S01]  /*7a80*/  FMUL.FTZ R52, R45.reuse, R48 ;  /* 0x000000302d347220 */ /* 0x040fe20000410000 */
[-C--:B------:R-:W-:Y:S01]  /*7a90*/  FMUL.FTZ R51, R45, R49.reuse ;  /* 0x000000312d337220 */ /* 0x080fe20000410000 */
[C---:B------:R-:W-:Y:S01]  /*7aa0*/  FMUL.FTZ R45, R47.reuse, R92 ;  /* 0x0000005c2f2d7220 */ /* 0x040fe20000410000 */
[----:B------:R-:W-:Y:S02]  /*7ab0*/  IMAD.U32 R6, R4, 0x10000, RZ ;  /* 0x0001000004067824 */ /* 0x000fe400078e00ff */
[----:B------:R-:W-:Y:S01]  /*7ac0*/  FFMA.FTZ R53, R44, R49, R52 ;  /* 0x000000312c357223 */ /* 0x000fe20000010034 */
[-C--:B------:R-:W-:Y:S01]  /*7ad0*/  FMUL.FTZ R49, R47, R89.reuse ;  /* 0x000000592f317220 */ /* 0x080fe20000410000 */
[----:B------:R-:W-:Y:S01]  /*7ae0*/  FFMA.FTZ R89, R46, R89, -R45 ;  /* 0x000000592e597223 */ /* 0x000fe2000001082d */
[----:B------:R-:W-:Y:S02]  /*7af0*/  IMAD.U32 R7, R5, 0x10000, RZ ;  /* 0x0001000005077824 */ /* 0x000fe400078e00ff */
[----:B------:R-:W-:Y:S01]  /*7b00*/  FFMA.FTZ R50, R44, R48, -R51 ;  /* 0x000000302c327223 */ /* 0x000fe20000010833 */
[----:B------:R-:W-:Y:S01]  /*7b10*/  IMAD.U32 R45, R90, 0x10000, RZ ;  /* 0x000100005a2d7824 */ /* 0x000fe200078e00ff */
[----:B------:R-:W-:Y:S01]  /*7b20*/  LOP3.LUT R4, R4, 0xffff0000, RZ, 0xc0, !PT ;  /* 0xffff000004047812 */ /* 0x000fe200078ec0ff */
[----:B------:R-:W-:Y:S01]  /*7b30*/  IMAD.U32 R47, R91, 0x10000, RZ ;  /* 0x000100005b2f7824 */ /* 0x000fe200078e00ff */
[----:B------:R-:W-:Y:S01]  /*7b40*/  LOP3.LUT R5, R5, 0xffff0000, RZ, 0xc0, !PT ;  /* 0xffff000005057812 */ /* 0x000fe200078ec0ff */
[----:B------:R-:W-:Y:S01]  /*7b50*/  FFMA.FTZ R92, R46, R92, R49 ;  /* 0x0000005c2e5c7223 */ /* 0x000fe20000010031 */
[----:B------:R-:W-:Y:S01]  /*7b60*/  LOP3.LUT R44, R91, 0xffff0000, RZ, 0xc0, !PT ;  /* 0xffff00005b2c7812 */ /* 0x000fe200078ec0ff */
[----:B------:R-:W-:Y:S01]  /*7b70*/  FMUL.FTZ R49, R4, R47 ;  /* 0x0000002f04317220 */ /* 0x000fe20000410000 */
[----:B------:R-:W-:Y:S01]  /*7b80*/  LOP3.LUT R90, R90, 0xffff0000, RZ, 0xc0, !PT ;  /* 0xffff00005a5a7812 */ /* 0x000fe200078ec0ff */
[----:B------:R-:W-:-:S02]  /*7b90*/  FMUL.FTZ R46, R4, R45 ;  /* 0x0000002d042e7220 */ /* 0x000fc40000410000 */
[C---:B------:R-:W-:Y:S01]  /*7ba0*/  FMUL.FTZ R48, R5.reuse, R44 ;  /* 0x0000002c05307220 */ /* 0x040fe20000410000 */
[C---:B------:R-:W-:Y:S01]  /*7bb0*/  FFMA.FTZ R4, R6.reuse, R45, -R49 ;  /* 0x0000002d06047223 */ /* 0x040fe20000010831 */
[-C--:B------:R-:W-:Y:S01]  /*7bc0*/  FMUL.FTZ R51, R5, R90.reuse ;  /* 0x0000005a05337220 */ /* 0x080fe20000410000 */
[----:B------:R-:W-:Y:S01]  /*7bd0*/  FFMA.FTZ R47, R6, R47, R46 ;  /* 0x0000002f062f7223 */ /* 0x000fe2000001002e */
[----:B------:R-:W-:Y:S01]  /*7be0*/  FFMA.FTZ R5, R7, R90, -R48 ;  /* 0x0000005a07057223 */ /* 0x000fe20000010830 */
[----:B------:R-:W-:Y:S01]  /*7bf0*/  F2FP.BF16.F32.PACK_AB R6, R53, R50 ;  /* 0x000000323506723e */ /* 0x000fe200000010ff */
[----:B------:R-:W-:Y:S01]  /*7c00*/  FFMA.FTZ R44, R7, R44, R51 ;  /* 0x0000002c072c7223 */ /* 0x000fe20000010033 */
[----:B------:R-:W-:Y:S02]  /*7c10*/  F2FP.BF16.F32.PACK_AB R7, R92, R89 ;  /* 0x000000595c07723e */ /* 0x000fe400000010ff */
[----:B------:R-:W-:Y:S02]  /*7c20*/  F2FP.BF16.F32.PACK_AB R4, R47, R4 ;  /* 0x000000042f04723e */ /* 0x000fe400000010ff */
[----:B------:R-:W-:-:S05]  /*7c30*/  F2FP.BF16.F32.PACK_AB R5, R44, R5 ;  /* 0x000000052c05723e */ /* 0x000fca00000010ff */
[----:B------:R3:W-:Y:S02]  /*7c40*/  STS.128 [R0+0x4000], R4 ;  /* 0x0040000400007388 */ /* 0x0007e40000000c00 */
.L_x_1603:
[----:B------:R-:W-:Y:S05]  /*7c50*/  BSYNC B2 ;  /* 0x0000000000027941 */ /* 0x000fea0003800000 */
.L_x_1602:
[----:B------:R-:W-:Y:S04]  /*7c60*/  BSSY B2, `(.L_x_1604) ;  /* 0x0000030000027945 */ /* 0x000fe80003800000 */
[----:B------:R-:W-:Y:S05]  /*7c70*/  @P4 BRA `(.L_x_1605) ;  /* 0x0000000000b84947 */ /* 0x000fea0003800000 */
[----:B0123--:R-:W0:Y:S01]  /*7c80*/  LDS.128 R4, [R60+0x1a400] ;  /* 0x01a400003c047984 */ /* 0x00fe220000000c00 */
        /* <DEDUP_REMOVED lines=18> */
[----:B------:R-:W-:Y:S01]  /*7db0*/  FMUL.FTZ R41, R43, R84 ;  /* 0x000000542b297220 */ /* 0x000fe20000410000 */
[----:B------:R-:W-:Y:S02]  /*7dc0*/  IMAD.U32 R6, R4, 0x10000, RZ ;  /* 0x0001000004067824 */ /* 0x000fe400078e00ff */
[C---:B------:R-:W-:Y:S01]  /*7dd0*/  FFMA.FTZ R49, R40.reuse, R45, R46 ;  /* 0x0000002d28317223 */ /* 0x040fe2000001002e */
[----:B------:R-:W-:Y:S02]  /*7de0*/  IMAD.U32 R7, R5, 0x10000, RZ ;  /* 0x0001000005077824 */ /* 0x000fe400078e00ff */
[----:B------:R-:W-:Y:S01]  /*7df0*/  FFMA.FTZ R48, R40, R44, -R47 ;  /* 0x0000002c28307223 */ /* 0x000fe2000001082f */
[-C--:B------:R-:W-:Y:S01]  /*7e00*/  FMUL.FTZ R45, R43, R86.reuse ;  /* 0x000000562b2d7220 */ /* 0x080fe20000410000 */
[----:B------:R-:W-:Y:S01]  /*7e10*/  LOP3.LUT R4, R4, 0xffff0000, RZ, 0xc0, !PT ;  /* 0xffff000004047812 */ /* 0x000fe200078ec0ff */
[C---:B------:R-:W-:Y:S01]  /*7e20*/  FFMA.FTZ R86, R42.reuse, R86, -R41 ;  /* 0x000000562a567223 */ /* 0x040fe20000010829 */
[----:B------:R-:W-:Y:S01]  /*7e30*/  LOP3.LUT R5, R5, 0xffff0000, RZ, 0xc0, !PT ;  /* 0xffff000005057812 */ /* 0x000fe200078ec0ff */
[C---:B------:R-:W-:Y:S01]  /*7e40*/  IMAD.U32 R43, R85.reuse, 0x10000, RZ ;  /* 0x00010000552b7824 */ /* 0x040fe200078e00ff */
[----:B------:R-:W-:Y:S01]  /*7e50*/  LOP3.LUT R44, R85, 0xffff0000, RZ, 0xc0, !PT ;  /* 0xffff0000552c7812 */ /* 0x000fe200078ec0ff */
[C---:B------:R-:W-:Y:S01]  /*7e60*/  IMAD.U32 R41, R87.reuse, 0x10000, RZ ;  /* 0x0001000057297824 */ /* 0x040fe200078e00ff */
        /* <DEDUP_REMOVED lines=15> */
.L_x_1605:
[----:B------:R-:W-:Y:S05]  /*7f60*/  BSYNC B2 ;  /* 0x0000000000027941 */ /* 0x000fea0003800000 */
.L_x_1604:
[----:B------:R-:W-:Y:S05]  /*7f70*/  @P5 BRA `(.L_x_1595) ;  /* 0x0000000000b85947 */ /* 0x000fea0003800000 */
[----:B01234-:R-:W0:Y:S01]  /*7f80*/  LDS.128 R4, [R0+0x8000] ;  /* 0x0080000000047984 */ /* 0x01fe220000000c00 */
[----:B------:R-:W-:Y:S02]  /*7f90*/  SHF.R.U64 R40, R34, 0x10, R35 ;  /* 0x0000001022287819 */ /* 0x000fe40000001223 */
[----:B------:R-:W-:Y:S02]  /*7fa0*/  SHF.R.U64 R34, R32, 0x10, R33 ;  /* 0x0000001020227819 */ /* 0x000fe40000001221 */
[----:B------:R-:W-:Y:S02]  /*7fb0*/  SHF.R.U32.HI R35, RZ, 0x10, R35 ;  /* 0x00000010ff237819 */ /* 0x000fe40000011623 */
[----:B------:R-:W-:Y:S02]  /*7fc0*/  SHF.R.U32.HI R32, RZ, 0x10, R33 ;  /* 0x00000010ff207819 */ /* 0x000fe40000011621 */
[----:B------:R-:W-:Y:S02]  /*7fd0*/  PRMT R82, R82, 0x5410, R35 ;  /* 0x0000541052527816 */ /* 0x000fe40000000023 */
[----:B------:R-:W-:-:S02]  /*7fe0*/  PRMT R79, R79, 0x5410, R32 ;  /* 0x000054104f4f7816 */ /* 0x000fc40000000020 */
[----:B------:R-:W-:Y:S01]  /*7ff0*/  PRMT R83, R83, 0x5410, R40 ;  /* 0x0000541053537816 */ /* 0x000fe20000000028 */
[C---:B------:R-:W-:Y:S01]  /*8000*/  IMAD.U32 R40, R82.reuse, 0x10000, RZ ;  /* 0x0001000052287824 */ /* 0x040fe200078e00ff */
[----:B------:R-:W-:Y:S01]  /*8010*/  LOP3.LUT R82, R82, 0xffff0000, RZ, 0xc0, !PT ;  /* 0xffff000052527812 */ /* 0x000fe200078ec0ff */
[C---:B------:R-:W-:Y:S01]  /*8020*/  IMAD.U32 R41, R79.reuse, 0x10000, RZ ;  /* 0x000100004f297824 */ /* 0x040fe200078e00ff */
[----:B------:R-:W-:Y:S02]  /*8030*/  LOP3.LUT R79, R79, 0xffff0000, RZ, 0xc0, !PT ;  /* 0xffff00004f4f7812 */ /* 0x000fe400078ec0ff */
[----:B------:R-:W-:Y:S02]  /*8040*/  PRMT R81, R81, 0x5410, R34 ;  /* 0x0000541051517816 */ /* 0x000fe40000000022 */
        /* <DEDUP_REMOVED lines=33> */
.L_x_1595:
[----:B------:R-:W-:Y:S05]  /*8260*/  BSYNC B1 ;  /* 0x0000000000017941 */ /* 0x000fea0003800000 */
.L_x_1594:
        /* <DEDUP_REMOVED lines=58> */
.L_x_1608:
[----:B------:R-:W-:Y:S05]  /*8610*/  BSYNC B1 ;  /* 0x0000000000017941 */ /* 0x000fea0003800000 */
.L_x_1607:
[----:B------:R-:W-:Y:S04]  /*8620*/  BSSY B1, `(.L_x_1609) ;  /* 0x0000030000017945 */ /* 0x000fe80003800000 */
[----:B------:R-:W-:Y:S05]  /*8630*/  @P1 BRA `(.L_x_1610) ;  /* 0x0000000000b81947 */ /* 0x000fea0003800000 */
[----:B0-----:R-:W0:Y:S01]  /*8640*/  LDS.128 R4, [R0+0x2000] ;  /* 0x0020000000047984 */ /* 0x001e220000000c00 */
        /* <DEDUP_REMOVED lines=45> */
.L_x_1610:
[----:B------:R-:W-:Y:S05]  /*8920*/  BSYNC B1 ;  /* 0x0000000000017941 */ /* 0x000fea0003800000 */
.L_x_1609:
        /* <DEDUP_REMOVED lines=23> */
[C---:B------:R-:W-:Y:S01]  /*8aa0*/  FFMA.FTZ R33, R24.reuse, R29, R32 ;  /* 0x0000001d18217223 */ /* 0x040fe20000010020 */
[-C--:B------:R-:W-:Y:S01]  /*8ab0*/  FMUL.FTZ R29, R27, R99.reuse ;  /* 0x000000631b1d7220 */ /* 0x080fe20000410000 */
[C---:B------:R-:W-:Y:S02]  /*8ac0*/  IMAD.U32 R7, R5.reuse, 0x10000, RZ ;  /* 0x0001000005077824 */ /* 0x040fe400078e00ff */
[----:B------:R-:W-:Y:S01]  /*8ad0*/  FFMA.FTZ R30, R24, R28, -R31 ;  /* 0x0000001c181e7223 */ /* 0x000fe2000001081f */
[----:B------:R-:W-:Y:S01]  /*8ae0*/  IMAD.U32 R27, R100, 0x10000, RZ ;  /* 0x00010000641b7824 */ /* 0x000fe200078e00ff */
[----:B------:R-:W-:Y:S01]  /*8af0*/  LOP3.LUT R4, R4, 0xffff0000, RZ, 0xc0, !PT ;  /* 0xffff000004047812 */ /* 0x000fe200078ec0ff */
[----:B------:R-:W-:Y:S01]  /*8b00*/  FFMA.FTZ R99, R26, R99, -R25 ;  /* 0x000000631a637223 */ /* 0x000fe20000010819 */
[----:B------:R-:W-:Y:S01]  /*8b10*/  LOP3.LUT R5, R5, 0xffff0000, RZ, 0xc0, !PT ;  /* 0xffff000005057812 */ /* 0x000fe200078ec0ff */
[C---:B------:R-:W-:Y:S01]  /*8b20*/  IMAD.U32 R25, R93.reuse, 0x10000, RZ ;  /* 0x000100005d197824 */ /* 0x040fe200078e00ff */
[----:B------:R-:W-:Y:S01]  /*8b30*/  LOP3.LUT R100, R100, 0xffff0000, RZ, 0xc0, !PT ;  /* 0xffff000064647812 */ /* 0x000fe200078ec0ff */
[----:B------:R-:W-:Y:S01]  /*8b40*/  FFMA.FTZ R32, R26, R101, R29 ;  /* 0x000000651a207223 */ /* 0x000fe2000001001d */
[----:B------:R-:W-:Y:S01]  /*8b50*/  LOP3.LUT R24, R93, 0xffff0000, RZ, 0xc0, !PT ;  /* 0xffff00005d187812 */ /* 0x000fe200078ec0ff */
[C---:B------:R-:W-:Y:S01]  /*8b60*/  FMUL.FTZ R29, R4.reuse, R27 ;  /* 0x0000001b041d7220 */ /* 0x040fe20000410000 */
[----:B------:R-:W-:Y:S01]  /*8b70*/  FMUL.FTZ R26, R4, R25 ;  /* 0x00000019041a7220 */ /* 0x000fe20000410000 */
[----:B------:R-:W-:-:S02]  /*8b80*/  FMUL.FTZ R28, R5, R100 ;  /* 0x00000064051c7220 */ /* 0x000fc40000410000 */
[-C--:B------:R-:W-:Y:S01]  /*8b90*/  FMUL.FTZ R31, R5, R24.reuse ;  /* 0x00000018051f7220 */ /* 0x080fe20000410000 */
[C---:B------:R-:W-:Y:S01]  /*8ba0*/  FFMA.FTZ R4, R6.reuse, R25, -R29 ;  /* 0x0000001906047223 */ /* 0x040fe2000001081d */
[----:B------:R-:W-:Y:S01]  /*8bb0*/  FFMA.FTZ R27, R6, R27, R26 ;  /* 0x0000001b061b7223 */ /* 0x000fe2000001001a */
[C---:B------:R-:W-:Y:S01]  /*8bc0*/  FFMA.FTZ R5, R7.reuse, R24, -R28 ;  /* 0x0000001807057223 */ /* 0x040fe2000001081c */
[----:B------:R-:W-:Y:S01]  /*8bd0*/  FFMA.FTZ R100, R7, R100, R31 ;  /* 0x0000006407647223 */ /* 0x000fe2000001001f */
[----:B------:R-:W-:Y:S02]  /*8be0*/  F2FP.BF16.F32.PACK_AB R6, R33, R30 ;  /* 0x0000001e2106723e */ /* 0x000fe400000010ff */
[----:B------:R-:W-:Y:S02]  /*8bf0*/  F2FP.BF16.F32.PACK_AB R7, R32, R99 ;  /* 0x000000632007723e */ /* 0x000fe400000010ff */
[----:B------:R-:W-:Y:S02]  /*8c00*/  F2FP.BF16.F32.PACK_AB R4, R27, R4 ;  /* 0x000000041b04723e */ /* 0x000fe400000010ff */
[----:B------:R-:W-:-:S05]  /*8c10*/  F2FP.BF16.F32.PACK_AB R5, R100, R5 ;  /* 0x000000056405723e */ /* 0x000fca00000010ff */
[----:B------:R2:W-:Y:S02]  /*8c20*/  STS.128 [R60+0x18400], R4 ;  /* 0x018400043c007388 */ /* 0x0005e40000000c00 */
.L_x_1612:
[----:B------:R-:W-:Y:S05]  /*8c30*/  BSYNC B1 ;  /* 0x0000000000017941 */ /* 0x000fea0003800000 */
.L_x_1611:
[----:B------:R-:W-:Y:S04]  /*8c40*/  BSSY B1, `(.L_x_1613) ;  /* 0x0000030000017945 */ /* 0x000fe80003800000 */
[----:B------:R-:W-:Y:S05]  /*8c50*/  @P3 BRA `(.L_x_1614) ;  /* 0x0000000000b83947 */ /* 0x000fea0003800000 */
[----:B012---:R-:W0:Y:S01]  /*8c60*/  LDS.128 R4, [R0+0x6000] ;  /* 0x0060000000047984 */ /* 0x007e220000000c00 */
        /* <DEDUP_REMOVED lines=45> */
.L_x_1614:
[----:B------:R-:W-:Y:S05]  /*8f40*/  BSYNC B1 ;  /* 0x0000000000017941 */ /* 0x000fea0003800000 */
.L_x_1613:
        /* <DEDUP_REMOVED lines=48> */
.L_x_1616:
[----:B------:R-:W-:Y:S05]  /*9250*/  BSYNC B1 ;  /* 0x0000000000017941 */ /* 0x000fea0003800000 */
.L_x_1615:
[----:B------:R-:W-:Y:S05]  /*9260*/  @P5 BRA `(.L_x_1606) ;  /* 0x0000003c00b85947 */ /* 0x000fea0003800000 */
[----:B01234-:R-:W0:Y:S01]  /*9270*/  LDS.128 R4, [R0+0xa000] ;  /* 0x00a0000000047984 */ /* 0x01fe220000000c00 */
[----:B------:R-:W-:Y:S02]  /*9280*/  SHF.R.U64 R10, R2, 0x10, R3 ;  /* 0x00000010020a7819 */ /* 0x000fe40000001203 */
[--C-:B------:R-:W-:Y:S02]  /*9290*/  SHF.R.U64 R2, R8, 0x10, R9.reuse ;  /* 0x0000001008027819 */ /* 0x100fe40000001209 */
        /* <DEDUP_REMOVED lines=9> */
[----:B------:R-:W-:Y:S01]  /*9330*/  PRMT R63, R63, 0x5410, R2 ;  /* 0x000054103f3f7816 */ /* 0x000fe20000000002 */
        /* <DEDUP_REMOVED lines=8> */
[----:B------:R-:W-:Y:S01]  /*93c0*/  FMUL.FTZ R10, R7, R64 ;  /* 0x00000040070a7220 */ /* 0x000fe20000410000 */
[----:B------:R-:W-:-:S02]  /*93d0*/  IMAD.U32 R4, R5, 0x10000, RZ ;  /* 0x0001000005047824 */ /* 0x000fc400078e00ff */
[C---:B------:R-:W-:Y:S01]  /*93e0*/  FFMA.FTZ R15, R8.reuse, R11, -R15 ;  /* 0x0000000b080f7223 */ /* 0x040fe2000001080f */
[----:B------:R-:W-:Y:S01]  /*93f0*/  FFMA.FTZ R12, R8, R13, R6 ;  /* 0x0000000d080c7223 */ /* 0x000fe20000010006 */
[-C--:B------:R-:W-:Y:S01]  /*9400*/  FMUL.FTZ R8, R7, R62.reuse ;  /* 0x0000003e07087220 */ /* 0x080fe20000410000 */
        /* <DEDUP_REMOVED lines=19> */
[----:B------:R0:W-:Y:S01]  /*9540*/  STS.128 [R0+0xa000], R4 ;  /* 0x00a0000400007388 */ /* 0x0001e20000000c00 */
[----:B------:R-:W-:Y:S05]  /*9550*/  BRA `(.L_x_1606) ;  /* 0x0000003800fc7947 */ /* 0x000fea0003800000 */
.L_x_1586:
[----:B------:R-:W1:Y:S01]  /*9560*/  LDC R28, c[0x0][0x448] ;  /* 0x00011200ff1c7b82 */ /* 0x000e620000000800 */
[----:B------:R-:W-:Y:S01]  /*9570*/  IMAD R7, R201, 0x40, R10 ;  /* 0x00000040c9077824 */ /* 0x000fe200078e020a */
[----:B------:R-:W-:Y:S01]  /*9580*/  ULDC.64 UR4, c[0x0][0x3f8] ;  /* 0x0000fe0000047ab9 */ /* 0x000fe20000000a00 */
[----:B------:R-:W-:Y:S01]  /*9590*/  ULDC.64 UR6, c[0x0][0x408] ;  /* 0x0001020000067ab9 */ /* 0x000fe20000000a00 */
[----:B------:R-:W-:Y:S02]  /*95a0*/  IMAD.MOV.U32 R4, RZ, RZ, R26 ;  /* 0x000000ffff047224 */ /* 0x000fe400078e001a */
[----:B------:R-:W-:Y:S02]  /*95b0*/  IMAD.MOV.U32 R5, RZ, RZ, R29 ;  /* 0x000000ffff057224 */ /* 0x000fe400078e001d */
[----:B------:R-:W-:Y:S02]  /*95c0*/  IMAD.MOV.U32 R2, RZ, RZ, R24 ;  /* 0x000000ffff027224 */ /* 0x000fe400078e0018 */
[----:B------:R-:W-:-:S02]  /*95d0*/  IMAD.IADD R20, R75, 0x1, R80 ;  /* 0x000000014b147824 */ /* 0x000fc400078e0250 */
[----:B------:R-:W-:Y:S02]  /*95e0*/  IMAD.IADD R78, R75, 0x1, R78 ;  /* 0x000000014b4e7824 */ /* 0x000fe400078e024e */
[----:B------:R-:W-:Y:S01]  /*95f0*/  IMAD.SHL.U32 R77, R201, 0x8, RZ ;  /* 0x00000008c94d7824 */ /* 0x000fe200078e00ff */
[----:B------:R-:W-:Y:S02]  /*9600*/  SHF.R.S32.HI R21, RZ, 0x1f, R20 ;  /* 0x0000001fff157819 */ /* 0x000fe40000011414 */
[----:B------:R-:W-:Y:S02]  /*9610*/  SHF.R.S32.HI R75, RZ, 0x1f, R78 ;  /* 0x0000001fff4b7819 */ /* 0x000fe4000001144e */
[----:B------:R-:W-:Y:S02]  /*9620*/  LEA.HI R68, R21, R20, RZ, 0x3 ;  /* 0x0000001415447211 */ /* 0x000fe400078f18ff */
[----:B------:R-:W-:Y:S02]  /*9630*/  LEA.HI R76, R75, R78, RZ, 0x3 ;  /* 0x0000004e4b4c7211 */ /* 0x000fe400078f18ff */
[----:B------:R-:W-:-:S02]  /*9640*/  SHF.R.S32.HI R69, RZ, 0x3, R68 ;  /* 0x00000003ff457819 */ /* 0x000fc40000011444 */
[----:B-1----:R-:W-:Y:S02]  /*9650*/  ISETP.NE.AND P0, PT, R28, 0x1, PT ;  /* 0x000000011c00780c */ /* 0x002fe40003f05270 */
[----:B------:R-:W-:-:S11]  /*9660*/  SHF.R.S32.HI R74, RZ, 0x3, R76 ;  /* 0x00000003ff4a7819 */ /* 0x000fd6000001144c */
        /* <DEDUP_REMOVED lines=11> */
[----:B------:R-:W-:-:S04]  /*9720*/  IMAD.WIDE.U32 R2, R7, UR6, R2 ;  /* 0x0000000607027c25 */ /* 0x000fc8000f8e0002 */
[----:B------:R-:W-:Y:S01]  /*9730*/  IMAD R7, R7, UR7, R0 ;  /* 0x0000000707077c24 */ /* 0x000fe2000f8e0200 */
[----:B------:R-:W-:Y:S01]  /*9740*/  ULDC.64 UR6, c[0x0][0x400] ;  /* 0x0001000000067ab9 */ /* 0x000fe20000000a00 */
[----:B------:R-:W-:Y:S01]  /*9750*/  IMAD.IADD R5, R5, 0x1, R9 ;  /* 0x0000000105057824 */ /* 0x000fe200078e0209 */
[----:B------:R-:W-:Y:S01]  /*9760*/  LEA R0, P0, R4, UR4, 0x1 ;  /* 0x0000000404007c11 */ /* 0x000fe2000f8008ff */
[----:B------:R-:W-:Y:S01]  /*9770*/  IMAD.IADD R9, R3, 0x1, R7 ;  /* 0x0000000103097824 */ /* 0x000fe200078e0207 */
[----:B------:R-:W-:Y:S01]  /*9780*/  LEA R8, P1, R2, UR6, 0x1 ;  /* 0x0000000602087c11 */ /* 0x000fe2000f8208ff */
[----:B------:R-:W-:Y:S01]  /*9790*/  UMOV UR4, 0xffffffff ;  /* 0xffffffff00047882 */ /* 0x000fe20000000000 */
[----:B------:R-:W-:Y:S02]  /*97a0*/  LEA.HI.X R4, R4, UR5, R5, 0x1, P0 ;  /* 0x0000000504047c11 */ /* 0x000fe400080f0c05 */
[----:B------:R-:W-:Y:S01]  /*97b0*/  LEA.HI.X R9, R2, UR7, R9, 0x1, P1 ;  /* 0x0000000702097c11 */ /* 0x000fe200088f0c09 */
[----:B------:R-:W-:Y:S08]  /*97c0*/  BRA.DIV UR4, `(.L_x_1617) ;  /* 0x000001d604e47947 */ /* 0x000ff0000b800000 */
[----:B------:R-:W1:Y:S04]  /*97d0*/  SHFL.IDX PT, R3, R4, RZ, 0x1c1f ;  /* 0x001c1fff04037589 */ /* 0x000e6800000e0000 */
[----:B------:R-:W2:Y:S04]  /*97e0*/  SHFL.IDX PT, R2, R0, RZ, 0x1c1f ;  /* 0x001c1fff00027589 */ /* 0x000ea800000e0000 */
[----:B------:R4:W0:Y:S04]  /*97f0*/  SHFL.IDX PT, R5, R9, RZ, 0x1c1f ;  /* 0x001c1fff09057589 */ /* 0x00082800000e0000 */
[----:B---3--:R4:W3:Y:S01]  /*9800*/  SHFL.IDX PT, R14, R8, RZ, 0x1c1f ;  /* 0x001c1fff080e7589 */ /* 0x0088e200000e0000 */
[----:B-1----:R-:W-:-:S02]  /*9810*/  IMAD.MOV.U32 R13, RZ, RZ, R3 ;  /* 0x000000ffff0d7224 */ /* 0x002fc400078e0003 */
[----:B--2-4-:R-:W-:-:S07]  /*9820*/  IMAD.MOV.U32 R12, RZ, RZ, R2 ;  /* 0x000000ffff0c7224 */ /* 0x014fce00078e0002 */
.L_x_1904:
[----:B------:R-:W-:Y:S01]  /*9830*/  IMAD R83, R17, R28, RZ ;  /* 0x0000001c11537224 */ /* 0x000fe200078e02ff */
[----:B------:R-:W-:Y:S01]  /*9840*/  BSSY B1, `(.L_x_1618) ;  /* 0x0000031000017945 */ /* 0x000fe20003800000 */
[----:B---3--:R-:W-:Y:S01]  /*9850*/  IMAD.MOV.U32 R50, RZ, RZ, R14 ;  /* 0x000000ffff327224 */ /* 0x008fe200078e000e */
[----:B------:R-:W-:Y:S01]  /*9860*/  CS2R R46, SRZ ;  /* 0x00000000002e7805 */ /* 0x000fe2000001ff00 */
[----:B0-----:R-:W-:Y:S01]  /*9870*/  IMAD.MOV.U32 R51, RZ, RZ, R5 ;  /* 0x000000ffff337224 */ /* 0x001fe200078e0005 */
[----:B------:R-:W-:Y:S02]  /*9880*/  ISETP.GE.AND P0, PT, R10, R83, PT ;  /* 0x000000530a00720c */ /* 0x000fe40003f06270 */
        /* <DEDUP_REMOVED lines=12> */
[C---:B------:R-:W-:Y:S01]  /*9950*/  VIADD R2, R77.reuse, 0x20 ;  /* 0x000000204d027836 */ /* 0x040fe20000000000 */
[----:B------:R-:W-:Y:S01]  /*9960*/  ULDC UR4, c[0x0][0x3f4] ;  /* 0x0000fd0000047ab9 */ /* 0x000fe20000000800 */
[C---:B------:R-:W-:Y:S01]  /*9970*/  VIADD R3, R77.reuse, 0x40 ;  /* 0x000000404d037836 */ /* 0x040fe20000000000 */
[----:B------:R-:W-:Y:S02]  /*9980*/  ISETP.GE.AND P0, PT, R77, UR4, PT ;  /* 0x000000044d007c0c */ /* 0x000fe4000bf06270 */
[----:B------:R-:W-:Y:S02]  /*9990*/  CS2R R38, SRZ ;  /* 0x0000000000267805 */ /* 0x000fe4000001ff00 */
[----:B------:R-:W-:Y:S02]  /*99a0*/  ISETP.GE.AND P1, PT, R2, UR4, PT ;  /* 0x0000000402007c0c */ /* 0x000fe4000bf26270 */
[----:B------:R-:W-:Y:S02]  /*99b0*/  CS2R R36, SRZ ;  /* 0x0000000000247805 */ /* 0x000fe4000001ff00 */
[----:B------:R-:W-:-:S02]  /*99c0*/  ISETP.GE.AND P2, PT, R3, UR4, PT ;  /* 0x0000000403007c0c */ /* 0x000fc4000bf46270 */
[----:B------:R-:W-:Y:S02]  /*99d0*/  CS2R R26, SRZ ;  /* 0x00000000001a7805 */ /* 0x000fe4000001ff00 */
[----:B------:R-:W-:Y:S02]  /*99e0*/  CS2R R24, SRZ ;  /* 0x0000000000187805 */ /* 0x000fe4000001ff00 */
[----:B------:R-:W-:Y:S02]  /*99f0*/  CS2R R42, SRZ ;  /* 0x00000000002a7805 */ /* 0x000fe4000001ff00 */
[----:B------:R-:W-:Y:S01]  /*9a00*/  CS2R R40, SRZ ;  /* 0x0000000000287805 */ /* 0x000fe2000001ff00 */
[----:B------:R-:W-:-:S04]  /*9a10*/  @!P0 IMAD.WIDE R2, R77, 0x2, R12 ;  /* 0x000000024d028825 */ /* 0x000fc800078e020c */
[----:B------:R-:W-:Y:S01]  /*9a20*/  @!P1 IMAD.SHL.U32 R5, R74, 0x8, RZ ;  /* 0x000000084a059824 */ /* 0x000fe200078e00ff */
[----:B------:R0:W5:Y:S01]  /*9a30*/  @!P0 LD.E.128 R36, desc[UR36][R2.64] ;  /* 0x0000002402248980 */ /* 0x000162000c101d00 */
[----:B------:R-:W-:Y:S01]  /*9a40*/  @!P2 IMAD.SHL.U32 R49, R69, 0x8, RZ ;  /* 0x000000084531a824 */ /* 0x000fe200078e00ff */
[----:B------:R-:W-:Y:S02]  /*9a50*/  CS2R R30, SRZ ;  /* 0x00000000001e7805 */ /* 0x000fe4000001ff00 */
[----:B------:R-:W-:Y:S01]  /*9a60*/  CS2R R28, SRZ ;  /* 0x00000000001c7805 */ /* 0x000fe2000001ff00 */
[--C-:B------:R-:W-:Y:S01]  /*9a70*/  @!P1 IMAD.WIDE R6, R5, 0x2, R12.reuse ;  /* 0x0000000205069825 */ /* 0x100fe200078e020c */
[----:B------:R-:W-:Y:S02]  /*9a80*/  CS2R R46, SRZ ;  /* 0x00000000002e7805 */ /* 0x000fe4000001ff00 */
[----:B------:R-:W-:Y:S02]  /*9a90*/  CS2R R44, SRZ ;  /* 0x00000000002c7805 */ /* 0x000fe4000001ff00 */
[----:B------:R-:W-:Y:S01]  /*9aa0*/  CS2R R34, SRZ ;  /* 0x0000000000227805 */ /* 0x000fe2000001ff00 */
[----:B------:R-:W-:Y:S01]  /*9ab0*/  @!P2 IMAD.WIDE R14, R49, 0x2, R12 ;  /* 0x00000002310ea825 */ /* 0x000fe200078e020c */
[----:B------:R-:W-:Y:S01]  /*9ac0*/  CS2R R32, SRZ ;  /* 0x0000000000207805 */ /* 0x000fe2000001ff00 */
[----:B------:R1:W5:Y:S02]  /*9ad0*/  @!P1 LD.E.128 R40, desc[UR36][R6.64] ;  /* 0x0000002406289980 */ /* 0x000364000c101d00 */
[----:B------:R-:W-:-:S02]  /*9ae0*/  @!P1 IMAD.WIDE R12, R5, 0x2, R50 ;  /* 0x00000002050c9825 */ /* 0x000fc400078e0232 */
[----:B------:R1:W5:Y:S02]  /*9af0*/  @!P2 LD.E.128 R44, desc[UR36][R14.64] ;  /* 0x000000240e2ca980 */ /* 0x000364000c101d00 */
[--C-:B------:R-:W-:Y:S02]  /*9b00*/  @!P2 IMAD.WIDE R48, R49, 0x2, R50.reuse ;  /* 0x000000023130a825 */ /* 0x100fe400078e0232 */
[----:B------:R1:W5:Y:S02]  /*9b10*/  @!P1 LD.E.128 R28, desc[UR36][R12.64] ;  /* 0x000000240c1c9980 */ /* 0x000364000c101d00 */
[----:B0-----:R-:W-:Y:S02]  /*9b20*/  @!P0 IMAD.WIDE R2, R77, 0x2, R50 ;  /* 0x000000024d028825 */ /* 0x001fe400078e0232 */
[----:B------:R1:W5:Y:S04]  /*9b30*/  @!P2 LD.E.128 R32, desc[UR36][R48.64] ;  /* 0x000000243020a980 */ /* 0x000368000c101d00 */
[----:B------:R1:W5:Y:S02]  /*9b40*/  @!P0 LD.E.128 R24, desc[UR36][R2.64] ;  /* 0x0000002402188980 */ /* 0x000364000c101d00 */
.L_x_1619:
[----:B------:R-:W-:Y:S05]  /*9b50*/  BSYNC B1 ;  /* 0x0000000000017941 */ /* 0x000fea0003800000 */
.L_x_1618:
[----:B-1---5:R-:W-:Y:S01]  /*9b60*/  IMAD.MOV.U32 R6, RZ, RZ, R45 ;  /* 0x000000ffff067224 */ /* 0x022fe200078e002d */
[----:B------:R-:W-:Y:S01]  /*9b70*/  UMOV UR4, 0xffffffff ;  /* 0xffffffff00047882 */ /* 0x000fe20000000000 */
        /* <DEDUP_REMOVED lines=49> */
[----:B------:R-:W0:Y:S04]  /*9e90*/  SHFL.IDX PT, R3, R4, 0x1, 0x1c1f ;  /* 0x003c1f0004037f89 */ /* 0x000e2800000e0000 */
[----:B------:R-:W1:Y:S04]  /*9ea0*/  SHFL.IDX PT, R2, R0, 0x1, 0x1c1f ;  /* 0x003c1f0000027f89 */ /* 0x000e6800000e0000 */
[----:B------:R2:W3:Y:S04]  /*9eb0*/  SHFL.IDX PT, R5, R9, 0x1, 0x1c1f ;  /* 0x003c1f0009057f89 */ /* 0x0004e800000e0000 */
[----:B------:R2:W4:Y:S01]  /*9ec0*/  SHFL.IDX PT, R14, R8, 0x1, 0x1c1f ;  /* 0x003c1f00080e7f89 */ /* 0x00052200000e0000 */
[----:B0-----:R-:W-:-:S02]  /*9ed0*/  IMAD.MOV.U32 R63, RZ, RZ, R3 ;  /* 0x000000ffff3f7224 */ /* 0x001fc400078e0003 */
[----:B-12---:R-:W-:-:S07]  /*9ee0*/  IMAD.MOV.U32 R62, RZ, RZ, R2 ;  /* 0x000000ffff3e7224 */ /* 0x006fce00078e0002 */
.L_x_1910:
[----:B------:R-:W-:Y:S01]  /*9ef0*/  VIADD R10, R10, 0x40 ;  /* 0x000000400a0a7836 */ /* 0x000fe20000000000 */
[----:B------:R-:W-:Y:S01]  /*9f00*/  BSSY B1, `(.L_x_1621) ;  /* 0x0000030000017945 */ /* 0x000fe20003800000 */
[----:B----4-:R-:W-:Y:S01]  /*9f10*/  IMAD.MOV.U32 R60, RZ, RZ, R14 ;  /* 0x000000ffff3c7224 */ /* 0x010fe200078e000e */
[----:B------:R-:W-:Y:S01]  /*9f20*/  CS2R R8, SRZ ;  /* 0x0000000000087805 */ /* 0x000fe2000001ff00 */
[----:B---3--:R-:W-:Y:S01]  /*9f30*/  IMAD.MOV.U32 R61, RZ, RZ, R5 ;  /* 0x000000ffff3d7224 */ /* 0x008fe200078e0005 */
        /* <DEDUP_REMOVED lines=22> */
[----:B------:R-:W-:Y:S01]  /*a0a0*/  CS2R R10, SRZ ;  /* 0x00000000000a7805 */ /* 0x000fe2000001ff00 */
[----:B------:R-:W-:-:S04]  /*a0b0*/  @!P0 IMAD.WIDE R4, R77, 0x2, R62 ;  /* 0x000000024d048825 */ /* 0x000fc800078e023e */
[----:B------:R-:W-:Y:S01]  /*a0c0*/  @!P1 IMAD.SHL.U32 R65, R74, 0x8, RZ ;  /* 0x000000084a419824 */ /* 0x000fe200078e00ff */
[----:B------:R0:W5:Y:S01]  /*a0d0*/  @!P0 LD.E.128 R12, desc[UR36][R4.64] ;  /* 0x00000024040c8980 */ /* 0x000162000c101d00 */
[----:B------:R-:W-:Y:S01]  /*a0e0*/  @!P2 IMAD.SHL.U32 R67, R69, 0x8, RZ ;  /* 0x000000084543a824 */ /* 0x000fe200078e00ff */
[----:B------:R-:W-:Y:S01]  /*a0f0*/  CS2R R8, SRZ ;  /* 0x0000000000087805 */ /* 0x000fe2000001ff00 */
[--C-:B------:R-:W-:Y:S01]  /*a100*/  @!P1 IMAD.WIDE R2, R65, 0x2, R62.reuse ;  /* 0x0000000241029825 */ /* 0x100fe200078e023e */
[----:B------:R-:W-:Y:S02]  /*a110*/  CS2R R54, SRZ ;  /* 0x0000000000367805 */ /* 0x000fe4000001ff00 */
[----:B------:R-:W-:Y:S02]  /*a120*/  CS2R R52, SRZ ;  /* 0x0000000000347805 */ /* 0x000fe4000001ff00 */
[----:B------:R-:W-:Y:S01]  /*a130*/  CS2R R6, SRZ ;  /* 0x0000000000067805 */ /* 0x000fe2000001ff00 */
[----:B------:R-:W-:Y:S01]  /*a140*/  @!P2 IMAD.WIDE R62, R67, 0x2, R62 ;  /* 0x00000002433ea825 */ /* 0x000fe200078e023e */
[----:B------:R-:W-:-:S02]  /*a150*/  CS2R R50, SRZ ;  /* 0x0000000000327805 */ /* 0x000fc4000001ff00 */
[----:B------:R-:W-:Y:S02]  /*a160*/  CS2R R48, SRZ ;  /* 0x0000000000307805 */ /* 0x000fe4000001ff00 */
[----:B0-----:R-:W-:Y:S01]  /*a170*/  CS2R R4, SRZ ;  /* 0x0000000000047805 */ /* 0x001fe2000001ff00 */
[--C-:B------:R-:W-:Y:S01]  /*a180*/  @!P1 IMAD.WIDE R64, R65, 0x2, R60.reuse ;  /* 0x0000000241409825 */ /* 0x100fe200078e023c */
[----:B------:R0:W5:Y:S03]  /*a190*/  @!P1 LD.E.128 R8, desc[UR36][R2.64] ;  /* 0x0000002402089980 */ /* 0x000166000c101d00 */
[--C-:B------:R-:W-:Y:S01]  /*a1a0*/  @!P2 IMAD.WIDE R66, R67, 0x2, R60.reuse ;  /* 0x000000024342a825 */ /* 0x100fe200078e023c */
[----:B------:R0:W5:Y:S03]  /*a1b0*/  @!P1 LD.E.128 R52, desc[UR36][R64.64] ;  /* 0x0000002440349980 */ /* 0x000166000c101d00 */
[----:B------:R-:W-:Y:S01]  /*a1c0*/  @!P0 IMAD.WIDE R60, R77, 0x2, R60 ;  /* 0x000000024d3c8825 */ /* 0x000fe200078e023c */
[----:B------:R0:W5:Y:S04]  /*a1d0*/  @!P2 LD.E.128 R4, desc[UR36][R62.64] ;  /* 0x000000243e04a980 */ /* 0x000168000c101d00 */
[----:B------:R0:W5:Y:S04]  /*a1e0*/  @!P0 LD.E.128 R56, desc[UR36][R60.64] ;  /* 0x000000243c388980 */ /* 0x000168000c101d00 */
[----:B------:R0:W5:Y:S02]  /*a1f0*/  @!P2 LD.E.128 R48, desc[UR36][R66.64] ;  /* 0x000000244230a980 */ /* 0x000164000c101d00 */
.L_x_1622:
[----:B------:R-:W-:Y:S05]  /*a200*/  BSYNC B1 ;  /* 0x0000000000017941 */ /* 0x000fea0003800000 */
.L_x_1621:
[----:B------:R-:W-:Y:S01]  /*a210*/  R2UR UR5, R228 ;  /* 0x00000000e40572ca */ /* 0x000fe200000e0000 */
[----:B-----5:R-:W-:Y:S01]  /*a220*/  IMAD.MOV.U32 R0, RZ, RZ, R6 ;  /* 0x000000ffff007224 */ /* 0x020fe200078e0006 */
[----:B------:R-:W-:Y:S01]  /*a230*/  R2UR UR6, R23 ;  /* 0x00000000170672ca */ /* 0x000fe200000e0000 */
[----:B0-----:R-:W-:Y:S02]  /*a240*/  IMAD.MOV.U32 R3, RZ, RZ, R4 ;  /* 0x000000ffff037224 */ /* 0x001fe400078e0004 */
[----:B------:R-:W-:Y:S02]  /*a250*/  IMAD.MOV.U32 R2, RZ, RZ, R7 ;  /* 0x000000ffff027224 */ /* 0x000fe400078e0007 */
[----:B------:R-:W-:Y:S01]  /*a260*/  IMAD.MOV.U32 R61, RZ, RZ, R15 ;  /* 0x000000ffff3d7224 */ /* 0x000fe200078e000f */
[----:B------:R-:W-:Y:S01]  /*a270*/  PRMT R81, R3, 0x7610, R81 ;  /* 0x0000761003517816 */ /* 0x000fe20000000051 */
[----:B------:R-:W-:Y:S01]  /*a280*/  IMAD.MOV.U32 R3, RZ, RZ, R11 ;  /* 0x000000ffff037224 */ /* 0x000fe200078e000b */
[----:B------:R-:W-:Y:S01]  /*a290*/  PRMT R82, R2, 0x7610, R82 ;  /* 0x0000761002527816 */ /* 0x000fe20000000052 */
[----:B------:R-:W-:Y:S01]  /*a2a0*/  IMAD.MOV.U32 R2, RZ, RZ, R10 ;  /* 0x000000ffff027224 */ /* 0x000fe200078e000a */
[----:B------:R-:W-:Y:S01]  /*a2b0*/  PRMT R102, R61, 0x7610, R102 ;  /* 0x000076103d667816 */ /* 0x000fe20000000066 */
[----:B------:R-:W-:Y:S01]  /*a2c0*/  ULEA.HI UR4, UR5, UR5, URZ, 0x1 ;  /* 0x0000000505047291 */ /* 0x000fe2000f8f083f */
[----:B------:R-:W-:Y:S01]  /*a2d0*/  PRMT R85, R3, 0x7610, R85 ;  /* 0x0000761003557816 */ /* 0x000fe20000000055 */
[----:B------:R-:W-:Y:S01]  /*a2e0*/  IMAD.U32 R100, RZ, RZ, UR6 ;  /* 0x00000006ff647e24 */ /* 0x000fe2000f8e00ff */
[----:B------:R-:W-:Y:S01]  /*a2f0*/  PRMT R84, R2, 0x7610, R84 ;  /* 0x0000761002547816 */ /* 0x000fe20000000054 */
[----:B------:R-:W-:Y:S01]  /*a300*/  ULOP3.LUT UR4, UR4, 0xfffffffe, URZ, 0xc0, !UPT ;  /* 0xfffffffe04047892 */ /* 0x000fe2000f8ec03f */
[----:B------:R-:W-:-:S02]  /*a310*/  IMAD.MOV.U32 R3, RZ, RZ, R14 ;  /* 0x000000ffff037224 */ /* 0x000fc400078e000e */
[----:B------:R-:W-:Y:S01]  /*a320*/  VIADDMNMX R100, R83, -R100, 0x80, PT ;  /* 0x0000008053647446 */ /* 0x000fe20003800964 */
[----:B------:R-:W-:Y:S01]  /*a330*/  UIADD3 UR4, UR5, -UR4, URZ ;  /* 0x8000000405047290 */ /* 0x000fe2000fffe03f */
[----:B------:R-:W-:Y:S01]  /*a340*/  PRMT R83, R0, 0x7610, R83 ;  /* 0x0000761000537816 */ /* 0x000fe20000000053 */
[----:B------:R-:W-:Y:S01]  /*a350*/  IMAD.MOV.U32 R0, RZ, RZ, R5 ;  /* 0x000000ffff007224 */ /* 0x000fe200078e0005 */
[----:B------:R-:W-:Y:S01]  /*a360*/  PRMT R101, R3, 0x7610, R101 ;  /* 0x0000761003657816 */ /* 0x000fe20000000065 */
[----:B------:R-:W-:Y:S01]  /*a370*/  IMAD.MOV.U32 R2, RZ, RZ, R9 ;  /* 0x000000ffff027224 */ /* 0x000fe200078e0009 */
[----:B------:R-:W-:Y:S01]  /*a380*/  ISETP.GE.AND P1, PT, R195, R100, PT ;  /* 0x00000064c300720c */ /* 0x000fe20003f26270 */
        /* <DEDUP_REMOVED lines=32> */
[----:B------:R-:W-:Y:S01]  /*a590*/  PRMT R106, R64, 0x7610, R106 ;  /* 0x00007610406a7816 */ /* 0x000fe2000000006a */
[----:B0-----:R-:W-:Y:S06]  /*a5a0*/  @!P0 BRA `(.L_x_1623) ;  /* 0x000001cc00488947 */ /* 0x001fec0003800000 */
.L_x_1911:
[----:B------:R-:W-:Y:S01]  /*a5b0*/  BSSY B1, `(.L_x_1624) ;  /* 0x000015c000017945 */ /* 0x000fe20003800000 */
[----:B------:R-:W-:Y:S02]  /*a5c0*/  PRMT R107, R62, 0x7610, R107 ;  /* 0x000076103e6b7816 */ /* 0x000fe4000000006b */
[----:B------:R-:W-:Y:S01]  /*a5d0*/  PRMT R108, R63, 0x7610, R108 ;  /* 0x000076103f6c7816 */ /* 0x000fe2000000006c */
[----:B------:R-:W-:Y:S06]  /*a5e0*/  @P1 BRA `(.L_x_1625) ;  /* 0x0000001400601947 */ /* 0x000fec0003800000 */
[----:B------:R-:W1:Y:S01]  /*a5f0*/  LDC R118, c[0x0][0x3f4] ;  /* 0x0000fd00ff767b82 */ /* 0x000e620000000800 */
[C---:B0-----:R-:W-:Y:S01]  /*a600*/  VIADD R61, R77.reuse, 0x20 ;  /* 0x000000204d3d7836 */ /* 0x041fe20000000000 */
[----:B------:R-:W-:Y:S01]  /*a610*/  BSSY B2, `(.L_x_1626) ;  /* 0x0000071000027945 */ /* 0x000fe20003800000 */
[C---:B------:R-:W-:Y:S01]  /*a620*/  VIADD R63, R77.reuse, 0x40 ;  /* 0x000000404d3f7836 */ /* 0x040fe20000000000 */
[-C--:B-1----:R-:W-:Y:S02]  /*a630*/  ISETP.GE.AND P0, PT, R77, R118.reuse, PT ;  /* 0x000000764d00720c */ /* 0x082fe40003f06270 */
[-C--:B------:R-:W-:Y:S02]  /*a640*/  ISETP.GE.AND P1, PT, R61, R118.reuse, PT ;  /* 0x000000763d00720c */ /* 0x080fe40003f26270 */
[----:B------:R-:W-:-:S09]  /*a650*/  ISETP.GE.AND P2, PT, R63, R118, PT ;  /* 0x000000763f00720c */ /* 0x000fd20003f46270 */
[----:B------:R-:W-:Y:S05]  /*a660*/  @P0 BRA `(.L_x_1627) ;  /* 0x0000000400ac0947 */ /* 0x000fea0003800000 */
[----:B------:R-:W-:Y:S02]  /*a670*/  LEA.HI R60, R118, R201, RZ, 0x1d ;  /* 0x000000c9763c7211 */ /* 0x000fe400078fe8ff */
[----:B------:R-:W-:Y:S02]  /*a680*/  LOP3.LUT R61, R71, 0x38, R77, 0xf8, !PT ;  /* 0x00000038473d7812 */ /* 0x000fe400078ef84d */
[----:B------:R-:W-:Y:S02]  /*a690*/  SHF.R.S32.HI R63, RZ, 0x1f, R60 ;  /* 0x0000001fff3f7819 */ /* 0x000fe4000001143c */
[----:B------:R-:W-:Y:S02]  /*a6a0*/  LOP3.LUT R61, R61, R70, RZ, 0x3c, !PT ;  /* 0x000000463d3d7212 */ /* 0x000fe400078e3cff */
[----:B------:R-:W-:Y:S01]  /*a6b0*/  LEA.HI R63, R63, R60, RZ, 0x3 ;  /* 0x0000003c3f3f7211 */ /* 0x000fe200078f18ff */
[----:B------:R-:W-:Y:S01]  /*a6c0*/  IMAD.SHL.U32 R60, R60, 0x8, RZ ;  /* 0x000000083c3c7824 */ /* 0x000fe200078e00ff */
[----:B------:R-:W-:Y:S01]  /*a6d0*/  SHF.R.U64 R128, R24, 0x10, R25 ;  /* 0x0000001018807819 */ /* 0x000fe20000001219 */
[----:B------:R-:W-:Y:S01]  /*a6e0*/  IMAD R61, R204, 0x200, R61 ;  /* 0x00000200cc3d7824 */ /* 0x000fe200078e023d */
[----:B------:R-:W-:Y:S01]  /*a6f0*/  SHF.R.U64 R36, R36, 0x10, R37 ;  /* 0x0000001024247819 */ /* 0x000fe20000001225 */
[----:B------:R-:W-:Y:S01]  /*a700*/  IMAD.SHL.U32 R62, R63, 0x400, RZ ;  /* 0x000004003f3e7824 */ /* 0x000fe200078e00ff */
[----:B------:R-:W-:-:S02]  /*a710*/  LOP3.LUT R63, R71, 0x38, R60, 0xf8, !PT ;  /* 0x00000038473f7812 */ /* 0x000fc400078ef83c */
[----:B------:R-:W-:Y:S02]  /*a720*/  LEA R117, R61, UR39, 0x1 ;  /* 0x000000273d757c11 */ /* 0x000fe4000f8e08ff */
[----:B------:R-:W-:Y:S02]  /*a730*/  LOP3.LUT R65, R62, 0x7fffe000, RZ, 0xc0, !PT ;  /* 0x7fffe0003e417812 */ /* 0x000fe400078ec0ff */
[----:B------:R-:W-:Y:S02]  /*a740*/  LOP3.LUT R60, R63, R70, RZ, 0x3c, !PT ;  /* 0x000000463f3c7212 */ /* 0x000fe400078e3cff */
[----:B------:R-:W-:Y:S01]  /*a750*/  SHF.R.U64 R125, R38, 0x10, R39 ;  /* 0x00000010267d7819 */ /* 0x000fe20000001227 */
[----:B------:R-:W-:Y:S01]  /*a760*/  IMAD R65, R204, 0x200, R65 ;  /* 0x00000200cc417824 */ /* 0x000fe200078e0241 */
[----:B------:R-:W-:Y:S02]  /*a770*/  SHF.R.U32.HI R38, RZ, 0x10, R39 ;  /* 0x00000010ff267819 */ /* 0x000fe40000011627 */
[----:B------:R-:W-:Y:S01]  /*a780*/  SHF.R.U32.HI R39, RZ, 0x10, R25 ;  /* 0x00000010ff277819 */ /* 0x000fe20000011619 */
[----:B------:R-:W-:Y:S01]  /*a790*/  IMAD.IADD R65, R65, 0x1, R60 ;  /* 0x0000000141417824 */ /* 0x000fe200078e023c */
[----:B------:R-:W-:Y:S01]  /*a7a0*/  PRMT R128, R123, 0x5410, R128 ;  /* 0x000054107b807816 */ /* 0x000fe20000000080 */
[----:B------:R-:W0:Y:S01]  /*a7b0*/  LDS.128 R60, [R117+0x12400] ;  /* 0x01240000753c7984 */ /* 0x000e220000000c00 */
[----:B------:R-:W-:-:S02]  /*a7c0*/  SHF.R.U32.HI R127, RZ, 0x10, R37 ;  /* 0x00000010ff7f7819 */ /* 0x000fc40000011625 */
[----:B------:R-:W-:Y:S01]  /*a7d0*/  LEA R119, R65, UR39, 0x1 ;  /* 0x0000002741777c11 */ /* 0x000fe2000f8e08ff */
[----:B------:R-:W-:Y:S01]  /*a7e0*/  IMAD.U32 R129, R128, 0x10000, RZ ;  /* 0x0001000080817824 */ /* 0x000fe200078e00ff */
[----:B------:R-:W-:Y:S02]  /*a7f0*/  PRMT R121, R121, 0x5410, R36 ;  /* 0x0000541079797816 */ /* 0x000fe40000000024 */
[--C-:B------:R-:W-:Y:S01]  /*a800*/  SHF.R.U64 R37, R26, 0x10, R27.reuse ;  /* 0x000000101a257819 */ /* 0x100fe2000000121b */
[----:B------:R-:W1:Y:S01]  /*a810*/  LDS.128 R64, [R119+0x12400] ;  /* 0x0124000077407984 */ /* 0x000e620000000c00 */
[----:B------:R-:W-:Y:S02]  /*a820*/  SHF.R.U32.HI R26, RZ, 0x10, R27 ;  /* 0x00000010ff1a7819 */ /* 0x000fe4000001161b */
[----:B------:R-:W-:Y:S02]  /*a830*/  PRMT R130, R122, 0x5410, R39 ;  /* 0x000054107a827816 */ /* 0x000fe40000000027 */
[----:B------:R-:W-:-:S02]  /*a840*/  PRMT R26, R79, 0x5432, R26 ;  /* 0x000054324f1a7816 */ /* 0x000fc4000000001a */
[----:B------:R-:W-:Y:S01]  /*a850*/  PRMT R120, R120, 0x5410, R127 ;  /* 0x0000541078787816 */ /* 0x000fe2000000007f */
[----:B------:R-:W-:Y:S01]  /*a860*/  IMAD.U32 R131, R130, 0x10000, RZ ;  /* 0x0001000082837824 */ /* 0x000fe200078e00ff */
[----:B------:R-:W-:Y:S01]  /*a870*/  PRMT R25, R82, 0x5432, R125 ;  /* 0x0000543252197816 */ /* 0x000fe2000000007d */
[----:B------:R-:W-:Y:S01]  /*a880*/  IMAD.U32 R132, R26, 0x10000, RZ ;  /* 0x000100001a847824 */ /* 0x000fe200078e00ff */
[----:B------:R-:W-:Y:S02]  /*a890*/  PRMT R24, R81, 0x5432, R38 ;  /* 0x0000543251187816 */ /* 0x000fe40000000026 */
[----:B------:R-:W-:Y:S02]  /*a8a0*/  LOP3.LUT R128, R128, 0xffff0000, RZ, 0xc0, !PT ;  /* 0xffff000080807812 */ /* 0x000fe400078ec0ff */
[----:B------:R-:W-:Y:S02]  /*a8b0*/  LOP3.LUT R130, R130, 0xffff0000, RZ, 0xc0, !PT ;  /* 0xffff000082827812 */ /* 0x000fe400078ec0ff */
[----:B------:R-:W-:Y:S01]  /*a8c0*/  PRMT R37, R80, 0x5432, R37 ;  /* 0x0000543250257816 */ /* 0x000fe20000000025 */
[C---:B0-----:R-:W-:Y:S01]  /*a8d0*/  IMAD.U32 R122, R60.reuse, 0x10000, RZ ;  /* 0x000100003c7a7824 */ /* 0x041fe200078e00ff */
[----:B------:R-:W-:Y:S01]  /*a8e0*/  LOP3.LUT R123, R60, 0xffff0000, RZ, 0xc0, !PT ;  /* 0xffff00003c7b7812 */ /* 0x000fe200078ec0ff */
[----:B------:R-:W-:Y:S01]  /*a8f0*/  IMAD.U32 R60, R121, 0x10000, RZ ;  /* 0x00010000793c7824 */ /* 0x000fe200078e00ff */
[C---:B------:R-:W-:Y:S01]  /*a900*/  LOP3.LUT R27, R62.reuse, 0xffff0000, RZ, 0xc0, !PT ;  /* 0xffff00003e1b7812 */ /* 0x040fe200078ec0ff */
[----:B------:R-:W-:Y:S01]  /*a910*/  IMAD.U32 R36, R62, 0x10000, RZ ;  /* 0x000100003e247824 */ /* 0x000fe200078e00ff */
[C---:B------:R-:W-:Y:S01]  /*a920*/  LOP3.LUT R62, R63.reuse, 0xffff0000, RZ, 0xc0, !PT ;  /* 0xffff00003f3e7812 */ /* 0x040fe200078ec0ff */
[----:B------:R-:W-:Y:S01]  /*a930*/  IMAD.U32 R125, R63, 0x10000, RZ ;  /* 0x000100003f7d7824 */ /* 0x000fe200078e00ff */
[----:B------:R-:W-:Y:S01]  /*a940*/  LOP3.LUT R121, R121, 0xffff0000, RZ, 0xc0, !PT ;  /* 0xffff000079797812 */ /* 0x000fe200078ec0ff */
[C---:B-1----:R-:W-:Y:S01]  /*a950*/  IMAD.U32 R39, R64.reuse, 0x10000, RZ ;  /* 0x0001000040277824 */ /* 0x042fe200078e00ff */
[----:B------:R-:W-:Y:S01]  /*a960*/  LOP3.LUT R126, R64, 0xffff0000, RZ, 0xc0, !PT ;  /* 0xffff0000407e7812 */ /* 0x000fe200078ec0ff */
[----:B------:R-:W-:Y:S01]  /*a970*/  IMAD.U32 R63, R65, 0x10000, RZ ;  /* 0x00010000413f7824 */ /* 0x000fe200078e00ff */
[C---:B------:R-:W-:Y:S01]  /*a980*/  LOP3.LUT R38, R66.reuse, 0xffff0000, RZ, 0xc0, !PT ;  /* 0xffff000042267812 */ /* 0x040fe200078ec0ff */
[C---:B------:R-:W-:Y:S01]  /*a990*/  FMUL.FTZ R133, R39.reuse, R129 ;  /* 0x0000008127857220 */ /* 0x040fe20000410000 */
[----:B------:R-:W-:Y:S01]  /*a9a0*/  FMUL.FTZ R135, R39, R60 ;  /* 0x0000003c27877220 */ /* 0x000fe20000410000 */
[----:B------:R-:W-:Y:S01]  /*a9b0*/  IMAD.U32 R127, R66, 0x10000, RZ ;  /* 0x00010000427f7824 */ /* 0x000fe200078e00ff */
[C---:B------:R-:W-:Y:S01]  /*a9c0*/  LOP3.LUT R66, R67.reuse, 0xffff0000, RZ, 0xc0, !PT ;  /* 0xffff000043427812 */ /* 0x040fe200078ec0ff */
[----:B------:R-:W-:-:S02]  /*a9d0*/  IMAD.U32 R64, R67, 0x10000, RZ ;  /* 0x0001000043407824 */ /* 0x000fc400078e00ff */
[----:B------:R-:W-:Y:S01]  /*a9e0*/  FFMA.FTZ R39, R122, R60, -R133 ;  /* 0x0000003c7a277223 */ /* 0x000fe20000010885 */
[----:B------:R-:W-:Y:S02]  /*a9f0*/  IMAD.U32 R67, R120, 0x10000, RZ ;  /* 0x0001000078437824 */ /* 0x000fe400078e00ff */
[----:B------:R-:W-:Y:S01]  /*aa00*/  FMUL.FTZ R133, R63, R131 ;  /* 0x000000833f857220 */ /* 0x000fe20000410000 */
[----:B------:R-:W-:Y:S02]  /*aa10*/  IMAD.U32 R124, R61, 0x10000, RZ ;  /* 0x000100003d7c7824 */ /* 0x000fe400078e00ff */
[----:B------:R-:W-:Y:S01]  /*aa20*/  FFMA.FTZ R60, R122, R129, R135 ;  /* 0x000000817a3c7223 */ /* 0x000fe20000010087 */
[----:B------:R-:W-:Y:S02]  /*aa30*/  IMAD.U32 R122, R24, 0x10000, RZ ;  /* 0x00010000187a7824 */ /* 0x000fe400078e00ff */
[----:B------:R-:W-:Y:S01]  /*aa40*/  FMUL.FTZ R134, R64, R132 ;  /* 0x0000008440867220 */ /* 0x000fe20000410000 */
[----:B------:R-:W-:Y:S01]  /*aa50*/  LOP3.LUT R65, R65, 0xffff0000, RZ, 0xc0, !PT ;  /* 0xffff000041417812 */ /* 0x000fe200078ec0ff */
[-C--:B------:R-:W-:Y:S01]  /*aa60*/  FMUL.FTZ R129, R63, R67.reuse ;  /* 0x000000433f817220 */ /* 0x080fe20000410000 */
[----:B------:R-:W-:Y:S01]  /*aa70*/  FFMA.FTZ R63, R124, R67, -R133 ;  /* 0x000000437c3f7223 */ /* 0x000fe20000010885 */
[----:B------:R-:W-:Y:S01]  /*aa80*/  LOP3.LUT R120, R120, 0xffff0000, RZ, 0xc0, !PT ;  /* 0xffff000078787812 */ /* 0x000fe200078ec0ff */
[-C--:B------:R-:W-:Y:S01]  /*aa90*/  FMUL.FTZ R67, R64, R122.reuse ;  /* 0x0000007a40437220 */ /* 0x080fe20000410000 */
[----:B------:R-:W-:Y:S01]  /*aaa0*/  FFMA.FTZ R64, R125, R122, -R134 ;  /* 0x0000007a7d407223 */ /* 0x000fe20000010886 */
[----:B------:R-:W-:Y:S01]  /*aab0*/  FFMA.FTZ R129, R124, R131, R129 ;  /* 0x000000837c817223 */ /* 0x000fe20000010081 */
[C---:B------:R-:W-:Y:S01]  /*aac0*/  FMUL.FTZ R122, R126.reuse, R128 ;  /* 0x000000807e7a7220 */ /* 0x040fe20000410000 */
[----:B------:R-:W-:Y:S01]  /*aad0*/  LOP3.LUT R61, R61, 0xffff0000, RZ, 0xc0, !PT ;  /* 0xffff00003d3d7812 */ /* 0x000fe200078ec0ff */
[C---:B------:R-:W-:Y:S01]  /*aae0*/  FMUL.FTZ R124, R65.reuse, R130 ;  /* 0x00000082417c7220 */ /* 0x040fe20000410000 */
[----:B------:R-:W-:Y:S01]  /*aaf0*/  FMUL.FTZ R65, R65, R120 ;  /* 0x0000007841417220 */ /* 0x000fe20000410000 */
[-C--:B------:R-:W-:Y:S01]  /*ab00*/  FMUL.FTZ R126, R126, R121.reuse ;  /* 0x000000797e7e7220 */ /* 0x080fe20000410000 */
[----:B------:R-:W-:Y:S01]  /*ab10*/  FFMA.FTZ R122, R123, R121, -R122 ;  /* 0x000000797b7a7223 */ /* 0x000fe2000001087a */
[----:B------:R-:W-:-:S02]  /*ab20*/  IMAD.U32 R121, R37, 0x10000, RZ ;  /* 0x0001000025797824 */ /* 0x000fc400078e00ff */
[----:B------:R-:W-:Y:S01]  /*ab30*/  FFMA.FTZ R132, R125, R132, R67 ;  /* 0x000000847d847223 */ /* 0x000fe20000010043 */
[C---:B------:R-:W-:Y:S01]  /*ab40*/  FFMA.FTZ R124, R61.reuse, R120, -R124 ;  /* 0x000000783d7c7223 */ /* 0x040fe2000001087c */
[----:B------:R-:W-:Y:S01]  /*ab50*/  FFMA.FTZ R130, R61, R130, R65 ;  /* 0x000000823d827223 */ /* 0x000fe20000010041 */
[----:B------:R-:W-:Y:S01]  /*ab60*/  IMAD.U32 R67, R25, 0x10000, RZ ;  /* 0x0001000019437824 */ /* 0x000fe200078e00ff */
[----:B------:R-:W-:Y:S01]  /*ab70*/  LOP3.LUT R61, R37, 0xffff0000, RZ, 0xc0, !PT ;  /* 0xffff0000253d7812 */ /* 0x000fe200078ec0ff */
[----:B------:R-:W-:Y:S01]  /*ab80*/  FMUL.FTZ R125, R127, R121 ;  /* 0x000000797f7d7220 */ /* 0x000fe20000410000 */
[----:B------:R-:W-:Y:S01]  /*ab90*/  LOP3.LUT R25, R25, 0xffff0000, RZ, 0xc0, !PT ;  /* 0xffff000019197812 */ /* 0x000fe200078ec0ff */
[-C--:B------:R-:W-:Y:S01]  /*aba0*/  FMUL.FTZ R127, R127, R67.reuse ;  /* 0x000000437f7f7220 */ /* 0x080fe20000410000 */
[----:B------:R-:W-:Y:S01]  /*abb0*/  LOP3.LUT R65, R26, 0xffff0000, RZ, 0xc0, !PT ;  /* 0xffff00001a417812 */ /* 0x000fe200078ec0ff */
[----:B------:R-:W-:Y:S01]  /*abc0*/  FFMA.FTZ R125, R36, R67, -R125 ;  /* 0x00000043247d7223 */ /* 0x000fe2000001087d */
[----:B------:R-:W-:Y:S01]  /*abd0*/  LOP3.LUT R37, R24, 0xffff0000, RZ, 0xc0, !PT ;  /* 0xffff000018257812 */ /* 0x000fe200078ec0ff */
[C---:B------:R-:W-:Y:S01]  /*abe0*/  FMUL.FTZ R24, R38.reuse, R61 ;  /* 0x0000003d26187220 */ /* 0x040fe20000410000 */
[----:B------:R-:W-:Y:S01]  /*abf0*/  FMUL.FTZ R38, R38, R25 ;  /* 0x0000001926267220 */ /* 0x000fe20000410000 */
[C---:B------:R-:W-:Y:S01]  /*ac00*/  FMUL.FTZ R67, R66.reuse, R65 ;  /* 0x0000004142437220 */ /* 0x040fe20000410000 */
[----:B------:R-:W-:Y:S01]  /*ac10*/  FFMA.FTZ R123, R123, R128, R126 ;  /* 0x000000807b7b7223 */ /* 0x000fe2000001007e */
[----:B------:R-:W-:Y:S01]  /*ac20*/  FMUL.FTZ R66, R66, R37 ;  /* 0x0000002542427220 */ /* 0x000fe20000410000 */
[C---:B------:R-:W-:Y:S01]  /*ac30*/  FFMA.FTZ R26, R27.reuse, R25, -R24 ;  /* 0x000000191b1a7223 */ /* 0x040fe20000010818 */
[----:B------:R-:W-:Y:S01]  /*ac40*/  FFMA.FTZ R38, R27, R61, R38 ;  /* 0x0000003d1b267223 */ /* 0x000fe20000010026 */
        /* <DEDUP_REMOVED lines=9> */
[----:B------:R0:W-:Y:S01]  /*ace0*/  STS.128 [R117+0x12400], R24 ;  /* 0x0124001875007388 */ /* 0x0001e20000000c00 */
[----:B------:R-:W-:-:S02]  /*acf0*/  F2FP.BF16.F32.PACK_AB R38, R38, R127 ;  /* 0x0000007f2626723e */ /* 0x000fc400000010ff */
[----:B------:R-:W-:-:S05]  /*ad00*/  F2FP.BF16.F32.PACK_AB R39, R65, R132 ;  /* 0x000000844127723e */ /* 0x000fca00000010ff */
[----:B------:R0:W-:Y:S02]  /*ad10*/  STS.128 [R119+0x12400], R36 ;  /* 0x0124002477007388 */ /* 0x0001e40000000c00 */
.L_x_1627:
[----:B------:R-:W-:Y:S05]  /*ad20*/  BSYNC B2 ;  /* 0x0000000000027941 */ /* 0x000fea0003800000 */
.L_x_1626:
[----:B------:R-:W-:Y:S04]  /*ad30*/  BSSY B2, `(.L_x_1628) ;  /* 0x0000072000027945 */ /* 0x000fe80003800000 */
[----:B------:R-:W-:Y:S05]  /*ad40*/  @P1 BRA `(.L_x_1629) ;  /* 0x0000000400c01947 */ /* 0x000fea0003800000 */
[----:B0-----:R-:W-:Y:S02]  /*ad50*/  LEA.HI R24, R118, R74, RZ, 0x1d ;  /* 0x0000004a76187211 */ /* 0x001fe400078fe8ff */
[----:B------:R-:W-:Y:S02]  /*ad60*/  LEA.HI R26, R75, R78, RZ, 0x6 ;  /* 0x0000004e4b1a7211 */ /* 0x000fe400078f30ff */
[----:B------:R-:W-:Y:S02]  /*ad70*/  SHF.R.S32.HI R25, RZ, 0x1f, R24 ;  /* 0x0000001fff197819 */ /* 0x000fe40000011418 */
[----:B------:R-:W-:Y:S01]  /*ad80*/  LOP3.LUT R27, R71, 0x38, R76, 0xf8, !PT ;  /* 0x00000038471b7812 */ /* 0x000fe200078ef84c */
[----:B------:R-:W-:Y:S01]  /*ad90*/  IMAD.SHL.U32 R26, R26, 0x80, RZ ;  /* 0x000000801a1a7824 */ /* 0x000fe200078e00ff */
[----:B------:R-:W-:Y:S01]  /*ada0*/  LEA.HI R25, R25, R24, RZ, 0x3 ;  /* 0x0000001819197211 */ /* 0x000fe200078f18ff */
[----:B------:R-:W-:Y:S01]  /*adb0*/  IMAD.SHL.U32 R24, R24, 0x8, RZ ;  /* 0x0000000818187824 */ /* 0x000fe200078e00ff */
[----:B------:R-:W-:-:S02]  /*adc0*/  LOP3.LUT R36, R27, R70, RZ, 0x3c, !PT ;  /* 0x000000461b247212 */ /* 0x000fc400078e3cff */
[----:B------:R-:W-:Y:S01]  /*add0*/  LOP3.LUT R37, R26, 0xffffe000, RZ, 0xc0, !PT ;  /* 0xffffe0001a257812 */ /* 0x000fe200078ec0ff */
[----:B------:R-:W-:Y:S01]  /*ade0*/  IMAD.SHL.U32 R26, R25, 0x400, RZ ;  /* 0x00000400191a7824 */ /* 0x000fe200078e00ff */
[----:B------:R-:W-:Y:S02]  /*adf0*/  LOP3.LUT R25, R71, 0x38, R24, 0xf8, !PT ;  /* 0x0000003847197812 */ /* 0x000fe400078ef818 */
[----:B------:R-:W-:Y:S01]  /*ae00*/  R2UR UR4, R206 ;  /* 0x00000000ce0472ca */ /* 0x000fe200000e0000 */
[----:B------:R-:W-:Y:S01]  /*ae10*/  IMAD R37, R204, 0x200, R37 ;  /* 0x00000200cc257824 */ /* 0x000fe200078e0225 */
[----:B------:R-:W-:Y:S02]  /*ae20*/  LOP3.LUT R27, R26, 0x7fffe000, RZ, 0xc0, !PT ;  /* 0x7fffe0001a1b7812 */ /* 0x000fe400078ec0ff */
[----:B------:R-:W-:Y:S01]  /*ae30*/  LOP3.LUT R24, R25, R70, RZ, 0x3c, !PT ;  /* 0x0000004619187212 */ /* 0x000fe200078e3cff */
[----:B------:R-:W-:Y:S01]  /*ae40*/  IMAD.IADD R36, R37, 0x1, R36 ;  /* 0x0000000125247824 */ /* 0x000fe200078e0224 */
[----:B------:R-:W-:Y:S01]  /*ae50*/  SHF.R.U64 R62, R40, 0x10, R41 ;  /* 0x00000010283e7819 */ /* 0x000fe20000001229 */
[----:B------:R-:W-:Y:S01]  /*ae60*/  IMAD R27, R204, 0x200, R27 ;  /* 0x00000200cc1b7824 */ /* 0x000fe200078e021b */
[----:B------:R-:W-:-:S02]  /*ae70*/  SHF.R.U64 R40, R28, 0x10, R29 ;  /* 0x000000101c287819 */ /* 0x000fc4000000121d */
[----:B------:R-:W-:Y:S01]  /*ae80*/  SHF.R.U32.HI R29, RZ, 0x10, R29 ;  /* 0x00000010ff1d7819 */ /* 0x000fe2000001161d */
[----:B------:R-:W-:Y:S01]  /*ae90*/  IMAD.IADD R61, R27, 0x1, R24 ;  /* 0x000000011b3d7824 */ /* 0x000fe200078e0218 */
[----:B------:R-:W-:Y:S02]  /*aea0*/  SHF.R.U32.HI R63, RZ, 0x10, R41 ;  /* 0x00000010ff3f7819 */ /* 0x000fe40000011629 */
[----:B------:R-:W-:Y:S02]  /*aeb0*/  LEA R60, R36, UR4, 0x1 ;  /* 0x00000004243c7c11 */ /* 0x000fe4000f8e08ff */
[----:B------:R-:W-:Y:S02]  /*aec0*/  LEA R61, R61, UR39, 0x1 ;  /* 0x000000273d3d7c11 */ /* 0x000fe4000f8e08ff */
[----:B------:R-:W-:Y:S01]  /*aed0*/  PRMT R115, R115, 0x5410, R62 ;  /* 0x0000541073737816 */ /* 0x000fe2000000003e */
[----:B------:R-:W0:Y:S01]  /*aee0*/  LDS.128 R24, [R60] ;  /* 0x000000003c187984 */ /* 0x000e220000000c00 */
[----:B------:R-:W-:-:S02]  /*aef0*/  PRMT R111, R111, 0x5410, R40 ;  /* 0x000054106f6f7816 */ /* 0x000fc40000000028 */
[----:B------:R-:W-:Y:S01]  /*af00*/  SHF.R.U64 R41, R42, 0x10, R43 ;  /* 0x000000102a297819 */ /* 0x000fe2000000122b */
[----:B------:R-:W1:Y:S01]  /*af10*/  LDS.128 R36, [R61+0x12400] ;  /* 0x012400003d247984 */ /* 0x000e620000000c00 */
[----:B------:R-:W-:Y:S01]  /*af20*/  SHF.R.U64 R28, R30, 0x10, R31 ;  /* 0x000000101e1c7819 */ /* 0x000fe2000000121f */
[----:B------:R-:W-:Y:S01]  /*af30*/  IMAD.U32 R65, R111, 0x10000, RZ ;  /* 0x000100006f417824 */ /* 0x000fe200078e00ff */
[----:B------:R-:W-:Y:S02]  /*af40*/  PRMT R112, R112, 0x5410, R29 ;  /* 0x0000541070707816 */ /* 0x000fe4000000001d */
[----:B------:R-:W-:Y:S02]  /*af50*/  SHF.R.U32.HI R31, RZ, 0x10, R31 ;  /* 0x00000010ff1f7819 */ /* 0x000fe4000001161f */
[----:B------:R-:W-:Y:S01]  /*af60*/  PRMT R114, R114, 0x5410, R63 ;  /* 0x0000541072727816 */ /* 0x000fe2000000003f */
[----:B------:R-:W-:Y:S01]  /*af70*/  IMAD.U32 R63, R115, 0x10000, RZ ;  /* 0x00010000733f7824 */ /* 0x000fe200078e00ff */
[----:B------:R-:W-:Y:S01]  /*af80*/  SHF.R.U32.HI R42, RZ, 0x10, R43 ;  /* 0x00000010ff2a7819 */ /* 0x000fe2000001162b */
[----:B------:R-:W-:Y:S01]  /*af90*/  IMAD.U32 R62, R112, 0x10000, RZ ;  /* 0x00010000703e7824 */ /* 0x000fe200078e00ff */
[----:B------:R-:W-:-:S02]  /*afa0*/  PRMT R116, R116, 0x5410, R41 ;  /* 0x0000541074747816 */ /* 0x000fc40000000029 */
[----:B------:R-:W-:Y:S02]  /*afb0*/  PRMT R109, R109, 0x5410, R28 ;  /* 0x000054106d6d7816 */ /* 0x000fe4000000001c */
[----:B------:R-:W-:Y:S02]  /*afc0*/  PRMT R110, R110, 0x5410, R31 ;  /* 0x000054106e6e7816 */ /* 0x000fe4000000001f */
[----:B------:R-:W-:Y:S02]  /*afd0*/  PRMT R113, R113, 0x5410, R42 ;  /* 0x0000541071717816 */ /* 0x000fe4000000002a */
[----:B------:R-:W-:Y:S01]  /*afe0*/  LOP3.LUT R111, R111, 0xffff0000, RZ, 0xc0, !PT ;  /* 0xffff00006f6f7812 */ /* 0x000fe200078ec0ff */
[----:B------:R-:W-:Y:S01]  /*aff0*/  IMAD.U32 R64, R110, 0x10000, RZ ;  /* 0x000100006e407824 */ /* 0x000fe200078e00ff */
[----:B------:R-:W-:Y:S02]  /*b000*/  LOP3.LUT R115, R115, 0xffff0000, RZ, 0xc0, !PT ;  /* 0xffff000073737812 */ /* 0x000fe400078ec0ff */
[----:B------:R-:W-:-:S02]  /*b010*/  LOP3.LUT R112, R112, 0xffff0000, RZ, 0xc0, !PT ;  /* 0xffff000070707812 */ /* 0x000fc400078ec0ff */
        /* <DEDUP_REMOVED lines=11> */
[----:B------:R-:W-:-:S02]  /*b0d0*/  IMAD.U32 R40, R114, 0x10000, RZ ;  /* 0x0001000072287824 */ /* 0x000fc400078e00ff */
[----:B------:R-:W-:Y:S01]  /*b0e0*/  FMUL.FTZ R66, R41, R62 ;  /* 0x0000003e29427220 */ /* 0x000fe20000410000 */
[----:B------:R-:W-:Y:S02]  /*b0f0*/  IMAD.U32 R43, R39, 0x10000, RZ ;  /* 0x00010000272b7824 */ /* 0x000fe400078e00ff */
[C---:B------:R-:W-:Y:S01]  /*b100*/  FFMA.FTZ R67, R28.reuse, R63, -R67 ;  /* 0x0000003f1c437223 */ /* 0x040fe20000010843 */
[----:B------:R-:W-:Y:S01]  /*b110*/  FFMA.FTZ R117, R28, R65, R117 ;  /* 0x000000411c757223 */ /* 0x000fe20000010075 */
[----:B------:R-:W-:Y:S02]  /*b120*/  IMAD.U32 R28, R113, 0x10000, RZ ;  /* 0x00010000711c7824 */ /* 0x000fe400078e00ff */
[-C--:B------:R-:W-:Y:S01]  /*b130*/  FMUL.FTZ R120, R41, R40.reuse ;  /* 0x0000002829787220 */ /* 0x080fe20000410000 */
[----:B------:R-:W-:Y:S01]  /*b140*/  FFMA.FTZ R66, R29, R40, -R66 ;  /* 0x000000281d427223 */ /* 0x000fe20000010842 */
[----:B------:R-:W-:Y:S01]  /*b150*/  FMUL.FTZ R40, R43, R64 ;  /* 0x000000402b287220 */ /* 0x000fe20000410000 */
[----:B------:R-:W-:-:S02]  /*b160*/  IMAD.U32 R31, R27, 0x10000, RZ ;  /* 0x000100001b1f7824 */ /* 0x000fc400078e00ff */
[----:B------:R-:W-:Y:S01]  /*b170*/  FMUL.FTZ R43, R43, R28 ;  /* 0x0000001c2b2b7220 */ /* 0x000fe20000410000 */
[----:B------:R-:W-:Y:S01]  /*b180*/  LOP3.LUT R114, R114, 0xffff0000, RZ, 0xc0, !PT ;  /* 0xffff000072727812 */ /* 0x000fe200078ec0ff */
[----:B------:R-:W-:Y:S01]  /*b190*/  FFMA.FTZ R120, R29, R62, R120 ;  /* 0x0000003e1d787223 */ /* 0x000fe20000010078 */
[C---:B------:R-:W-:Y:S01]  /*b1a0*/  FFMA.FTZ R62, R31.reuse, R28, -R40 ;  /* 0x0000001c1f3e7223 */ /* 0x040fe20000010828 */
[----:B------:R-:W-:Y:S01]  /*b1b0*/  FFMA.FTZ R64, R31, R64, R43 ;  /* 0x000000401f407223 */ /* 0x000fe2000001002b */
[C---:B------:R-:W-:Y:S01]  /*b1c0*/  FMUL.FTZ R29, R36.reuse, R111 ;  /* 0x0000006f241d7220 */ /* 0x040fe20000410000 */
[----:B------:R-:W-:Y:S01]  /*b1d0*/  FMUL.FTZ R41, R36, R115 ;  /* 0x0000007324297220 */ /* 0x000fe20000410000 */
[----:B------:R-:W-:Y:S02]  /*b1e0*/  IMAD.U32 R42, R38, 0x10000, RZ ;  /* 0x00010000262a7824 */ /* 0x000fe400078e00ff */
[----:B------:R-:W-:Y:S01]  /*b1f0*/  FMUL.FTZ R40, R37, R112 ;  /* 0x0000007025287220 */ /* 0x000fe20000410000 */
[----:B------:R-:W-:-:S02]  /*b200*/  IMAD.U32 R31, R109, 0x10000, RZ ;  /* 0x000100006d1f7824 */ /* 0x000fc400078e00ff */
[-C--:B------:R-:W-:Y:S01]  /*b210*/  FMUL.FTZ R43, R37, R114.reuse ;  /* 0x00000072252b7220 */ /* 0x080fe20000410000 */
[C---:B------:R-:W-:Y:S01]  /*b220*/  FFMA.FTZ R28, R24.reuse, R115, -R29 ;  /* 0x00000073181c7223 */ /* 0x040fe2000001081d */
[----:B------:R-:W-:Y:S01]  /*b230*/  FFMA.FTZ R36, R24, R111, R41 ;  /* 0x0000006f18247223 */ /* 0x000fe20000010029 */
[----:B------:R-:W-:Y:S01]  /*b240*/  IMAD.U32 R30, R26, 0x10000, RZ ;  /* 0x000100001a1e7824 */ /* 0x000fe200078e00ff */
[----:B------:R-:W-:Y:S01]  /*b250*/  LOP3.LUT R38, R38, 0xffff0000, RZ, 0xc0, !PT ;  /* 0xffff000026267812 */ /* 0x000fe200078ec0ff */
[----:B------:R-:W-:Y:S01]  /*b260*/  IMAD.U32 R29, R116, 0x10000, RZ ;  /* 0x00010000741d7824 */ /* 0x000fe200078e00ff */
[----:B------:R-:W-:Y:S01]  /*b270*/  LOP3.LUT R39, R39, 0xffff0000, RZ, 0xc0, !PT ;  /* 0xffff000027277812 */ /* 0x000fe200078ec0ff */
[C---:B------:R-:W-:Y:S01]  /*b280*/  FMUL.FTZ R41, R42.reuse, R31 ;  /* 0x0000001f2a297220 */ /* 0x040fe20000410000 */
[C---:B------:R-:W-:Y:S01]  /*b290*/  FFMA.FTZ R37, R25.reuse, R114, -R40 ;  /* 0x0000007219257223 */ /* 0x040fe20000010828 */
[----:B------:R-:W-:Y:S01]  /*b2a0*/  FFMA.FTZ R43, R25, R112, R43 ;  /* 0x00000070192b7223 */ /* 0x000fe2000001002b */
[----:B------:R-:W-:Y:S01]  /*b2b0*/  LOP3.LUT R109, R109, 0xffff0000, RZ, 0xc0, !PT ;  /* 0xffff00006d6d7812 */ /* 0x000fe200078ec0ff */
[-C--:B------:R-:W-:Y:S01]  /*b2c0*/  FMUL.FTZ R63, R42, R29.reuse ;  /* 0x0000001d2a3f7220 */ /* 0x080fe20000410000 */
[----:B------:R-:W-:Y:S01]  /*b2d0*/  LOP3.LUT R25, R116, 0xffff0000, RZ, 0xc0, !PT ;  /* 0xffff000074197812 */ /* 0x000fe200078ec0ff */
[----:B------:R-:W-:Y:S01]  /*b2e0*/  FFMA.FTZ R41, R30, R29, -R41 ;  /* 0x0000001d1e297223 */ /* 0x000fe20000010829 */
[----:B------:R-:W-:Y:S01]  /*b2f0*/  LOP3.LUT R24, R113, 0xffff0000, RZ, 0xc0, !PT ;  /* 0xffff000071187812 */ /* 0x000fe200078ec0ff */
[----:B------:R-:W-:Y:S01]  /*b300*/  FMUL.FTZ R29, R38, R109 ;  /* 0x0000006d261d7220 */ /* 0x000fe20000410000 */
[----:B------:R-:W-:Y:S01]  /*b310*/  LOP3.LUT R26, R26, 0xffff0000, RZ, 0xc0, !PT ;  /* 0xffff00001a1a7812 */ /* 0x000fe200078ec0ff */
[----:B------:R-:W-:Y:S01]  /*b320*/  FMUL.FTZ R42, R39, R110 ;  /* 0x0000006e272a7220 */ /* 0x000fe20000410000 */
[----:B------:R-:W-:Y:S01]  /*b330*/  LOP3.LUT R27, R27, 0xffff0000, RZ, 0xc0, !PT ;  /* 0xffff00001b1b7812 */ /* 0x000fe200078ec0ff */
[----:B------:R-:W-:Y:S01]  /*b340*/  FMUL.FTZ R40, R38, R25 ;  /* 0x0000001926287220 */ /* 0x000fe20000410000 */
[-C--:B------:R-:W-:Y:S01]  /*b350*/  FMUL.FTZ R39, R39, R24.reuse ;  /* 0x0000001827277220 */ /* 0x080fe20000410000 */
[----:B------:R-:W-:Y:S01]  /*b360*/  FFMA.FTZ R30, R30, R31, R63 ;  /* 0x0000001f1e1e7223 */ /* 0x000fe2000001003f */
[C---:B------:R-:W-:Y:S01]  /*b370*/  FFMA.FTZ R38, R26.reuse, R25, -R29 ;  /* 0x000000191a267223 */ /* 0x040fe2000001081d */
[C---:B------:R-:W-:Y:S01]  /*b380*/  FFMA.FTZ R31, R27.reuse, R24, -R42 ;  /* 0x000000181b1f7223 */ /* 0x040fe2000001082a */
        /* <DEDUP_REMOVED lines=12> */
.L_x_1629:
[----:B------:R-:W-:Y:S05]  /*b450*/  BSYNC B2 ;  /* 0x0000000000027941 */ /* 0x000fea0003800000 */
.L_x_1628:
[----:B------:R-:W-:Y:S05]  /*b460*/  @P2 BRA `(.L_x_1625) ;  /* 0x0000000400c02947 */ /* 0x000fea0003800000 */
[----:B------:R-:W-:Y:S02]  /*b470*/  LEA.HI R118, R118, R69, RZ, 0x1d ;  /* 0x0000004576767211 */ /* 0x000fe400078fe8ff */
[----:B01----:R-:W-:Y:S02]  /*b480*/  LEA.HI R24, R21, R20, RZ, 0x6 ;  /* 0x0000001415187211 */ /* 0x003fe400078f30ff */
[----:B------:R-:W-:Y:S02]  /*b490*/  SHF.R.S32.HI R25, RZ, 0x1f, R118 ;  /* 0x0000001fff197819 */ /* 0x000fe40000011476 */
[----:B------:R-:W-:Y:S01]  /*b4a0*/  LOP3.LUT R27, R71, 0x38, R68, 0xf8, !PT ;  /* 0x00000038471b7812 */ /* 0x000fe200078ef844 */
[----:B------:R-:W-:Y:S01]  /*b4b0*/  IMAD.SHL.U32 R24, R24, 0x80, RZ ;  /* 0x0000008018187824 */ /* 0x000fe200078e00ff */
[----:B------:R-:W-:Y:S01]  /*b4c0*/  LEA.HI R25, R25, R118, RZ, 0x3 ;  /* 0x0000007619197211 */ /* 0x000fe200078f18ff */
[----:B------:R-:W-:Y:S01]  /*b4d0*/  IMAD.SHL.U32 R118, R118, 0x8, RZ ;  /* 0x0000000876767824 */ /* 0x000fe200078e00ff */
[----:B------:R-:W-:-:S02]  /*b4e0*/  R2UR UR4, R206 ;  /* 0x00000000ce0472ca */ /* 0x000fc400000e0000 */
[----:B------:R-:W-:Y:S01]  /*b4f0*/  LOP3.LUT R29, R24, 0xffffe000, RZ, 0xc0, !PT ;  /* 0xffffe000181d7812 */ /* 0x000fe200078ec0ff */
[----:B------:R-:W-:Y:S01]  /*b500*/  IMAD.SHL.U32 R25, R25, 0x400, RZ ;  /* 0x0000040019197824 */ /* 0x000fe200078e00ff */
[----:B------:R-:W-:Y:S02]  /*b510*/  LOP3.LUT R71, R71, 0x38, R118, 0xf8, !PT ;  /* 0x0000003847477812 */ /* 0x000fe400078ef876 */
[-C--:B------:R-:W-:Y:S01]  /*b520*/  LOP3.LUT R24, R27, R70.reuse, RZ, 0x3c, !PT ;  /* 0x000000461b187212 */ /* 0x080fe200078e3cff */
[----:B------:R-:W-:Y:S01]  /*b530*/  IMAD R29, R204, 0x200, R29 ;  /* 0x00000200cc1d7824 */ /* 0x000fe200078e021d */
[----:B------:R-:W-:Y:S02]  /*b540*/  LOP3.LUT R25, R25, 0x7fffe000, RZ, 0xc0, !PT ;  /* 0x7fffe00019197812 */ /* 0x000fe400078ec0ff */
[----:B------:R-:W-:Y:S01]  /*b550*/  LOP3.LUT R70, R71, R70, RZ, 0x3c, !PT ;  /* 0x0000004647467212 */ /* 0x000fe200078e3cff */
[----:B------:R-:W-:Y:S01]  /*b560*/  IMAD.IADD R24, R29, 0x1, R24 ;  /* 0x000000011d187824 */ /* 0x000fe200078e0218 */
[----:B------:R-:W-:Y:S01]  /*b570*/  SHF.R.U64 R39, R32, 0x10, R33 ;  /* 0x0000001020277819 */ /* 0x000fe20000001221 */
[----:B------:R-:W-:Y:S01]  /*b580*/  IMAD R25, R204, 0x200, R25 ;  /* 0x00000200cc197824 */ /* 0x000fe200078e0219 */
[----:B------:R-:W-:-:S02]  /*b590*/  SHF.R.U64 R43, R44, 0x10, R45 ;  /* 0x000000102c2b7819 */ /* 0x000fc4000000122d */
[----:B------:R-:W-:Y:S01]  /*b5a0*/  LEA R36, R24, UR4, 0x1 ;  /* 0x0000000418247c11 */ /* 0x000fe2000f8e08ff */
[----:B------:R-:W-:Y:S01]  /*b5b0*/  IMAD.IADD R37, R25, 0x1, R70 ;  /* 0x0000000119257824 */ /* 0x000fe200078e0246 */
[----:B------:R-:W-:Y:S02]  /*b5c0*/  PRMT R98, R98, 0x5410, R39 ;  /* 0x0000541062627816 */ /* 0x000fe40000000027 */
[----:B------:R-:W-:Y:S01]  /*b5d0*/  SHF.R.U32.HI R44, RZ, 0x10, R45 ;  /* 0x00000010ff2c7819 */ /* 0x000fe2000001162d */
[----:B------:R-:W0:Y:S01]  /*b5e0*/  LDS.128 R24, [R36] ;  /* 0x0000000024187984 */ /* 0x000e220000000c00 */
[----:B------:R-:W-:Y:S01]  /*b5f0*/  LEA R37, R37, UR39, 0x1 ;  /* 0x0000002725257c11 */ /* 0x000fe2000f8e08ff */
[----:B------:R-:W-:Y:S01]  /*b600*/  IMAD.U32 R45, R98, 0x10000, RZ ;  /* 0x00010000622d7824 */ /* 0x000fe200078e00ff */
[----:B------:R-:W-:Y:S02]  /*b610*/  SHF.R.U32.HI R32, RZ, 0x10, R33 ;  /* 0x00000010ff207819 */ /* 0x000fe40000011621 */
[----:B------:R-:W-:Y:S01]  /*b620*/  PRMT R94, R94, 0x5410, R43 ;  /* 0x000054105e5e7816 */ /* 0x000fe2000000002b */
[----:B------:R-:W1:Y:S01]  /*b630*/  LDS.128 R28, [R37+0x12400] ;  /* 0x01240000251c7984 */ /* 0x000e620000000c00 */
[----:B------:R-:W-:-:S02]  /*b640*/  PRMT R99, R99, 0x5410, R32 ;  /* 0x0000541063637816 */ /* 0x000fc40000000020 */
[----:B------:R-:W-:Y:S01]  /*b650*/  SHF.R.U64 R33, R34, 0x10, R35 ;  /* 0x0000001022217819 */ /* 0x000fe20000001223 */
[----:B------:R-:W-:Y:S01]  /*b660*/  IMAD.U32 R43, R94, 0x10000, RZ ;  /* 0x000100005e2b7824 */ /* 0x000fe200078e00ff */
[----:B------:R-:W-:Y:S02]  /*b670*/  SHF.R.U64 R41, R46, 0x10, R47 ;  /* 0x000000102e297819 */ /* 0x000fe4000000122f */
[----:B------:R-:W-:Y:S02]  /*b680*/  SHF.R.U32.HI R34, RZ, 0x10, R35 ;  /* 0x00000010ff227819 */ /* 0x000fe40000011623 */
[----:B------:R-:W-:Y:S02]  /*b690*/  SHF.R.U32.HI R46, RZ, 0x10, R47 ;  /* 0x00000010ff2e7819 */ /* 0x000fe4000001162f */
[----:B------:R-:W-:Y:S02]  /*b6a0*/  LOP3.LUT R47, R98, 0xffff0000, RZ, 0xc0, !PT ;  /* 0xffff0000622f7812 */ /* 0x000fe400078ec0ff */
[----:B------:R-:W-:-:S02]  /*b6b0*/  PRMT R95, R95, 0x5410, R44 ;  /* 0x000054105f5f7816 */ /* 0x000fc4000000002c */
[----:B------:R-:W-:Y:S02]  /*b6c0*/  PRMT R97, R97, 0x5410, R34 ;  /* 0x0000541061617816 */ /* 0x000fe40000000022 */
[----:B------:R-:W-:Y:S02]  /*b6d0*/  PRMT R96, R96, 0x5410, R33 ;  /* 0x0000541060607816 */ /* 0x000fe40000000021 */
[----:B------:R-:W-:Y:S01]  /*b6e0*/  PRMT R92, R92, 0x5410, R41 ;  /* 0x000054105c5c7816 */ /* 0x000fe20000000029 */
[----:B------:R-:W-:Y:S01]  /*b6f0*/  IMAD.U32 R42, R97, 0x10000, RZ ;  /* 0x00010000612a7824 */ /* 0x000fe200078e00ff */
[----:B------:R-:W-:Y:S01]  /*b700*/  PRMT R93, R93, 0x5410, R46 ;  /* 0x000054105d5d7816 */ /* 0x000fe2000000002e */
        /* <DEDUP_REMOVED lines=14> */
[----:B------:R-:W-:Y:S01]  /*b7f0*/  FFMA.FTZ R61, R32, R43, -R61 ;  /* 0x0000002b203d7223 */ /* 0x000fe2000001083d */
[----:B------:R-:W-:Y:S01]  /*b800*/  LOP3.LUT R43, R94, 0xffff0000, RZ, 0xc0, !PT ;  /* 0xffff00005e2b7812 */ /* 0x000fe200078ec0ff */
[----:B------:R-:W-:Y:S01]  /*b810*/  FFMA.FTZ R63, R32, R45, R63 ;  /* 0x0000002d203f7223 */ /* 0x000fe2000001003f */
[----:B------:R-:W-:Y:S02]  /*b820*/  IMAD.U32 R32, R95, 0x10000, RZ ;  /* 0x000100005f207824 */ /* 0x000fe400078e00ff */
[----:B------:R-:W-:Y:S02]  /*b830*/  IMAD.U32 R41, R31, 0x10000, RZ ;  /* 0x000100001f297824 */ /* 0x000fe400078e00ff */
[-C--:B------:R-:W-:Y:S01]  /*b840*/  FMUL.FTZ R45, R28, R43.reuse ;  /* 0x0000002b1c2d7220 */ /* 0x080fe20000410000 */
[C---:B------:R-:W-:Y:S01]  /*b850*/  FMUL.FTZ R28, R39.reuse, R38 ;  /* 0x00000026271c7220 */ /* 0x040fe20000410000 */
[C---:B------:R-:W-:Y:S01]  /*b860*/  FFMA.FTZ R44, R24.reuse, R43, -R65 ;  /* 0x0000002b182c7223 */ /* 0x040fe20000010841 */
[-C--:B------:R-:W-:Y:S01]  /*b870*/  FMUL.FTZ R39, R39, R32.reuse ;  /* 0x0000002027277220 */ /* 0x080fe20000410000 */
[----:B------:R-:W-:Y:S01]  /*b880*/  FFMA.FTZ R46, R24, R47, R45 ;  /* 0x0000002f182e7223 */ /* 0x000fe2000001002d */
[----:B------:R-:W-:Y:S01]  /*b890*/  FFMA.FTZ R43, R33, R32, -R28 ;  /* 0x00000020212b7223 */ /* 0x000fe2000001081c */
[----:B------:R-:W-:-:S02]  /*b8a0*/  IMAD.U32 R28, R93, 0x10000, RZ ;  /* 0x000100005d1c7824 */ /* 0x000fc400078e00ff */
[----:B------:R-:W-:Y:S01]  /*b8b0*/  FMUL.FTZ R60, R41, R42 ;  /* 0x0000002a293c7220 */ /* 0x000fe20000410000 */
[----:B------:R-:W-:Y:S01]  /*b8c0*/  LOP3.LUT R32, R99, 0xffff0000, RZ, 0xc0, !PT ;  /* 0xffff000063207812 */ /* 0x000fe200078ec0ff */
[----:B------:R-:W-:Y:S01]  /*b8d0*/  FFMA.FTZ R38, R33, R38, R39 ;  /* 0x0000002621267223 */ /* 0x000fe20000010027 */
[----:B------:R-:W-:Y:S01]  /*b8e0*/  LOP3.LUT R24, R95, 0xffff0000, RZ, 0xc0, !PT ;  /* 0xffff00005f187812 */ /* 0x000fe200078ec0ff */
[-C--:B------:R-:W-:Y:S01]  /*b8f0*/  FMUL.FTZ R62, R41, R28.reuse ;  /* 0x0000001c293e7220 */ /* 0x080fe20000410000 */
[----:B------:R-:W-:Y:S01]  /*b900*/  FFMA.FTZ R60, R35, R28, -R60 ;  /* 0x0000001c233c7223 */ /* 0x000fe2000001083c */
[C---:B------:R-:W-:Y:S01]  /*b910*/  FMUL.FTZ R28, R29.reuse, R32 ;  /* 0x000000201d1c7220 */ /* 0x040fe20000410000 */
[----:B------:R-:W-:Y:S02]  /*b920*/  IMAD.U32 R40, R30, 0x10000, RZ ;  /* 0x000100001e287824 */ /* 0x000fe400078e00ff */
[----:B------:R-:W-:Y:S01]  /*b930*/  FMUL.FTZ R29, R29, R24 ;  /* 0x000000181d1d7220 */ /* 0x000fe20000410000 */
[----:B------:R-:W-:-:S02]  /*b940*/  IMAD.U32 R39, R96, 0x10000, RZ ;  /* 0x0001000060277824 */ /* 0x000fc400078e00ff */
[----:B------:R-:W-:Y:S01]  /*b950*/  FFMA.FTZ R62, R35, R42, R62 ;  /* 0x0000002a233e7223 */ /* 0x000fe2000001003e */
[----:B------:R-:W-:Y:S02]  /*b960*/  IMAD.U32 R33, R92, 0x10000, RZ ;  /* 0x000100005c217824 */ /* 0x000fe400078e00ff */
[C---:B------:R-:W-:Y:S01]  /*b970*/  FFMA.FTZ R42, R25.reuse, R24, -R28 ;  /* 0x00000018192a7223 */ /* 0x040fe2000001081c */
[----:B------:R-:W-:Y:S01]  /*b980*/  FFMA.FTZ R35, R25, R32, R29 ;  /* 0x0000002019237223 */ /* 0x000fe2000001001d */
[----:B------:R-:W-:Y:S01]  /*b990*/  IMAD.U32 R34, R26, 0x10000, RZ ;  /* 0x000100001a227824 */ /* 0x000fe200078e00ff */
[----:B------:R-:W-:Y:S01]  /*b9a0*/  LOP3.LUT R30, R30, 0xffff0000, RZ, 0xc0, !PT ;  /* 0xffff00001e1e7812 */ /* 0x000fe200078ec0ff */
[C---:B------:R-:W-:Y:S01]  /*b9b0*/  FMUL.FTZ R41, R40.reuse, R39 ;  /* 0x0000002728297220 */ /* 0x040fe20000410000 */
[----:B------:R-:W-:Y:S01]  /*b9c0*/  LOP3.LUT R31, R31, 0xffff0000, RZ, 0xc0, !PT ;  /* 0xffff00001f1f7812 */ /* 0x000fe200078ec0ff */
[-C--:B------:R-:W-:Y:S01]  /*b9d0*/  FMUL.FTZ R45, R40, R33.reuse ;  /* 0x00000021282d7220 */ /* 0x080fe20000410000 */
[----:B------:R-:W-:Y:S01]  /*b9e0*/  LOP3.LUT R29, R96, 0xffff0000, RZ, 0xc0, !PT ;  /* 0xffff0000601d7812 */ /* 0x000fe200078ec0ff */
[C---:B------:R-:W-:Y:S01]  /*b9f0*/  FFMA.FTZ R41, R34.reuse, R33, -R41 ;  /* 0x0000002122297223 */ /* 0x040fe20000010829 */
[----:B------:R-:W-:Y:S01]  /*ba00*/  LOP3.LUT R28, R97, 0xffff0000, RZ, 0xc0, !PT ;  /* 0xffff0000611c7812 */ /* 0x000fe200078ec0ff */
[----:B------:R-:W-:Y:S01]  /*ba10*/  FFMA.FTZ R45, R34, R39, R45 ;  /* 0x00000027222d7223 */ /* 0x000fe2000001002d */
[----:B------:R-:W-:Y:S01]  /*ba20*/  LOP3.LUT R25, R92, 0xffff0000, RZ, 0xc0, !PT ;  /* 0xffff00005c197812 */ /* 0x000fe200078ec0ff */
[----:B------:R-:W-:Y:S01]  /*ba30*/  FMUL.FTZ R33, R30, R29 ;  /* 0x0000001d1e217220 */ /* 0x000fe20000410000 */
[----:B------:R-:W-:Y:S01]  /*ba40*/  LOP3.LUT R24, R93, 0xffff0000, RZ, 0xc0, !PT ;  /* 0xffff00005d187812 */ /* 0x000fe200078ec0ff */
[----:B------:R-:W-:Y:S01]  /*ba50*/  FMUL.FTZ R34, R31, R28 ;  /* 0x0000001c1f227220 */ /* 0x000fe20000410000 */
[----:B------:R-:W-:Y:S01]  /*ba60*/  LOP3.LUT R26, R26, 0xffff0000, RZ, 0xc0, !PT ;  /* 0xffff00001a1a7812 */ /* 0x000fe200078ec0ff */
[----:B------:R-:W-:-:S02]  /*ba70*/  FMUL.FTZ R32, R30, R25 ;  /* 0x000000191e207220 */ /* 0x000fc40000410000 */
[-C--:B------:R-:W-:Y:S01]  /*ba80*/  FMUL.FTZ R39, R31, R24.reuse ;  /* 0x000000181f277220 */ /* 0x080fe20000410000 */
[C---:B------:R-:W-:Y:S01]  /*ba90*/  FFMA.FTZ R31, R27.reuse, R24, -R34 ;  /* 0x000000181b1f7223 */ /* 0x040fe20000010822 */
[C---:B------:R-:W-:Y:S01]  /*baa0*/  FFMA.FTZ R30, R26.reuse, R25, -R33 ;  /* 0x000000191a1e7223 */ /* 0x040fe20000010821 */
[----:B------:R-:W-:Y:S01]  /*bab0*/  FFMA.FTZ R32, R26, R29, R32 ;  /* 0x0000001d1a207223 */ /* 0x000fe20000010020 */
[----:B------:R-:W-:Y:S01]  /*bac0*/  FFMA.FTZ R39, R27, R28, R39 ;  /* 0x0000001c1b277223 */ /* 0x000fe20000010027 */
[----:B------:R-:W-:Y:S02]  /*bad0*/  F2FP.BF16.F32.PACK_AB R24, R44, R61 ;  /* 0x0000003d2c18723e */ /* 0x000fe400000010ff */
[----:B------:R-:W-:Y:S02]  /*bae0*/  F2FP.BF16.F32.PACK_AB R25, R42, R43 ;  /* 0x0000002b2a19723e */ /* 0x000fe400000010ff */
[----:B------:R-:W-:Y:S02]  /*baf0*/  F2FP.BF16.F32.PACK_AB R26, R30, R41 ;  /* 0x000000291e1a723e */ /* 0x000fe400000010ff */
[----:B------:R-:W-:-:S02]  /*bb00*/  F2FP.BF16.F32.PACK_AB R27, R31, R60 ;  /* 0x0000003c1f1b723e */ /* 0x000fc400000010ff */
[----:B------:R-:W-:Y:S02]  /*bb10*/  F2FP.BF16.F32.PACK_AB R28, R46, R63 ;  /* 0x0000003f2e1c723e */ /* 0x000fe400000010ff */
[----:B------:R-:W-:Y:S01]  /*bb20*/  F2FP.BF16.F32.PACK_AB R29, R35, R38 ;  /* 0x00000026231d723e */ /* 0x000fe200000010ff */
[----:B------:R2:W-:Y:S01]  /*bb30*/  STS.128 [R36], R24 ;  /* 0x0000001824007388 */ /* 0x0005e20000000c00 */
[----:B------:R-:W-:Y:S02]  /*bb40*/  F2FP.BF16.F32.PACK_AB R30, R32, R45 ;  /* 0x0000002d201e723e */ /* 0x000fe400000010ff */
[----:B------:R-:W-:-:S05]  /*bb50*/  F2FP.BF16.F32.PACK_AB R31, R39, R62 ;  /* 0x0000003e271f723e */ /* 0x000fca00000010ff */
[----:B------:R2:W-:Y:S02]  /*bb60*/  STS.128 [R37+0x12400], R28 ;  /* 0x0124001c25007388 */ /* 0x0005e40000000c00 */
.L_x_1625:
[----:B------:R-:W-:Y:S05]  /*bb70*/  BSYNC B1 ;  /* 0x0000000000017941 */ /* 0x000fea0003800000 */
.L_x_1624:
[----:B-12---:R-:W-:-:S05]  /*bb80*/  VIADD R29, R195, 0x40 ;  /* 0x00000040c31d7836 */ /* 0x006fca0000000000 */
[----:B------:R-:W-:-:S13]  /*bb90*/  ISETP.GE.AND P0, PT, R29, R100, PT ;  /* 0x000000641d00720c */ /* 0x000fda0003f06270 */
[----:B------:R-:W-:Y:S05]  /*bba0*/  @P0 BRA `(.L_x_1606) ;  /* 0x0000001400680947 */ /* 0x000fea0003800000 */
[----:B------:R-:W1:Y:S01]  /*bbb0*/  LDC R32, c[0x0][0x3f4] ;  /* 0x0000fd00ff207b82 */ /* 0x000e620000000800 */
[----:B0-----:R-:W-:Y:S01]  /*bbc0*/  SHF.R.S32.HI R24, RZ, 0x1f, R29 ;  /* 0x0000001fff187819 */ /* 0x001fe2000001141d */
[----:B------:R-:W-:Y:S01]  /*bbd0*/  IMAD.SHL.U32 R33, R29, 0x40, RZ ;  /* 0x000000401d217824 */ /* 0x000fe200078e00ff */
[----:B------:R-:W-:Y:S01]  /*bbe0*/  BSSY B1, `(.L_x_1630) ;  /* 0x0000076000017945 */ /* 0x000fe20003800000 */
[C---:B------:R-:W-:Y:S01]  /*bbf0*/  VIADD R25, R77.reuse, 0x20 ;  /* 0x000000204d197836 */ /* 0x040fe20000000000 */
[----:B------:R-:W-:Y:S01]  /*bc00*/  LEA.HI R24, R24, R29, RZ, 0x3 ;  /* 0x0000001d18187211 */ /* 0x000fe200078f18ff */
[----:B------:R-:W-:Y:S01]  /*bc10*/  VIADD R27, R77, 0x40 ;  /* 0x000000404d1b7836 */ /* 0x000fe20000000000 */
[----:B------:R-:W-:-:S03]  /*bc20*/  LOP3.LUT R33, R33, 0x1c0, RZ, 0xc0, !PT ;  /* 0x000001c021217812 */ /* 0x000fc600078ec0ff */
[----:B------:R-:W-:Y:S01]  /*bc30*/  IMAD.SHL.U32 R24, R24, 0x40, RZ ;  /* 0x0000004018187824 */ /* 0x000fe200078e00ff */
[----:B------:R-:W-:-:S04]  /*bc40*/  SHF.R.U32.HI R34, RZ, 0x3, R33 ;  /* 0x00000003ff227819 */ /* 0x000fc80000011621 */
[----:B------:R-:W-:Y:S02]  /*bc50*/  LOP3.LUT R35, R24, 0xfffffe00, RZ, 0xc0, !PT ;  /* 0xfffffe0018237812 */ /* 0x000fe400078ec0ff */
[-C--:B-1----:R-:W-:Y:S02]  /*bc60*/  ISETP.GE.AND P0, PT, R77, R32.reuse, PT ;  /* 0x000000204d00720c */ /* 0x082fe40003f06270 */
[-C--:B------:R-:W-:Y:S02]  /*bc70*/  ISETP.GE.AND P1, PT, R25, R32.reuse, PT ;  /* 0x000000201900720c */ /* 0x080fe40003f26270 */
[----:B------:R-:W-:-:S09]  /*bc80*/  ISETP.GE.AND P2, PT, R27, R32, PT ;  /* 0x000000201b00720c */ /* 0x000fd20003f46270 */
[----:B------:R-:W-:Y:S05]  /*bc90*/  @P0 BRA `(.L_x_1631) ;  /* 0x0000000400a80947 */ /* 0x000fea0003800000 */
[----:B------:R-:W-:Y:S02]  /*bca0*/  LEA.HI R24, R32, R201, RZ, 0x1d ;  /* 0x000000c920187211 */ /* 0x000fe400078fe8ff */
[----:B------:R-:W-:Y:S02]  /*bcb0*/  R2UR UR4, R206 ;  /* 0x00000000ce0472ca */ /* 0x000fe400000e0000 */
[----:B------:R-:W-:Y:S01]  /*bcc0*/  SHF.R.S32.HI R25, RZ, 0x1f, R24 ;  /* 0x0000001fff197819 */ /* 0x000fe20000011418 */
[----:B------:R-:W-:Y:S01]  /*bcd0*/  IMAD.SHL.U32 R26, R24, 0x8, RZ ;  /* 0x00000008181a7824 */ /* 0x000fe200078e00ff */
[----:B------:R-:W-:Y:S02]  /*bce0*/  LOP3.LUT R77, R33, 0x38, R77, 0xf8, !PT ;  /* 0x00000038214d7812 */ /* 0x000fe400078ef84d */
[----:B------:R-:W-:Y:S02]  /*bcf0*/  LEA.HI R24, R25, R24, RZ, 0x3 ;  /* 0x0000001819187211 */ /* 0x000fe400078f18ff */
[----:B------:R-:W-:-:S02]  /*bd00*/  LOP3.LUT R25, R33, 0x38, R26, 0xf8, !PT ;  /* 0x0000003821197812 */ /* 0x000fc400078ef81a */
[----:B------:R-:W-:Y:S01]  /*bd10*/  LOP3.LUT R36, R35, R77, R34, 0xf6, !PT ;  /* 0x0000004d23247212 */ /* 0x000fe200078ef622 */
[----:B------:R-:W-:Y:S01]  /*bd20*/  IMAD.SHL.U32 R26, R24, 0x400, RZ ;  /* 0x00000400181a7824 */ /* 0x000fe200078e00ff */
[----:B------:R-:W-:Y:S02]  /*bd30*/  LOP3.LUT R24, R25, R34, RZ, 0x3c, !PT ;  /* 0x0000002219187212 */ /* 0x000fe400078e3cff */
[----:B------:R-:W-:Y:S02]  /*bd40*/  LEA R36, R36, UR4, 0x1 ;  /* 0x0000000424247c11 */ /* 0x000fe4000f8e08ff */
[----:B------:R-:W-:Y:S02]  /*bd50*/  LOP3.LUT R26, R26, 0x7fffe000, RZ, 0xc0, !PT ;  /* 0x7fffe0001a1a7812 */ /* 0x000fe400078ec0ff */
[----:B------:R-:W-:Y:S02]  /*bd60*/  SHF.R.U64 R40, R12, 0x10, R13 ;  /* 0x000000100c287819 */ /* 0x000fe4000000120d */
[----:B------:R-:W-:-:S02]  /*bd70*/  IADD3 R37, R24, R26, R35 ;  /* 0x0000001a18257210 */ /* 0x000fc40007ffe023 */
[----:B------:R-:W0:Y:S01]  /*bd80*/  LDS.128 R24, [R36] ;  /* 0x0000000024187984 */ /* 0x000e220000000c00 */
[----:B------:R-:W-:Y:S02]  /*bd90*/  SHF.R.U64 R38, R14, 0x10, R15 ;  /* 0x000000100e267819 */ /* 0x000fe4000000120f */
[----:B------:R-:W-:Y:S02]  /*bda0*/  LEA R37, R37, UR39, 0x1 ;  /* 0x0000002725257c11 */ /* 0x000fe4000f8e08ff */
[----:B------:R-:W-:Y:S02]  /*bdb0*/  SHF.R.U32.HI R13, RZ, 0x10, R13 ;  /* 0x00000010ff0d7819 */ /* 0x000fe4000001160d */
[----:B------:R-:W-:Y:S01]  /*bdc0*/  SHF.R.U64 R14, R56, 0x10, R57 ;  /* 0x00000010380e7819 */ /* 0x000fe20000001239 */
[----:B------:R-:W1:Y:S01]  /*bdd0*/  LDS.128 R28, [R37+0x12400] ;  /* 0x01240000251c7984 */ /* 0x000e620000000c00 */
[----:B------:R-:W-:Y:S02]  /*bde0*/  SHF.R.U64 R12, R58, 0x10, R59 ;  /* 0x000000103a0c7819 */ /* 0x000fe4000000123b */
[----:B------:R-:W-:-:S02]  /*bdf0*/  SHF.R.U32.HI R15, RZ, 0x10, R15 ;  /* 0x00000010ff0f7819 */ /* 0x000fc4000001160f */
[----:B------:R-:W-:Y:S02]  /*be00*/  SHF.R.U32.HI R57, RZ, 0x10, R57 ;  /* 0x00000010ff397819 */ /* 0x000fe40000011639 */
[----:B------:R-:W-:Y:S02]  /*be10*/  PRMT R104, R104, 0x5410, R13 ;  /* 0x0000541068687816 */ /* 0x000fe4000000000d */
[----:B------:R-:W-:Y:S02]  /*be20*/  PRMT R107, R107, 0x5410, R14 ;  /* 0x000054106b6b7816 */ /* 0x000fe4000000000e */
[----:B------:R-:W-:Y:S02]  /*be30*/  PRMT R105, R105, 0x5410, R12 ;  /* 0x0000541069697816 */ /* 0x000fe4000000000c */
[----:B------:R-:W-:Y:S01]  /*be40*/  PRMT R102, R102, 0x5410, R15 ;  /* 0x0000541066667816 */ /* 0x000fe2000000000f */
[----:B------:R-:W-:Y:S01]  /*be50*/  IMAD.U32 R43, R107, 0x10000, RZ ;  /* 0x000100006b2b7824 */ /* 0x000fe200078e00ff */
[----:B------:R-:W-:-:S02]  /*be60*/  PRMT R103, R103, 0x5410, R40 ;  /* 0x0000541067677816 */ /* 0x000fc40000000028 */
[----:B------:R-:W-:Y:S02]  /*be70*/  PRMT R101, R101, 0x5410, R38 ;  /* 0x0000541065657816 */ /* 0x000fe40000000026 */
[----:B------:R-:W-:Y:S01]  /*be80*/  PRMT R108, R108, 0x5410, R57 ;  /* 0x000054106c6c7816 */ /* 0x000fe20000000039 */
[----:B------:R-:W-:Y:S01]  /*be90*/  IMAD.U32 R42, R103, 0x10000, RZ ;  /* 0x00010000672a7824 */ /* 0x000fe200078e00ff */
[----:B------:R-:W-:Y:S02]  /*bea0*/  SHF.R.U32.HI R59, RZ, 0x10, R59 ;  /* 0x00000010ff3b7819 */ /* 0x000fe4000001163b */
[----:B------:R-:W-:Y:S01]  /*beb0*/  LOP3.LUT R107, R107, 0xffff0000, RZ, 0xc0, !PT ;  /* 0xffff00006b6b7812 */ /* 0x000fe200078ec0ff */
[----:B------:R-:W-:Y:S01]  /*bec0*/  IMAD.U32 R44, R108, 0x10000, RZ ;  /* 0x000100006c2c7824 */ /* 0x000fe200078e00ff */
[----:B------:R-:W-:Y:S02]  /*bed0*/  PRMT R106, R106, 0x5410, R59 ;  /* 0x000054106a6a7816 */ /* 0x000fe4000000003b */
[----:B------:R-:W-:-:S02]  /*bee0*/  LOP3.LUT R103, R103, 0xffff0000, RZ, 0xc0, !PT ;  /* 0xffff000067677812 */ /* 0x000fc400078ec0ff */
        /* <DEDUP_REMOVED lines=18> */
[----:B------:R-:W-:Y:S02]  /*c010*/  IMAD.U32 R41, R31, 0x10000, RZ ;  /* 0x000100001f297824 */ /* 0x000fe400078e00ff */
[----:B------:R-:W-:Y:S01]  /*c020*/  FFMA.FTZ R47, R12, R43, R47 ;  /* 0x0000002b0c2f7223 */ /* 0x000fe2000001002f */
[----:B------:R-:W-:Y:S02]  /*c030*/  IMAD.U32 R42, R106, 0x10000, RZ ;  /* 0x000100006a2a7824 */ /* 0x000fe400078e00ff */
[-C--:B------:R-:W-:Y:S01]  /*c040*/  FMUL.FTZ R39, R39, R27.reuse ;  /* 0x0000001b27277220 */ /* 0x080fe20000410000 */
[----:B------:R-:W-:Y:S02]  /*c050*/  IMAD.U32 R12, R102, 0x10000, RZ ;  /* 0x00010000660c7824 */ /* 0x000fe400078e00ff */
[C---:B------:R-:W-:Y:S01]  /*c060*/  FFMA.FTZ R57, R14.reuse, R27, -R57 ;  /* 0x0000001b0e397223 */ /* 0x040fe20000010839 */
[C---:B------:R-:W-:Y:S01]  /*c070*/  FMUL.FTZ R27, R41.reuse, R42 ;  /* 0x0000002a291b7220 */ /* 0x040fe20000410000 */
[----:B------:R-:W-:Y:S01]  /*c080*/  FFMA.FTZ R39, R14, R44, R39 ;  /* 0x0000002c0e277223 */ /* 0x000fe20000010027 */
[----:B------:R-:W-:Y:S01]  /*c090*/  FMUL.FTZ R43, R41, R12 ;  /* 0x0000000c292b7220 */ /* 0x000fe20000410000 */
[----:B------:R-:W-:-:S02]  /*c0a0*/  IMAD.U32 R40, R30, 0x10000, RZ ;  /* 0x000100001e287824 */ /* 0x000fc400078e00ff */
[----:B------:R-:W-:Y:S01]  /*c0b0*/  FFMA.FTZ R41, R38, R12, -R27 ;  /* 0x0000000c26297223 */ /* 0x000fe2000001081b */
[----:B------:R-:W-:Y:S01]  /*c0c0*/  FMUL.FTZ R12, R28, R107 ;  /* 0x0000006b1c0c7220 */ /* 0x000fe20000410000 */
[----:B------:R-:W-:Y:S02]  /*c0d0*/  IMAD.U32 R14, R105, 0x10000, RZ ;  /* 0x00010000690e7824 */ /* 0x000fe400078e00ff */
[----:B------:R-:W-:Y:S01]  /*c0e0*/  FFMA.FTZ R43, R38, R42, R43 ;  /* 0x0000002a262b7223 */ /* 0x000fe2000001002b */
[-C--:B------:R-:W-:Y:S01]  /*c0f0*/  FMUL.FTZ R38, R28, R103.reuse ;  /* 0x000000671c267220 */ /* 0x080fe20000410000 */
[----:B------:R-:W-:Y:S01]  /*c100*/  FFMA.FTZ R28, R13, R103, -R12 ;  /* 0x000000670d1c7223 */ /* 0x000fe2000001080c */
[----:B------:R-:W-:Y:S01]  /*c110*/  LOP3.LUT R30, R30, 0xffff0000, RZ, 0xc0, !PT ;  /* 0xffff00001e1e7812 */ /* 0x000fe200078ec0ff */
[----:B------:R-:W-:Y:S01]  /*c120*/  IMAD.U32 R12, R101, 0x10000, RZ ;  /* 0x00010000650c7824 */ /* 0x000fe200078e00ff */
[----:B------:R-:W-:Y:S01]  /*c130*/  LOP3.LUT R31, R31, 0xffff0000, RZ, 0xc0, !PT ;  /* 0xffff00001f1f7812 */ /* 0x000fe200078ec0ff */
[----:B------:R-:W-:Y:S01]  /*c140*/  FMUL.FTZ R42, R40, R14 ;  /* 0x0000000e282a7220 */ /* 0x000fe20000410000 */
[----:B------:R-:W-:Y:S01]  /*c150*/  LOP3.LUT R105, R105, 0xffff0000, RZ, 0xc0, !PT ;  /* 0xffff000069697812 */ /* 0x000fe200078ec0ff */
        /* <DEDUP_REMOVED lines=8> */
[C---:B------:R-:W-:Y:S01]  /*c1e0*/  FMUL.FTZ R12, R30.reuse, R105 ;  /* 0x000000691e0c7220 */ /* 0x040fe20000410000 */
[----:B------:R-:W-:Y:S01]  /*c1f0*/  FMUL.FTZ R13, R31, R106 ;  /* 0x0000006a1f0d7220 */ /* 0x000fe20000410000 */
[----:B------:R-:W-:Y:S01]  /*c200*/  FMUL.FTZ R29, R29, R104 ;  /* 0x000000681d1d7220 */ /* 0x000fe20000410000 */
[-C--:B------:R-:W-:Y:S01]  /*c210*/  FMUL.FTZ R30, R30, R101.reuse ;  /* 0x000000651e1e7220 */ /* 0x080fe20000410000 */
[----:B------:R-:W-:Y:S01]  /*c220*/  FMUL.FTZ R31, R31, R102 ;  /* 0x000000661f1f7220 */ /* 0x000fe20000410000 */
[----:B------:R-:W-:Y:S01]  /*c230*/  FFMA.FTZ R104, R24, R104, -R27 ;  /* 0x0000006818687223 */ /* 0x000fe2000001081b */
[----:B------:R-:W-:Y:S01]  /*c240*/  FFMA.FTZ R101, R25, R101, -R12 ;  /* 0x0000006519657223 */ /* 0x000fe2000001080c */
[----:B------:R-:W-:Y:S01]  /*c250*/  FFMA.FTZ R102, R26, R102, -R13 ;  /* 0x000000661a667223 */ /* 0x000fe2000001080d */
[----:B------:R-:W-:Y:S01]  /*c260*/  FFMA.FTZ R108, R24, R108, R29 ;  /* 0x0000006c186c7223 */ /* 0x000fe2000001001d */
        /* <DEDUP_REMOVED lines=13> */
.L_x_1631:
[----:B------:R-:W-:Y:S05]  /*c340*/  BSYNC B1 ;  /* 0x0000000000017941 */ /* 0x000fea0003800000 */
.L_x_1630:
[----:B------:R-:W-:Y:S04]  /*c350*/  BSSY B1, `(.L_x_1632) ;  /* 0x0000070000017945 */ /* 0x000fe80003800000 */
[----:B------:R-:W-:Y:S05]  /*c360*/  @P1 BRA `(.L_x_1633) ;  /* 0x0000000400b81947 */ /* 0x000fea0003800000 */
[----:B------:R-:W-:Y:S02]  /*c370*/  LEA.HI R74, R32, R74, RZ, 0x1d ;  /* 0x0000004a204a7211 */ /* 0x000fe400078fe8ff */
[----:B------:R-:W-:Y:S02]  /*c380*/  LEA.HI R75, R75, R78, RZ, 0x6 ;  /* 0x0000004e4b4b7211 */ /* 0x000fe400078f30ff */
[----:B0-----:R-:W-:Y:S01]  /*c390*/  SHF.R.S32.HI R13, RZ, 0x1f, R74 ;  /* 0x0000001fff0d7819 */ /* 0x001fe2000001144a */
[----:B------:R-:W-:Y:S01]  /*c3a0*/  IMAD.SHL.U32 R12, R74, 0x8, RZ ;  /* 0x000000084a0c7824 */ /* 0x000fe200078e00ff */
[----:B------:R-:W-:Y:S01]  /*c3b0*/  R2UR UR4, R206 ;  /* 0x00000000ce0472ca */ /* 0x000fe200000e0000 */
[----:B------:R-:W-:Y:S01]  /*c3c0*/  IMAD.SHL.U32 R75, R75, 0x80, RZ ;  /* 0x000000804b4b7824 */ /* 0x000fe200078e00ff */
[----:B------:R-:W-:Y:S02]  /*c3d0*/  LEA.HI R74, R13, R74, RZ, 0x3 ;  /* 0x0000004a0d4a7211 */ /* 0x000fe400078f18ff */
[----:B------:R-:W-:-:S02]  /*c3e0*/  LOP3.LUT R15, R33, 0x38, R76, 0xf8, !PT ;  /* 0x00000038210f7812 */ /* 0x000fc400078ef84c */
[----:B------:R-:W-:Y:S01]  /*c3f0*/  LOP3.LUT R14, R75, 0xffffe000, RZ, 0xc0, !PT ;  /* 0xffffe0004b0e7812 */ /* 0x000fe200078ec0ff */
[----:B------:R-:W-:Y:S01]  /*c400*/  IMAD.SHL.U32 R74, R74, 0x400, RZ ;  /* 0x000004004a4a7824 */ /* 0x000fe200078e00ff */
[----:B------:R-:W-:Y:S02]  /*c410*/  LOP3.LUT R15, R15, R34, RZ, 0x3c, !PT ;  /* 0x000000220f0f7212 */ /* 0x000fe400078e3cff */
[----:B------:R-:W-:Y:S02]  /*c420*/  LOP3.LUT R13, R33, 0x38, R12, 0xf8, !PT ;  /* 0x00000038210d7812 */ /* 0x000fe400078ef80c */
[----:B------:R-:W-:Y:S02]  /*c430*/  IADD3 R14, R15, R14, R35 ;  /* 0x0000000e0f0e7210 */ /* 0x000fe40007ffe023 */
[----:B------:R-:W-:Y:S02]  /*c440*/  LOP3.LUT R12, R13, R34, RZ, 0x3c, !PT ;  /* 0x000000220d0c7212 */ /* 0x000fe400078e3cff */
[----:B------:R-:W-:-:S02]  /*c450*/  LOP3.LUT R24, R74, 0x7fffe000, RZ, 0xc0, !PT ;  /* 0x7fffe0004a187812 */ /* 0x000fc400078ec0ff */
[----:B------:R-:W-:Y:S02]  /*c460*/  LEA R42, R14, UR4, 0x1 ;  /* 0x000000040e2a7c11 */ /* 0x000fe4000f8e08ff */
[----:B------:R-:W-:Y:S02]  /*c470*/  IADD3 R24, R12, R24, R35 ;  /* 0x000000180c187210 */ /* 0x000fe40007ffe023 */
[----:B------:R-:W-:Y:S01]  /*c480*/  SHF.R.U64 R31, R8, 0x10, R9 ;  /* 0x00000010081f7819 */ /* 0x000fe20000001209 */
[----:B------:R-:W0:Y:S01]  /*c490*/  LDS.128 R12, [R42] ;  /* 0x000000002a0c7984 */ /* 0x000e220000000c00 */
[----:B------:R-:W-:Y:S02]  /*c4a0*/  LEA R28, R24, UR39, 0x1 ;  /* 0x00000027181c7c11 */ /* 0x000fe4000f8e08ff */
[----:B------:R-:W-:Y:S02]  /*c4b0*/  SHF.R.U64 R29, R10, 0x10, R11 ;  /* 0x000000100a1d7819 */ /* 0x000fe4000000120b */
[----:B------:R-:W-:Y:S01]  /*c4c0*/  SHF.R.U32.HI R8, RZ, 0x10, R9 ;  /* 0x00000010ff087819 */ /* 0x000fe20000011609 */
[----:B------:R-:W1:Y:S01]  /*c4d0*/  LDS.128 R24, [R28+0x12400] ;  /* 0x012400001c187984 */ /* 0x000e620000000c00 */
[----:B------:R-:W-:-:S02]  /*c4e0*/  SHF.R.U32.HI R10, RZ, 0x10, R11 ;  /* 0x00000010ff0a7819 */ /* 0x000fc4000001160b */
[----:B------:R-:W-:Y:S02]  /*c4f0*/  SHF.R.U64 R11, R52, 0x10, R53 ;  /* 0x00000010340b7819 */ /* 0x000fe40000001235 */
[----:B------:R-:W-:Y:S02]  /*c500*/  SHF.R.U64 R9, R54, 0x10, R55 ;  /* 0x0000001036097819 */ /* 0x000fe40000001237 */
[----:B------:R-:W-:Y:S02]  /*c510*/  PRMT R87, R87, 0x5410, R8 ;  /* 0x0000541057577816 */ /* 0x000fe40000000008 */
[----:B------:R-:W-:Y:S02]  /*c520*/  PRMT R90, R90, 0x5410, R11 ;  /* 0x000054105a5a7816 */ /* 0x000fe4000000000b */
[----:B------:R-:W-:Y:S02]  /*c530*/  PRMT R88, R88, 0x5410, R9 ;  /* 0x0000541058587816 */ /* 0x000fe40000000009 */
[----:B------:R-:W-:Y:S01]  /*c540*/  PRMT R85, R85, 0x5410, R10 ;  /* 0x0000541055557816 */ /* 0x000fe2000000000a */
[----:B------:R-:W-:Y:S01]  /*c550*/  IMAD.U32 R38, R90, 0x10000, RZ ;  /* 0x000100005a267824 */ /* 0x000fe200078e00ff */
[----:B------:R-:W-:-:S02]  /*c560*/  PRMT R86, R86, 0x5410, R31 ;  /* 0x0000541056567816 */ /* 0x000fc4000000001f */
[----:B------:R-:W-:Y:S02]  /*c570*/  PRMT R84, R84, 0x5410, R29 ;  /* 0x0000541054547816 */ /* 0x000fe4000000001d */
[----:B------:R-:W-:Y:S01]  /*c580*/  SHF.R.U32.HI R52, RZ, 0x10, R53 ;  /* 0x00000010ff347819 */ /* 0x000fe20000011635 */
[----:B------:R-:W-:Y:S01]  /*c590*/  IMAD.U32 R37, R86, 0x10000, RZ ;  /* 0x0001000056257824 */ /* 0x000fe200078e00ff */
[----:B------:R-:W-:Y:S02]  /*c5a0*/  SHF.R.U32.HI R54, RZ, 0x10, R55 ;  /* 0x00000010ff367819 */ /* 0x000fe40000011637 */
[----:B------:R-:W-:Y:S02]  /*c5b0*/  PRMT R91, R91, 0x5410, R52 ;  /* 0x000054105b5b7816 */ /* 0x000fe40000000034 */
[----:B------:R-:W-:Y:S02]  /*c5c0*/  PRMT R89, R89, 0x5410, R54 ;  /* 0x0000541059597816 */ /* 0x000fe40000000036 */
[----:B------:R-:W-:Y:S01]  /*c5d0*/  LOP3.LUT R90, R90, 0xffff0000, RZ, 0xc0, !PT ;  /* 0xffff00005a5a7812 */ /* 0x000fe200078ec0ff */
[----:B------:R-:W-:Y:S01]  /*c5e0*/  IMAD.U32 R39, R91, 0x10000, RZ ;  /* 0x000100005b277824 */ /* 0x000fe200078e00ff */
        /* <DEDUP_REMOVED lines=22> */
[----:B------:R-:W-:Y:S01]  /*c750*/  FMUL.FTZ R47, R30, R15 ;  /* 0x0000000f1e2f7220 */ /* 0x000fe20000410000 */
[----:B------:R-:W-:Y:S01]  /*c760*/  IMAD.U32 R8, R85, 0x10000, RZ ;  /* 0x0001000055087824 */ /* 0x000fe200078e00ff */
[----:B------:R-:W-:Y:S01]  /*c770*/  LOP3.LUT R87, R87, 0xffff0000, RZ, 0xc0, !PT ;  /* 0xffff000057577812 */ /* 0x000fe200078ec0ff */
[----:B------:R-:W-:Y:S01]  /*c780*/  FMUL.FTZ R30, R36, R37 ;  /* 0x00000025241e7220 */ /* 0x000fe20000410000 */
[----:B------:R-:W-:Y:S01]  /*c790*/  FFMA.FTZ R47, R10, R39, R47 ;  /* 0x000000270a2f7223 */ /* 0x000fe2000001002f */
[-C--:B------:R-:W-:Y:S01]  /*c7a0*/  FMUL.FTZ R36, R36, R8.reuse ;  /* 0x0000000824247220 */ /* 0x080fe20000410000 */
[----:B------:R-:W-:Y:S01]  /*c7b0*/  FFMA.FTZ R45, R10, R15, -R45 ;  /* 0x0000000f0a2d7223 */ /* 0x000fe2000001082d */
[C---:B------:R-:W-:Y:S01]  /*c7c0*/  FFMA.FTZ R39, R29.reuse, R8, -R30 ;  /* 0x000000081d277223 */ /* 0x040fe2000001081e */
[C---:B------:R-:W-:Y:S01]  /*c7d0*/  FMUL.FTZ R8, R24.reuse, R90 ;  /* 0x0000005a18087220 */ /* 0x040fe20000410000 */
[----:B------:R-:W-:Y:S01]  /*c7e0*/  FFMA.FTZ R29, R29, R37, R36 ;  /* 0x000000251d1d7223 */ /* 0x000fe20000010024 */
[----:B------:R-:W-:Y:S01]  /*c7f0*/  FMUL.FTZ R24, R24, R86 ;  /* 0x0000005618187220 */ /* 0x000fe20000410000 */
[----:B------:R-:W-:-:S02]  /*c800*/  IMAD.U32 R31, R26, 0x10000, RZ ;  /* 0x000100001a1f7824 */ /* 0x000fc400078e00ff */
[----:B------:R-:W-:Y:S01]  /*c810*/  FFMA.FTZ R86, R9, R86, -R8 ;  /* 0x0000005609567223 */ /* 0x000fe20000010808 */
[----:B------:R-:W-:Y:S02]  /*c820*/  IMAD.U32 R10, R88, 0x10000, RZ ;  /* 0x00010000580a7824 */ /* 0x000fe400078e00ff */
[C---:B------:R-:W-:Y:S01]  /*c830*/  FMUL.FTZ R15, R25.reuse, R91 ;  /* 0x0000005b190f7220 */ /* 0x040fe20000410000 */
[-C--:B------:R-:W-:Y:S01]  /*c840*/  FMUL.FTZ R36, R25, R87.reuse ;  /* 0x0000005719247220 */ /* 0x080fe20000410000 */
[----:B------:R-:W-:Y:S01]  /*c850*/  IMAD.U32 R8, R84, 0x10000, RZ ;  /* 0x0001000054087824 */ /* 0x000fe200078e00ff */
        /* <DEDUP_REMOVED lines=9> */
[----:B------:R-:W-:Y:S01]  /*c8f0*/  FFMA.FTZ R24, R9, R90, R24 ;  /* 0x0000005a09187223 */ /* 0x000fe20000010018 */
[----:B------:R-:W-:Y:S01]  /*c900*/  LOP3.LUT R85, R85, 0xffff0000, RZ, 0xc0, !PT ;  /* 0xffff000055557812 */ /* 0x000fe200078ec0ff */
[C---:B------:R-:W-:Y:S01]  /*c910*/  FFMA.FTZ R38, R11.reuse, R8, -R38 ;  /* 0x000000080b267223 */ /* 0x040fe20000010826 */
[C---:B------:R-:W-:Y:S01]  /*c920*/  FMUL.FTZ R9, R26.reuse, R84 ;  /* 0x000000541a097220 */ /* 0x040fe20000410000 */
[----:B------:R-:W-:Y:S01]  /*c930*/  FFMA.FTZ R11, R11, R10, R12 ;  /* 0x0000000a0b0b7223 */ /* 0x000fe2000001000c */
[-C--:B------:R-:W-:Y:S01]  /*c940*/  FMUL.FTZ R8, R26, R88.reuse ;  /* 0x000000581a087220 */ /* 0x080fe20000410000 */
[C---:B------:R-:W-:Y:S01]  /*c950*/  FMUL.FTZ R25, R27.reuse, R89 ;  /* 0x000000591b197220 */ /* 0x040fe20000410000 */
[-C--:B------:R-:W-:Y:S01]  /*c960*/  FMUL.FTZ R10, R27, R85.reuse ;  /* 0x000000551b0a7220 */ /* 0x080fe20000410000 */
[C---:B------:R-:W-:Y:S01]  /*c970*/  FFMA.FTZ R88, R13.reuse, R88, R9 ;  /* 0x000000580d587223 */ /* 0x040fe20000010009 */
[----:B------:R-:W-:Y:S01]  /*c980*/  FFMA.FTZ R15, R13, R84, -R8 ;  /* 0x000000540d0f7223 */ /* 0x000fe20000010808 */
[C---:B------:R-:W-:Y:S01]  /*c990*/  FFMA.FTZ R26, R14.reuse, R85, -R25 ;  /* 0x000000550e1a7223 */ /* 0x040fe20000010819 */
[----:B------:R-:W-:Y:S01]  /*c9a0*/  FFMA.FTZ R40, R14, R89, R10 ;  /* 0x000000590e287223 */ /* 0x000fe2000001000a */
[----:B------:R-:W-:-:S02]  /*c9b0*/  F2FP.BF16.F32.PACK_AB R8, R86, R41 ;  /* 0x000000295608723e */ /* 0x000fc400000010ff */
[----:B------:R-:W-:Y:S02]  /*c9c0*/  F2FP.BF16.F32.PACK_AB R14, R88, R11 ;  /* 0x0000000b580e723e */ /* 0x000fe400000010ff */
[----:B------:R-:W-:Y:S02]  /*c9d0*/  F2FP.BF16.F32.PACK_AB R9, R30, R45 ;  /* 0x0000002d1e09723e */ /* 0x000fe400000010ff */
[----:B------:R-:W-:Y:S02]  /*c9e0*/  F2FP.BF16.F32.PACK_AB R10, R15, R38 ;  /* 0x000000260f0a723e */ /* 0x000fe400000010ff */
[----:B------:R-:W-:Y:S02]  /*c9f0*/  F2FP.BF16.F32.PACK_AB R11, R26, R39 ;  /* 0x000000271a0b723e */ /* 0x000fe400000010ff */
[----:B------:R-:W-:Y:S02]  /*ca00*/  F2FP.BF16.F32.PACK_AB R12, R24, R43 ;  /* 0x0000002b180c723e */ /* 0x000fe400000010ff */
[----:B------:R-:W-:Y:S01]  /*ca10*/  F2FP.BF16.F32.PACK_AB R13, R36, R47 ;  /* 0x0000002f240d723e */ /* 0x000fe200000010ff */
[----:B------:R1:W-:Y:S01]  /*ca20*/  STS.128 [R42], R8 ;  /* 0x000000082a007388 */ /* 0x0003e20000000c00 */
[----:B------:R-:W-:-:S05]  /*ca30*/  F2FP.BF16.F32.PACK_AB R15, R40, R29 ;  /* 0x0000001d280f723e */ /* 0x000fca00000010ff */
[----:B------:R1:W-:Y:S02]  /*ca40*/  STS.128 [R28+0x12400], R12 ;  /* 0x0124000c1c007388 */ /* 0x0003e40000000c00 */
.L_x_1633:
[----:B------:R-:W-:Y:S05]  /*ca50*/  BSYNC B1 ;  /* 0x0000000000017941 */ /* 0x000fea0003800000 */
.L_x_1632:
[----:B------:R-:W-:Y:S05]  /*ca60*/  @P2 BRA `(.L_x_1606) ;  /* 0x0000000400b82947 */ /* 0x000fea0003800000 */
[----:B------:R-:W-:Y:S02]  /*ca70*/  LEA.HI R32, R32, R69, RZ, 0x1d ;  /* 0x0000004520207211 */ /* 0x000fe400078fe8ff */
[----:B------:R-:W-:Y:S02]  /*ca80*/  LEA.HI R20, R21, R20, RZ, 0x6 ;  /* 0x0000001415147211 */ /* 0x000fe400078f30ff */
[----:B-1----:R-:W-:Y:S01]  /*ca90*/  SHF.R.S32.HI R9, RZ, 0x1f, R32 ;  /* 0x0000001fff097819 */ /* 0x002fe20000011420 */
[----:B------:R-:W-:Y:S01]  /*caa0*/  IMAD.SHL.U32 R8, R32, 0x8, RZ ;  /* 0x0000000820087824 */ /* 0x000fe200078e00ff */
[----:B------:R-:W-:Y:S01]  /*cab0*/  LOP3.LUT R11, R33, 0x38, R68, 0xf8, !PT ;  /* 0x00000038210b7812 */ /* 0x000fe200078ef844 */
[----:B------:R-:W-:Y:S01]  /*cac0*/  IMAD.SHL.U32 R20, R20, 0x80, RZ ;  /* 0x0000008014147824 */ /* 0x000fe200078e00ff */
[----:B------:R-:W-:Y:S02]  /*cad0*/  LEA.HI R9, R9, R32, RZ, 0x3 ;  /* 0x0000002009097211 */ /* 0x000fe400078f18ff */
[----:B------:R-:W-:-:S02]  /*cae0*/  LOP3.LUT R33, R33, 0x38, R8, 0xf8, !PT ;  /* 0x0000003821217812 */ /* 0x000fc400078ef808 */
[----:B------:R-:W-:Y:S01]  /*caf0*/  R2UR UR4, R206 ;  /* 0x00000000ce0472ca */ /* 0x000fe200000e0000 */
[----:B------:R-:W-:Y:S01]  /*cb00*/  IMAD.SHL.U32 R9, R9, 0x400, RZ ;  /* 0x0000040009097824 */ /* 0x000fe200078e00ff */
[-C--:B------:R-:W-:Y:S02]  /*cb10*/  LOP3.LUT R11, R11, R34.reuse, RZ, 0x3c, !PT ;  /* 0x000000220b0b7212 */ /* 0x080fe400078e3cff */
[----:B------:R-:W-:Y:S02]  /*cb20*/  LOP3.LUT R34, R33, R34, RZ, 0x3c, !PT ;  /* 0x0000002221227212 */ /* 0x000fe400078e3cff */
[----:B------:R-:W-:Y:S02]  /*cb30*/  LOP3.LUT R9, R9, 0x7fffe000, RZ, 0xc0, !PT ;  /* 0x7fffe00009097812 */ /* 0x000fe400078ec0ff */
[----:B------:R-:W-:Y:S02]  /*cb40*/  LOP3.LUT R20, R20, 0xffffe000, RZ, 0xc0, !PT ;  /* 0xffffe00014147812 */ /* 0x000fe400078ec0ff */
[----:B------:R-:W-:-:S02]  /*cb50*/  IADD3 R34, R34, R9, R35 ;  /* 0x0000000922227210 */ /* 0x000fc40007ffe023 */
[----:B------:R-:W-:Y:S02]  /*cb60*/  IADD3 R11, R11, R20, R35 ;  /* 0x000000140b0b7210 */ /* 0x000fe40007ffe023 */
[----:B------:R-:W-:Y:S02]  /*cb70*/  LEA R34, R34, UR39, 0x1 ;  /* 0x0000002722227c11 */ /* 0x000fe4000f8e08ff */
[----:B------:R-:W-:Y:S02]  /*cb80*/  LEA R32, R11, UR4, 0x1 ;  /* 0x000000040b207c11 */ /* 0x000fe4000f8e08ff */
[----:B0-----:R-:W-:Y:S01]  /*cb90*/  SHF.R.U64 R25, R48, 0x10, R49 ;  /* 0x0000001030197819 */ /* 0x001fe20000001231 */
[----:B------:R-:W0:Y:S01]  /*cba0*/  LDS.128 R12, [R34+0x12400] ;  /* 0x01240000220c7984 */ /* 0x000e220000000c00 */
[----:B------:R-:W-:Y:S02]  /*cbb0*/  SHF.R.U64 R20, R4, 0x10, R5 ;  /* 0x0000001004147819 */ /* 0x000fe40000001205 */
[--C-:B------:R-:W-:Y:S01]  /*cbc0*/  SHF.R.U64 R6, R6, 0x10, R7.reuse ;  /* 0x0000001006067819 */ /* 0x100fe20000001207 */
[----:B------:R-:W1:Y:S01]  /*cbd0*/  LDS.128 R8, [R32] ;  /* 0x0000000020087984 */ /* 0x000e620000000c00 */
[----:B------:R-:W-:-:S02]  /*cbe0*/  SHF.R.U32.HI R7, RZ, 0x10, R7 ;  /* 0x00000010ff077819 */ /* 0x000fc40000011607 */
[----:B------:R-:W-:Y:S02]  /*cbf0*/  PRMT R25, R2, 0x5410, R25 ;  /* 0x0000541002197816 */ /* 0x000fe40000000019 */
[----:B------:R-:W-:Y:S02]  /*cc00*/  PRMT R81, R81, 0x5410, R20 ;  /* 0x0000541051517816 */ /* 0x000fe40000000014 */
[----:B------:R-:W-:Y:S01]  /*cc10*/  SHF.R.U32.HI R5, RZ, 0x10, R5 ;  /* 0x00000010ff057819 */ /* 0x000fe20000011605 */
[----:B------:R-:W-:Y:S01]  /*cc20*/  IMAD.U32 R26, R25, 0x10000, RZ ;  /* 0x00010000191a7824 */ /* 0x000fe200078e00ff */
[----:B------:R-:W-:Y:S01]  /*cc30*/  SHF.R.U32.HI R27, RZ, 0x10, R49 ;  /* 0x00000010ff1b7819 */ /* 0x000fe20000011631 */
[----:B------:R-:W-:Y:S01]  /*cc40*/  IMAD.U32 R21, R81, 0x10000, RZ ;  /* 0x0001000051157824 */ /* 0x000fe200078e00ff */
[----:B------:R-:W-:Y:S02]  /*cc50*/  SHF.R.U64 R4, R50, 0x10, R51 ;  /* 0x0000001032047819 */ /* 0x000fe40000001233 */
[----:B------:R-:W-:-:S02]  /*cc60*/  PRMT R82, R82, 0x5410, R7 ;  /* 0x0000541052527816 */ /* 0x000fc40000000007 */
[----:B------:R-:W-:Y:S02]  /*cc70*/  SHF.R.U32.HI R50, RZ, 0x10, R51 ;  /* 0x00000010ff327819 */ /* 0x000fe40000011633 */
[----:B------:R-:W-:Y:S02]  /*cc80*/  PRMT R80, R80, 0x5410, R5 ;  /* 0x0000541050507816 */ /* 0x000fe40000000005 */
[----:B------:R-:W-:Y:S02]  /*cc90*/  PRMT R27, R0, 0x5410, R27 ;  /* 0x00005410001b7816 */ /* 0x000fe4000000001b */
[----:B------:R-:W-:Y:S01]  /*cca0*/  PRMT R29, R3, 0x5410, R50 ;  /* 0x00005410031d7816 */ /* 0x000fe20000000032 */
[----:B------:R-:W-:Y:S01]  /*ccb0*/  IMAD.U32 R24, R80, 0x10000, RZ ;  /* 0x0001000050187824 */ /* 0x000fe200078e00ff */
[----:B------:R-:W-:Y:S01]  /*ccc0*/  PRMT R79, R79, 0x5410, R4 ;  /* 0x000054104f4f7816 */ /* 0x000fe20000000004 */
[----:B------:R-:W-:Y:S01]  /*ccd0*/  IMAD.U32 R28, R27, 0x10000, RZ ;  /* 0x000100001b1c7824 */ /* 0x000fe200078e00ff */
[----:B------:R-:W-:-:S02]  /*cce0*/  PRMT R83, R83, 0x5410, R6 ;  /* 0x0000541053537816 */ /* 0x000fc40000000006 */
[----:B------:R-:W-:Y:S02]  /*ccf0*/  LOP3.LUT R25, R25, 0xffff0000, RZ, 0xc0, !PT ;  /* 0xffff000019197812 */ /* 0x000fe400078ec0ff */
[----:B------:R-:W-:Y:S02]  /*cd00*/  LOP3.LUT R81, R81, 0xffff0000, RZ, 0xc0, !PT ;  /* 0xffff000051517812 */ /* 0x000fe400078ec0ff */
[----:B------:R-:W-:Y:S01]  /*cd10*/  LOP3.LUT R27, R27, 0xffff0000, RZ, 0xc0, !PT ;  /* 0xffff00001b1b7812 */ /* 0x000fe200078ec0ff */
[----:B0-----:R-:W-:Y:S02]  /*cd20*/  IMAD.U32 R7, R12, 0x10000, RZ ;  /* 0x000100000c077824 */ /* 0x001fe400078e00ff */
[C---:B------:R-:W-:Y:S01]  /*cd30*/  IMAD.U32 R20, R15.reuse, 0x10000, RZ ;  /* 0x000100000f147824 */ /* 0x040fe200078e00ff */
[----:B------:R-:W-:Y:S01]  /*cd40*/  LOP3.LUT R15, R15, 0xffff0000, RZ, 0xc0, !PT ;  /* 0xffff00000f0f7812 */ /* 0x000fe200078ec0ff */
[----:B-1----:R-:W-:Y:S02]  /*cd50*/  IMAD.U32 R0, R8, 0x10000, RZ ;  /* 0x0001000008007824 */ /* 0x002fe400078e00ff */
[C---:B------:R-:W-:Y:S01]  /*cd60*/  FMUL.FTZ R31, R7.reuse, R26 ;  /* 0x0000001a071f7220 */ /* 0x040fe20000410000 */
[----:B------:R-:W-:Y:S01]  /*cd70*/  FMUL.FTZ R7, R7, R21 ;  /* 0x0000001507077220 */ /* 0x000fe20000410000 */
[C---:B------:R-:W-:Y:S01]  /*cd80*/  IMAD.U32 R4, R10.reuse, 0x10000, RZ ;  /* 0x000100000a047824 */ /* 0x040fe200078e00ff */
[----:B------:R-:W-:Y:S01]  /*cd90*/  LOP3.LUT R5, R10, 0xffff0000, RZ, 0xc0, !PT ;  /* 0xffff00000a057812 */ /* 0x000fe200078ec0ff */
[C---:B------:R-:W-:Y:S01]  /*cda0*/  IMAD.U32 R6, R11.reuse, 0x10000, RZ ;  /* 0x000100000b067824 */ /* 0x040fe200078e00ff */
[----:B------:R-:W-:Y:S01]  /*cdb0*/  LOP3.LUT R10, R11, 0xffff0000, RZ, 0xc0, !PT ;  /* 0xffff00000b0a7812 */ /* 0x000fe200078ec0ff */
[----:B------:R-:W-:-:S02]  /*cdc0*/  IMAD.U32 R11, R13, 0x10000, RZ ;  /* 0x000100000d0b7824 */ /* 0x000fc400078e00ff */
[C---:B------:R-:W-:Y:S01]  /*cdd0*/  FFMA.FTZ R31, R0.reuse, R21, -R31 ;  /* 0x00000015001f7223 */ /* 0x040fe2000001081f */
[----:B------:R-:W-:Y:S02]  /*cde0*/  IMAD.U32 R21, R29, 0x10000, RZ ;  /* 0x000100001d157824 */ /* 0x000fe400078e00ff */
[----:B------:R-:W-:Y:S01]  /*cdf0*/  FFMA.FTZ R26, R0, R26, R7 ;  /* 0x0000001a001a7223 */ /* 0x000fe20000010007 */
[----:B------:R-:W-:Y:S01]  /*ce00*/  IMAD.U32 R7, R82, 0x10000, RZ ;  /* 0x0001000052077824 */ /* 0x000fe200078e00ff */
[----:B------:R-:W-:Y:S01]  /*ce10*/  LOP3.LUT R2, R8, 0xffff0000, RZ, 0xc0, !PT ;  /* 0xffff000008027812 */ /* 0x000fe200078ec0ff */
[C---:B------:R-:W-:Y:S01]  /*ce20*/  IMAD.U32 R3, R9.reuse, 0x10000, RZ ;  /* 0x0001000009037824 */ /* 0x040fe200078e00ff */
[----:B------:R-:W-:Y:S01]  /*ce30*/  LOP3.LUT R8, R9, 0xffff0000, RZ, 0xc0, !PT ;  /* 0xffff000009087812 */ /* 0x000fe200078ec0ff */
[C---:B------:R-:W-:Y:S01]  /*ce40*/  FMUL.FTZ R30, R11.reuse, R28 ;  /* 0x0000001c0b1e7220 */ /* 0x040fe20000410000 */
[-C--:B------:R-:W-:Y:S01]  /*ce50*/  FMUL.FTZ R0, R11, R24.reuse ;  /* 0x000000180b007220 */ /* 0x080fe20000410000 */
[----:B------:R-:W-:Y:S01]  /*ce60*/  LOP3.LUT R9, R12, 0xffff0000, RZ, 0xc0, !PT ;  /* 0xffff00000c097812 */ /* 0x000fe200078ec0ff */
[C---:B------:R-:W-:Y:S01]  /*ce70*/  FMUL.FTZ R11, R20.reuse, R21 ;  /* 0x00000015140b7220 */ /* 0x040fe20000410000 */
[-C--:B------:R-:W-:Y:S01]  /*ce80*/  FMUL.FTZ R20, R20, R7.reuse ;  /* 0x0000000714147220 */ /* 0x080fe20000410000 */
[----:B------:R-:W-:Y:S01]  /*ce90*/  FFMA.FTZ R30, R3, R24, -R30 ;  /* 0x00000018031e7223 */ /* 0x000fe2000001081e */
[----:B------:R-:W-:Y:S01]  /*cea0*/  LOP3.LUT R12, R13, 0xffff0000, RZ, 0xc0, !PT ;  /* 0xffff00000d0c7812 */ /* 0x000fe200078ec0ff */
[C---:B------:R-:W-:Y:S01]  /*ceb0*/  FFMA.FTZ R24, R6.reuse, R7, -R11 ;  /* 0x0000000706187223 */ /* 0x040fe2000001080b */
[----:B------:R-:W-:Y:S01]  /*cec0*/  FFMA.FTZ R21, R6, R21, R20 ;  /* 0x0000001506157223 */ /* 0x000fe20000010014 */
[----:B------:R-:W-:Y:S01]  /*ced0*/  FMUL.FTZ R7, R9, R25 ;  /* 0x0000001909077220 */ /* 0x000fe20000410000 */
[----:B------:R-:W-:-:S02]  /*cee0*/  IMAD.U32 R13, R14, 0x10000, RZ ;  /* 0x000100000e0d7824 */ /* 0x000fc400078e00ff */
[----:B------:R-:W-:Y:S01]  /*cef0*/  FFMA.FTZ R28, R3, R28, R0 ;  /* 0x0000001c031c7223 */ /* 0x000fe20000010000 */
[----:B------:R-:W-:Y:S01]  /*cf00*/  IMAD.U32 R6, R79, 0x10000, RZ ;  /* 0x000100004f067824 */ /* 0x000fe200078e00ff */
[----:B------:R-:W-:Y:S01]  /*cf10*/  LOP3.LUT R3, R80, 0xffff0000, RZ, 0xc0, !PT ;  /* 0xffff000050037812 */ /* 0x000fe200078ec0ff */
[----:B------:R-:W-:Y:S01]  /*cf20*/  FFMA.FTZ R20, R2, R81, -R7 ;  /* 0x0000005102147223 */ /* 0x000fe20000010807 */
[----:B------:R-:W-:Y:S01]  /*cf30*/  LOP3.LUT R14, R14, 0xffff0000, RZ, 0xc0, !PT ;  /* 0xffff00000e0e7812 */ /* 0x000fe200078ec0ff */
[----:B------:R-:W-:Y:S02]  /*cf40*/  IMAD.U32 R0, R83, 0x10000, RZ ;  /* 0x0001000053007824 */ /* 0x000fe400078e00ff */
[C---:B------:R-:W-:Y:S01]  /*cf50*/  FMUL.FTZ R7, R12.reuse, R27 ;  /* 0x0000001b0c077220 */ /* 0x040fe20000410000 */
[----:B------:R-:W-:Y:S01]  /*cf60*/  FMUL.FTZ R11, R13, R6 ;  /* 0x000000060d0b7220 */ /* 0x000fe20000410000 */
[----:B------:R-:W-:Y:S01]  /*cf70*/  LOP3.LUT R79, R79, 0xffff0000, RZ, 0xc0, !PT ;  /* 0xffff00004f4f7812 */ /* 0x000fe200078ec0ff */
[----:B------:R-:W-:Y:S01]  /*cf80*/  FMUL.FTZ R9, R9, R81 ;  /* 0x0000005109097220 */ /* 0x000fe20000410000 */
[----:B------:R-:W-:Y:S01]  /*cf90*/  LOP3.LUT R29, R29, 0xffff0000, RZ, 0xc0, !PT ;  /* 0xffff00001d1d7812 */ /* 0x000fe200078ec0ff */
[-C--:B------:R-:W-:Y:S01]  /*cfa0*/  FMUL.FTZ R12, R12, R3.reuse ;  /* 0x000000030c0c7220 */ /* 0x080fe20000410000 */
[----:B------:R-:W-:Y:S01]  /*cfb0*/  LOP3.LUT R83, R83, 0xffff0000, RZ, 0xc0, !PT ;  /* 0xffff000053537812 */ /* 0x000fe200078ec0ff */
[----:B------:R-:W-:Y:S01]  /*cfc0*/  FFMA.FTZ R7, R8, R3, -R7 ;  /* 0x0000000308077223 */ /* 0x000fe20000010807 */
[----:B------:R-:W-:Y:S01]  /*cfd0*/  LOP3.LUT R82, R82, 0xffff0000, RZ, 0xc0, !PT ;  /* 0xffff000052527812 */ /* 0x000fe200078ec0ff */
[-C--:B------:R-:W-:Y:S01]  /*cfe0*/  FMUL.FTZ R13, R13, R0.reuse ;  /* 0x000000000d0d7220 */ /* 0x080fe20000410000 */
[----:B------:R-:W-:Y:S01]  /*cff0*/  FFMA.FTZ R11, R4, R0, -R11 ;  /* 0x00000000040b7223 */ /* 0x000fe2000001080b */
[----:B------:R-:W-:Y:S01]  /*d000*/  FFMA.FTZ R25, R2, R25, R9 ;  /* 0x0000001902197223 */ /* 0x000fe20000010009 */
[C---:B------:R-:W-:Y:S01]  /*d010*/  FMUL.FTZ R0, R14.reuse, R79 ;  /* 0x0000004f0e007220 */ /* 0x040fe20000410000 */
[C---:B------:R-:W-:Y:S01]  /*d020*/  FMUL.FTZ R3, R15.reuse, R29 ;  /* 0x0000001d0f037220 */ /* 0x040fe20000410000 */
[-C--:B------:R-:W-:Y:S01]  /*d030*/  FMUL.FTZ R14, R14, R83.reuse ;  /* 0x000000530e0e7220 */ /* 0x080fe20000410000 */
[-C--:B------:R-:W-:Y:S01]  /*d040*/  FMUL.FTZ R2, R15, R82.reuse ;  /* 0x000000520f027220 */ /* 0x080fe20000410000 */
[C---:B------:R-:W-:Y:S01]  /*d050*/  FFMA.FTZ R0, R5.reuse, R83, -R0 ;  /* 0x0000005305007223 */ /* 0x040fe20000010800 */
        /* <DEDUP_REMOVED lines=15> */
.L_x_1606:
[----:B------:R-:W-:Y:S05]  /*d150*/  BSYNC B0 ;  /* 0x0000000000007941 */ /* 0x000fea0003800000 */
.L_x_1585:
[----:B------:R-:W-:Y:S01]  /*d160*/  @!PT LDS RZ, [RZ] ;  /* 0x00000000fffff984 */ /* 0x000fe20000000800 */
[----:B------:R-:W-:Y:S01]  /*d170*/  @!PT LDS RZ, [RZ] ;  /* 0x00000000fffff984 */ /* 0x000fe20000000800 */
[----:B------:R-:W-:Y:S01]  /*d180*/  @!PT LDS RZ, [RZ] ;  /* 0x00000000fffff984 */ /* 0x000fe20000000800 */
[----:B------:R-:W-:Y:S01]  /*d190*/  @!PT LDS RZ, [RZ] ;  /* 0x00000000fffff984 */ /* 0x000fe20000000800 */
[----:B------:R5:W-:Y:S06]  /*d1a0*/  MEMBAR.ALL.CTA ;  /* 0x0000000000007992 */ /* 0x000bec0000008000 */
[----:B-----5:R-:W5:Y:S01]  /*d1b0*/  FENCE.VIEW.ASYNC.S ;  /* 0x00000000000073c6 */ /* 0x020f620000000000 */
[----:B------:R-:W-:Y:S05]  /*d1c0*/  WARPSYNC.ALL ;  /* 0x0000000000007948 */ /* 0x000fea0003800000 */
[----:B-----5:R-:W-:Y:S06]  /*d1d0*/  BAR.SYNC.DEFER_BLOCKING 0xd, 0x100 ;  /* 0x0344000000007b1d */ /* 0x020fec0000010000 */
.L_x_1582:
[----:B01-3--:R-:W3:Y:S02]  /*d1e0*/  LDL R0, [R1+0x294] ;  /* 0x0002940001007983 */ /* 0x00bee40000100800 */
[----:B---3--:R-:W-:-:S13]  /*d1f0*/  R2UR UR4, R0 ;  /* 0x00000000000472ca */ /* 0x008fda00000e0000 */
[----:B------:R-:W-:-:S06]  /*d200*/  ULOP3.LUT UR4, UR4, 0x1, URZ, 0xfc, !UPT ;  /* 0x0000000104047892 */ /* 0x000fcc000f8efc3f */
[----:B------:R-:W-:-:S05]  /*d210*/  IMAD.U32 R0, RZ, RZ, UR4 ;  /* 0x00000004ff007e24 */ /* 0x000fca000f8e00ff */
[----:B------:R-:W-:-:S13]  /*d220*/  ISETP.NE.AND P0, PT, R0, 0x3, PT ;  /* 0x000000030000780c */ /* 0x000fda0003f05270 */
[----:B------:R-:W-:Y:S05]  /*d230*/  @!P0 BRA `(.L_x_1634) ;  /* 0x0000000000048947 */ /* 0x000fea0003800000 */
[----:B------:R-:W-:Y:S01]  /*d240*/  BPT.TRAP 0x1 ;  /* 0x000000040000795c */ /* 0x000fe20000300000 */
.L_x_1634:
[----:B------:R-:W-:Y:S02]  /*d250*/  IMAD.U32 R13, RZ, RZ, UR38 ;  /* 0x00000026ff0d7e24 */ /* 0x000fe4000f8e00ff */
[----:B------:R-:W-:-:S03]  /*d260*/  IMAD.U32 R0, RZ, RZ, UR61 ;  /* 0x0000003dff007e24 */ /* 0x000fc6000f8e00ff */
[----:B------:R-:W-:Y:S02]  /*d270*/  LEA R13, R13, UR39, 0x3 ;  /* 0x000000270d0d7c11 */ /* 0x000fe4000f8e18ff */
[----:B------:R-:W-:-:S04]  /*d280*/  SHF.L.U32 R0, R0, 0x1f, RZ ;  /* 0x0000001f00007819 */ /* 0x000fc800000006ff */
[----:B------:R0:W1:Y:S01]  /*d290*/  SYNCS.PHASECHK.TRANS64.TRYWAIT P1, [R13+URZ+0x30830], R0 ;  /* 0x030830000d0075a7 */ /* 0x000062000802017f */
[----:B------:R-:W-:Y:S05]  /*d2a0*/  @!P0 BRA `(.L_x_1635) ;  /* 0x0000000000048947 */ /* 0x000fea0003800000 */
[----:B------:R-:W-:Y:S01]  /*d2b0*/  BPT.TRAP 0x1 ;  /* 0x000000040000795c */ /* 0x000fe20000300000 */
.L_x_1635:
[----:B-1----:R-:W-:Y:S05]  /*d2c0*/  @P1 BRA `(.L_x_1636) ;  /* 0x0000000000081947 */ /* 0x002fea0003800000 */
[----:B------:R-:W1:Y:S02]  /*d2d0*/  SYNCS.PHASECHK.TRANS64.TRYWAIT P1, [R13+URZ+0x30830], R0 ;  /* 0x030830000d0075a7 */ /* 0x000e64000802017f */
[----:B-1----:R-:W-:Y:S05]  /*d2e0*/  @!P1 BRA `(.L_x_1637) ;  /* 0x000001a000109947 */ /* 0x002fea0003800000 */
.L_x_1636:
[----:B------:R-:W-:Y:S05]  /*d2f0*/  WARPSYNC.ALL ;  /* 0x0000000000007948 */ /* 0x000fea0003800000 */
[----:B------:R-:W-:Y:S01]  /*d300*/  UIADD3 UR4, UR39, 0x1e400, URZ ;  /* 0x0001e40027047890 */ /* 0x000fe2000fffe03f */
[----:B--2-4-:R-:W-:Y:S01]  /*d310*/  WARPGROUP.ARRIVE ;  /* 0x00000000000079c5 */ /* 0x014fe20000000000 */
        /* <DEDUP_REMOVED lines=10> */
[----:B------:R-:W-:Y:S02]  /*d3c0*/  ULOP3.LUT UR4, UR40, 0x10000, URZ, 0xfc, !UPT ;  /* 0x0001000028047892 */ /* 0x000fe4000f8efc3f */
[----:B------:R-:W-:Y:S02]  /*d3d0*/  UIMAD UR5, UR38, 0x900, UR60 ;  /* 0x00000900260578a4 */ /* 0x000fe4000f8e023c */
[----:B------:R-:W-:Y:S02]  /*d3e0*/  UIADD3 UR56, UR4, 0x2, URZ ;  /* 0x0000000204387890 */ /* 0x000fe4000fffe03f */
[----:B------:R-:W-:Y:S01]  /*d3f0*/  UIADD3 UR58, UR5, 0x2, URZ ;  /* 0x00000002053a7890 */ /* 0x000fe2000fffe03f */
[----:B------:R-:W-:Y:S02]  /*d400*/  UMOV UR8, UR4 ;  /* 0x0000000400087c82 */ /* 0x000fe40008000000 */
[----:B------:R-:W-:Y:S01]  /*d410*/  UMOV UR10, UR5 ;  /* 0x00000005000a7c82 */ /* 0x000fe20008000000 */
[----:B------:R-:W-:Y:S01]  /*d420*/  UIADD3 UR52, UR4, 0x4, URZ ;  /* 0x0000000404347890 */ /* 0x000fe2000fffe03f */
[----:B------:R-:W-:Y:S01]  /*d430*/  HGMMA.64x96x16.F32.BF16 R24, gdesc[UR8], RZ, !UPT, gsb0 ;  /* 0x01600000081879f0 */ /* 0x000fe2000c0018ff */
[----:B------:R-:W-:Y:S01]  /*d440*/  UIADD3 UR54, UR5, 0x4, URZ ;  /* 0x0000000405367890 */ /* 0x000fe2000fffe03f */
[----:B------:R-:W-:Y:S01]  /*d450*/  IMAD.U32 R4, RZ, RZ, UR8 ;  /* 0x00000008ff047e24 */ /* 0x000fe2000f8e00ff */
        /* <DEDUP_REMOVED lines=72> */
.L_x_1638:
[----:B------:R-:W-:Y:S01]  /*d8e0*/  ULDC UR4, c[0x0][0x448] ;  /* 0x0001120000047ab9 */ /* 0x000fe20000000800 */
[----:B------:R-:W-:Y:S01]  /*d8f0*/  R2UR UR6, R23 ;  /* 0x00000000170672ca */ /* 0x000fe200000e0000 */
[----:B------:R-:W-:Y:S01]  /*d900*/  UISETP.NE.AND UP0, UPT, UR4, 0x1, UPT ;  /* 0x000000010400788c */ /* 0x000fe2000bf05270 */
[----:B------:R-:W-:Y:S01]  /*d910*/  R2UR UR4, R13 ;  /* 0x000000000d0472ca */ /* 0x000fe200000e0000 */
[----:B------:R-:W-:Y:S01]  /*d920*/  ULDC UR5, c[0x0][0x9d8] ;  /* 0x0002760000057ab9 */ /* 0x000fe20000000800 */
[----:B------:R-:W-:Y:S01]  /*d930*/  R2UR UR7, R19 ;  /* 0x00000000130772ca */ /* 0x000fe200000e0000 */
        /* <DEDUP_REMOVED lines=8> */
[----:B01----:R-:W-:Y:S01]  /*d9c0*/  VIADD R13, R192, UR6 ;  /* 0x00000006c00d7c36 */ /* 0x003fe20008000000 */
[----:B------:R-:W-:Y:S01]  /*d9d0*/  @UP0 ULDC UR6, c[0x0][0x44c] ;  /* 0x0001130000060ab9 */ /* 0x000fe20000000800 */
[----:B------:R-:W-:Y:S01]  /*d9e0*/  UIADD3 UR4, UR4, 0x30840, URZ ;  /* 0x0003084004047890 */ /* 0x000fe2000fffe03f */
[----:B------:R-:W-:Y:S01]  /*d9f0*/  FMUL.FTZ R48, R48, UR5 ;  /* 0x0000000530307c20 */ /* 0x000fe20008410000 */
[----:B------:R-:W-:-:S02]  /*da00*/  IMAD.MOV.U32 R46, RZ, RZ, R13 ;  /* 0x000000ffff2e7224 */ /* 0x000fc400078e000d */
[----:B------:R-:W-:Y:S01]  /*da10*/  FMUL.FTZ R7, R33, UR5 ;  /* 0x0000000521077c20 */ /* 0x000fe20008410000 */
[----:B------:R-:W-:Y:S01]  /*da20*/  UPRMT UR4, UR7, 0x654, UR4 ;  /* 0x0000065407047896 */ /* 0x000fe20008000004 */
[----:B------:R-:W-:Y:S01]  /*da30*/  @P1 IMAD.HI.U32 R14, R13, UR6, RZ ;  /* 0x000000060d0e1c27 */ /* 0x000fe2000f8e00ff */
[----:B------:R-:W-:-:S03]  /*da40*/  @UP0 ULDC UR6, c[0x0][0x450] ;  /* 0x0001140000060ab9 */ /* 0x000fc60000000800 */
[----:B------:R-:W-:Y:S01]  /*da50*/  FMUL.FTZ R40, R40, UR5 ;  /* 0x0000000528287c20 */ /* 0x000fe20008410000 */
        /* <DEDUP_REMOVED lines=8> */
[----:B------:R-:W-:Y:S01]  /*dae0*/  FMUL.FTZ R33, R35, UR5 ;  /* 0x0000000523217c20 */ /* 0x000fe20008410000 */
[----:B------:R0:W1:Y:S01]  /*daf0*/  MUFU.TANH R26, R36 ;  /* 0x00000024001a7308 */ /* 0x0000620000002400 */
[----:B------:R-:W-:Y:S01]  /*db00*/  FMUL.FTZ R2, R24, UR5 ;  /* 0x0000000518027c20 */ /* 0x000fe20008410000 */
[----:B------:R-:W-:Y:S01]  /*db10*/  FMUL.FTZ R3, R27, UR5 ;  /* 0x000000051b037c20 */ /* 0x000fe20008410000 */
[----:B------:R-:W-:Y:S01]  /*db20*/  FMUL.FTZ R35, R39, UR5 ;  /* 0x0000000527237c20 */ /* 0x000fe20008410000 */
[----:B------:R-:W-:Y:S01]  /*db30*/  FMUL.FTZ R30, R30, UR5 ;  /* 0x000000051e1e7c20 */ /* 0x000fe20008410000 */
[----:B------:R-:W-:Y:S01]  /*db40*/  FMUL.FTZ R31, R31, UR5 ;  /* 0x000000051f1f7c20 */ /* 0x000fe20008410000 */
[----:B------:R-:W-:Y:S01]  /*db50*/  FMUL.FTZ R39, R47, UR5 ;  /* 0x000000052f277c20 */ /* 0x000fe20008410000 */
[----:B------:R-:W-:Y:S01]  /*db60*/  FMUL.FTZ R49, R49, UR5 ;  /* 0x0000000531317c20 */ /* 0x000fe20008410000 */
[----:B------:R2:W3:Y:S01]  /*db70*/  MUFU.TANH R28, R37 ;  /* 0x00000025001c7308 */ /* 0x0004e20000002400 */
[----:B0-----:R-:W-:Y:S01]  /*db80*/  FMUL.FTZ R36, R42, UR5 ;  /* 0x000000052a247c20 */ /* 0x001fe20008410000 */
[----:B------:R-:W-:Y:S01]  /*db90*/  FMUL.FTZ R52, R52, UR5 ;  /* 0x0000000534347c20 */ /* 0x000fe20008410000 */
[----:B------:R-:W-:Y:S01]  /*dba0*/  FMUL.FTZ R53, R53, UR5 ;  /* 0x0000000535357c20 */ /* 0x000fe20008410000 */
[----:B------:R-:W-:Y:S01]  /*dbb0*/  FMUL.FTZ R42, R54, UR5 ;  /* 0x00000005362a7c20 */ /* 0x000fe20008410000 */
[----:B------:R-:W-:Y:S01]  /*dbc0*/  FMUL.FTZ R56, R56, UR5 ;  /* 0x0000000538387c20 */ /* 0x000fe20008410000 */
[----:B------:R-:W-:Y:S01]  /*dbd0*/  FMUL.FTZ R57, R57, UR5 ;  /* 0x0000000539397c20 */ /* 0x000fe20008410000 */
[----:B------:R-:W-:Y:S01]  /*dbe0*/  FMUL.FTZ R60, R60, UR5 ;  /* 0x000000053c3c7c20 */ /* 0x000fe20008410000 */
[----:B------:R0:W4:Y:S01]  /*dbf0*/  MUFU.TANH R21, R6 ;  /* 0x0000000600157308 */ /* 0x0001220000002400 */
[----:B--2---:R-:W-:Y:S01]  /*dc00*/  FMUL.FTZ R37, R43, UR5 ;  /* 0x000000052b257c20 */ /* 0x004fe20008410000 */
[----:B------:R-:W-:Y:S01]  /*dc10*/  FMUL.FTZ R43, R55, UR5 ;  /* 0x00000005372b7c20 */ /* 0x000fe20008410000 */
[----:B------:R-:W-:Y:S01]  /*dc20*/  FMUL.FTZ R61, R61, UR5 ;  /* 0x000000053d3d7c20 */ /* 0x000fe20008410000 */
[----:B------:R-:W-:Y:S01]  /*dc30*/  FMUL.FTZ R64, R64, UR5 ;  /* 0x0000000540407c20 */ /* 0x000fe20008410000 */
[----:B------:R-:W-:Y:S01]  /*dc40*/  FMUL.FTZ R65, R65, UR5 ;  /* 0x0000000541417c20 */ /* 0x000fe20008410000 */
[----:B------:R-:W-:Y:S01]  /*dc50*/  FMUL.FTZ R10, R66, UR5 ;  /* 0x00000005420a7c20 */ /* 0x000fe20008410000 */
[----:B------:R-:W-:Y:S01]  /*dc60*/  FMUL.FTZ R8, R67, UR5 ;  /* 0x0000000543087c20 */ /* 0x000fe20008410000 */
[----:B------:R2:W1:Y:S01]  /*dc70*/  MUFU.TANH R25, R7 ;  /* 0x0000000700197308 */ /* 0x0004620000002400 */
[----:B0-----:R-:W-:Y:S01]  /*dc80*/  FMUL.FTZ R6, R63, UR5 ;  /* 0x000000053f067c20 */ /* 0x001fe20008410000 */
[----:B------:R-:W-:Y:S01]  /*dc90*/  FMUL.FTZ R68, R68, UR5 ;  /* 0x0000000544447c20 */ /* 0x000fe20008410000 */
[----:B------:R-:W-:Y:S01]  /*dca0*/  FMUL.FTZ R69, R69, UR5 ;  /* 0x0000000545457c20 */ /* 0x000fe20008410000 */
[----:B------:R-:W-:Y:S01]  /*dcb0*/  FMUL.FTZ R27, R70, UR5 ;  /* 0x00000005461b7c20 */ /* 0x000fe20008410000 */
[----:B------:R-:W-:Y:S01]  /*dcc0*/  FMUL.FTZ R24, R71, UR5 ;  /* 0x0000000547187c20 */ /* 0x000fe20008410000 */
[----:B------:R-:W-:Y:S01]  /*dcd0*/  SYNCS.ARRIVE.TRANS64.RED.A1T0 RZ, [UR4], RZ ;  /* 0x000000ffffff79a7 */ /* 0x000fe20008100404 */
[----:B------:R-:W-:Y:S01]  /*dce0*/  IMAD.MOV.U32 R15, RZ, RZ, -0x60 ;  /* 0xffffffa0ff0f7424 */ /* 0x000fe200078e00ff */
[----:B------:R0:W1:Y:S01]  /*dcf0*/  MUFU.TANH R29, R40 ;  /* 0x00000028001d7308 */ /* 0x0000620000002400 */
[----:B--2---:R-:W-:Y:S01]  /*dd00*/  FMUL.FTZ R7, R62, UR5 ;  /* 0x000000053e077c20 */ /* 0x004fe20008410000 */
[----:B------:R-:W-:Y:S01]  /*dd10*/  ULDC UR55, c[0x0][0x9dc] ;  /* 0x0002770000377ab9 */ /* 0x000fe20000000800 */
[C---:B------:R-:W-:Y:S01]  /*dd20*/  IMAD R15, R72.reuse, R15, 0x61 ;  /* 0x00000061480f7424 */ /* 0x040fe200078e020f */
[----:B------:R-:W-:Y:S01]  /*dd30*/  ULOP3.LUT UR55, URZ, UR55, URZ, 0x33, !UPT ;  /* 0x000000373f377292 */ /* 0x000fe2000f8e333f */
[----:B------:R-:W-:-:S02]  /*dd40*/  IMAD R13, R72, -0x60, R18 ;  /* 0xffffffa0480d7824 */ /* 0x000fc400078e0212 */
[----:B------:R-:W-:Y:S01]  /*dd50*/  VIADD R67, R15, 0xffffffff ;  /* 0xffffffff0f437836 */ /* 0x000fe20000000000 */
[----:B------:R2:W1:Y:S01]  /*dd60*/  MUFU.TANH R74, R41 ;  /* 0x00000029004a7308 */ /* 0x0004620000002400 */
[----:B0-----:R-:W-:Y:S01]  /*dd70*/  FMUL.FTZ R40, R50, UR5 ;  /* 0x0000000532287c20 */ /* 0x001fe20008410000 */
[--C-:B------:R-:W-:Y:S01]  /*dd80*/  IADD3 R14, R18, R15, -R22.reuse ;  /* 0x0000000f120e7210 */ /* 0x100fe20007ffe816 */
[----:B------:R-:W-:-:S04]  /*dd90*/  IMAD.IADD R66, R67, 0x1, -R22 ;  /* 0x0000000143427824 */ /* 0x000fc800078e0a16 */
[----:B------:R-:W-:Y:S01]  /*dda0*/  IMAD.IADD R14, R14, 0x1, -R17 ;  /* 0x000000010e0e7824 */ /* 0x000fe200078e0a11 */
[----:B------:R0:W1:Y:S01]  /*ddb0*/  MUFU.TANH R75, R44 ;  /* 0x0000002c004b7308 */ /* 0x0000620000002400 */
[----:B--2---:R-:W-:Y:S02]  /*ddc0*/  FMUL.FTZ R41, R51, UR5 ;  /* 0x0000000533297c20 */ /* 0x004fe40008410000 */
[----:B------:R-:W-:-:S05]  /*ddd0*/  VIADD R63, R14, UR55 ;  /* 0x000000370e3f7c36 */ /* 0x000fca0008000000 */
[----:B------:R2:W1:Y:S01]  /*dde0*/  MUFU.TANH R76, R45 ;  /* 0x0000002d004c7308 */ /* 0x0004620000002400 */
[----:B0-----:R-:W-:-:S07]  /*ddf0*/  FMUL.FTZ R44, R58, UR5 ;  /* 0x000000053a2c7c20 */ /* 0x001fce0008410000 */
[----:B------:R0:W1:Y:S01]  /*de00*/  MUFU.TANH R77, R48 ;  /* 0x00000030004d7308 */ /* 0x0000620000002400 */
[----:B--2---:R-:W-:Y:S01]  /*de10*/  FMUL.FTZ R45, R59, UR5 ;  /* 0x000000053b2d7c20 */ /* 0x004fe20008410000 */
[----:B------:R-:W-:Y:S01]  /*de20*/  ULDC.64 UR4, c[0x0][0x9e0] ;  /* 0x0002780000047ab9 */ /* 0x000fe20000000a00 */
[----:B------:R-:W-:Y:S01]  /*de30*/  IADD3 R59, -R22, 0x60, R13 ;  /* 0x00000060163b7810 */ /* 0x000fe20007ffe10d */
[----:B------:R-:W-:Y:S01]  /*de40*/  UISETP.GE.AND UP1, UPT, UR5, 0x1, UPT ;  /* 0x000000010500788c */ /* 0x000fe2000bf26270 */
[----:B------:R-:W-:-:S03]  /*de50*/  VIADD R62, R14, UR4 ;  /* 0x000000040e3e7c36 */ /* 0x000fc60008000000 */
[----:B------:R-:W2:Y:S01]  /*de60*/  MUFU.TANH R2, R2 ;  /* 0x0000000200027308 */ /* 0x000ea20000002400 */
[----:B0-----:R-:W0:Y:S01]  /*de70*/  SHFL.IDX PT, R48, R46, RZ, 0x1c1f ;  /* 0x001c1fff2e307589 */ /* 0x001e2200000e0000 */
[----:B------:R-:W-:-:S06]  /*de80*/  PLOP3.LUT P1, PT, PT, PT, UP1, 0x40, 0x0 ;  /* 0x000000000000781c */ /* 0x000fcc0003f2e818 */
[----:B------:R-:W0:Y:S08]  /*de90*/  MUFU.TANH R9, R9 ;  /* 0x0000000900097308 */ /* 0x000e300000002400 */
[----:B------:R-:W1:Y:S08]  /*dea0*/  MUFU.TANH R0, R0 ;  /* 0x0000000000007308 */ /* 0x000e700000002400 */
[----:B------:R-:W1:Y:S01]  /*deb0*/  MUFU.TANH R3, R3 ;  /* 0x0000000300037308 */ /* 0x000e620000002400 */
[----:B0-----:R-:W-:-:S07]  /*dec0*/  VIADDMNMX R20, R48, R62, R59, PT ;  /* 0x0000003e30147246 */ /* 0x001fce000380013b */
        /* <DEDUP_REMOVED lines=41> */
[----:B------:R-:W-:Y:S01]  /*e160*/  UISETP.NE.AND UP2, UPT, UR5, 0x1, UPT ;  /* 0x000000010500788c */ /* 0x000fe2000bf45270 */
[----:B------:R-:W-:-:S05]  /*e170*/  LOP3.LUT R13, RZ, R13, RZ, 0x33, !PT ;  /* 0x0000000dff0d7212 */ /* 0x000fca00078e33ff */
[----:B------:R-:W-:-:S05]  /*e180*/  PLOP3.LUT P1, PT, PT, PT, UP2, 0x80, 0x0 ;  /* 0x000000000000781c */ /* 0x000fca0003f2f028 */
[----:B------:R-:W-:-:S08]  /*e190*/  @UP2 ULDC.64 UR6, c[0x0][0x9e8] ;  /* 0x00027a0000062ab9 */ /* 0x000fd00000000a00 */
[----:B------:R-:W-:-:S05]  /*e1a0*/  @P1 IMAD.HI.U32 R14, R13, UR6, RZ ;  /* 0x000000060d0e1c27 */ /* 0x000fca000f8e00ff */
[----:B------:R-:W-:-:S04]  /*e1b0*/  @P1 SHF.R.U32.HI R13, RZ, UR7, R14 ;  /* 0x00000007ff0d1c19 */ /* 0x000fc8000801160e */
[----:B------:R-:W-:Y:S01]  /*e1c0*/  LOP3.LUT R13, RZ, R13, RZ, 0x33, !PT ;  /* 0x0000000dff0d7212 */ /* 0x000fe200078e33ff */
[----:B------:R-:W-:Y:S06]  /*e1d0*/  BRA `(.L_x_1642) ;  /* 0x0000000000147947 */ /* 0x000fec0003800000 */
.L_x_1641:
[----:B------:R-:W-:-:S06]  /*e1e0*/  UISETP.NE.AND UP2, UPT, UR5, 0x1, UPT ;  /* 0x000000010500788c */ /* 0x000fcc000bf45270 */
[----:B------:R-:W-:-:S05]  /*e1f0*/  PLOP3.LUT P1, PT, PT, PT, UP2, 0x80, 0x0 ;  /* 0x000000000000781c */ /* 0x000fca0003f2f028 */
[----:B------:R-:W-:-:S08]  /*e200*/  @UP2 ULDC.64 UR6, c[0x0][0x9e8] ;  /* 0x00027a0000062ab9 */ /* 0x000fd00000000a00 */
[----:B------:R-:W-:-:S05]  /*e210*/  @P1 IMAD.HI.U32 R14, R13, UR6, RZ ;  /* 0x000000060d0e1c27 */ /* 0x000fca000f8e00ff */
[----:B------:R-:W-:-:S07]  /*e220*/  @P1 SHF.R.U32.HI R13, RZ, UR7, R14 ;  /* 0x00000007ff0d1c19 */ /* 0x000fce000801160e */
.L_x_1642:
[----:B------:R-:W-:Y:S05]  /*e230*/  BSYNC B0 ;  /* 0x0000000000007941 */ /* 0x000fea0003800000 */
.L_x_1640:
[----:B------:R-:W-:-:S05]  /*e240*/  IMAD R13, R13, UR5, R66 ;  /* 0x000000050d0d7c24 */ /* 0x000fca000f8e0242 */
[----:B------:R-:W-:Y:S02]  /*e250*/  VIMNMX R56, R56, R13, !PT ;  /* 0x0000000d38387248 */ /* 0x000fe40007fe0100 */
[----:B------:R-:W-:-:S07]  /*e260*/  VIADDMNMX R20, R13, UR5, R20, PT ;  /* 0x000000050d147c46 */ /* 0x000fce000b800114 */
.L_x_1639:
[C---:B------:R-:W-:Y:S02]  /*e270*/  ISETP.GE.AND P2, PT, R67.reuse, 0x9, PT ;  /* 0x000000094300780c */ /* 0x040fe40003f46270 */
[C---:B------:R-:W-:Y:S02]  /*e280*/  ISETP.GE.AND P1, PT, R67.reuse, 0x2, PT ;  /* 0x000000024300780c */ /* 0x040fe40003f26270 */
[C---:B------:R-:W-:Y:S02]  /*e290*/  ISETP.GT.AND P3, PT, R56.reuse, 0x8, !P2 ;  /* 0x000000083800780c */ /* 0x040fe40005764270 */
[----:B------:R-:W-:Y:S02]  /*e2a0*/  ISETP.GT.AND P4, PT, R56, 0x1, !P1 ;  /* 0x000000013800780c */ /* 0x000fe40004f84270 */
[----:B------:R-:W-:Y:S02]  /*e2b0*/  ISETP.LT.OR P3, PT, R20, 0x9, P3 ;  /* 0x000000091400780c */ /* 0x000fe40001f61670 */
[----:B------:R-:W-:-:S02]  /*e2c0*/  ISETP.GE.AND P5, PT, R67, 0x11, PT ;  /* 0x000000114300780c */ /* 0x000fc40003fa6270 */
[----:B0-----:R-:W-:Y:S02]  /*e2d0*/  FSEL R58, R11, -INF , !P3 ;  /* 0xff8000000b3a7808 */ /* 0x001fe40005800000 */
[----:B------:R-:W-:Y:S02]  /*e2e0*/  ISETP.LT.OR P4, PT, R20, 0x2, P4 ;  /* 0x000000021400780c */ /* 0x000fe40002781670 */
        /* <DEDUP_REMOVED lines=22> */
[C---:B------:R-:W-:Y:S02]  /*e450*/  ISETP.GE.AND P4, PT, R67.reuse, 0x21, PT ;  /* 0x000000214300780c */ /* 0x040fe40003f86270 */
        /* <DEDUP_REMOVED lines=79> */
[----:B------:R-:W-:Y:S01]  /*e950*/  ISETP.GE.AND P6, PT, R67, 0x5a, PT ;  /* 0x0000005a4300780c */ /* 0x000fe20003fc6270 */
[----:B------:R-:W0:Y:S03]  /*e960*/  SHFL.IDX PT, R2, R46, 0x1, 0x1c1f ;  /* 0x003c1f002e027f89 */ /* 0x000e2600000e0000 */
[----:B------:R-:W-:Y:S02]  /*e970*/  P2R R64, PR, RZ, 0x40 ;  /* 0x00000040ff407803 */ /* 0x000fe40000000000 */
[----:B------:R-:W-:-:S04]  /*e980*/  ISETP.GT.AND P6, PT, R56, 0x59, !P6 ;  /* 0x000000593800780c */ /* 0x000fc800077c4270 */
[----:B------:R-:W-:-:S04]  /*e990*/  ISETP.LT.OR P6, PT, R20, 0x5a, P6 ;  /* 0x0000005a1400780c */ /* 0x000fc800037c1670 */
[----:B------:R-:W-:Y:S02]  /*e9a0*/  FSEL R20, R69, -INF , !P6 ;  /* 0xff80000045147808 */ /* 0x000fe40007000000 */
[----:B------:R-:W-:Y:S02]  /*e9b0*/  PLOP3.LUT P6, PT, PT, PT, UP1, 0x40, 0x0 ;  /* 0x000000000000781c */ /* 0x000fe40003fce818 */
[----:B0-----:R-:W-:Y:S01]  /*e9c0*/  VIADDMNMX R56, R2, R62, R59, PT ;  /* 0x0000003e02387246 */ /* 0x001fe2000380013b */
[----:B------:R-:W-:-:S10]  /*e9d0*/  IMAD.IADD R59, R63, 0x1, R2 ;  /* 0x000000013f3b7824 */ /* 0x000fd400078e0202 */
[----:B------:R-:W-:Y:S05]  /*e9e0*/  @P6 BRA `(.L_x_1643) ;  /* 0x00000000005c6947 */ /* 0x000fea0003800000 */
        /* <DEDUP_REMOVED lines=8> */
[----:B------:R-:W-:Y:S01]  /*ea70*/  @P6 IMAD.HI.U32 R46, R2, UR6, RZ ;  /* 0x00000006022e6c27 */ /* 0x000fe2000f8e00ff */
[----:B------:R-:W-:-:S13]  /*ea80*/  PLOP3.LUT P6, PT, PT, PT, UP2, 0x80, 0x0 ;  /* 0x000000000000781c */ /* 0x000fda0003fcf028 */
[----:B------:R-:W-:-:S04]  /*ea90*/  @P6 SHF.R.U32.HI R2, RZ, UR7, R46 ;  /* 0x00000007ff026c19 */ /* 0x000fc8000801162e */
[----:B------:R-:W-:Y:S01]  /*eaa0*/  LOP3.LUT R2, RZ, R2, RZ, 0x33, !PT ;  /* 0x00000002ff027212 */ /* 0x000fe200078e33ff */
[----:B------:R-:W-:Y:S06]  /*eab0*/  BRA `(.L_x_1646) ;  /* 0x0000000000187947 */ /* 0x000fec0003800000 */
.L_x_1645:
[----:B------:R-:W-:-:S06]  /*eac0*/  UISETP.NE.AND UP2, UPT, UR5, 0x1, UPT ;  /* 0x000000010500788c */ /* 0x000fcc000bf45270 */
[----:B------:R-:W-:-:S05]  /*ead0*/  PLOP3.LUT P6, PT, PT, PT, UP2, 0x80, 0x0 ;  /* 0x000000000000781c */ /* 0x000fca0003fcf028 */
[----:B------:R-:W-:-:S08]  /*eae0*/  @UP2 ULDC.64 UR6, c[0x0][0x9e8] ;  /* 0x00027a0000062ab9 */ /* 0x000fd00000000a00 */
[----:B------:R-:W-:Y:S01]  /*eaf0*/  @P6 IMAD.HI.U32 R46, R2, UR6, RZ ;  /* 0x00000006022e6c27 */ /* 0x000fe2000f8e00ff */
[----:B------:R-:W-:-:S13]  /*eb00*/  PLOP3.LUT P6, PT, PT, PT, UP2, 0x80, 0x0 ;  /* 0x000000000000781c */ /* 0x000fda0003fcf028 */
[----:B------:R-:W-:-:S07]  /*eb10*/  @P6 SHF.R.U32.HI R2, RZ, UR7, R46 ;  /* 0x00000007ff026c19 */ /* 0x000fce000801162e */
.L_x_1646:
[----:B------:R-:W-:Y:S05]  /*eb20*/  BSYNC B0 ;  /* 0x0000000000007941 */ /* 0x000fea0003800000 */
.L_x_1644:
[----:B------:R-:W-:-:S05]  /*eb30*/  IMAD R2, R2, UR5, R66 ;  /* 0x0000000502027c24 */ /* 0x000fca000f8e0242 */
[----:B------:R-:W-:Y:S02]  /*eb40*/  VIMNMX R59, R59, R2, !PT ;  /* 0x000000023b3b7248 */ /* 0x000fe40007fe0100 */
[----:B------:R-:W-:-:S07]  /*eb50*/  VIADDMNMX R56, R2, UR5, R56, PT ;  /* 0x0000000502387c46 */ /* 0x000fce000b800138 */
.L_x_1643:
[C---:B------:R-:W-:Y:S01]  /*eb60*/  ISETP.GT.AND P1, PT, R59.reuse, 0x1, !P1 ;  /* 0x000000013b00780c */ /* 0x040fe20004f24270 */
[----:B------:R-:W-:Y:S01]  /*eb70*/  ULDC UR10, c[0x0][0x988] ;  /* 0x00026200000a7ab9 */ /* 0x000fe20000000800 */
[----:B------:R-:W-:Y:S01]  /*eb80*/  ISETP.GT.AND P2, PT, R59, 0x8, !P2 ;  /* 0x000000083b00780c */ /* 0x000fe20005744270 */
[----:B------:R-:W-:Y:S01]  /*eb90*/  @UP0 ULDC UR6, c[0x0][0x44c] ;  /* 0x0001130000060ab9 */ /* 0x000fe20000000800 */
[C---:B------:R-:W-:Y:S01]  /*eba0*/  ISETP.LT.OR P1, PT, R56.reuse, 0x2, P1 ;  /* 0x000000023800780c */ /* 0x040fe20000f21670 */
[----:B------:R-:W-:Y:S01]  /*ebb0*/  @UP0 ULDC UR15, c[0x0][0x450] ;  /* 0x00011400000f0ab9 */ /* 0x000fe20000000800 */
        /* <DEDUP_REMOVED lines=10> */
[----:B------:R-:W-:Y:S02]  /*ec60*/  FMNMX.FTZ R61, R65, R47, !PT ;  /* 0x0000002f413d7209 */ /* 0x000fe40007810000 */
[C---:B------:R-:W-:Y:S02]  /*ec70*/  ISETP.GT.AND P1, PT, R59.reuse, 0x10, !P1 ;  /* 0x000000103b00780c */ /* 0x040fe40004f24270 */
[C---:B------:R-:W-:Y:S02]  /*ec80*/  ISETP.GT.AND P3, PT, R59.reuse, 0x50, !P3 ;  /* 0x000000503b00780c */ /* 0x040fe40005f64270 */
[----:B------:R-:W-:Y:S02]  /*ec90*/  ISETP.LT.OR P1, PT, R56, 0x11, P1 ;  /* 0x000000113800780c */ /* 0x000fe40000f21670 */
[----:B------:R-:W-:-:S02]  /*eca0*/  ISETP.GT.AND P4, PT, R59, 0x51, !P4 ;  /* 0x000000513b00780c */ /* 0x000fc40006784270 */
[----:B------:R-:W-:Y:S02]  /*ecb0*/  FSEL R32, R32, -INF , !P1 ;  /* 0xff80000020207808 */ /* 0x000fe40004800000 */
[----:B------:R-:W-:Y:S02]  /*ecc0*/  ISETP.GT.AND P1, PT, R59, 0x11, !P2 ;  /* 0x000000113b00780c */ /* 0x000fe40005724270 */
[----:B------:R-:W-:Y:S02]  /*ecd0*/  ISETP.NE.AND P2, PT, R80, RZ, PT ;  /* 0x000000ff5000720c */ /* 0x000fe40003f45270 */
[C---:B------:R-:W-:Y:S02]  /*ece0*/  ISETP.LT.OR P1, PT, R56.reuse, 0x12, P1 ;  /* 0x000000123800780c */ /* 0x040fe40000f21670 */
[----:B------:R-:W-:Y:S02]  /*ecf0*/  ISETP.LT.OR P3, PT, R56, 0x51, P3 ;  /* 0x000000513800780c */ /* 0x000fe40001f61670 */
[----:B------:R-:W-:-:S02]  /*ed00*/  FSEL R33, R33, -INF , !P1 ;  /* 0xff80000021217808 */ /* 0x000fc40004800000 */
[C---:B------:R-:W-:Y:S02]  /*ed10*/  ISETP.GT.AND P1, PT, R59.reuse, 0x18, !P6 ;  /* 0x000000183b00780c */ /* 0x040fe40007724270 */
[----:B------:R-:W-:Y:S02]  /*ed20*/  ISETP.NE.AND P6, PT, R60, RZ, PT ;  /* 0x000000ff3c00720c */ /* 0x000fe40003fc5270 */
[----:B------:R-:W-:Y:S02]  /*ed30*/  ISETP.LT.OR P1, PT, R56, 0x19, P1 ;  /* 0x000000193800780c */ /* 0x000fe40000f21670 */
[----:B------:R-:W-:Y:S02]  /*ed40*/  ISETP.GT.AND P5, PT, R59, 0x58, !P5 ;  /* 0x000000583b00780c */ /* 0x000fe40006fa4270 */
[----:B------:R-:W-:Y:S02]  /*ed50*/  FSEL R34, R34, -INF , !P1 ;  /* 0xff80000022227808 */ /* 0x000fe40004800000 */
[----:B------:R-:W-:-:S02]  /*ed60*/  ISETP.NE.AND P1, PT, R85, RZ, PT ;  /* 0x000000ff5500720c */ /* 0x000fc40003f25270 */
[----:B------:R-:W-:Y:S02]  /*ed70*/  ISETP.LT.OR P4, PT, R56, 0x52, P4 ;  /* 0x000000523800780c */ /* 0x000fe40002781670 */
[----:B------:R-:W-:Y:S02]  /*ed80*/  ISETP.GT.AND P1, PT, R59, 0x19, !P1 ;  /* 0x000000193b00780c */ /* 0x000fe40004f24270 */
[----:B------:R-:W-:Y:S02]  /*ed90*/  FSEL R10, R10, -INF , !P3 ;  /* 0xff8000000a0a7808 */ /* 0x000fe40005800000 */
[C---:B------:R-:W-:Y:S02]  /*eda0*/  ISETP.LT.OR P1, PT, R56.reuse, 0x1a, P1 ;  /* 0x0000001a3800780c */ /* 0x040fe40000f21670 */
[----:B------:R-:W-:Y:S02]  /*edb0*/  ISETP.LT.OR P5, PT, R56, 0x59, P5 ;  /* 0x000000593800780c */ /* 0x000fe40002fa1670 */
        /* <DEDUP_REMOVED lines=8> */
[----:B------:R-:W-:-:S04]  /*ee40*/  ISETP.NE.AND P1, PT, R87, RZ, PT ;  /* 0x000000ff5700720c */ /* 0x000fc80003f25270 */
        /* <DEDUP_REMOVED lines=65> */
[----:B0-----:R-:W-:Y:S02]  /*f260*/  FMNMX.FTZ R0, R61, R0, !PT ;  /* 0x000000003d007209 */ /* 0x001fe40007810000 */
[----:B------:R-:W-:-:S03]  /*f270*/  FMNMX.FTZ R61, R46, R3, !PT ;  /* 0x000000032e3d7209 */ /* 0x000fc60007810000 */
[----:B------:R-:W0:Y:S02]  /*f280*/  SHFL.BFLY PT, R63, R0, 0x1, 0x1f ;  /* 0x0c201f00003f7f89 */ /* 0x000e2400000e0000 */
[----:B0-----:R-:W-:Y:S02]  /*f290*/  FMNMX.FTZ R2, R0, R63, !PT ;  /* 0x0000003f00027209 */ /* 0x001fe40007810000 */
[----:B------:R-:W-:Y:S02]  /*f2a0*/  FMNMX.FTZ R0, R30, R61, !PT ;  /* 0x0000003d1e007209 */ /* 0x000fe40007810000 */
[C---:B------:R-:W-:Y:S01]  /*f2b0*/  FSETP.NEU.FTZ.AND P1, PT, R2.reuse, -INF , PT ;  /* 0xff8000000200780b */ /* 0x040fe20003f3d000 */
[----:B------:R-:W-:Y:S01]  /*f2c0*/  FMUL.FTZ R60, R2, UR10 ;  /* 0x0000000a023c7c20 */ /* 0x000fe20008410000 */
[----:B------:R-:W-:-:S04]  /*f2d0*/  FMNMX.FTZ R61, R31, R0, !PT ;  /* 0x000000001f3d7209 */ /* 0x000fc80007810000 */
[----:B------:R-:W-:Y:S02]  /*f2e0*/  FMNMX.FTZ R0, R32, R61, !PT ;  /* 0x0000003d20007209 */ /* 0x000fe40007810000 */
[----:B------:R-:W-:Y:S02]  /*f2f0*/  FSEL R60, R60, RZ, P1 ;  /* 0x000000ff3c3c7208 */ /* 0x000fe40000800000 */
[----:B------:R-:W-:Y:S02]  /*f300*/  FMNMX.FTZ R61, R33, R0, !PT ;  /* 0x00000000213d7209 */ /* 0x000fe40007810000 */
[----:B------:R-:W-:Y:S01]  /*f310*/  ISETP.GT.AND P1, PT, R59, 0x41, !P6 ;  /* 0x000000413b00780c */ /* 0x000fe20007724270 */
        /* <DEDUP_REMOVED lines=11> */
[----:B------:R-:W-:Y:S01]  /*f3d0*/  ISETP.NE.AND P1, PT, R82, RZ, PT ;  /* 0x000000ff5200720c */ /* 0x000fe20003f25270 */
[----:B------:R-:W-:Y:S01]  /*f3e0*/  MUFU.EX2 R188, R188 ;  /* 0x000000bc00bc7308 */ /* 0x000fe20000000800 */
[----:B------:R-:W-:Y:S01]  /*f3f0*/  FMNMX.FTZ R61, R37, R0, !PT ;  /* 0x00000000253d7209 */ /* 0x000fe20007810000 */
[--C-:B------:R-:W-:Y:S01]  /*f400*/  FFMA.FTZ R49, R49, UR10, -R60.reuse ;  /* 0x0000000a31317c23 */ /* 0x100fe2000801083c */
[----:B------:R-:W-:Y:S01]  /*f410*/  ISETP.GT.AND P1, PT, R59, 0x48, !P1 ;  /* 0x000000483b00780c */ /* 0x000fe20004f24270 */
[--C-:B------:R-:W-:Y:S01]  /*f420*/  FFMA.FTZ R51, R51, UR10, -R60.reuse ;  /* 0x0000000a33337c23 */ /* 0x100fe2000801083c */
[----:B------:R-:W-:Y:S01]  /*f430*/  FMNMX.FTZ R0, R38, R61, !PT ;  /* 0x0000003d26007209 */ /* 0x000fe20007810000 */
[--C-:B------:R-:W-:Y:S01]  /*f440*/  FFMA.FTZ R13, R13, UR10, -R60.reuse ;  /* 0x0000000a0d0d7c23 */ /* 0x100fe2000801083c */
[----:B------:R-:W-:Y:S01]  /*f450*/  ISETP.LT.OR P1, PT, R56, 0x49, P1 ;  /* 0x000000493800780c */ /* 0x000fe20000f21670 */
[----:B------:R-:W0:Y:S01]  /*f460*/  MUFU.EX2 R47, R47 ;  /* 0x0000002f002f7308 */ /* 0x000e220000000800 */
[----:B------:R-:W-:Y:S01]  /*f470*/  FMNMX.FTZ R57, R39, R0, !PT ;  /* 0x0000000027397209 */ /* 0x000fe20007810000 */
[--C-:B------:R-:W-:Y:S01]  /*f480*/  FFMA.FTZ R14, R14, UR10, -R60.reuse ;  /* 0x0000000a0e0e7c23 */ /* 0x100fe2000801083c */
[----:B------:R-:W-:Y:S01]  /*f490*/  ISETP.NE.AND P6, PT, R64, RZ, PT ;  /* 0x000000ff4000720c */ /* 0x000fe20003fc5270 */
[--C-:B------:R-:W-:Y:S01]  /*f4a0*/  FFMA.FTZ R180, R53, UR10, -R60.reuse ;  /* 0x0000000a35b47c23 */ /* 0x100fe2000801083c */
[----:B------:R-:W-:Y:S01]  /*f4b0*/  FMNMX.FTZ R0, R40, R57, !PT ;  /* 0x0000003928007209 */ /* 0x000fe20007810000 */
[--C-:B------:R-:W-:Y:S01]  /*f4c0*/  FFMA.FTZ R182, R50, UR10, -R60.reuse ;  /* 0x0000000a32b67c23 */ /* 0x100fe2000801083c */
[----:B------:R-:W-:Y:S01]  /*f4d0*/  ISETP.GT.AND P6, PT, R59, 0x59, !P6 ;  /* 0x000000593b00780c */ /* 0x000fe200077c4270 */
[----:B------:R-:W1:Y:S01]  /*f4e0*/  MUFU.EX2 R190, R190 ;  /* 0x000000be00be7308 */ /* 0x000e620000000800 */
[----:B------:R-:W-:Y:S01]  /*f4f0*/  FMNMX.FTZ R57, R41, R0, !PT ;  /* 0x0000000029397209 */ /* 0x000fe20007810000 */
[--C-:B------:R-:W-:Y:S01]  /*f500*/  FFMA.FTZ R53, R48, UR10, -R60.reuse ;  /* 0x0000000a30357c23 */ /* 0x100fe2000801083c */
[----:B------:R-:W-:Y:S01]  /*f510*/  ISETP.LT.OR P6, PT, R56, 0x5a, P6 ;  /* 0x0000005a3800780c */ /* 0x000fe200037c1670 */
[--C-:B------:R-:W-:Y:S01]  /*f520*/  FFMA.FTZ R176, R29, UR10, -R60.reuse ;  /* 0x0000000a1db07c23 */ /* 0x100fe2000801083c */
[----:B------:R-:W-:Y:S01]  /*f530*/  FMNMX.FTZ R0, R42, R57, !PT ;  /* 0x000000392a007209 */ /* 0x000fe20007810000 */
[--C-:B------:R-:W-:Y:S01]  /*f540*/  FFMA.FTZ R57, R54, UR10, -R60.reuse ;  /* 0x0000000a36397c23 */ /* 0x100fe2000801083c */
[----:B------:R-:W-:Y:S01]  /*f550*/  FSEL R54, R7, -INF , !P1 ;  /* 0xff80000007367808 */ /* 0x000fe20004800000 */
[----:B------:R-:W2:Y:S01]  /*f560*/  MUFU.EX2 R49, R49 ;  /* 0x0000003100317308 */ /* 0x000ea20000000800 */
[----:B------:R-:W-:Y:S01]  /*f570*/  FMNMX.FTZ R55, R43, R0, !PT ;  /* 0x000000002b377209 */ /* 0x000fe20007810000 */
[--C-:B------:R-:W-:Y:S01]  /*f580*/  FFMA.FTZ R29, R28, UR10, -R60.reuse ;  /* 0x0000000a1c1d7c23 */ /* 0x100fe2000801083c */
[----:B------:R-:W-:Y:S01]  /*f590*/  FSEL R24, R24, -INF , !P6 ;  /* 0xff80000018187808 */ /* 0x000fe20007000000 */
[--C-:B------:R-:W-:Y:S01]  /*f5a0*/  FFMA.FTZ R178, R26, UR10, -R60.reuse ;  /* 0x0000000a1ab27c23 */ /* 0x100fe2000801083c */
[----:B------:R-:W-:Y:S01]  /*f5b0*/  FMNMX.FTZ R0, R44, R55, !PT ;  /* 0x000000372c007209 */ /* 0x000fe20007810000 */
[--C-:B------:R-:W-:Y:S01]  /*f5c0*/  FFMA.FTZ R25, R25, UR10, -R60.reuse ;  /* 0x0000000a19197c23 */ /* 0x100fe2000801083c */
[--C-:B------:R-:W-:Y:S01]  /*f5d0*/  FFMA.FTZ R15, R15, UR10, -R60.reuse ;  /* 0x0000000a0f0f7c23 */ /* 0x100fe2000801083c */
[----:B------:R3:W-:Y:S01]  /*f5e0*/  MUFU.EX2 R7, R57 ;  /* 0x0000003900077308 */ /* 0x0007e20000000800 */
[----:B------:R-:W-:Y:S01]  /*f5f0*/  FMNMX.FTZ R55, R45, R0, !PT ;  /* 0x000000002d377209 */ /* 0x000fe20007810000 */
[--C-:B------:R-:W-:Y:S01]  /*f600*/  FFMA.FTZ R12, R12, UR10, -R60.reuse ;  /* 0x0000000a0c0c7c23 */ /* 0x100fe2000801083c */
[--C-:B------:R-:W-:Y:S01]  /*f610*/  FFMA.FTZ R11, R11, UR10, -R60.reuse ;  /* 0x0000000a0b0b7c23 */ /* 0x100fe2000801083c */
[--C-:B------:R-:W-:Y:S01]  /*f620*/  FFMA.FTZ R9, R9, UR10, -R60.reuse ;  /* 0x0000000a09097c23 */ /* 0x100fe2000801083c */
[----:B------:R-:W-:Y:S01]  /*f630*/  FMNMX.FTZ R55, R54, R55, !PT ;  /* 0x0000003736377209 */ /* 0x000fe20007810000 */
[----:B------:R-:W-:-:S02]  /*f640*/  FFMA.FTZ R20, R20, UR10, -R60 ;  /* 0x0000000a14147c23 */ /* 0x000fc4000801083c */
[----:B------:R-:W4:Y:S01]  /*f650*/  MUFU.EX2 R184, R184 ;  /* 0x000000b800b87308 */ /* 0x000f220000000800 */
[----:B------:R-:W-:Y:S01]  /*f660*/  FMNMX.FTZ R55, R6, R55, !PT ;  /* 0x0000003706377209 */ /* 0x000fe20007810000 */
[----:B---3--:R-:W-:Y:S01]  /*f670*/  FFMA.FTZ R57, R52, UR10, -R60 ;  /* 0x0000000a34397c23 */ /* 0x008fe2000801083c */
[----:B------:R-:W-:Y:S02]  /*f680*/  FSEL R52, R27, -INF , !P5 ;  /* 0xff8000001b347808 */ /* 0x000fe40006800000 */
[----:B------:R-:W-:-:S03]  /*f690*/  FMNMX.FTZ R55, R10, R55, !PT ;  /* 0x000000370a377209 */ /* 0x000fc60007810000 */
[----:B------:R-:W3:Y:S01]  /*f6a0*/  MUFU.EX2 R51, R51 ;  /* 0x0000003300337308 */ /* 0x000ee20000000800 */
[----:B------:R-:W-:-:S04]  /*f6b0*/  FMNMX.FTZ R55, R8, R55, !PT ;  /* 0x0000003708377209 */ /* 0x000fc80007810000 */
[----:B------:R-:W-:-:S03]  /*f6c0*/  FMNMX.FTZ R55, R52, R55, !PT ;  /* 0x0000003734377209 */ /* 0x000fc60007810000 */
[----:B------:R0:W-:Y:S01]  /*f6d0*/  MUFU.EX2 R168, R13 ;  /* 0x0000000d00a87308 */ /* 0x0001e20000000800 */
[----:B------:R-:W-:-:S05]  /*f6e0*/  FMNMX.FTZ R55, R24, R55, !PT ;  /* 0x0000003718377209 */ /* 0x000fca0007810000 */
[----:B------:R-:W5:Y:S02]  /*f6f0*/  SHFL.BFLY PT, R0, R55, 0x2, 0x1f ;  /* 0x0c401f0037007f89 */ /* 0x000f6400000e0000 */
[----:B------:R-:W3:Y:S01]  /*f700*/  MUFU.EX2 R186, R186 ;  /* 0x000000ba00ba7308 */ /* 0x000ee20000000800 */
[----:B0-----:R-:W-:Y:S01]  /*f710*/  FADD.FTZ R13, R188, R47 ;  /* 0x0000002fbc0d7221 */ /* 0x001fe20000010000 */
[----:B------:R-:W-:-:S06]  /*f720*/  F2FP.BF16.F32.PACK_AB R188, R47, R188 ;  /* 0x000000bc2fbc723e */ /* 0x000fcc00000010ff */
[----:B------:R-:W0:Y:S08]  /*f730*/  MUFU.EX2 R180, R180 ;  /* 0x000000b400b47308 */ /* 0x000e300000000800 */
[----:B------:R-:W0:Y:S01]  /*f740*/  MUFU.EX2 R27, R57 ;  /* 0x00000039001b7308 */ /* 0x000e220000000800 */
[----:B-----5:R-:W-:-:S07]  /*f750*/  FMNMX.FTZ R21, R55, R0, !PT ;  /* 0x0000000037157209 */ /* 0x020fce0007810000 */
[----:B------:R1:W-:Y:S01]  /*f760*/  MUFU.EX2 R55, R14 ;  /* 0x0000000e00377308 */ /* 0x0003e20000000800 */
[----:B------:R-:W5:Y:S07]  /*f770*/  SHFL.BFLY PT, R0, R21, 0x1, 0x1f ;  /* 0x0c201f0015007f89 */ /* 0x000f6e00000e0000 */
[----:B------:R-:W0:Y:S01]  /*f780*/  MUFU.EX2 R182, R182 ;  /* 0x000000b600b67308 */ /* 0x000e220000000800 */
[----:B-1----:R-:W-:Y:S01]  /*f790*/  FADD.FTZ R14, R190, R13 ;  /* 0x0000000dbe0e7221 */ /* 0x002fe20000010000 */
[----:B--2---:R-:W-:-:S03]  /*f7a0*/  F2FP.BF16.F32.PACK_AB R190, R49, R190 ;  /* 0x000000be31be723e */ /* 0x004fc600000010ff */
[----:B------:R-:W-:-:S03]  /*f7b0*/  FADD.FTZ R13, R49, R14 ;  /* 0x0000000e310d7221 */ /* 0x000fc60000010000 */
[----:B------:R-:W1:Y:S01]  /*f7c0*/  MUFU.EX2 R53, R53 ;  /* 0x0000003500357308 */ /* 0x000e620000000800 */
[----:B----4-:R-:W-:Y:S01]  /*f7d0*/  FADD.FTZ R14, R184, R13 ;  /* 0x0000000db80e7221 */ /* 0x010fe20000010000 */
[----:B---3--:R-:W-:-:S03]  /*f7e0*/  F2FP.BF16.F32.PACK_AB R184, R51, R184 ;  /* 0x000000b833b8723e */ /* 0x008fc600000010ff */
[----:B------:R-:W-:-:S03]  /*f7f0*/  FADD.FTZ R13, R51, R14 ;  /* 0x0000000e330d7221 */ /* 0x000fc60000010000 */
[----:B------:R-:W2:Y:S01]  /*f800*/  MUFU.EX2 R176, R176 ;  /* 0x000000b000b07308 */ /* 0x000ea20000000800 */
[----:B------:R-:W-:Y:S01]  /*f810*/  FADD.FTZ R14, R186, R13 ;  /* 0x0000000dba0e7221 */ /* 0x000fe20000010000 */
[----:B------:R-:W-:Y:S02]  /*f820*/  F2FP.BF16.F32.PACK_AB R186, R7, R186 ;  /* 0x000000ba07ba723e */ /* 0x000fe400000010ff */
[----:B-----5:R-:W-:Y:S01]  /*f830*/  FMNMX.FTZ R0, R21, R0, !PT ;  /* 0x0000000015007209 */ /* 0x020fe20007810000 */
[----:B------:R-:W-:-:S03]  /*f840*/  FADD.FTZ R13, R7, R14 ;  /* 0x0000000e070d7221 */ /* 0x000fc60000010000 */
[C---:B------:R-:W-:Y:S01]  /*f850*/  FSETP.NEU.FTZ.AND P1, PT, R0.reuse, -INF , PT ;  /* 0xff8000000000780b */ /* 0x040fe20003f3d000 */
[----:B------:R-:W-:Y:S01]  /*f860*/  FMUL.FTZ R21, R0, UR10 ;  /* 0x0000000a00157c20 */ /* 0x000fe20008410000 */
[----:B0-----:R-:W-:Y:S01]  /*f870*/  FADD.FTZ R14, R180, R13 ;  /* 0x0000000db40e7221 */ /* 0x001fe20000010000 */
[----:B------:R-:W0:Y:S01]  /*f880*/  MUFU.EX2 R29, R29 ;  /* 0x0000001d001d7308 */ /* 0x000e220000000800 */
[----:B------:R-:W-:Y:S02]  /*f890*/  F2FP.BF16.F32.PACK_AB R180, R27, R180 ;  /* 0x000000b41bb4723e */ /* 0x000fe400000010ff */
[----:B------:R-:W-:Y:S01]  /*f8a0*/  FSEL R21, R21, RZ, P1 ;  /* 0x000000ff15157208 */ /* 0x000fe20000800000 */
[----:B------:R-:W-:Y:S01]  /*f8b0*/  FADD.FTZ R57, R27, R14 ;  /* 0x0000000e1b397221 */ /* 0x000fe20000010000 */
[----:B------:R-:W-:-:S03]  /*f8c0*/  PLOP3.LUT P1, PT, PT, PT, UP1, 0x40, 0x0 ;  /* 0x000000000000781c */ /* 0x000fc60003f2e818 */
        /* <DEDUP_REMOVED lines=14> */
[----:B------:R-:W3:Y:S01]  /*f9b0*/  MUFU.EX2 R3, R3 ;  /* 0x0000000300037308 */ /* 0x000ee20000000800 */
[----:B------:R-:W-:Y:S01]  /*f9c0*/  FFMA.FTZ R41, R41, UR10, -R21 ;  /* 0x0000000a29297c23 */ /* 0x000fe20008010815 */
[----:B------:R-:W-:Y:S01]  /*f9d0*/  FADD.FTZ R26, R182, R57 ;  /* 0x00000039b61a7221 */ /* 0x000fe20000010000 */
[--C-:B------:R-:W-:Y:S01]  /*f9e0*/  FFMA.FTZ R42, R42, UR10, -R21.reuse ;  /* 0x0000000a2a2a7c23 */ /* 0x100fe20008010815 */
[--C-:B------:R-:W-:Y:S01]  /*f9f0*/  FFMA.FTZ R43, R43, UR10, -R21.reuse ;  /* 0x0000000a2b2b7c23 */ /* 0x100fe20008010815 */
[--C-:B------:R-:W-:Y:S01]  /*fa00*/  FFMA.FTZ R44, R44, UR10, -R21.reuse ;  /* 0x0000000a2c2c7c23 */ /* 0x100fe20008010815 */
[----:B-1----:R-:W-:Y:S01]  /*fa10*/  FADD.FTZ R57, R53, R26 ;  /* 0x0000001a35397221 */ /* 0x002fe20000010000 */
[--C-:B------:R-:W-:Y:S01]  /*fa20*/  FFMA.FTZ R45, R45, UR10, -R21.reuse ;  /* 0x0000000a2d2d7c23 */ /* 0x100fe20008010815 */
[----:B------:R-:W1:Y:S01]  /*fa30*/  MUFU.EX2 R30, R30 ;  /* 0x0000001e001e7308 */ /* 0x000e620000000800 */
[----:B------:R-:W-:Y:S01]  /*fa40*/  FFMA.FTZ R54, R54, UR10, -R21 ;  /* 0x0000000a36367c23 */ /* 0x000fe20008010815 */
[----:B--2---:R-:W-:Y:S01]  /*fa50*/  FADD.FTZ R26, R176, R57 ;  /* 0x00000039b01a7221 */ /* 0x004fe20000010000 */
[--C-:B------:R-:W-:Y:S01]  /*fa60*/  FFMA.FTZ R6, R6, UR10, -R21.reuse ;  /* 0x0000000a06067c23 */ /* 0x100fe20008010815 */
[--C-:B------:R-:W-:Y:S01]  /*fa70*/  FFMA.FTZ R10, R10, UR10, -R21.reuse ;  /* 0x0000000a0a0a7c23 */ /* 0x100fe20008010815 */
[--C-:B------:R-:W-:Y:S01]  /*fa80*/  FFMA.FTZ R8, R8, UR10, -R21.reuse ;  /* 0x0000000a08087c23 */ /* 0x100fe20008010815 */
[----:B0-----:R-:W-:Y:S01]  /*fa90*/  FADD.FTZ R57, R29, R26 ;  /* 0x0000001a1d397221 */ /* 0x001fe20000010000 */
[----:B------:R-:W-:Y:S01]  /*faa0*/  FFMA.FTZ R52, R52, UR10, -R21 ;  /* 0x0000000a34347c23 */ /* 0x000fe20008010815 */
[----:B------:R-:W0:Y:S01]  /*fab0*/  MUFU.EX2 R31, R31 ;  /* 0x0000001f001f7308 */ /* 0x000e220000000800 */
[----:B---3--:R-:W-:Y:S01]  /*fac0*/  FADD.FTZ R13, R46, R3 ;  /* 0x000000032e0d7221 */ /* 0x008fe20000010000 */
[----:B------:R-:W-:Y:S01]  /*fad0*/  FFMA.FTZ R21, R24, UR10, -R21 ;  /* 0x0000000a18157c23 */ /* 0x000fe20008010815 */
[----:B------:R-:W-:-:S02]  /*fae0*/  F2FP.BF16.F32.PACK_AB R189, R3, R46 ;  /* 0x0000002e03bd723e */ /* 0x000fc400000010ff */
[----:B------:R-:W-:Y:S02]  /*faf0*/  F2FP.BF16.F32.PACK_AB R182, R53, R182 ;  /* 0x000000b635b6723e */ /* 0x000fe400000010ff */
[----:B------:R-:W-:Y:S01]  /*fb00*/  F2FP.BF16.F32.PACK_AB R176, R29, R176 ;  /* 0x000000b01db0723e */ /* 0x000fe200000010ff */
[----:B------:R-:W2:Y:S01]  /*fb10*/  MUFU.EX2 R32, R32 ;  /* 0x0000002000207308 */ /* 0x000ea20000000800 */
[----:B-1----:R-:W-:-:S07]  /*fb20*/  FADD.FTZ R14, R30, R13 ;  /* 0x0000000d1e0e7221 */ /* 0x002fce0000010000 */
[----:B------:R-:W1:Y:S01]  /*fb30*/  MUFU.EX2 R33, R33 ;  /* 0x0000002100217308 */ /* 0x000e620000000800 */
[C---:B0-----:R-:W-:Y:S01]  /*fb40*/  FADD.FTZ R13, R31.reuse, R14 ;  /* 0x0000000e1f0d7221 */ /* 0x041fe20000010000 */
[----:B------:R-:W-:-:S06]  /*fb50*/  F2FP.BF16.F32.PACK_AB R191, R31, R30 ;  /* 0x0000001e1fbf723e */ /* 0x000fcc00000010ff */
        /* <DEDUP_REMOVED lines=9> */
[----:B------:R-:W-:-:S06]  /*fbf0*/  F2FP.BF16.F32.PACK_AB R187, R35, R34 ;  /* 0x0000002223bb723e */ /* 0x000fcc00000010ff */
        /* <DEDUP_REMOVED lines=13> */
[----:B--2---:R-:W-:-:S07]  /*fcd0*/  FADD.FTZ R14, R40, R7 ;  /* 0x00000007280e7221 */ /* 0x004fce0000010000 */
[----:B------:R-:W2:Y:S01]  /*fce0*/  MUFU.EX2 R172, R172 ;  /* 0x000000ac00ac7308 */ /* 0x000ea20000000800 */
[C---:B-1----:R-:W-:Y:S01]  /*fcf0*/  FADD.FTZ R57, R25.reuse, R26 ;  /* 0x0000001a19397221 */ /* 0x042fe20000010000 */
[----:B------:R-:W-:-:S06]  /*fd00*/  F2FP.BF16.F32.PACK_AB R178, R25, R178 ;  /* 0x000000b219b2723e */ /* 0x000fcc00000010ff */
[----:B------:R-:W-:Y:S01]  /*fd10*/  MUFU.EX2 R42, R42 ;  /* 0x0000002a002a7308 */ /* 0x000fe20000000800 */
[C---:B0-----:R-:W-:Y:S01]  /*fd20*/  FADD.FTZ R7, R41.reuse, R14 ;  /* 0x0000000e29077221 */ /* 0x041fe20000010000 */
[----:B------:R-:W-:-:S06]  /*fd30*/  F2FP.BF16.F32.PACK_AB R177, R41, R40 ;  /* 0x0000002829b1723e */ /* 0x000fcc00000010ff */
[----:B------:R-:W0:Y:S01]  /*fd40*/  MUFU.EX2 R15, R15 ;  /* 0x0000000f000f7308 */ /* 0x000e220000000800 */
[----:B--2---:R-:W-:-:S07]  /*fd50*/  FADD.FTZ R24, R172, R57 ;  /* 0x00000039ac187221 */ /* 0x004fce0000010000 */
[----:B------:R-:W1:Y:S08]  /*fd60*/  MUFU.EX2 R43, R43 ;  /* 0x0000002b002b7308 */ /* 0x000e700000000800 */
[----:B------:R-:W2:Y:S01]  /*fd70*/  MUFU.EX2 R12, R12 ;  /* 0x0000000c000c7308 */ /* 0x000ea20000000800 */
[C---:B0-----:R-:W-:Y:S01]  /*fd80*/  FADD.FTZ R47, R15.reuse, R24 ;  /* 0x000000180f2f7221 */ /* 0x041fe20000010000 */
[----:B------:R-:W-:-:S06]  /*fd90*/  F2FP.BF16.F32.PACK_AB R172, R15, R172 ;  /* 0x000000ac0fac723e */ /* 0x000fcc00000010ff */
[----:B------:R-:W-:Y:S01]  /*fda0*/  MUFU.EX2 R44, R44 ;  /* 0x0000002c002c7308 */ /* 0x000fe20000000800 */
[----:B-1----:R-:W-:-:S07]  /*fdb0*/  F2FP.BF16.F32.PACK_AB R179, R43, R42 ;  /* 0x0000002a2bb3723e */ /* 0x002fce00000010ff */
[----:B------:R-:W0:Y:S01]  /*fdc0*/  MUFU.EX2 R45, R45 ;  /* 0x0000002d002d7308 */ /* 0x000e220000000800 */
[----:B--2---:R-:W-:Y:S01]  /*fdd0*/  FADD.FTZ R24, R12, R47 ;  /* 0x0000002f0c187221 */ /* 0x004fe20000010000 */
[----:B------:R-:W-:-:S03]  /*fde0*/  F2FP.BF16.F32.PACK_AB R174, R55, R12 ;  /* 0x0000000c37ae723e */ /* 0x000fc600000010ff */
[----:B------:R-:W-:-:S03]  /*fdf0*/  FADD.FTZ R24, R55, R24 ;  /* 0x0000001837187221 */ /* 0x000fc60000010000 */
[----:B------:R-:W-:Y:S08]  /*fe00*/  MUFU.EX2 R54, R54 ;  /* 0x0000003600367308 */ /* 0x000ff00000000800 */
[----:B------:R1:W-:Y:S01]  /*fe10*/  MUFU.EX2 R175, R6 ;  /* 0x0000000600af7308 */ /* 0x0003e20000000800 */
[----:B0-----:R-:W-:-:S07]  /*fe20*/  F2FP.BF16.F32.PACK_AB R173, R45, R44 ;  /* 0x0000002c2dad723e */ /* 0x001fce00000010ff */
[----:B------:R-:W0:Y:S01]  /*fe30*/  MUFU.EX2 R11, R11 ;  /* 0x0000000b000b7308 */ /* 0x000e220000000800 */
[----:B-1----:R-:W-:-:S04]  /*fe40*/  FADD.FTZ R6, R42, R7 ;  /* 0x000000072a067221 */ /* 0x002fc80000010000 */
[----:B------:R-:W-:-:S03]  /*fe50*/  FADD.FTZ R7, R43, R6 ;  /* 0x000000062b077221 */ /* 0x000fc60000010000 */
[----:B------:R-:W1:Y:S01]  /*fe60*/  MUFU.EX2 R10, R10 ;  /* 0x0000000a000a7308 */ /* 0x000e620000000800 */
[----:B------:R-:W-:Y:S01]  /*fe70*/  FADD.FTZ R12, R44, R7 ;  /* 0x000000072c0c7221 */ /* 0x000fe20000010000 */
[----:B------:R-:W-:-:S03]  /*fe80*/  VIADD R7, R72, 0xfffffffe ;  /* 0xfffffffe48077836 */ /* 0x000fc60000000000 */
[----:B------:R-:W-:-:S03]  /*fe90*/  FADD.FTZ R3, R45, R12 ;  /* 0x0000000c2d037221 */ /* 0x000fc60000010000 */
[----:B------:R2:W3:Y:S01]  /*fea0*/  MUFU.EX2 R169, R8 ;  /* 0x0000000800a97308 */ /* 0x0004e20000000800 */
[----:B0-----:R-:W-:-:S04]  /*feb0*/  FADD.FTZ R13, R11, R24 ;  /* 0x000000180b0d7221 */ /* 0x001fc80000010000 */
[C---:B------:R-:W-:Y:S01]  /*fec0*/  FADD.FTZ R14, R168.reuse, R13 ;  /* 0x0000000da80e7221 */ /* 0x040fe20000010000 */
[----:B------:R-:W-:Y:S02]  /*fed0*/  F2FP.BF16.F32.PACK_AB R168, R168, R11 ;  /* 0x0000000ba8a8723e */ /* 0x000fe400000010ff */
[----:B------:R-:W0:Y:S01]  /*fee0*/  MUFU.EX2 R9, R9 ;  /* 0x0000000900097308 */ /* 0x000e220000000800 */
[----:B--2---:R-:W-:-:S04]  /*fef0*/  FADD.FTZ R8, R54, R3 ;  /* 0x0000000336087221 */ /* 0x004fc80000010000 */
[C---:B------:R-:W-:Y:S01]  /*ff00*/  FADD.FTZ R3, R175.reuse, R8 ;  /* 0x00000008af037221 */ /* 0x040fe20000010000 */
[----:B------:R-:W-:Y:S02]  /*ff10*/  F2FP.BF16.F32.PACK_AB R175, R175, R54 ;  /* 0x00000036afaf723e */ /* 0x000fe400000010ff */
[----:B------:R-:W2:Y:S01]  /*ff20*/  MUFU.EX2 R52, R52 ;  /* 0x0000003400347308 */ /* 0x000ea20000000800 */
[----:B-1----:R-:W-:-:S04]  /*ff30*/  FADD.FTZ R8, R10, R3 ;  /* 0x000000030a087221 */ /* 0x002fc80000010000 */
[C---:B---3--:R-:W-:Y:S01]  /*ff40*/  FADD.FTZ R3, R169.reuse, R8 ;  /* 0x00000008a9037221 */ /* 0x048fe20000010000 */
[----:B------:R-:W-:Y:S02]  /*ff50*/  F2FP.BF16.F32.PACK_AB R169, R169, R10 ;  /* 0x0000000aa9a9723e */ /* 0x000fe400000010ff */
[----:B------:R-:W1:Y:S01]  /*ff60*/  MUFU.EX2 R20, R20 ;  /* 0x0000001400147308 */ /* 0x000e620000000800 */
[----:B0-----:R-:W-:-:S07]  /*ff70*/  FADD.FTZ R13, R9, R14 ;  /* 0x0000000e090d7221 */ /* 0x001fce0000010000 */
[----:B------:R-:W0:Y:S01]  /*ff80*/  MUFU.EX2 R21, R21 ;  /* 0x0000001500157308 */ /* 0x000e220000000800 */
[----:B--2---:R-:W-:Y:S01]  /*ff90*/  FADD.FTZ R8, R52, R3 ;  /* 0x0000000334087221 */ /* 0x004fe20000010000 */
[C---:B-1----:R-:W-:Y:S01]  /*ffa0*/  FADD.FTZ R6, R20.reuse, R13 ;  /* 0x0000000d14067221 */ /* 0x042fe20000010000 */
[----:B------:R-:W-:Y:S02]  /*ffb0*/  F2FP.BF16.F32.PACK_AB R170, R20, R9 ;  /* 0x0000000914aa723e */ /* 0x000fe400000010ff */
[C---:B0-----:R-:W-:Y:S01]  /*ffc0*/  FADD.FTZ R3, R21.reuse, R8 ;  /* 0x0000000815037221 */ /* 0x041fe20000010000 */
[----:B------:R-:W-:Y:S01]  /*ffd0*/  F2FP.BF16.F32.PACK_AB R171, R21, R52 ;  /* 0x0000003415ab723e */ /* 0x000fe200000010ff */
        /* <DEDUP_REMOVED lines=11> */
.L_x_1648:
[----:B------:R-:W-:-:S11]  /*10090*/  UISETP.NE.AND UP2, UPT, UR5, 0x1, UPT ;  /* 0x000000010500788c */ /* 0x000fd6000bf45270 */
[----:B------:R-:W-:Y:S02]  /*100a0*/  @UP2 ULDC.64 UR6, c[0x0][0x9e8] ;  /* 0x00027a0000062ab9 */ /* 0x000fe40000000a00 */
[----:B------:R-:W-:-:S04]  /*100b0*/  UIMAD.WIDE.U32 UR14, UR11, UR6, URZ ;  /* 0x000000060b0e72a5 */ /* 0x000fc8000f8e003f */
[----:B------:R-:W-:-:S12]  /*100c0*/  @UP2 USHF.R.U32.HI UR11, URZ, UR7, UR15 ;  /* 0x000000073f0b2299 */ /* 0x000fd8000801160f */
.L_x_1649:
[----:B------:R-:W-:-:S04]  /*100d0*/  UIMAD UR5, UR11, UR5, UR5 ;  /* 0x000000050b0572a4 */ /* 0x000fc8000f8e0205 */
[----:B------:R-:W-:-:S04]  /*100e0*/  UISETP.LT.AND UP2, UPT, UR4, UR5, UPT ;  /* 0x000000050400728c */ /* 0x000fc8000bf41270 */
[----:B------:R-:W-:-:S12]  /*100f0*/  USEL UR4, UR4, UR5, UP2 ;  /* 0x0000000504047287 */ /* 0x000fd80009000000 */
.L_x_1647:
        /* <DEDUP_REMOVED lines=58> */
[----:B------:R-:W-:Y:S01]  /*104a0*/  IMAD.MOV.U32 R8, RZ, RZ, 0x3f800000 ;  /* 0x3f800000ff087424 */ /* 0x000fe200078e00ff */
[----:B------:R-:W-:Y:S01]  /*104b0*/  ULDC UR54, c[0x0][0x9e4] ;  /* 0x0002790000367ab9 */ /* 0x000fe20000000800 */
[----:B------:R-:W-:Y:S01]  /*104c0*/  IMAD.MOV.U32 R119, RZ, RZ, RZ ;  /* 0x000000ffff777224 */ /* 0x000fe200078e00ff */
[----:B------:R-:W-:Y:S01]  /*104d0*/  ULDC UR4, c[0x0][0x9d8] ;  /* 0x0002760000047ab9 */ /* 0x000fe20000000800 */
[----:B------:R-:W-:Y:S01]  /*104e0*/  ULDC UR58, c[0x0][0x988] ;  /* 0x00026200003a7ab9 */ /* 0x000fe20000000800 */
[----:B------:R-:W-:-:S05]  /*104f0*/  ULDC UR59, c[0x0][0x9e0] ;  /* 0x00027800003b7ab9 */ /* 0x000fca0000000800 */
.L_x_1669:
[----:B------:R-:W-:-:S04]  /*10500*/  UIADD3 UR5, UR38, 0x1, URZ ;  /* 0x0000000126057890 */ /* 0x000fc8000fffe03f */
[----:B------:R-:W-:-:S04]  /*10510*/  UISETP.NE.AND UP2, UPT, UR5, 0x2, UPT ;  /* 0x000000020500788c */ /* 0x000fc8000bf45270 */
[----:B------:R-:W-:Y:S02]  /*10520*/  USEL UR50, URZ, 0x1, UP2 ;  /* 0x000000013f327887 */ /* 0x000fe40009000000 */
[----:B------:R-:W-:Y:S02]  /*10530*/  USEL UR5, UR5, URZ, UP2 ;  /* 0x0000003f05057287 */ /* 0x000fe40009000000 */
[----:B------:R-:W-:Y:S01]  /*10540*/  ULOP3.LUT UR50, UR61, UR50, URZ, 0x3c, !UPT ;  /* 0x000000323d327292 */ /* 0x000fe2000f8e3c3f */
[----:B------:R-:W-:Y:S11]  /*10550*/  @!P0 BRA `(.L_x_1651) ;  /* 0x0000000000048947 */ /* 0x000ff60003800000 */
[----:B------:R-:W-:Y:S01]  /*10560*/  BPT.TRAP 0x1 ;  /* 0x000000040000795c */ /* 0x000fe20000300000 */
.L_x_1651:
[----:B------:R-:W-:Y:S01]  /*10570*/  ULEA UR7, UR5, UR39, 0x3 ;  /* 0x0000002705077291 */ /* 0x000fe2000f8e183f */
[----:B------:R-:W-:-:S05]  /*10580*/  IMAD.U32 R9, RZ, RZ, UR50 ;  /* 0x00000032ff097e24 */ /* 0x000fca000f8e00ff */
[----:B------:R-:W-:-:S04]  /*10590*/  SHF.L.U32 R9, R9, 0x1f, RZ ;  /* 0x0000001f09097819 */ /* 0x000fc800000006ff */
[----:B------:R0:W1:Y:S01]  /*105a0*/  SYNCS.PHASECHK.TRANS64.TRYWAIT P1, [UR7+0x30830], R9 ;  /* 0x03083009ff0075a7 */ /* 0x0000620008020147 */
[----:B------:R-:W-:Y:S05]  /*105b0*/  @!P0 BRA `(.L_x_1652) ;  /* 0x0000000000048947 */ /* 0x000fea0003800000 */
[----:B------:R-:W-:Y:S01]  /*105c0*/  BPT.TRAP 0x1 ;  /* 0x000000040000795c */ /* 0x000fe20000300000 */
.L_x_1652:
[-C--:B------:R-:W-:Y:S01]  /*105d0*/  FMUL.FTZ R24, R24, R11.reuse ;  /* 0x0000000b18187220 */ /* 0x080fe20000410000 */
[----:B------:R-:W-:Y:S01]  /*105e0*/  FMUL.FTZ R25, R25, R11 ;  /* 0x0000000b19197220 */ /* 0x000fe20000410000 */
[----:B-1----:R-:W-:Y:S06]  /*105f0*/  @P1 BRA `(.L_x_1653) ;  /* 0x0000000000081947 */ /* 0x002fec0003800000 */
[----:B------:R-:W1:Y:S02]  /*10600*/  SYNCS.PHASECHK.TRANS64.TRYWAIT P1, [UR7+0x30830], R9 ;  /* 0x03083009ff0075a7 */ /* 0x000e640008020147 */
[----:B-1----:R-:W-:Y:S05]  /*10610*/  @!P1 BRA `(.L_x_1654) ;  /* 0x0000016c00589947 */ /* 0x002fea0003800000 */
.L_x_1653:
        /* <DEDUP_REMOVED lines=119> */
[-C--:B------:R-:W-:Y:S01]  /*10d90*/  FMUL.FTZ R114, R114, R8.reuse ;  /* 0x0000000872727220 */ /* 0x080fe20000410000 */
[-C--:B------:R-:W-:Y:S01]  /*10da0*/  FMUL.FTZ R115, R115, R8.reuse ;  /* 0x0000000873737220 */ /* 0x080fe20000410000 */
[-C--:B------:R-:W-:Y:S01]  /*10db0*/  FMUL.FTZ R118, R118, R8.reuse ;  /* 0x0000000876767220 */ /* 0x080fe20000410000 */
[----:B------:R-:W-:Y:S02]  /*10dc0*/  FMUL.FTZ R119, R119, R8 ;  /* 0x0000000877777220 */ /* 0x000fe40000410000 */
[----:B------:R-:W-:Y:S01]  /*10dd0*/  HGMMA.64x96x16.F32.BF16 R120, gdesc[UR44], R120, gsb0 ;  /* 0x016000002c7879f0 */ /* 0x000fe20008001878 */
[----:B------:R-:W-:Y:S01]  /*10de0*/  UIADD3 UR46, UR6, 0x4, URZ ;  /* 0x00000004062e7890 */ /* 0x000fe2000fffe03f */
[----:B------:R-:W-:Y:S01]  /*10df0*/  UMOV UR44, UR52 ;  /* 0x00000034002c7c82 */ /* 0x000fe20008000000 */
[----:B------:R-:W-:Y:S01]  /*10e00*/  UMOV UR45, UR53 ;  /* 0x00000035002d7c82 */ /* 0x000fe20008000000 */
        /* <DEDUP_REMOVED lines=38> */
.L_x_1655:
[----:B------:R-:W-:Y:S01]  /*11070*/  ULEA UR6, UR38, UR39, 0x3 ;  /* 0x0000002726067291 */ /* 0x000fe2000f8e183f */
[----:B------:R-:W-:-:S05]  /*11080*/  IMAD.U32 R8, RZ, RZ, UR61 ;  /* 0x0000003dff087e24 */ /* 0x000fca000f8e00ff */
[----:B------:R-:W-:-:S04]  /*11090*/  SHF.L.U32 R8, R8, 0x1f, RZ ;  /* 0x0000001f08087819 */ /* 0x000fc800000006ff */
[----:B------:R2:W3:Y:S01]  /*110a0*/  SYNCS.PHASECHK.TRANS64.TRYWAIT P1, [UR6+0x30850], R8 ;  /* 0x03085008ff0075a7 */ /* 0x0004e20008020146 */
[----:B------:R-:W-:Y:S05]  /*110b0*/  @!P0 BRA `(.L_x_1656) ;  /* 0x0000000000048947 */ /* 0x000fea0003800000 */
[----:B------:R-:W-:Y:S01]  /*110c0*/  BPT.TRAP 0x1 ;  /* 0x000000040000795c */ /* 0x000fe20000300000 */
.L_x_1656:
[----:B---3--:R-:W-:Y:S05]  /*110d0*/  @P1 BRA `(.L_x_1657) ;  /* 0x0000000000081947 */ /* 0x008fea0003800000 */
[----:B------:R-:W3:Y:S02]  /*110e0*/  SYNCS.PHASECHK.TRANS64.TRYWAIT P1, [UR6+0x30850], R8 ;  /* 0x03085008ff0075a7 */ /* 0x000ee40008020146 */
[----:B---3--:R-:W-:Y:S05]  /*110f0*/  @!P1 BRA `(.L_x_1658) ;  /* 0x0000016000b89947 */ /* 0x008fea0003800000 */
.L_x_1657:
        /* <DEDUP_REMOVED lines=37> */
.L_x_1659:
[----:B------:R-:W-:Y:S01]  /*11350*/  R2UR UR10, R23 ;  /* 0x00000000170a72ca */ /* 0x000fe200000e0000 */
[----:B------:R-:W-:Y:S01]  /*11360*/  FMUL.FTZ R15, R127, UR4 ;  /* 0x000000047f0f7c20 */ /* 0x000fe20008410000 */
[----:B------:R-:W-:Y:S01]  /*11370*/  PLOP3.LUT P1, PT, PT, PT, UP0, 0x80, 0x0 ;  /* 0x000000000000781c */ /* 0x000fe20003f2f008 */
[----:B------:R-:W-:Y:S01]  /*11380*/  FMUL.FTZ R127, R133, UR4 ;  /* 0x00000004857f7c20 */ /* 0x000fe20008410000 */
[----:B------:R-:W-:Y:S01]  /*11390*/  PLOP3.LUT P2, PT, PT, PT, UP0, 0x80, 0x0 ;  /* 0x000000000000781c */ /* 0x000fe20003f4f008 */
[----:B------:R-:W-:Y:S01]  /*113a0*/  FMUL.FTZ R133, R143, UR4 ;  /* 0x000000048f857c20 */ /* 0x000fe20008410000 */
[----:B------:R-:W-:Y:S01]  /*113b0*/  FMUL.FTZ R143, R149, UR4 ;  /* 0x00000004958f7c20 */ /* 0x000fe20008410000 */
[----:B------:R-:W-:Y:S01]  /*113c0*/  FMUL.FTZ R149, R159, UR4 ;  /* 0x000000049f957c20 */ /* 0x000fe20008410000 */
[----:B------:R-:W-:Y:S01]  /*113d0*/  R2UR UR11, R19 ;  /* 0x00000000130b72ca */ /* 0x000fe200000e0000 */
[----:B------:R-:W-:Y:S01]  /*113e0*/  FMUL.FTZ R12, R120, UR4 ;  /* 0x00000004780c7c20 */ /* 0x000fe20008410000 */
[----:B0-2---:R-:W-:Y:S01]  /*113f0*/  FMUL.FTZ R8, R122, UR4 ;  /* 0x000000047a087c20 */ /* 0x005fe20008410000 */
[----:B-1----:R-:W-:Y:S01]  /*11400*/  FMUL.FTZ R9, R123, UR4 ;  /* 0x000000047b097c20 */ /* 0x002fe20008410000 */
[----:B------:R-:W-:Y:S01]  /*11410*/  FMUL.FTZ R13, R121, UR4 ;  /* 0x00000004790d7c20 */ /* 0x000fe20008410000 */
[----:B------:R-:W-:Y:S01]  /*11420*/  VIADD R159, R192, UR10 ;  /* 0x0000000ac09f7c36 */ /* 0x000fe20008000000 */
[----:B------:R-:W-:Y:S01]  /*11430*/  @UP0 ULDC UR10, c[0x0][0x44c] ;  /* 0x00011300000a0ab9 */ /* 0x000fe20000000800 */
        /* <DEDUP_REMOVED lines=48> */
[----:B------:R-:W-:Y:S01]  /*11740*/  UPRMT UR7, UR11, 0x654, UR7 ;  /* 0x000006540b077896 */ /* 0x000fe20008000007 */
[----:B------:R-:W-:Y:S02]  /*11750*/  IMAD.IADD R157, R162, 0x1, -R22 ;  /* 0x00000001a29d7824 */ /* 0x000fe400078e0a16 */
        /* <DEDUP_REMOVED lines=66> */
.L_x_1662:
[----:B------:R-:W-:-:S05]  /*11b80*/  IMAD.U32 R168, RZ, RZ, UR54 ;  /* 0x00000036ffa87e24 */ /* 0x000fca000f8e00ff */
[----:B------:R-:W-:-:S13]  /*11b90*/  ISETP.NE.AND P1, PT, R168, 0x1, PT ;  /* 0x00000001a800780c */ /* 0x000fda0003f25270 */
[----:B------:R-:W1:Y:S02]  /*11ba0*/  @P1 LDC.64 R10, c[0x0][0x9e8] ;  /* 0x00027a00ff0a1b82 */ /* 0x000e640000000a00 */
[----:B-1----:R-:W-:-:S05]  /*11bb0*/  @P1 IMAD.HI.U32 R10, R167, R10, RZ ;  /* 0x0000000aa70a1227 */ /* 0x002fca00078e00ff */
[----:B------:R-:W-:-:S07]  /*11bc0*/  @P1 SHF.R.U32.HI R167, RZ, R11, R10 ;  /* 0x0000000bffa71219 */ /* 0x000fce000001160a */
.L_x_1663:
[----:B------:R-:W-:Y:S05]  /*11bd0*/  BSYNC B0 ;  /* 0x0000000000007941 */ /* 0x000fea0003800000 */
.L_x_1661:
[----:B------:R-:W-:-:S05]  /*11be0*/  IMAD R167, R167, R168, R157 ;  /* 0x000000a8a7a77224 */ /* 0x000fca00078e029d */
[----:B------:R-:W-:Y:S02]  /*11bf0*/  VIADDMNMX R164, R167, R168, R164, PT ;  /* 0x000000a8a7a47246 */ /* 0x000fe400038001a4 */
[----:B------:R-:W-:-:S07]  /*11c00*/  VIMNMX R163, R163, R167, !PT ;  /* 0x000000a7a3a37248 */ /* 0x000fce0007fe0100 */
.L_x_1660:
[C---:B------:R-:W-:Y:S01]  /*11c10*/  ISETP.GE.AND P6, PT, R162.reuse, 0xa, PT ;  /* 0x0000000aa200780c */ /* 0x040fe20003fc6270 */
[----:B------:R-:W1:Y:S01]  /*11c20*/  SHFL.IDX PT, R159, R159, 0x1, 0x1c1f ;  /* 0x003c1f009f9f7f89 */ /* 0x000e6200000e0000 */
        /* <DEDUP_REMOVED lines=13> */
[----:B------:R-:W-:Y:S01]  /*11d00*/  ISETP.GT.AND P4, PT, R163, 0x9, !P6 ;  /* 0x00000009a300780c */ /* 0x000fe20007784270 */
        /* <DEDUP_REMOVED lines=135> */
.L_x_1666:
[----:B------:R-:W-:-:S05]  /*12580*/  IMAD.U32 R162, RZ, RZ, UR54 ;  /* 0x00000036ffa27e24 */ /* 0x000fca000f8e00ff */
[----:B------:R-:W-:-:S13]  /*12590*/  ISETP.NE.AND P6, PT, R162, 0x1, PT ;  /* 0x00000001a200780c */ /* 0x000fda0003fc5270 */
[----:B------:R-:W0:Y:S02]  /*125a0*/  @P6 LDC.64 R10, c[0x0][0x9e8] ;  /* 0x00027a00ff0a6b82 */ /* 0x000e240000000a00 */
[----:B0-----:R-:W-:-:S05]  /*125b0*/  @P6 IMAD.HI.U32 R10, R159, R10, RZ ;  /* 0x0000000a9f0a6227 */ /* 0x001fca00078e00ff */
[----:B------:R-:W-:-:S07]  /*125c0*/  @P6 SHF.R.U32.HI R159, RZ, R11, R10 ;  /* 0x0000000bff9f6219 */ /* 0x000fce000001160a */
.L_x_1667:
[----:B------:R-:W-:Y:S05]  /*125d0*/  BSYNC B0 ;  /* 0x0000000000007941 */ /* 0x000fea0003800000 */
.L_x_1665:
[----:B------:R-:W-:-:S05]  /*125e0*/  IMAD R157, R159, R162, R157 ;  /* 0x000000a29f9d7224 */ /* 0x000fca00078e029d */
[----:B------:R-:W-:Y:S02]  /*125f0*/  VIADDMNMX R166, R157, R162, R166, PT ;  /* 0x000000a29da67246 */ /* 0x000fe400038001a6 */
[----:B------:R-:W-:-:S07]  /*12600*/  VIMNMX R165, R165, R157, !PT ;  /* 0x0000009da5a57248 */ /* 0x000fce0007fe0100 */
.L_x_1664:
[C---:B------:R-:W-:Y:S01]  /*12610*/  ISETP.GT.AND P1, PT, R165.reuse, 0x1, !P1 ;  /* 0x00000001a500780c */ /* 0x040fe20004f24270 */
[----:B------:R-:W-:Y:S01]  /*12620*/  UMOV UR10, UR58 ;  /* 0x0000003a000a7c82 */ /* 0x000fe20008000000 */
[----:B------:R-:W-:Y:S02]  /*12630*/  ISETP.GT.AND P2, PT, R165, 0x8, !P2 ;  /* 0x00000008a500780c */ /* 0x000fe40005744270 */
[C---:B------:R-:W-:Y:S02]  /*12640*/  ISETP.LT.OR P1, PT, R166.reuse, 0x2, P1 ;  /* 0x00000002a600780c */ /* 0x040fe40000f21670 */
[----:B------:R-:W-:Y:S02]  /*12650*/  ISETP.LT.OR P2, PT, R166, 0x9, P2 ;  /* 0x00000009a600780c */ /* 0x000fe40001741670 */
[----:B------:R-:W-:Y:S02]  /*12660*/  FSEL R10, R9, -INF , !P1 ;  /* 0xff800000090a7808 */ /* 0x000fe40004800000 */
[----:B------:R-:W-:-:S02]  /*12670*/  LOP3.LUT P1, RZ, R16, 0x4, RZ, 0xc0, !PT ;  /* 0x0000000410ff7812 */ /* 0x000fc4000782c0ff */
[----:B------:R-:W-:Y:S02]  /*12680*/  FMNMX.FTZ R162, R12, R2, !PT ;  /* 0x000000020ca27209 */ /* 0x000fe40007810000 */
[----:B------:R-:W-:Y:S02]  /*12690*/  ISETP.GT.AND P1, PT, R165, 0x9, !P1 ;  /* 0x00000009a500780c */ /* 0x000fe40004f24270 */
[----:B------:R-:W-:Y:S02]  /*126a0*/  FSEL R14, R14, -INF , !P2 ;  /* 0xff8000000e0e7808 */ /* 0x000fe40005000000 */
        /* <DEDUP_REMOVED lines=92> */
[----:B------:R-:W-:Y:S01]  /*12c70*/  ISETP.GT.AND P1, PT, R165, 0x41, !P2 ;  /* 0x00000041a500780c */ /* 0x000fe20005724270 */
[----:B------:R-:W-:Y:S01]  /*12c80*/  FMUL.FTZ R11, R9, UR10 ;  /* 0x0000000a090b7c20 */ /* 0x000fe20008410000 */
[----:B------:R-:W-:Y:S02]  /*12c90*/  LOP3.LUT P2, RZ, R16, 0x2, RZ, 0xc0, !PT ;  /* 0x0000000210ff7812 */ /* 0x000fe4000784c0ff */
[----:B------:R-:W-:-:S02]  /*12ca0*/  ISETP.LT.OR P1, PT, R166, 0x42, P1 ;  /* 0x00000042a600780c */ /* 0x000fc40000f21670 */
[----:B------:R-:W-:Y:S02]  /*12cb0*/  ISETP.GT.AND P2, PT, R165, RZ, !P2 ;  /* 0x000000ffa500720c */ /* 0x000fe40005744270 */
[----:B------:R-:W-:Y:S02]  /*12cc0*/  FSEL R145, R145, -INF , !P1 ;  /* 0xff80000091917808 */ /* 0x000fe40004800000 */
[----:B------:R-:W-:Y:S02]  /*12cd0*/  ISETP.LT.OR P2, PT, R166, 0x1, P2 ;  /* 0x00000001a600780c */ /* 0x000fe40001741670 */
[----:B------:R-:W-:Y:S02]  /*12ce0*/  ISETP.GT.AND P1, PT, R165, 0x48, !P6 ;  /* 0x00000048a500780c */ /* 0x000fe40007724270 */
[----:B------:R-:W-:Y:S02]  /*12cf0*/  FSEL R8, R8, -INF , !P2 ;  /* 0xff80000008087808 */ /* 0x000fe40005000000 */
[----:B------:R-:W-:-:S02]  /*12d00*/  FSETP.NEU.FTZ.AND P2, PT, R9, -INF , PT ;  /* 0xff8000000900780b */ /* 0x000fc40003f5d000 */
[----:B------:R-:W-:Y:S02]  /*12d10*/  FMNMX.FTZ R157, R8, R0, !PT ;  /* 0x00000000089d7209 */ /* 0x000fe40007810000 */
[----:B------:R-:W-:Y:S02]  /*12d20*/  FSEL R11, R11, RZ, P2 ;  /* 0x000000ff0b0b7208 */ /* 0x000fe40001000000 */
[----:B------:R-:W-:Y:S02]  /*12d30*/  FMNMX.FTZ R157, R10, R157, !PT ;  /* 0x0000009d0a9d7209 */ /* 0x000fe40007810000 */
[----:B------:R-:W-:Y:S01]  /*12d40*/  ISETP.LT.OR P1, PT, R166, 0x49, P1 ;  /* 0x00000049a600780c */ /* 0x000fe20000f21670 */
[--C-:B------:R-:W-:Y:S01]  /*12d50*/  FFMA.FTZ R188, R12, UR10, -R11.reuse ;  /* 0x0000000a0cbc7c23 */ /* 0x100fe2000801080b */
[----:B------:R-:W-:Y:S01]  /*12d60*/  FMNMX.FTZ R12, R14, R157, !PT ;  /* 0x0000009d0e0c7209 */ /* 0x000fe20007810000 */
[--C-:B------:R-:W-:Y:S01]  /*12d70*/  FFMA.FTZ R159, R13, UR10, -R11.reuse ;  /* 0x0000000a0d9f7c23 */ /* 0x100fe2000801080b */
[--C-:B------:R-:W-:Y:S01]  /*12d80*/  FFMA.FTZ R190, R20, UR10, -R11.reuse ;  /* 0x0000000a14be7c23 */ /* 0x100fe2000801080b */
[--C-:B------:R-:W-:Y:S01]  /*12d90*/  FFMA.FTZ R20, R21, UR10, -R11.reuse ;  /* 0x0000000a15147c23 */ /* 0x100fe2000801080b */
[----:B------:R-:W-:Y:S01]  /*12da0*/  FMNMX.FTZ R13, R15, R12, !PT ;  /* 0x0000000c0f0d7209 */ /* 0x000fe20007810000 */
[--C-:B------:R-:W-:Y:S01]  /*12db0*/  FFMA.FTZ R184, R122, UR10, -R11.reuse ;  /* 0x0000000a7ab87c23 */ /* 0x100fe2000801080b */
[----:B------:R-:W-:Y:S01]  /*12dc0*/  FSEL R148, R148, -INF , !P1 ;  /* 0xff80000094947808 */ /* 0x000fe20004800000 */
[--C-:B------:R-:W-:Y:S01]  /*12dd0*/  FFMA.FTZ R123, R123, UR10, -R11.reuse ;  /* 0x0000000a7b7b7c23 */ /* 0x100fe2000801080b */
[----:B------:R-:W-:Y:S01]  /*12de0*/  FMNMX.FTZ R12, R120, R13, !PT ;  /* 0x0000000d780c7209 */ /* 0x000fe20007810000 */
[--C-:B------:R-:W-:Y:S01]  /*12df0*/  FFMA.FTZ R182, R134, UR10, -R11.reuse ;  /* 0x0000000a86b67c23 */ /* 0x100fe2000801080b */
[----:B------:R-:W-:Y:S01]  /*12e00*/  LOP3.LUT P1, RZ, R16, 0x20, RZ, 0xc0, !PT ;  /* 0x0000002010ff7812 */ /* 0x000fe2000782c0ff */
[--C-:B------:R-:W-:Y:S01]  /*12e10*/  FFMA.FTZ R134, R135, UR10, -R11.reuse ;  /* 0x0000000a87867c23 */ /* 0x100fe2000801080b */
[----:B------:R-:W-:Y:S01]  /*12e20*/  FMNMX.FTZ R13, R121, R12, !PT ;  /* 0x0000000c790d7209 */ /* 0x000fe20007810000 */
[--C-:B------:R-:W-:Y:S01]  /*12e30*/  FFMA.FTZ R131, R131, UR10, -R11.reuse ;  /* 0x0000000a83837c23 */ /* 0x100fe2000801080b */
        /* <DEDUP_REMOVED lines=20> */
[----:B------:R0:W-:Y:S01]  /*12f80*/  MUFU.EX2 R13, R123 ;  /* 0x0000007b000d7308 */ /* 0x0001e20000000800 */
[----:B------:R-:W-:Y:S01]  /*12f90*/  ISETP.LT.OR P6, PT, R166, 0x5a, P6 ;  /* 0x0000005aa600780c */ /* 0x000fe200037c1670 */
[----:B------:R-:W-:Y:S01]  /*12fa0*/  FFMA.FTZ R161, R161, UR10, -R11 ;  /* 0x0000000aa1a17c23 */ /* 0x000fe2000801080b */
[----:B------:R-:W-:-:S02]  /*12fb0*/  FMNMX.FTZ R21, R133, R12, !PT ;  /* 0x0000000c85157209 */ /* 0x000fc40007810000 */
[----:B------:R-:W-:Y:S02]  /*12fc0*/  FSEL R158, R158, -INF , !P6 ;  /* 0xff8000009e9e7808 */ /* 0x000fe40007000000 */
[----:B------:R-:W-:Y:S01]  /*12fd0*/  FMNMX.FTZ R12, R136, R21, !PT ;  /* 0x00000015880c7209 */ /* 0x000fe20007810000 */
[----:B------:R-:W-:Y:S03]  /*12fe0*/  MUFU.EX2 R188, R188 ;  /* 0x000000bc00bc7308 */ /* 0x000fe60000000800 */
[----:B------:R-:W-:Y:S01]  /*12ff0*/  FMNMX.FTZ R21, R137, R12, !PT ;  /* 0x0000000c89157209 */ /* 0x000fe20007810000 */
[--C-:B------:R-:W-:Y:S01]  /*13000*/  FFMA.FTZ R12, R127, UR10, -R11.reuse ;  /* 0x0000000a7f0c7c23 */ /* 0x100fe2000801080b */
[----:B------:R-:W-:Y:S02]  /*13010*/  FFMA.FTZ R127, R147, UR10, -R11 ;  /* 0x0000000a937f7c23 */ /* 0x000fe4000801080b */
        /* <DEDUP_REMOVED lines=8> */
[----:B0-----:R-:W-:-:S04]  /*130a0*/  FMNMX.FTZ R123, R149, R122, !PT ;  /* 0x0000007a957b7209 */ /* 0x001fc80007810000 */
[----:B------:R-:W-:Y:S01]  /*130b0*/  FMNMX.FTZ R122, R152, R123, !PT ;  /* 0x0000007b987a7209 */ /* 0x000fe20007810000 */
[----:B------:R0:W-:Y:S03]  /*130c0*/  MUFU.EX2 R21, R131 ;  /* 0x0000008300157308 */ /* 0x0001e60000000800 */
[----:B------:R-:W-:-:S04]  /*130d0*/  FMNMX.FTZ R123, R153, R122, !PT ;  /* 0x0000007a997b7209 */ /* 0x000fc80007810000 */
[----:B------:R-:W-:Y:S01]  /*130e0*/  FMNMX.FTZ R123, R156, R123, !PT ;  /* 0x0000007b9c7b7209 */ /* 0x000fe20007810000 */
[----:B------:R-:W-:Y:S01]  /*130f0*/  MUFU.EX2 R184, R184 ;  /* 0x000000b800b87308 */ /* 0x000fe20000000800 */
[----:B0-----:R-:W-:Y:S02]  /*13100*/  FFMA.FTZ R131, R139, UR10, -R11 ;  /* 0x0000000a8b837c23 */ /* 0x001fe4000801080b */
[----:B------:R-:W-:-:S05]  /*13110*/  FMNMX.FTZ R122, R158, R123, !PT ;  /* 0x0000007b9e7a7209 */ /* 0x000fca0007810000 */
[----:B------:R-:W0:Y:S01]  /*13120*/  SHFL.BFLY PT, R123, R122, 0x2, 0x1f ;  /* 0x0c401f007a7b7f89 */ /* 0x000e2200000e0000 */
[----:B------:R-:W-:Y:S08]  /*13130*/  MUFU.EX2 R186, R186 ;  /* 0x000000ba00ba7308 */ /* 0x000ff00000000800 */
[----:B------:R-:W-:Y:S08]  /*13140*/  MUFU.EX2 R12, R12 ;  /* 0x0000000c000c7308 */ /* 0x000ff00000000800 */
[----:B------:R-:W-:Y:S01]  /*13150*/  MUFU.EX2 R180, R180 ;  /* 0x000000b400b47308 */ /* 0x000fe20000000800 */
[----:B0-----:R-:W-:Y:S01]  /*13160*/  FMNMX.FTZ R122, R122, R123, !PT ;  /* 0x0000007b7a7a7209 */ /* 0x001fe20007810000 */
[----:B------:R-:W-:Y:S01]  /*13170*/  FFMA.FTZ R123, R155, UR10, -R11 ;  /* 0x0000000a9b7b7c23 */ /* 0x000fe2000801080b */
[----:B------:R-:W-:-:S05]  /*13180*/  FSEL R11, R9, RZ, P2 ;  /* 0x000000ff090b7208 */ /* 0x000fca0001000000 */
[----:B------:R-:W-:Y:S01]  /*13190*/  MUFU.EX2 R182, R182 ;  /* 0x000000b600b67308 */ /* 0x000fe20000000800 */
[----:B------:R-:W0:Y:S01]  /*131a0*/  SHFL.BFLY PT, R135, R122, 0x1, 0x1f ;  /* 0x0c201f007a877f89 */ /* 0x000e2200000e0000 */
[----:B------:R-:W-:-:S04]  /*131b0*/  FADD.FTZ R11, -R11, R2 ;  /* 0x000000020b0b7221 */ /* 0x000fc80000010100 */
[----:B------:R-:W-:Y:S02]  /*131c0*/  FMUL.FTZ R11, R11, UR10 ;  /* 0x0000000a0b0b7c20 */ /* 0x000fe40008410000 */
[----:B------:R-:W-:Y:S08]  /*131d0*/  MUFU.EX2 R134, R134 ;  /* 0x0000008600867308 */ /* 0x000ff00000000800 */
[----:B------:R-:W1:Y:S08]  /*131e0*/  MUFU.EX2 R11, R11 ;  /* 0x0000000b000b7308 */ /* 0x000e700000000800 */
[----:B------:R-:W-:Y:S01]  /*131f0*/  MUFU.EX2 R176, R176 ;  /* 0x000000b000b07308 */ /* 0x000fe20000000800 */
[----:B0-----:R-:W-:-:S04]  /*13200*/  FMNMX.FTZ R122, R122, R135, !PT ;  /* 0x000000877a7a7209 */ /* 0x001fc80007810000 */
[C---:B------:R-:W-:Y:S01]  /*13210*/  FSETP.NEU.FTZ.AND P1, PT, R122.reuse, -INF , PT ;  /* 0xff8000007a00780b */ /* 0x040fe20003f3d000 */
[----:B------:R-:W-:Y:S02]  /*13220*/  FMUL.FTZ R135, R122, UR10 ;  /* 0x0000000a7a877c20 */ /* 0x000fe40008410000 */
[----:B------:R-:W-:Y:S01]  /*13230*/  MUFU.EX2 R131, R131 ;  /* 0x0000008300837308 */ /* 0x000fe20000000800 */
[----:B-1----:R-:W-:Y:S02]  /*13240*/  FFMA.FTZ R6, R11, R6, R188 ;  /* 0x000000060b067223 */ /* 0x002fe400000100bc */
[----:B------:R-:W-:-:S05]  /*13250*/  FSEL R135, R135, RZ, P1 ;  /* 0x000000ff87877208 */ /* 0x000fca0000800000 */
[--C-:B------:R-:W-:Y:S01]  /*13260*/  FFMA.FTZ R138, R15, UR10, -R135.reuse ;  /* 0x0000000a0f8a7c23 */ /* 0x100fe20008010887 */
        /* <DEDUP_REMOVED lines=8> */
[--C-:B------:R-:W-:Y:S01]  /*132f0*/  FFMA.FTZ R183, R132, UR10, -R135.reuse ;  /* 0x0000000a84b77c23 */ /* 0x100fe20008010887 */
[--C-:B------:R-:W-:Y:S01]  /*13300*/  FFMA.FTZ R187, R124, UR10, -R135.reuse ;  /* 0x0000000a7cbb7c23 */ /* 0x100fe20008010887 */
[----:B------:R-:W-:Y:S01]  /*13310*/  FMUL.FTZ R121, R121, UR10 ;  /* 0x0000000a79797c20 */ /* 0x000fe20008410000 */
        /* <DEDUP_REMOVED lines=16> */
[----:B------:R-:W-:-:S04]  /*13420*/  FFMA.FTZ R120, R158, UR10, -R135 ;  /* 0x0000000a9e787c23 */ /* 0x000fc80008010887 */
[----:B------:R-:W2:Y:S01]  /*13430*/  MUFU.EX2 R139, R139 ;  /* 0x0000008b008b7308 */ /* 0x000ea20000000800 */
[----:B0-----:R-:W-:-:S07]  /*13440*/  FFMA.FTZ R121, R153, UR10, -R135 ;  /* 0x0000000a99797c23 */ /* 0x001fce0008010887 */
[----:B------:R-:W0:Y:S01]  /*13450*/  MUFU.EX2 R191, R191 ;  /* 0x000000bf00bf7308 */ /* 0x000e220000000800 */
[----:B-1----:R-:W-:Y:S01]  /*13460*/  FFMA.FTZ R132, R8, R3, R189 ;  /* 0x0000000308847223 */ /* 0x002fe200000100bd */
[----:B------:R-:W-:-:S04]  /*13470*/  FADD.FTZ R3, R157, R6 ;  /* 0x000000069d037221 */ /* 0x000fc80000010000 */
[----:B------:R-:W-:Y:S02]  /*13480*/  FADD.FTZ R3, R190, R3 ;  /* 0x00000003be037221 */ /* 0x000fe40000010000 */
[----:B------:R-:W1:Y:S01]  /*13490*/  MUFU.EX2 R185, R185 ;  /* 0x000000b900b97308 */ /* 0x000e620000000800 */
[----:B--2---:R-:W-:Y:S01]  /*134a0*/  FADD.FTZ R132, R139, R132 ;  /* 0x000000848b847221 */ /* 0x004fe20000010000 */
[----:B------:R-:W-:-:S06]  /*134b0*/  FADD.FTZ R3, R20, R3 ;  /* 0x0000000314037221 */ /* 0x000fcc0000010000 */
[----:B------:R-:W2:Y:S01]  /*134c0*/  MUFU.EX2 R15, R15 ;  /* 0x0000000f000f7308 */ /* 0x000ea20000000800 */
[----:B0-----:R-:W-:Y:S01]  /*134d0*/  FADD.FTZ R133, R191, R132 ;  /* 0x00000084bf857221 */ /* 0x001fe20000010000 */
[----:B------:R-:W-:-:S03]  /*134e0*/  FADD.FTZ R132, R184, R3 ;  /* 0x00000003b8847221 */ /* 0x000fc60000010000 */
        /* <DEDUP_REMOVED lines=8> */
[----:B------:R-:W-:-:S06]  /*13570*/  FADD.FTZ R132, R180, R3 ;  /* 0x00000003b4847221 */ /* 0x000fcc0000010000 */
[----:B------:R-:W2:Y:S01]  /*13580*/  MUFU.EX2 R181, R181 ;  /* 0x000000b500b57308 */ /* 0x000ea20000000800 */
[----:B0-----:R-:W-:-:S07]  /*13590*/  FADD.FTZ R133, R187, R6 ;  /* 0x00000006bb857221 */ /* 0x001fce0000010000 */
        /* <DEDUP_REMOVED lines=9> */
[----:B0-----:R-:W-:-:S07]  /*13630*/  FADD.FTZ R6, R10, R3 ;  /* 0x000000030a067221 */ /* 0x001fce0000010000 */
[----:B------:R-:W0:Y:S01]  /*13640*/  MUFU.EX2 R177, R177 ;  /* 0x000000b100b17308 */ /* 0x000e220000000800 */
[----:B-1----:R-:W-:-:S07]  /*13650*/  FADD.FTZ R3, R183, R6 ;  /* 0x00000006b7037221 */ /* 0x002fce0000010000 */
[----:B------:R-:W1:Y:S01]  /*13660*/  MUFU.EX2 R125, R125 ;  /* 0x0000007d007d7308 */ /* 0x000e620000000800 */
[----:B--2---:R-:W-:Y:S01]  /*13670*/  FADD.FTZ R6, R0, R3 ;  /* 0x0000000300067221 */ /* 0x004fe20000010000 */
[----:B------:R-:W-:-:S06]  /*13680*/  FADD.FTZ R3, R131, R132 ;  /* 0x0000008483037221 */ /* 0x000fcc0000010000 */
        /* <DEDUP_REMOVED lines=40> */
[----:B--2---:R-:W-:-:S03]  /*13910*/  FADD.FTZ R6, R2, R3 ;  /* 0x0000000302067221 */ /* 0x004fc60000010000 */
[----:B0-----:R-:W-:Y:S01]  /*13920*/  FADD.FTZ R3, R120, R133 ;  /* 0x0000008578037221 */ /* 0x001fe20000010000 */
[----:B------:R-:W-:Y:S06]  /*13930*/  @!P0 BRA `(.L_x_1668) ;  /* 0x0000000000048947 */ /* 0x000fec0003800000 */
[----:B------:R-:W-:Y:S01]  /*13940*/  BPT.TRAP 0x1 ;  /* 0x000000040000795c */ /* 0x000fe20000300000 */
.L_x_1668:
[----:B------:R-:W-:Y:S01]  /*13950*/  R2UR UR7, R19 ;  /* 0x00000000130772ca */ /* 0x000fe200000e0000 */
[----:B------:R-:W-:Y:S01]  /*13960*/  UIADD3 UR6, UR6, 0x30860, URZ ;  /* 0x0003086006067890 */ /* 0x000fe2000fffe03f */
[C---:B------:R-:W-:Y:S01]  /*13970*/  ISETP.GT.AND P1, PT, R7.reuse, UR51, PT ;  /* 0x0000003307007c0c */ /* 0x040fe2000bf24270 */
        /* <DEDUP_REMOVED lines=9> */
[----:B------:R-:W-:Y:S01]  /*13a10*/  UPRMT UR6, UR7, 0x654, UR6 ;  /* 0x0000065407067896 */ /* 0x000fe20008000006 */
[----:B------:R-:W-:Y:S02]  /*13a20*/  F2FP.BF16.F32.PACK_AB R190, R20, R190 ;  /* 0x000000be14be723e */ /* 0x000fe400000010ff */
[----:B------:R-:W-:Y:S02]  /*13a30*/  F2FP.BF16.F32.PACK_AB R191, R138, R191 ;  /* 0x000000bf8abf723e */ /* 0x000fe400000010ff */
[----:B------:R-:W-:Y:S02]  /*13a40*/  F2FP.BF16.F32.PACK_AB R184, R13, R184 ;  /* 0x000000b80db8723e */ /* 0x000fe400000010ff */
[----:B------:R-:W-:Y:S02]  /*13a50*/  F2FP.BF16.F32.PACK_AB R185, R15, R185 ;  /* 0x000000b90fb9723e */ /* 0x000fe400000010ff */
[----:B------:R-:W-:Y:S01]  /*13a60*/  SYNCS.ARRIVE.TRANS64.RED.A1T0 RZ, [UR6], RZ ;  /* 0x000000ffffff79a7 */ /* 0x000fe20008100406 */
        /* <DEDUP_REMOVED lines=16> */
[----:B------:R-:W-:Y:S06]  /*13b70*/  @P1 BRA `(.L_x_1669) ;  /* 0xffffffc800601947 */ /* 0x000fec000383ffff */
[----:B------:R-:W-:Y:S01]  /*13b80*/  IMAD.MOV.U32 R0, RZ, RZ, R122 ;  /* 0x000000ffff007224 */ /* 0x000fe200078e007a */
[----:B------:R-:W-:Y:S01]  /*13b90*/  UMOV UR38, UR5 ;  /* 0x0000000500267c82 */ /* 0x000fe20008000000 */
[----:B------:R-:W-:Y:S01]  /*13ba0*/  IMAD.MOV.U32 R2, RZ, RZ, R9 ;  /* 0x000000ffff027224 */ /* 0x000fe200078e0009 */
[----:B------:R-:W-:-:S06]  /*13bb0*/  UMOV UR61, UR50 ;  /* 0x00000032003d7c82 */ /* 0x000fcc0008000000 */
.L_x_1650:
[----:B------:R-:W-:Y:S01]  /*13bc0*/  R2UR UR5, R23 ;  /* 0x00000000170572ca */ /* 0x000fe200000e0000 */
[----:B------:R-:W-:Y:S01]  /*13bd0*/  ULDC UR4, c[0x0][0x448] ;  /* 0x0001120000047ab9 */ /* 0x000fe20000000800 */
[----:B------:R-:W-:Y:S01]  /*13be0*/  IADD3 R9, R18, 0x1, -R17 ;  /* 0x0000000112097810 */ /* 0x000fe20007ffe811 */
[----:B------:R-:W-:Y:S01]  /*13bf0*/  UISETP.NE.AND UP0, UPT, UR4, 0x1, UPT ;  /* 0x000000010400788c */ /* 0x000fe2000bf05270 */
[----:B------:R-:W-:Y:S02]  /*13c00*/  ULDC UR11, c[0x0][0x9e4] ;  /* 0x00027900000b7ab9 */ /* 0x000fe40000000800 */
[----:B------:R-:W-:Y:S01]  /*13c10*/  R2UR UR7, R9 ;  /* 0x00000000090772ca */ /* 0x000fe200000e0000 */
[----:B------:R-:W-:Y:S01]  /*13c20*/  UISETP.GE.AND UP1, UPT, UR11, 0x1, UPT ;  /* 0x000000010b00788c */ /* 0x000fe2000bf26270 */
[----:B------:R-:W-:-:S05]  /*13c30*/  ULDC UR15, c[0x0][0x9dc] ;  /* 0x00027700000f7ab9 */ /* 0x000fca0000000800 */
[----:B------:R-:W-:Y:S01]  /*13c40*/  UIADD3 UR6, UR5, 0x7f, URZ ;  /* 0x0000007f05067890 */ /* 0x000fe2000fffe03f */
[----:B------:R-:W-:Y:S01]  /*13c50*/  PLOP3.LUT P1, PT, PT, PT, UP1, 0x40, 0x0 ;  /* 0x000000000000781c */ /* 0x000fe20003f2e818 */
        /* <DEDUP_REMOVED lines=18> */
.L_x_1671:
[----:B------:R-:W-:-:S11]  /*13d80*/  UISETP.NE.AND UP2, UPT, UR11, 0x1, UPT ;  /* 0x000000010b00788c */ /* 0x000fd6000bf45270 */
[----:B------:R-:W-:Y:S02]  /*13d90*/  @UP2 ULDC.64 UR4, c[0x0][0x9e8] ;  /* 0x00027a0000042ab9 */ /* 0x000fe40000000a00 */
[----:B------:R-:W-:-:S04]  /*13da0*/  UIMAD.WIDE.U32 UR6, UR14, UR4, URZ ;  /* 0x000000040e0672a5 */ /* 0x000fc8000f8e003f */
[----:B------:R-:W-:-:S12]  /*13db0*/  @UP2 USHF.R.U32.HI UR14, URZ, UR5, UR7 ;  /* 0x000000053f0e2299 */ /* 0x000fd80008011607 */
.L_x_1672:
[----:B------:R-:W-:-:S04]  /*13dc0*/  UIMAD UR11, UR14, UR11, URZ ;  /* 0x0000000b0e0b72a4 */ /* 0x000fc8000f8e023f */
[----:B------:R-:W-:-:S04]  /*13dd0*/  UISETP.LT.AND UP2, UPT, UR15, UR11, UPT ;  /* 0x0000000b0f00728c */ /* 0x000fc8000bf41270 */
[----:B------:R-:W-:-:S12]  /*13de0*/  USEL UR15, UR15, UR11, !UP2 ;  /* 0x0000000b0f0f7287 */ /* 0x000fd8000d000000 */
.L_x_1670:
        /* <DEDUP_REMOVED lines=15> */
.L_x_1684:
[----:B------:R-:W-:-:S04]  /*13ee0*/  UISETP.NE.AND UP2, UPT, UR4, 0x1, UPT ;  /* 0x000000010400788c */ /* 0x000fc8000bf45270 */
[----:B------:R-:W-:-:S04]  /*13ef0*/  USEL UR61, URZ, 0x1, UP2 ;  /* 0x000000013f3d7887 */ /* 0x000fc80009000000 */
[----:B------:R-:W-:Y:S01]  /*13f00*/  ULOP3.LUT UR61, UR50, UR61, URZ, 0x3c, !UPT ;  /* 0x0000003d323d7292 */ /* 0x000fe2000f8e3c3f */
[----:B------:R-:W-:Y:S11]  /*13f10*/  @!P0 BRA `(.L_x_1674) ;  /* 0x0000000000048947 */ /* 0x000ff60003800000 */
[----:B------:R-:W-:Y:S01]  /*13f20*/  BPT.TRAP 0x1 ;  /* 0x000000040000795c */ /* 0x000fe20000300000 */
.L_x_1674:
        /* <DEDUP_REMOVED lines=9> */
.L_x_1675:
[-C--:B------:R-:W-:Y:S01]  /*13fc0*/  FMUL.FTZ R24, R24, R11.reuse ;  /* 0x0000000b18187220 */ /* 0x080fe20000410000 */
[----:B------:R-:W-:Y:S01]  /*13fd0*/  FMUL.FTZ R25, R25, R11 ;  /* 0x0000000b19197220 */ /* 0x000fe20000410000 */
[----:B-1----:R-:W-:Y:S06]  /*13fe0*/  @P1 BRA `(.L_x_1676) ;  /* 0x0000000000081947 */ /* 0x002fec0003800000 */
[----:B------:R-:W1:Y:S02]  /*13ff0*/  SYNCS.PHASECHK.TRANS64.TRYWAIT P1, [UR7+0x30830], R0 ;  /* 0x03083000ff0075a7 */ /* 0x000e640008020147 */
[----:B-1----:R-:W-:Y:S05]  /*14000*/  @!P1 BRA `(.L_x_1677) ;  /* 0x00000134000c9947 */ /* 0x002fea0003800000 */
.L_x_1676:
        /* <DEDUP_REMOVED lines=165> */
.L_x_1678:
[----:B------:R-:W-:Y:S01]  /*14a60*/  ULEA UR6, UR4, UR39, 0x3 ;  /* 0x0000002704067291 */ /* 0x000fe2000f8e183f */
[----:B01----:R-:W-:-:S05]  /*14a70*/  IMAD.U32 R0, RZ, RZ, UR50 ;  /* 0x00000032ff007e24 */ /* 0x003fca000f8e00ff */
[----:B------:R-:W-:-:S04]  /*14a80*/  SHF.L.U32 R0, R0, 0x1f, RZ ;  /* 0x0000001f00007819 */ /* 0x000fc800000006ff */
[----:B------:R0:W1:Y:S01]  /*14a90*/  SYNCS.PHASECHK.TRANS64.TRYWAIT P1, [UR6+0x30850], R0 ;  /* 0x03085000ff0075a7 */ /* 0x0000620008020146 */
[----:B------:R-:W-:Y:S05]  /*14aa0*/  @!P0 BRA `(.L_x_1679) ;  /* 0x0000000000048947 */ /* 0x000fea0003800000 */
[----:B------:R-:W-:Y:S01]  /*14ab0*/  BPT.TRAP 0x1 ;  /* 0x000000040000795c */ /* 0x000fe20000300000 */
.L_x_1679:
[----:B-1----:R-:W-:Y:S05]  /*14ac0*/  @P1 BRA `(.L_x_1680) ;  /* 0x0000000000081947 */ /* 0x002fea0003800000 */
[----:B------:R-:W1:Y:S02]  /*14ad0*/  SYNCS.PHASECHK.TRANS64.TRYWAIT P1, [UR6+0x30850], R0 ;  /* 0x03085000ff0075a7 */ /* 0x000e640008020146 */
[----:B-1----:R-:W-:Y:S05]  /*14ae0*/  @!P1 BRA `(.L_x_1681) ;  /* 0x00000128006c9947 */ /* 0x002fea0003800000 */
.L_x_1680:
        /* <DEDUP_REMOVED lines=37> */
.L_x_1682:
        /* <DEDUP_REMOVED lines=23> */
[----:B01----:R-:W-:Y:S01]  /*14eb0*/  FMNMX.FTZ R0, R12, R9, !PT ;  /* 0x000000090c007209 */ /* 0x003fe20007810000 */
[----:B------:R-:W-:Y:S01]  /*14ec0*/  FMUL.FTZ R129, R135, UR5 ;  /* 0x0000000587817c20 */ /* 0x000fe20008410000 */
[----:B------:R-:W-:Y:S01]  /*14ed0*/  FMUL.FTZ R132, R138, UR5 ;  /* 0x000000058a847c20 */ /* 0x000fe20008410000 */
[----:B------:R-:W-:Y:S01]  /*14ee0*/  FMUL.FTZ R134, R140, UR5 ;  /* 0x000000058c867c20 */ /* 0x000fe20008410000 */
[----:B------:R-:W-:Y:S01]  /*14ef0*/  FMUL.FTZ R133, R139, UR5 ;  /* 0x000000058b857c20 */ /* 0x000fe20008410000 */
[----:B------:R-:W-:Y:S01]  /*14f00*/  FMUL.FTZ R135, R141, UR5 ;  /* 0x000000058d877c20 */ /* 0x000fe20008410000 */
[----:B------:R-:W-:Y:S01]  /*14f10*/  FMUL.FTZ R136, R142, UR5 ;  /* 0x000000058e887c20 */ /* 0x000fe20008410000 */
[----:B------:R-:W0:Y:S01]  /*14f20*/  MUFU.TANH R15, R15 ;  /* 0x0000000f000f7308 */ /* 0x000e220000002400 */
[----:B--2---:R-:W-:Y:S01]  /*14f30*/  FMNMX.FTZ R11, R13, R0, !PT ;  /* 0x000000000d0b7209 */ /* 0x004fe20007810000 */
        /* <DEDUP_REMOVED lines=24> */
[----:B------:R-:W-:Y:S01]  /*150c0*/  UMOV UR10, UR54 ;  /* 0x00000036000a7c82 */ /* 0x000fe20008000000 */
[----:B------:R-:W-:Y:S01]  /*150d0*/  R2UR UR4, R19 ;  /* 0x00000000130472ca */ /* 0x000fe200000e0000 */
[----:B------:R-:W-:-:S04]  /*150e0*/  UIADD3 UR7, UR7, 0x30840, URZ ;  /* 0x0003084007077890 */ /* 0x000fc8000fffe03f */
[----:B------:R-:W1:Y:S01]  /*150f0*/  MUFU.TANH R122, R122 ;  /* 0x0000007a007a7308 */ /* 0x000e620000002400 */
[----:B--2---:R-:W-:-:S07]  /*15100*/  FMNMX.FTZ R11, R21, R0, !PT ;  /* 0x00000000150b7209 */ /* 0x004fce0007810000 */
[----:B------:R-:W2:Y:S01]  /*15110*/  MUFU.TANH R121, R121 ;  /* 0x0000007900797308 */ /* 0x000ea20000002400 */
[----:B0-----:R-:W-:Y:S01]  /*15120*/  FMNMX.FTZ R2, R120, R155, !PT ;  /* 0x0000009b78027209 */ /* 0x001fe20007810000 */
[----:B------:R-:W-:-:S06]  /*15130*/  UPRMT UR7, UR4, 0x654, UR7 ;  /* 0x0000065404077896 */ /* 0x000fcc0008000007 */
[----:B------:R-:W0:Y:S01]  /*15140*/  MUFU.TANH R123, R123 ;  /* 0x0000007b007b7308 */ /* 0x000e220000002400 */
[----:B-1----:R-:W-:Y:S02]  /*15150*/  FMNMX.FTZ R0, R122, R11, !PT ;  /* 0x0000000b7a007209 */ /* 0x002fe40007810000 */
[----:B------:R-:W-:Y:S05]  /*15160*/  SYNCS.ARRIVE.TRANS64.RED.A1T0 RZ, [UR7], RZ ;  /* 0x000000ffffff79a7 */ /* 0x000fea0008100407 */
[----:B------:R-:W1:Y:S01]  /*15170*/  MUFU.TANH R124, R124 ;  /* 0x0000007c007c7308 */ /* 0x000e620000002400 */
[----:B--2---:R-:W-:-:S07]  /*15180*/  FMNMX.FTZ R155, R121, R2, !PT ;  /* 0x00000002799b7209 */ /* 0x004fce0007810000 */
[----:B------:R-:W2:Y:S01]  /*15190*/  MUFU.TANH R126, R126 ;  /* 0x0000007e007e7308 */ /* 0x000ea20000002400 */
[----:B0-----:R-:W-:-:S07]  /*151a0*/  FMNMX.FTZ R11, R123, R0, !PT ;  /* 0x000000007b0b7209 */ /* 0x001fce0007810000 */
[----:B------:R-:W0:Y:S01]  /*151b0*/  MUFU.TANH R125, R125 ;  /* 0x0000007d007d7308 */ /* 0x000e220000002400 */
[----:B-1----:R-:W-:Y:S01]  /*151c0*/  FMNMX.FTZ R2, R124, R155, !PT ;  /* 0x0000009b7c027209 */ /* 0x002fe20007810000 */
[----:B------:R-:W-:-:S06]  /*151d0*/  FMUL.FTZ R155, R161, UR5 ;  /* 0x00000005a19b7c20 */ /* 0x000fcc0008410000 */
        /* <DEDUP_REMOVED lines=16> */
[----:B------:R-:W-:-:S06]  /*152e0*/  FMUL.FTZ R157, R163, UR5 ;  /* 0x00000005a39d7c20 */ /* 0x000fcc0008410000 */
        /* <DEDUP_REMOVED lines=55> */
[----:B0-----:R-:W-:Y:S02]  /*15660*/  FMNMX.FTZ R8, R159, R0, !PT ;  /* 0x000000009f087209 */ /* 0x001fe40007810000 */
[----:B-1----:R-:W-:-:S03]  /*15670*/  FMNMX.FTZ R2, R160, R163, !PT ;  /* 0x000000a3a0027209 */ /* 0x002fc60007810000 */
[----:B------:R-:W0:Y:S01]  /*15680*/  SHFL.BFLY PT, R163, R8, 0x2, 0x1f ;  /* 0x0c401f0008a37f89 */ /* 0x000e2200000e0000 */
[----:B--2---:R-:W-:-:S05]  /*15690*/  FMNMX.FTZ R11, R161, R2, !PT ;  /* 0x00000002a10b7209 */ /* 0x004fca0007810000 */
[----:B------:R-:W1:Y:S01]  /*156a0*/  SHFL.BFLY PT, R0, R11, 0x2, 0x1f ;  /* 0x0c401f000b007f89 */ /* 0x000e6200000e0000 */
[----:B0-----:R-:W-:-:S05]  /*156b0*/  FMNMX.FTZ R163, R8, R163, !PT ;  /* 0x000000a308a37209 */ /* 0x001fca0007810000 */
[----:B------:R-:W0:Y:S01]  /*156c0*/  SHFL.BFLY PT, R2, R163, 0x1, 0x1f ;  /* 0x0c201f00a3027f89 */ /* 0x000e2200000e0000 */
[----:B-1----:R-:W-:-:S05]  /*156d0*/  FMNMX.FTZ R162, R11, R0, !PT ;  /* 0x000000000ba27209 */ /* 0x002fca0007810000 */
[----:B------:R-:W1:Y:S01]  /*156e0*/  SHFL.BFLY PT, R165, R162, 0x1, 0x1f ;  /* 0x0c201f00a2a57f89 */ /* 0x000e6200000e0000 */
[----:B0-----:R-:W-:-:S05]  /*156f0*/  FMNMX.FTZ R2, R163, R2, !PT ;  /* 0x00000002a3027209 */ /* 0x001fca0007810000 */
[----:B------:R-:W-:Y:S01]  /*15700*/  FADD.FTZ R9, -R2, R9 ;  /* 0x0000000902097221 */ /* 0x000fe20000010100 */
[----:B-1----:R-:W-:-:S03]  /*15710*/  FMNMX.FTZ R0, R162, R165, !PT ;  /* 0x000000a5a2007209 */ /* 0x002fc60007810000 */
[----:B------:R-:W-:Y:S01]  /*15720*/  FMUL.FTZ R165, R9, UR10 ;  /* 0x0000000a09a57c20 */ /* 0x000fe20008410000 */
[----:B------:R-:W-:Y:S01]  /*15730*/  FMUL.FTZ R9, R2, UR10 ;  /* 0x0000000a02097c20 */ /* 0x000fe20008410000 */
[----:B------:R-:W-:-:S03]  /*15740*/  FADD.FTZ R8, -R0, R10 ;  /* 0x0000000a00087221 */ /* 0x000fc60000010100 */
[--C-:B------:R-:W-:Y:S01]  /*15750*/  FFMA.FTZ R162, R123, UR10, -R9.reuse ;  /* 0x0000000a7ba27c23 */ /* 0x100fe20008010809 */
[--C-:B------:R-:W-:Y:S01]  /*15760*/  FFMA.FTZ R123, R131, UR10, -R9.reuse ;  /* 0x0000000a837b7c23 */ /* 0x100fe20008010809 */
[----:B------:R-:W-:Y:S01]  /*15770*/  FMUL.FTZ R131, R0, UR10 ;  /* 0x0000000a00837c20 */ /* 0x000fe20008410000 */
[--C-:B------:R-:W-:Y:S01]  /*15780*/  FFMA.FTZ R188, R12, UR10, -R9.reuse ;  /* 0x0000000a0cbc7c23 */ /* 0x100fe20008010809 */
[----:B------:R-:W-:Y:S01]  /*15790*/  FMUL.FTZ R8, R8, UR10 ;  /* 0x0000000a08087c20 */ /* 0x000fe20008410000 */
[----:B------:R-:W-:Y:S01]  /*157a0*/  FFMA.FTZ R164, R13, UR10, -R9 ;  /* 0x0000000a0da47c23 */ /* 0x000fe20008010809 */
[----:B------:R-:W-:Y:S01]  /*157b0*/  FFMA.FTZ R189, R14, UR10, -R131 ;  /* 0x0000000a0ebd7c23 */ /* 0x000fe20008010883 */
[----:B------:R-:W-:Y:S01]  /*157c0*/  FFMA.FTZ R180, R130, UR10, -R9 ;  /* 0x0000000a82b47c23 */ /* 0x000fe20008010809 */
[----:B------:R-:W-:Y:S01]  /*157d0*/  FFMA.FTZ R130, R15, UR10, -R131 ;  /* 0x0000000a0f827c23 */ /* 0x000fe20008010883 */
[----:B------:R-:W-:Y:S01]  /*157e0*/  MUFU.EX2 R11, R165 ;  /* 0x000000a5000b7308 */ /* 0x000fe20000000800 */
[----:B------:R-:W-:Y:S01]  /*157f0*/  FFMA.FTZ R190, R20, UR10, -R9 ;  /* 0x0000000a14be7c23 */ /* 0x000fe20008010809 */
[----:B------:R-:W-:Y:S01]  /*15800*/  FFMA.FTZ R191, R120, UR10, -R131 ;  /* 0x0000000a78bf7c23 */ /* 0x000fe20008010883 */
[--C-:B------:R-:W-:Y:S01]  /*15810*/  FFMA.FTZ R186, R126, UR10, -R9.reuse ;  /* 0x0000000a7eba7c23 */ /* 0x100fe20008010809 */
[--C-:B------:R-:W-:Y:S01]  /*15820*/  FFMA.FTZ R163, R21, UR10, -R9.reuse ;  /* 0x0000000a15a37c23 */ /* 0x100fe20008010809 */
[----:B------:R-:W-:Y:S01]  /*15830*/  FFMA.FTZ R126, R127, UR10, -R9 ;  /* 0x0000000a7f7e7c23 */ /* 0x000fe20008010809 */
[----:B------:R-:W-:Y:S01]  /*15840*/  FFMA.FTZ R127, R121, UR10, -R131 ;  /* 0x0000000a797f7c23 */ /* 0x000fe20008010883 */
[----:B------:R-:W-:Y:S01]  /*15850*/  FFMA.FTZ R184, R122, UR10, -R9 ;  /* 0x0000000a7ab87c23 */ /* 0x000fe20008010809 */
        /* <DEDUP_REMOVED lines=22> */
[----:B------:R-:W-:Y:S01]  /*159c0*/  FFMA.FTZ R124, R161, UR10, -R131 ;  /* 0x0000000aa17c7c23 */ /* 0x000fe20008010883 */
[----:B0-----:R-:W-:Y:S01]  /*159d0*/  FFMA.FTZ R131, R11, R6, R188 ;  /* 0x000000060b837223 */ /* 0x001fe200000100bc */
[----:B------:R-:W0:Y:S01]  /*159e0*/  MUFU.EX2 R164, R164 ;  /* 0x000000a400a47308 */ /* 0x000e220000000800 */
        /* <DEDUP_REMOVED lines=8> */
[----:B-1----:R-:W-:Y:S01]  /*15a70*/  FFMA.FTZ R3, R8, R3, R189 ;  /* 0x0000000308037223 */ /* 0x002fe200000100bd */
[--C-:B------:R-:W-:Y:S01]  /*15a80*/  FFMA.FTZ R13, R147, UR10, -R9.reuse ;  /* 0x0000000a930d7c23 */ /* 0x100fe20008010809 */
[--C-:B------:R-:W-:Y:S01]  /*15a90*/  FFMA.FTZ R174, R150, UR10, -R9.reuse ;  /* 0x0000000a96ae7c23 */ /* 0x100fe20008010809 */
[--C-:B------:R-:W-:Y:S01]  /*15aa0*/  FFMA.FTZ R12, R151, UR10, -R9.reuse ;  /* 0x0000000a970c7c23 */ /* 0x100fe20008010809 */
[--C-:B------:R-:W-:Y:S01]  /*15ab0*/  FFMA.FTZ R168, R154, UR10, -R9.reuse ;  /* 0x0000000a9aa87c23 */ /* 0x100fe20008010809 */
[--C-:B------:R-:W-:Y:S01]  /*15ac0*/  FFMA.FTZ R10, R155, UR10, -R9.reuse ;  /* 0x0000000a9b0a7c23 */ /* 0x100fe20008010809 */
[----:B------:R-:W-:Y:S01]  /*15ad0*/  FFMA.FTZ R170, R158, UR10, -R9 ;  /* 0x0000000a9eaa7c23 */ /* 0x000fe20008010809 */
        /* <DEDUP_REMOVED lines=93> */
.L_x_1683:
[----:B------:R-:W-:Y:S01]  /*160b0*/  R2UR UR4, R19 ;  /* 0x00000000130472ca */ /* 0x000fe200000e0000 */
[----:B------:R-:W-:Y:S01]  /*160c0*/  UIADD3 UR6, UR6, 0x30860, URZ ;  /* 0x0003086006067890 */ /* 0x000fe2000fffe03f */
[C---:B------:R-:W-:Y:S01]  /*160d0*/  ISETP.GT.AND P1, PT, R7.reuse, UR51, PT ;  /* 0x0000003307007c0c */ /* 0x040fe2000bf24270 */
        /* <DEDUP_REMOVED lines=8> */
[----:B------:R-:W-:Y:S01]  /*16160*/  F2FP.BF16.F32.PACK_AB R190, R163, R190 ;  /* 0x000000bea3be723e */ /* 0x000fe200000010ff */
[----:B------:R-:W-:Y:S01]  /*16170*/  UPRMT UR6, UR4, 0x654, UR6 ;  /* 0x0000065404067896 */ /* 0x000fe20008000006 */
[----:B------:R-:W-:Y:S02]  /*16180*/  F2FP.BF16.F32.PACK_AB R191, R127, R191 ;  /* 0x000000bf7fbf723e */ /* 0x000fe400000010ff */
[----:B------:R-:W-:Y:S01]  /*16190*/  UMOV UR4, UR38 ;  /* 0x0000002600047c82 */ /* 0x000fe20008000000 */
[----:B------:R-:W-:Y:S02]  /*161a0*/  F2FP.BF16.F32.PACK_AB R184, R162, R184 ;  /* 0x000000b8a2b8723e */ /* 0x000fe400000010ff */
[----:B------:R-:W-:Y:S02]  /*161b0*/  F2FP.BF16.F32.PACK_AB R185, R121, R185 ;  /* 0x000000b979b9723e */ /* 0x000fe400000010ff */
[----:B------:R-:W-:Y:S01]  /*161c0*/  F2FP.BF16.F32.PACK_AB R186, R126, R186 ;  /* 0x000000ba7eba723e */ /* 0x000fe200000010ff */
        /* <DEDUP_REMOVED lines=17> */
.L_x_1673:
        /* <DEDUP_REMOVED lines=10> */
[----:B------:R-:W-:-:S05]  /*16380*/  ULDC UR58, c[0x0][0x9e0] ;  /* 0x00027800003a7ab9 */ /* 0x000fca0000000800 */
.L_x_1704:
[----:B------:R-:W-:-:S04]  /*16390*/  UISETP.NE.AND UP2, UPT, UR4, 0x1, UPT ;  /* 0x000000010400788c */ /* 0x000fc8000bf45270 */
[----:B------:R-:W-:-:S04]  /*163a0*/  USEL UR61, URZ, 0x1, UP2 ;  /* 0x000000013f3d7887 */ /* 0x000fc80009000000 */
[----:B------:R-:W-:Y:S01]  /*163b0*/  ULOP3.LUT UR61, UR50, UR61, URZ, 0x3c, !UPT ;  /* 0x0000003d323d7292 */ /* 0x000fe2000f8e3c3f */
[----:B------:R-:W-:Y:S11]  /*163c0*/  @!P0 BRA `(.L_x_1686) ;  /* 0x0000000000048947 */ /* 0x000ff60003800000 */
[----:B------:R-:W-:Y:S01]  /*163d0*/  BPT.TRAP 0x1 ;  /* 0x000000040000795c */ /* 0x000fe20000300000 */
.L_x_1686:
        /* <DEDUP_REMOVED lines=9> */
.L_x_1687:
[-C--:B------:R-:W-:Y:S01]  /*16470*/  FMUL.FTZ R24, R24, R11.reuse ;  /* 0x0000000b18187220 */ /* 0x080fe20000410000 */
[----:B------:R-:W-:Y:S01]  /*16480*/  FMUL.FTZ R25, R25, R11 ;  /* 0x0000000b19197220 */ /* 0x000fe20000410000 */
[----:B-1----:R-:W-:Y:S06]  /*16490*/  @P1 BRA `(.L_x_1688) ;  /* 0x0000000000081947 */ /* 0x002fec0003800000 */
[----:B------:R-:W1:Y:S02]  /*164a0*/  SYNCS.PHASECHK.TRANS64.TRYWAIT P1, [UR7+0x30830], R0 ;  /* 0x03083000ff0075a7 */ /* 0x000e640008020147 */
[----:B-1----:R-:W-:Y:S05]  /*164b0*/  @!P1 BRA `(.L_x_1689) ;  /* 0x0000011000109947 */ /* 0x002fea0003800000 */
.L_x_1688:
        /* <DEDUP_REMOVED lines=165> */
.L_x_1690:
[----:B------:R-:W-:Y:S01]  /*16f10*/  ULEA UR6, UR4, UR39, 0x3 ;  /* 0x0000002704067291 */ /* 0x000fe2000f8e183f */
[----:B01----:R-:W-:-:S05]  /*16f20*/  IMAD.U32 R0, RZ, RZ, UR50 ;  /* 0x00000032ff007e24 */ /* 0x003fca000f8e00ff */
[----:B------:R-:W-:-:S04]  /*16f30*/  SHF.L.U32 R0, R0, 0x1f, RZ ;  /* 0x0000001f00007819 */ /* 0x000fc800000006ff */
[----:B------:R0:W1:Y:S01]  /*16f40*/  SYNCS.PHASECHK.TRANS64.TRYWAIT P1, [UR6+0x30850], R0 ;  /* 0x03085000ff0075a7 */ /* 0x0000620008020146 */
[----:B------:R-:W-:Y:S05]  /*16f50*/  @!P0 BRA `(.L_x_1691) ;  /* 0x0000000000048947 */ /* 0x000fea0003800000 */
[----:B------:R-:W-:Y:S01]  /*16f60*/  BPT.TRAP 0x1 ;  /* 0x000000040000795c */ /* 0x000fe20000300000 */
.L_x_1691:
[----:B-1----:R-:W-:Y:S05]  /*16f70*/  @P1 BRA `(.L_x_1692) ;  /* 0x0000000000081947 */ /* 0x002fea0003800000 */
[----:B------:R-:W1:Y:S02]  /*16f80*/  SYNCS.PHASECHK.TRANS64.TRYWAIT P1, [UR6+0x30850], R0 ;  /* 0x03085000ff0075a7 */ /* 0x000e640008020146 */
[----:B-1----:R-:W-:Y:S05]  /*16f90*/  @!P1 BRA `(.L_x_1693) ;  /* 0x0000010400709947 */ /* 0x002fea0003800000 */
.L_x_1692:
        /* <DEDUP_REMOVED lines=37> */
.L_x_1694:
        /* <DEDUP_REMOVED lines=10> */
[----:B01----:R-:W-:Y:S01]  /*17290*/  FMUL.FTZ R0, R122, UR5 ;  /* 0x000000057a007c20 */ /* 0x003fe20008410000 */
[----:B------:R-:W-:Y:S01]  /*172a0*/  FMUL.FTZ R20, R124, UR5 ;  /* 0x000000057c147c20 */ /* 0x000fe20008410000 */
        /* <DEDUP_REMOVED lines=119> */
.L_x_1697:
[----:B------:R-:W-:-:S05]  /*17a20*/  IMAD.U32 R168, RZ, RZ, UR51 ;  /* 0x00000033ffa87e24 */ /* 0x000fca000f8e00ff */
[----:B------:R-:W-:-:S13]  /*17a30*/  ISETP.NE.AND P1, PT, R168, 0x1, PT ;  /* 0x00000001a800780c */ /* 0x000fda0003f25270 */
[----:B------:R-:W1:Y:S02]  /*17a40*/  @P1 LDC.64 R12, c[0x0][0x9e8] ;  /* 0x00027a00ff0c1b82 */ /* 0x000e640000000a00 */
[----:B-1----:R-:W-:-:S05]  /*17a50*/  @P1 IMAD.HI.U32 R12, R167, R12, RZ ;  /* 0x0000000ca70c1227 */ /* 0x002fca00078e00ff */
[----:B------:R-:W-:-:S07]  /*17a60*/  @P1 SHF.R.U32.HI R167, RZ, R13, R12 ;  /* 0x0000000dffa71219 */ /* 0x000fce000001160c */
.L_x_1698:
[----:B------:R-:W-:Y:S05]  /*17a70*/  BSYNC B0 ;  /* 0x0000000000007941 */ /* 0x000fea0003800000 */
.L_x_1696:
[----:B------:R-:W-:-:S05]  /*17a80*/  IMAD R167, R167, R168, R158 ;  /* 0x000000a8a7a77224 */ /* 0x000fca00078e029e */
[----:B------:R-:W-:Y:S02]  /*17a90*/  VIADDMNMX R164, R167, R168, R164, PT ;  /* 0x000000a8a7a47246 */ /* 0x000fe400038001a4 */
[----:B------:R-:W-:-:S07]  /*17aa0*/  VIMNMX R163, R163, R167, !PT ;  /* 0x000000a7a3a37248 */ /* 0x000fce0007fe0100 */
.L_x_1695:
        /* <DEDUP_REMOVED lines=151> */
.L_x_1701:
[----:B------:R-:W-:-:S05]  /*18420*/  IMAD.U32 R162, RZ, RZ, UR51 ;  /* 0x00000033ffa27e24 */ /* 0x000fca000f8e00ff */
[----:B------:R-:W-:-:S13]  /*18430*/  ISETP.NE.AND P6, PT, R162, 0x1, PT ;  /* 0x00000001a200780c */ /* 0x000fda0003fc5270 */
[----:B------:R-:W0:Y:S02]  /*18440*/  @P6 LDC.64 R12, c[0x0][0x9e8] ;  /* 0x00027a00ff0c6b82 */ /* 0x000e240000000a00 */
[----:B0-----:R-:W-:-:S05]  /*18450*/  @P6 IMAD.HI.U32 R12, R159, R12, RZ ;  /* 0x0000000c9f0c6227 */ /* 0x001fca00078e00ff */
[----:B------:R-:W-:-:S07]  /*18460*/  @P6 SHF.R.U32.HI R159, RZ, R13, R12 ;  /* 0x0000000dff9f6219 */ /* 0x000fce000001160c */
.L_x_1702:
[----:B------:R-:W-:Y:S05]  /*18470*/  BSYNC B0 ;  /* 0x0000000000007941 */ /* 0x000fea0003800000 */
.L_x_1700:
[----:B------:R-:W-:-:S05]  /*18480*/  IMAD R159, R159, R162, R158 ;  /* 0x000000a29f9f7224 */ /* 0x000fca00078e029e */
[----:B------:R-:W-:Y:S02]  /*18490*/  VIADDMNMX R166, R159, R162, R166, PT ;  /* 0x000000a29fa67246 */ /* 0x000fe400038001a6 */
[----:B------:R-:W-:-:S07]  /*184a0*/  VIMNMX R165, R165, R159, !PT ;  /* 0x0000009fa5a57248 */ /* 0x000fce0007fe0100 */
.L_x_1699:
        /* <DEDUP_REMOVED lines=104> */
[----:B------:R-:W-:-:S02]  /*18b30*/  ISETP.LT.OR P1, PT, R166, 0x42, P1 ;  /* 0x00000042a600780c */ /* 0x000fc40000f21670 */
[----:B------:R-:W-:Y:S02]  /*18b40*/  ISETP.GT.AND P2, PT, R165, RZ, !P2 ;  /* 0x000000ffa500720c */ /* 0x000fe40005744270 */
[----:B------:R-:W-:Y:S02]  /*18b50*/  FSEL R145, R145, -INF , !P1 ;  /* 0xff80000091917808 */ /* 0x000fe40004800000 */
[----:B------:R-:W-:Y:S02]  /*18b60*/  ISETP.LT.OR P2, PT, R166, 0x1, P2 ;  /* 0x00000001a600780c */ /* 0x000fe40001741670 */
[----:B------:R-:W-:Y:S02]  /*18b70*/  ISETP.GT.AND P1, PT, R165, 0x48, !P6 ;  /* 0x00000048a500780c */ /* 0x000fe40007724270 */
[----:B------:R-:W-:Y:S01]  /*18b80*/  FSEL R13, R0, -INF , !P2 ;  /* 0xff800000000d7808 */ /* 0x000fe20005000000 */
[C---:B------:R-:W-:Y:S01]  /*18b90*/  FMUL.FTZ R0, R2.reuse, UR10 ;  /* 0x0000000a02007c20 */ /* 0x040fe20008410000 */
        /* <DEDUP_REMOVED lines=65> */
[----:B------:R-:W-:-:S05]  /*18fb0*/  FMNMX.FTZ R8, R157, R8, !PT ;  /* 0x000000089d087209 */ /* 0x000fca0007810000 */
[----:B------:R-:W0:Y:S02]  /*18fc0*/  SHFL.BFLY PT, R11, R8, 0x2, 0x1f ;  /* 0x0c401f00080b7f89 */ /* 0x000e2400000e0000 */
        /* <DEDUP_REMOVED lines=9> */
[----:B0-----:R-:W-:-:S02]  /*19060*/  FMNMX.FTZ R0, R11, R8, !PT ;  /* 0x000000080b007209 */ /* 0x001fc40007810000 */
[----:B------:R-:W-:Y:S02]  /*19070*/  FSEL R11, R2, RZ, P2 ;  /* 0x000000ff020b7208 */ /* 0x000fe40001000000 */
[C---:B------:R-:W-:Y:S01]  /*19080*/  FSETP.NEU.FTZ.AND P1, PT, R0.reuse, -INF , PT ;  /* 0xff8000000000780b */ /* 0x040fe20003f3d000 */
[C---:B------:R-:W-:Y:S02]  /*19090*/  FMUL.FTZ R135, R0.reuse, UR10 ;  /* 0x0000000a00877c20 */ /* 0x040fe40008410000 */
[----:B------:R-:W-:Y:S01]  /*190a0*/  MUFU.EX2 R131, R131 ;  /* 0x0000008300837308 */ /* 0x000fe20000000800 */
[----:B------:R-:W-:Y:S01]  /*190b0*/  FADD.FTZ R11, -R11, R10 ;  /* 0x0000000a0b0b7221 */ /* 0x000fe20000010100 */
[----:B------:R-:W-:Y:S02]  /*190c0*/  FSEL R8, R0, RZ, P1 ;  /* 0x000000ff00087208 */ /* 0x000fe40000800000 */
[----:B------:R-:W-:Y:S01]  /*190d0*/  FSEL R135, R135, RZ, P1 ;  /* 0x000000ff87877208 */ /* 0x000fe20000800000 */
[----:B------:R-:W-:-:S02]  /*190e0*/  FMUL.FTZ R11, R11, UR10 ;  /* 0x0000000a0b0b7c20 */ /* 0x000fc40008410000 */
        /* <DEDUP_REMOVED lines=26> */
[----:B0-----:R-:W-:Y:S01]  /*19290*/  FFMA.FTZ R6, R11, R6, R188 ;  /* 0x000000060b067223 */ /* 0x001fe200000100bc */
[--C-:B------:R-:W-:Y:S01]  /*192a0*/  FFMA.FTZ R169, R151, UR10, -R135.reuse ;  /* 0x0000000a97a97c23 */ /* 0x100fe20008010887 */
[--C-:B------:R-:W-:Y:S01]  /*192b0*/  FFMA.FTZ R121, R153, UR10, -R135.reuse ;  /* 0x0000000a99797c23 */ /* 0x100fe20008010887 */
[--C-:B------:R-:W-:Y:S01]  /*192c0*/  FFMA.FTZ R171, R155, UR10, -R135.reuse ;  /* 0x0000000a9bab7c23 */ /* 0x100fe20008010887 */
[----:B------:R-:W-:Y:S01]  /*192d0*/  FADD.FTZ R133, R159, R6 ;  /* 0x000000069f857221 */ /* 0x000fe20000010000 */
[----:B------:R-:W-:-:S02]  /*192e0*/  FFMA.FTZ R120, R157, UR10, -R135 ;  /* 0x0000000a9d787c23 */ /* 0x000fc40008010887 */
[----:B------:R-:W0:Y:S01]  /*192f0*/  MUFU.EX2 R138, R138 ;  /* 0x0000008a008a7308 */ /* 0x000e220000000800 */
[----:B------:R-:W-:-:S04]  /*19300*/  FADD.FTZ R133, R190, R133 ;  /* 0x00000085be857221 */ /* 0x000fc80000010000 */
[----:B------:R-:W-:-:S03]  /*19310*/  FADD.FTZ R133, R158, R133 ;  /* 0x000000859e857221 */ /* 0x000fc60000010000 */
[----:B------:R-:W2:Y:S01]  /*19320*/  MUFU.EX2 R191, R191 ;  /* 0x000000bf00bf7308 */ /* 0x000ea20000000800 */
[----:B-1----:R-:W-:Y:S01]  /*19330*/  FFMA.FTZ R3, R8, R3, R189 ;  /* 0x0000000308037223 */ /* 0x002fe200000100bd */
[----:B------:R-:W-:-:S04]  /*19340*/  FADD.FTZ R132, R184, R133 ;  /* 0x00000085b8847221 */ /* 0x000fc80000010000 */
[----:B------:R-:W-:Y:S02]  /*19350*/  FADD.FTZ R133, R21, R132 ;  /* 0x0000008415857221 */ /* 0x000fe40000010000 */
[----:B------:R-:W1:Y:S01]  /*19360*/  MUFU.EX2 R15, R15 ;  /* 0x0000000f000f7308 */ /* 0x000e620000000800 */
[----:B0-----:R-:W-:Y:S01]  /*19370*/  FADD.FTZ R6, R138, R3 ;  /* 0x000000038a067221 */ /* 0x001fe20000010000 */
[----:B------:R-:W-:-:S04]  /*19380*/  FADD.FTZ R133, R186, R133 ;  /* 0x00000085ba857221 */ /* 0x000fc80000010000 */
[----:B------:R-:W-:Y:S02]  /*19390*/  FADD.FTZ R133, R20, R133 ;  /* 0x0000008514857221 */ /* 0x000fe40000010000 */
[----:B------:R-:W0:Y:S01]  /*193a0*/  MUFU.EX2 R185, R185 ;  /* 0x000000b900b97308 */ /* 0x000e220000000800 */
[----:B--2---:R-:W-:Y:S01]  /*193b0*/  FADD.FTZ R6, R191, R6 ;  /* 0x00000006bf067221 */ /* 0x004fe20000010000 */
[----:B------:R-:W-:-:S04]  /*193c0*/  FADD.FTZ R133, R180, R133 ;  /* 0x00000085b4857221 */ /* 0x000fc80000010000 */
[----:B------:R-:W-:Y:S02]  /*193d0*/  FADD.FTZ R133, R122, R133 ;  /* 0x000000857a857221 */ /* 0x000fe40000010000 */
[----:B------:R-:W2:Y:S01]  /*193e0*/  MUFU.EX2 R14, R14 ;  /* 0x0000000e000e7308 */ /* 0x000ea20000000800 */
[----:B-1----:R-:W-:Y:S01]  /*193f0*/  FADD.FTZ R6, R15, R6 ;  /* 0x000000060f067221 */ /* 0x002fe20000010000 */
[----:B------:R-:W-:-:S04]  /*19400*/  FADD.FTZ R133, R182, R133 ;  /* 0x00000085b6857221 */ /* 0x000fc80000010000 */
[----:B------:R-:W-:Y:S02]  /*19410*/  FADD.FTZ R133, R134, R133 ;  /* 0x0000008586857221 */ /* 0x000fe40000010000 */
        /* <DEDUP_REMOVED lines=13> */
[----:B------:R-:W-:-:S04]  /*194f0*/  FADD.FTZ R3, R131, R132 ;  /* 0x0000008483037221 */ /* 0x000fc80000010000 */
[----:B------:R-:W-:Y:S02]  /*19500*/  FADD.FTZ R3, R178, R3 ;  /* 0x00000003b2037221 */ /* 0x000fe40000010000 */
        /* <DEDUP_REMOVED lines=46> */
.L_x_1703:
[----:B------:R-:W-:Y:S01]  /*197f0*/  R2UR UR4, R193 ;  /* 0x00000000c10472ca */ /* 0x000fe200000e0000 */
[----:B------:R-:W-:Y:S01]  /*19800*/  UIADD3 UR6, UR6, 0x30860, URZ ;  /* 0x0003086006067890 */ /* 0x000fe2000fffe03f */
[----:B------:R-:W-:Y:S01]  /*19810*/  R2UR UR7, R19 ;  /* 0x00000000130772ca */ /* 0x000fe200000e0000 */
        /* <DEDUP_REMOVED lines=9> */
[----:B------:R-:W-:Y:S01]  /*198b0*/  UPRMT UR6, UR7, 0x654, UR6 ;  /* 0x0000065407067896 */ /* 0x000fe20008000006 */
[----:B------:R-:W-:Y:S01]  /*198c0*/  F2FP.BF16.F32.PACK_AB R191, R15, R191 ;  /* 0x000000bf0fbf723e */ /* 0x000fe200000010ff */
[----:B------:R-:W-:Y:S01]  /*198d0*/  UMOV UR4, UR38 ;  /* 0x0000002600047c82 */ /* 0x000fe20008000000 */
[----:B------:R-:W-:Y:S01]  /*198e0*/  F2FP.BF16.F32.PACK_AB R184, R21, R184 ;  /* 0x000000b815b8723e */ /* 0x000fe200000010ff */
[----:B------:R-:W-:Y:S01]  /*198f0*/  VIADD R7, R7, 0xffffffff ;  /* 0xffffffff07077836 */ /* 0x000fe20000000000 */
[----:B------:R-:W-:Y:S02]  /*19900*/  F2FP.BF16.F32.PACK_AB R185, R14, R185 ;  /* 0x000000b90eb9723e */ /* 0x000fe400000010ff */
[----:B------:R-:W-:-:S02]  /*19910*/  F2FP.BF16.F32.PACK_AB R186, R20, R186 ;  /* 0x000000ba14ba723e */ /* 0x000fc400000010ff */
[----:B------:R-:W-:Y:S01]  /*19920*/  SYNCS.ARRIVE.TRANS64.RED.A1T0 RZ, [UR6], RZ ;  /* 0x000000ffffff79a7 */ /* 0x000fe20008100406 */
        /* <DEDUP_REMOVED lines=16> */
.L_x_1685:
        /* <DEDUP_REMOVED lines=99> */
.L_x_1705:
[----:B------:R-:W-:Y:S01]  /*1a060*/  ULEA UR5, UR38, UR39, 0x3 ;  /* 0x0000002726057291 */ /* 0x000fe2000f8e183f */
[----:B------:R-:W-:-:S05]  /*1a070*/  IMAD.U32 R4, RZ, RZ, UR61 ;  /* 0x0000003dff047e24 */ /* 0x000fca000f8e00ff */
[----:B------:R-:W-:-:S04]  /*1a080*/  SHF.L.U32 R4, R4, 0x1f, RZ ;  /* 0x0000001f04047819 */ /* 0x000fc800000006ff */
[----:B------:R0:W1:Y:S01]  /*1a090*/  SYNCS.PHASECHK.TRANS64.TRYWAIT P1, [UR5+0x30850], R4 ;  /* 0x03085004ff0075a7 */ /* 0x0000620008020145 */
[----:B------:R-:W-:Y:S05]  /*1a0a0*/  @!P0 BRA `(.L_x_1706) ;  /* 0x0000000000048947 */ /* 0x000fea0003800000 */
[----:B------:R-:W-:Y:S01]  /*1a0b0*/  BPT.TRAP 0x1 ;  /* 0x000000040000795c */ /* 0x000fe20000300000 */
.L_x_1706:
[----:B-1----:R-:W-:Y:S05]  /*1a0c0*/  @P1 BRA `(.L_x_1707) ;  /* 0x0000000000081947 */ /* 0x002fea0003800000 */
[----:B------:R-:W1:Y:S02]  /*1a0d0*/  SYNCS.PHASECHK.TRANS64.TRYWAIT P1, [UR5+0x30850], R4 ;  /* 0x03085004ff0075a7 */ /* 0x000e640008020145 */
[----:B-1----:R-:W-:Y:S05]  /*1a0e0*/  @!P1 BRA `(.L_x_1708) ;  /* 0x000000d400349947 */ /* 0x002fea0003800000 */
.L_x_1707:
[----:B------:R-:W-:Y:S01]  /*1a0f0*/  UIADD3 UR39, UR39, 0x400, URZ ;  /* 0x0000040027277890 */ /* 0x000fe2000fffe03f */
[----:B------:R-:W-:Y:S01]  /*1a100*/  WARPGROUP.ARRIVE ;  /* 0x00000000000079c5 */ /* 0x000fe20000000000 */
[----:B------:R-:W-:Y:S01]  /*1a110*/  UMOV UR7, 0x40000040 ;  /* 0x4000004000077882 */ /* 0x000fe20000000000 */
[----:B-1----:R-:W0:Y:S01]  /*1a120*/  SHFL.BFLY PT, R5, R6, 0x2, 0x1f ;  /* 0x0c401f0006057f89 */ /* 0x002e2200000e0000 */
[----:B------:R-:W-:Y:S01]  /*1a130*/  USHF.R.U32.HI UR39, URZ, 0x4, UR39 ;  /* 0x000000043f277899 */ /* 0x000fe20008011627 */
[----:B------:R-:W-:Y:S02]  /*1a140*/  IMAD.MOV.U32 R9, RZ, RZ, RZ ;  /* 0x000000ffff097224 */ /* 0x000fe400078e00ff */
[----:B------:R-:W1:Y:S01]  /*1a150*/  SHFL.BFLY PT, R8, R3, 0x2, 0x1f ;  /* 0x0c401f0003087f89 */ /* 0x000e6200000e0000 */
[----:B------:R-:W-:-:S04]  /*1a160*/  ULOP3.LUT UR39, UR39, 0x3fff, URZ, 0xc0, !UPT ;  /* 0x00003fff27277892 */ /* 0x000fc8000f8ec03f */
[----:B------:R-:W-:-:S04]  /*1a170*/  ULOP3.LUT UR4, UR39, 0x3000000, URZ, 0xfc, !UPT ;  /* 0x0300000027047892 */ /* 0x000fc8000f8efc3f */
[----:B------:R-:W-:-:S07]  /*1a180*/  UIMAD UR4, UR38, 0x900, UR4 ;  /* 0x00000900260478a4 */ /* 0x000fce000f8e0204 */
[----:B------:R-:W-:Y:S02]  /*1a190*/  UMOV UR6, UR4 ;  /* 0x0000000400067c82 */ /* 0x000fe40008000000 */
[----:B------:R-:W-:Y:S01]  /*1a1a0*/  HGMMA.64x192x16.F32.BF16 R24, R188, gdesc[UR4].tnspB, R24, gsb0 ;  /* 0x42e00004bc187df0 */ /* 0x000fe20008001818 */
[----:B------:R-:W-:Y:S01]  /*1a1b0*/  UIADD3 UR6, UR4, 0x80, URZ ;  /* 0x0000008004067890 */ /* 0x000fe2000fffe03f */
[----:B0-----:R-:W-:Y:S01]  /*1a1c0*/  FADD.FTZ R4, R5, R6 ;  /* 0x0000000605047221 */ /* 0x001fe20000010000 */
[----:B------:R-:W-:Y:S01]  /*1a1d0*/  UMOV UR7, 0x40000040 ;  /* 0x4000004000077882 */ /* 0x000fe20000000000 */
[----:B-1----:R-:W-:-:S03]  /*1a1e0*/  FADD.FTZ R8, R8, R3 ;  /* 0x0000000308087221 */ /* 0x002fc60000010000 */
[----:B------:R-:W0:Y:S01]  /*1a1f0*/  SHFL.BFLY PT, R5, R4, 0x1, 0x1f ;  /* 0x0c201f0004057f89 */ /* 0x000e2200000e0000 */
[----:B------:R-:W-:-:S03]  /*1a200*/  IMAD.MOV.U32 R3, RZ, RZ, -0x800000 ;  /* 0xff800000ff037424 */ /* 0x000fc600078e00ff */
[----:B------:R-:W1:Y:S01]  /*1a210*/  SHFL.BFLY PT, R7, R8, 0x1, 0x1f ;  /* 0x0c201f0008077f89 */ /* 0x000e6200000e0000 */
[----:B0-----:R-:W-:Y:S01]  /*1a220*/  FADD.FTZ R12, R4, R5 ;  /* 0x00000005040c7221 */ /* 0x001fe20000010000 */
[----:B------:R-:W-:Y:S02]  /*1a230*/  IMAD.MOV.U32 R5, RZ, RZ, RZ ;  /* 0x000000ffff057224 */ /* 0x000fe400078e00ff */
[----:B------:R-:W-:Y:S02]  /*1a240*/  IMAD.MOV.U32 R4, RZ, RZ, -0x800000 ;  /* 0xff800000ff047424 */ /* 0x000fe400078e00ff */
[----:B-1----:R-:W-:Y:S01]  /*1a250*/  FADD.FTZ R13, R8, R7 ;  /* 0x00000007080d7221 */ /* 0x002fe20000010000 */
[----:B------:R-:W-:Y:S01]  /*1a260*/  FSETP.NE.FTZ.AND P1, PT, R12, RZ, PT ;  /* 0x000000ff0c00720b */ /* 0x000fe20003f35000 */
[----:B------:R-:W-:Y:S02]  /*1a270*/  IMAD.U32 R7, RZ, RZ, UR10 ;  /* 0x0000000aff077e24 */ /* 0x000fe4000f8e00ff */
[----:B------:R-:W-:Y:S01]  /*1a280*/  IMAD.U32 R8, RZ, RZ, UR10 ;  /* 0x0000000aff087e24 */ /* 0x000fe2000f8e00ff */
        /* <DEDUP_REMOVED lines=38> */
.L_x_1709:
[----:B------:R-:W-:Y:S01]  /*1a4f0*/  R2UR UR6, R19 ;  /* 0x00000000130672ca */ /* 0x000fe200000e0000 */
[----:B------:R-:W-:Y:S01]  /*1a500*/  UIADD3 UR4, UR5, 0x30860, URZ ;  /* 0x0003086005047890 */ /* 0x000fe2000fffe03f */
[----:B------:R-:W-:Y:S01]  /*1a510*/  R2UR UR7, R228 ;  /* 0x00000000e40772ca */ /* 0x000fe200000e0000 */
        /* <DEDUP_REMOVED lines=10> */
[----:B------:R-:W-:Y:S01]  /*1a5c0*/  UPRMT UR4, UR6, 0x654, UR4 ;  /* 0x0000065406047896 */ /* 0x000fe20008000004 */
        /* <DEDUP_REMOVED lines=45> */
[----:B------:R-:W-:Y:S01]  /*1a8a0*/  FMUL.FTZ R27, R27, R5 ;  /* 0x000000051b1b7220 */ /* 0x000fe20000410000 */
[----:B------:R-:W-:-:S02]  /*1a8b0*/  IMAD.U32 R228, RZ, RZ, UR7 ;  /* 0x00000007ffe47e24 */ /* 0x000fc4000f8e00ff */
        /* <DEDUP_REMOVED lines=48> */
.L_x_1579:
[----:B------:R-:W1:Y:S08]  /*1abc0*/  S2UR UR4, SR_CgaCtaId ;  /* 0x00000000000479c3 */ /* 0x000e700000008800 */
[----:B------:R-:W-:Y:S06]  /*1abd0*/  BAR.SYNC.DEFER_BLOCKING 0x5, 0x180 ;  /* 0x0146000000007b1d */ /* 0x000fec0000010000 */
[----:B------:R-:W-:Y:S01]  /*1abe0*/  UMOV UR39, 0x400 ;  /* 0x0000040000277882 */ /* 0x000fe20000000000 */
[----:B------:R-:W-:Y:S01]  /*1abf0*/  BSSY B0, `(.L_x_1710) ;  /* 0x00003a0000007945 */ /* 0x000fe20003800000 */
[----:B-1----:R-:W-:-:S02]  /*1ac00*/  ULEA UR39, UR4, UR39, 0x18 ;  /* 0x0000002704277291 */ /* 0x002fc4000f8ec03f */
[----:B------:R-:W-:-:S07]  /*1ac10*/  IMAD.U32 R19, RZ, RZ, UR4 ;  /* 0x00000004ff137e24 */ /* 0x000fce000f8e00ff */
[----:B------:R-:W1:Y:S02]  /*1ac20*/  LDS.128 R8, [UR39+0x308d0] ;  /* 0x0308d027ff087984 */ /* 0x000e640008000c00 */
[----:B-1----:R-:W-:Y:S02]  /*1ac30*/  R2UR UR4, R9 ;  /* 0x00000000090472ca */ /* 0x002fe400000e0000 */
[----:B------:R-:W-:Y:S01]  /*1ac40*/  R2UR UR40, R11 ;  /* 0x000000000b2872ca */ /* 0x000fe200000e0000 */
[----:B------:R-:W-:Y:S06]  /*1ac50*/  BAR.ARV 0x4, 0x180 ;  /* 0x0106000000007b1d */ /* 0x000fec0000002000 */
[----:B------:R-:W-:Y:S08]  /*1ac60*/  @P0 BRA `(.L_x_1711) ;  /* 0x0000002c001c0947 */ /* 0x000ff00003800000 */
[----:B------:R-:W2:Y:S01]  /*1ac70*/  LDL R0, [R1+0x2ec] ;  /* 0x0002ec0001007983 */ /* 0x000ea20000100800 */
[----:B------:R-:W1:Y:S01]  /*1ac80*/  S2UR UR5, SR_SWINHI ;  /* 0x00000000000579c3 */ /* 0x000e620000002f00 */
[----:B------:R-:W-:-:S07]  /*1ac90*/  R2UR UR8, R23 ;  /* 0x00000000170872ca */ /* 0x000fce00000e0000 */
[----:B------:R-:W4:Y:S01]  /*1aca0*/  LDC.64 R142, c[0x0][0xc00] ;  /* 0x00030000ff8e7b82 */ /* 0x000f220000000a00 */
[----:B------:R-:W-:Y:S01]  /*1acb0*/  UMOV UR6, UR39 ;  /* 0x0000002700067c82 */ /* 0x000fe20008000000 */
[----:B-1----:R-:W-:Y:S01]  /*1acc0*/  UMOV UR7, UR5 ;  /* 0x0000000500077c82 */ /* 0x002fe20008000000 */
[----:B------:R-:W-:Y:S02]  /*1acd0*/  IMAD.U32 R8, RZ, RZ, UR6 ;  /* 0x00000006ff087e24 */ /* 0x000fe4000f8e00ff */
[----:B------:R-:W-:-:S03]  /*1ace0*/  IMAD.U32 R9, RZ, RZ, UR7 ;  /* 0x00000007ff097e24 */ /* 0x000fc6000f8e00ff */
[----:B------:R-:W-:Y:S01]  /*1acf0*/  BAR.SYNC.DEFER_BLOCKING 0x1, 0x100 ;  /* 0x0044000000007b1d */ /* 0x000fe20000010000 */
[----:B--2---:R-:W-:-:S03]  /*1ad00*/  IMAD.WIDE R12, R0, 0x2, R8 ;  /* 0x00000002000c7825 */ /* 0x004fc600078e0208 */
        /* <DEDUP_REMOVED lines=14> */
[C---:B---3--:R-:W-:Y:S01]  /*1adf0*/  IADD3 R14, P5, R12.reuse, 0x4000, RZ ;  /* 0x000040000c0e7810 */ /* 0x048fe20007fbe0ff */
        /* <DEDUP_REMOVED lines=12> */
[----:B------:R-:W-:Y:S02]  /*1aec0*/  LOP3.LUT R15, R86, 0x380, RZ, 0xc0, !PT ;  /* 0x00000380560f7812 */ /* 0x000fe400078ec0ff */
[----:B------:R-:W-:Y:S02]  /*1aed0*/  SHF.R.U64 R17, R17, 0x3, RZ ;  /* 0x0000000311117819 */ /* 0x000fe400000012ff */
[----:B------:R-:W-:Y:S02]  /*1aee0*/  SHF.R.U64 R11, R11, 0x3, RZ ;  /* 0x000000030b0b7819 */ /* 0x000fe400000012ff */
[----:B------:R-:W-:Y:S02]  /*1aef0*/  SHF.R.U64 R15, R15, 0x3, RZ ;  /* 0x000000030f0f7819 */ /* 0x000fe400000012ff */
[----:B------:R-:W-:Y:S02]  /*1af00*/  LOP3.LUT R84, R17, R84, RZ, 0x3c, !PT ;  /* 0x0000005411547212 */ /* 0x000fe400078e3cff */
[----:B------:R-:W-:-:S02]  /*1af10*/  LOP3.LUT R88, R11, R88, RZ, 0x3c, !PT ;  /* 0x000000580b587212 */ /* 0x000fc400078e3cff */
[----:B------:R-:W-:Y:S02]  /*1af20*/  LOP3.LUT R17, R72, 0x380, RZ, 0xc0, !PT ;  /* 0x0000038048117812 */ /* 0x000fe400078ec0ff */
[----:B------:R-:W-:Y:S02]  /*1af30*/  LOP3.LUT R86, R15, R86, RZ, 0x3c, !PT ;  /* 0x000000560f567212 */ /* 0x000fe400078e3cff */
[----:B------:R-:W-:Y:S02]  /*1af40*/  LOP3.LUT R11, R14, 0x380, RZ, 0xc0, !PT ;  /* 0x000003800e0b7812 */ /* 0x000fe400078ec0ff */
[----:B------:R-:W-:Y:S02]  /*1af50*/  LOP3.LUT R15, R18, 0x380, RZ, 0xc0, !PT ;  /* 0x00000380120f7812 */ /* 0x000fe400078ec0ff */
[----:B------:R-:W-:Y:S02]  /*1af60*/  SHF.R.U64 R17, R17, 0x3, RZ ;  /* 0x0000000311117819 */ /* 0x000fe400000012ff */
[----:B------:R-:W-:-:S02]  /*1af70*/  SHF.R.U64 R11, R11, 0x3, RZ ;  /* 0x000000030b0b7819 */ /* 0x000fc400000012ff */
[----:B------:R-:W-:Y:S02]  /*1af80*/  SHF.R.U64 R15, R15, 0x3, RZ ;  /* 0x000000030f0f7819 */ /* 0x000fe400000012ff */
[----:B------:R-:W-:Y:S02]  /*1af90*/  LOP3.LUT R92, R17, R72, RZ, 0x3c, !PT ;  /* 0x00000048115c7212 */ /* 0x000fe400078e3cff */
[----:B------:R-:W-:Y:S02]  /*1afa0*/  LOP3.LUT R90, R103, 0x380, RZ, 0xc0, !PT ;  /* 0x00000380675a7812 */ /* 0x000fe400078ec0ff */
[----:B------:R-:W-:Y:S02]  /*1afb0*/  LOP3.LUT R72, R11, R14, RZ, 0x3c, !PT ;  /* 0x0000000e0b487212 */ /* 0x000fe400078e3cff */
[----:B------:R-:W-:Y:S02]  /*1afc0*/  LOP3.LUT R94, R15, R18, RZ, 0x3c, !PT ;  /* 0x000000120f5e7212 */ /* 0x000fe400078e3cff */
[----:B------:R-:W-:-:S02]  /*1afd0*/  LOP3.LUT R11, R0, 0x380, RZ, 0xc0, !PT ;  /* 0x00000380000b7812 */ /* 0x000fc400078ec0ff */
[----:B------:R-:W-:Y:S02]  /*1afe0*/  LOP3.LUT R18, R5, 0x380, RZ, 0xc0, !PT ;  /* 0x0000038005127812 */ /* 0x000fe400078ec0ff */
[----:B------:R-:W-:Y:S02]  /*1aff0*/  LOP3.LUT R17, R2, 0x380, RZ, 0xc0, !PT ;  /* 0x0000038002117812 */ /* 0x000fe400078ec0ff */
[----:B------:R-:W-:Y:S02]  /*1b000*/  LOP3.LUT R74, R141, 0x380, RZ, 0xc0, !PT ;  /* 0x000003808d4a7812 */ /* 0x000fe400078ec0ff */
[----:B------:R-:W-:Y:S02]  /*1b010*/  SHF.R.U64 R90, R90, 0x3, RZ ;  /* 0x000000035a5a7819 */ /* 0x000fe400000012ff */
[----:B------:R-:W-:Y:S02]  /*1b020*/  SHF.R.U64 R11, R11, 0x3, RZ ;  /* 0x000000030b0b7819 */ /* 0x000fe400000012ff */
[----:B------:R-:W-:-:S02]  /*1b030*/  SHF.R.U64 R18, R18, 0x3, RZ ;  /* 0x0000000312127819 */ /* 0x000fc400000012ff */
[----:B------:R-:W-:Y:S02]  /*1b040*/  SHF.R.U64 R17, R17, 0x3, RZ ;  /* 0x0000000311117819 */ /* 0x000fe400000012ff */
[----:B------:R-:W-:Y:S02]  /*1b050*/  SHF.R.U64 R74, R74, 0x3, RZ ;  /* 0x000000034a4a7819 */ /* 0x000fe400000012ff */
[----:B------:R-:W-:Y:S02]  /*1b060*/  LOP3.LUT R90, R90, R103, RZ, 0x3c, !PT ;  /* 0x000000675a5a7212 */ /* 0x000fe400078e3cff */
[----:B------:R-:W-:Y:S02]  /*1b070*/  MOV R103, R12 ;  /* 0x0000000c00677202 */ /* 0x000fe40000000f00 */
[----:B------:R-:W-:Y:S02]  /*1b080*/  LOP3.LUT R96, R11, R0, RZ, 0x3c, !PT ;  /* 0x000000000b607212 */ /* 0x000fe400078e3cff */
[----:B------:R-:W-:-:S02]  /*1b090*/  F2FP.BF16.F32.PACK_AB R12, R25, R24 ;  /* 0x00000018190c723e */ /* 0x000fc400000010ff */
[----:B------:R-:W-:Y:S02]  /*1b0a0*/  F2FP.BF16.F32.PACK_AB R13, R27, R26 ;  /* 0x0000001a1b0d723e */ /* 0x000fe400000010ff */
[----:B------:R-:W-:Y:S02]  /*1b0b0*/  F2FP.BF16.F32.PACK_AB R14, R29, R28 ;  /* 0x0000001c1d0e723e */ /* 0x000fe400000010ff */
[----:B------:R-:W-:Y:S02]  /*1b0c0*/  F2FP.BF16.F32.PACK_AB R15, R31, R30 ;  /* 0x0000001e1f0f723e */ /* 0x000fe400000010ff */
[----:B------:R-:W-:Y:S02]  /*1b0d0*/  LOP3.LUT R100, R18, R5, RZ, 0x3c, !PT ;  /* 0x0000000512647212 */ /* 0x000fe400078e3cff */
[----:B------:R-:W-:Y:S01]  /*1b0e0*/  LOP3.LUT R98, R17, R2, RZ, 0x3c, !PT ;  /* 0x0000000211627212 */ /* 0x000fe200078e3cff */
[----:B------:R1:W-:Y:S01]  /*1b0f0*/  STSM.16.M88.4 [R103], R12 ;  /* 0x0000000c67007844 */ /* 0x0003e20000000200 */
[----:B------:R-:W-:-:S02]  /*1b100*/  LOP3.LUT R74, R74, R141, RZ, 0x3c, !PT ;  /* 0x0000008d4a4a7212 */ /* 0x000fc400078e3cff */
[----:B------:R-:W-:Y:S01]  /*1b110*/  MOV R5, R84 ;  /* 0x0000005400057202 */ /* 0x000fe20000000f00 */
[----:B------:R-:W2:Y:S01]  /*1b120*/  LDC.64 R140, c[0x0][0xc00] ;  /* 0x00030000ff8c7b82 */ /* 0x000ea20000000a00 */
        /* <DEDUP_REMOVED lines=9> */
[----:B------:R-:W-:Y:S01]  /*1b1c0*/  MOV R102, R94 ;  /* 0x0000005e00667202 */ /* 0x000fe20000000f00 */
[----:B------:R3:W-:Y:S01]  /*1b1d0*/  STSM.16.M88.4 [R96], R84 ;  /* 0x0000005460007844 */ /* 0x0007e20000000200 */
[----:B------:R-:W-:-:S02]  /*1b1e0*/  MOV R100, R100 ;  /* 0x0000006400647202 */ /* 0x000fc40000000f00 */
[----:B------:R-:W-:Y:S02]  /*1b1f0*/  F2FP.BF16.F32.PACK_AB R88, R41, R40 ;  /* 0x000000282958723e */ /* 0x000fe400000010ff */
        /* <DEDUP_REMOVED lines=12> */
[----:B-1----:R-:W-:Y:S02]  /*1b2c0*/  F2FP.BF16.F32.PACK_AB R12, R57, R56 ;  /* 0x00000038390c723e */ /* 0x002fe400000010ff */
[----:B------:R-:W-:-:S02]  /*1b2d0*/  F2FP.BF16.F32.PACK_AB R13, R59, R58 ;  /* 0x0000003a3b0d723e */ /* 0x000fc400000010ff */
[----:B------:R-:W-:Y:S02]  /*1b2e0*/  F2FP.BF16.F32.PACK_AB R14, R61, R60 ;  /* 0x0000003c3d0e723e */ /* 0x000fe400000010ff */
[----:B------:R-:W-:Y:S02]  /*1b2f0*/  F2FP.BF16.F32.PACK_AB R15, R63, R62 ;  /* 0x0000003e3f0f723e */ /* 0x000fe400000010ff */
[----:B------:R-:W-:Y:S02]  /*1b300*/  F2FP.BF16.F32.PACK_AB R72, R65, R64 ;  /* 0x000000404148723e */ /* 0x000fe400000010ff */
[----:B------:R-:W-:Y:S01]  /*1b310*/  F2FP.BF16.F32.PACK_AB R73, R67, R66 ;  /* 0x000000424349723e */ /* 0x000fe200000010ff */
[----:B------:R-:W-:Y:S01]  /*1b320*/  STSM.16.M88.4 [R101], R12 ;  /* 0x0000000c65007844 */ /* 0x000fe20000000200 */
[----:B------:R-:W-:Y:S02]  /*1b330*/  F2FP.BF16.F32.PACK_AB R74, R69, R68 ;  /* 0x00000044454a723e */ /* 0x000fe400000010ff */
[----:B------:R-:W-:-:S02]  /*1b340*/  F2FP.BF16.F32.PACK_AB R75, R71, R70 ;  /* 0x00000046474b723e */ /* 0x000fc400000010ff */
[----:B---3--:R-:W-:Y:S02]  /*1b350*/  F2FP.BF16.F32.PACK_AB R84, R7, R6 ;  /* 0x000000060754723e */ /* 0x008fe400000010ff */
[----:B------:R-:W-:Y:S01]  /*1b360*/  F2FP.BF16.F32.PACK_AB R85, R129, R128 ;  /* 0x000000808155723e */ /* 0x000fe200000010ff */
[----:B------:R1:W-:Y:S01]  /*1b370*/  STSM.16.M88.4 [R102], R72 ;  /* 0x0000004866007844 */ /* 0x0003e20000000200 */
[----:B------:R-:W-:Y:S02]  /*1b380*/  F2FP.BF16.F32.PACK_AB R86, R77, R76 ;  /* 0x0000004c4d56723e */ /* 0x000fe400000010ff */
[----:B------:R-:W-:Y:S02]  /*1b390*/  F2FP.BF16.F32.PACK_AB R87, R79, R78 ;  /* 0x0000004e4f57723e */ /* 0x000fe400000010ff */
[----:B0-----:R-:W-:Y:S02]  /*1b3a0*/  F2FP.BF16.F32.PACK_AB R88, R81, R80 ;  /* 0x000000505158723e */ /* 0x001fe400000010ff */
[----:B------:R-:W-:Y:S01]  /*1b3b0*/  F2FP.BF16.F32.PACK_AB R89, R83, R82 ;  /* 0x000000525359723e */ /* 0x000fe200000010ff */
[----:B------:R0:W-:Y:S01]  /*1b3c0*/  STSM.16.M88.4 [R18], R84 ;  /* 0x0000005412007844 */ /* 0x0001e20000000200 */
[----:B------:R-:W-:-:S02]  /*1b3d0*/  F2FP.BF16.F32.PACK_AB R90, R21, R20 ;  /* 0x00000014155a723e */ /* 0x000fc400000010ff */
[----:B------:R-:W-:Y:S02]  /*1b3e0*/  F2FP.BF16.F32.PACK_AB R91, R131, R130 ;  /* 0x00000082835b723e */ /* 0x000fe400000010ff */
[----:B----4-:R-:W-:Y:S02]  /*1b3f0*/  F2FP.BF16.F32.PACK_AB R92, R121, R120 ;  /* 0x00000078795c723e */ /* 0x010fe400000010ff */
[----:B------:R-:W-:Y:S01]  /*1b400*/  F2FP.BF16.F32.PACK_AB R93, R133, R132 ;  /* 0x00000084855d723e */ /* 0x000fe200000010ff */
[----:B------:R-:W-:Y:S01]  /*1b410*/  STSM.16.M88.4 [R17], R88 ;  /* 0x0000005811007844 */ /* 0x000fe20000000200 */
[----:B------:R-:W-:Y:S01]  /*1b420*/  F2FP.BF16.F32.PACK_AB R94, R123, R122 ;  /* 0x0000007a7b5e723e */ /* 0x000fe200000010ff */
[----:B-1----:R-:W-:Y:S01]  /*1b430*/  IMAD.WIDE R72, R202, 0x4, R142 ;  /* 0x00000004ca487825 */ /* 0x002fe200078e028e */
[----:B------:R-:W-:Y:S02]  /*1b440*/  F2FP.BF16.F32.PACK_AB R95, R135, R134 ;  /* 0x00000086875f723e */ /* 0x000fe400000010ff */
[----:B------:R-:W-:-:S02]  /*1b450*/  F2FP.BF16.F32.PACK_AB R96, R125, R124 ;  /* 0x0000007c7d60723e */ /* 0x000fc400000010ff */
[----:B------:R-:W-:Y:S01]  /*1b460*/  F2FP.BF16.F32.PACK_AB R97, R137, R136 ;  /* 0x000000888961723e */ /* 0x000fe200000010ff */
[----:B------:R1:W-:Y:S01]  /*1b470*/  STSM.16.M88.4 [R0], R92 ;  /* 0x0000005c00007844 */ /* 0x0003e20000000200 */
[----:B------:R-:W-:Y:S01]  /*1b480*/  F2FP.BF16.F32.PACK_AB R98, R127, R126 ;  /* 0x0000007e7f62723e */ /* 0x000fe200000010ff */
[----:B------:R-:W-:Y:S01]  /*1b490*/  ULDC UR5, c[0x0][0xa88] ;  /* 0x0002a20000057ab9 */ /* 0x000fe20000000800 */
[----:B------:R-:W-:Y:S01]  /*1b4a0*/  F2FP.BF16.F32.PACK_AB R99, R139, R138 ;  /* 0x0000008a8b63723e */ /* 0x000fe200000010ff */
[----:B0-----:R-:W0:Y:S01]  /*1b4b0*/  LDC.64 R84, c[0x0][0xba8] ;  /* 0x0002ea00ff547b82 */ /* 0x001e220000000a00 */
[----:B------:R-:W-:Y:S02]  /*1b4c0*/  F2FP.BF16.F32.PACK_AB R100, R105, R104 ;  /* 0x000000686964723e */ /* 0x000fe400000010ff */
[----:B------:R-:W-:Y:S01]  /*1b4d0*/  F2FP.BF16.F32.PACK_AB R101, R107, R106 ;  /* 0x0000006a6b65723e */ /* 0x000fe200000010ff */
[----:B------:R3:W-:Y:S01]  /*1b4e0*/  STSM.16.M88.4 [R11], R96 ;  /* 0x000000600b007844 */ /* 0x0007e20000000200 */
[----:B------:R-:W-:-:S02]  /*1b4f0*/  F2FP.BF16.F32.PACK_AB R102, R109, R108 ;  /* 0x0000006c6d66723e */ /* 0x000fc400000010ff */
[----:B------:R-:W-:Y:S02]  /*1b500*/  F2FP.BF16.F32.PACK_AB R103, R111, R110 ;  /* 0x0000006e6f67723e */ /* 0x000fe400000010ff */
[----:B------:R-:W-:Y:S02]  /*1b510*/  F2FP.BF16.F32.PACK_AB R12, R113, R112 ;  /* 0x00000070710c723e */ /* 0x000fe400000010ff */
[----:B------:R-:W-:Y:S01]  /*1b520*/  F2FP.BF16.F32.PACK_AB R13, R115, R114 ;  /* 0x00000072730d723e */ /* 0x000fe200000010ff */
[----:B------:R4:W-:Y:S01]  /*1b530*/  STSM.16.M88.4 [R5], R100 ;  /* 0x0000006405007844 */ /* 0x0009e20000000200 */
[----:B------:R-:W-:Y:S01]  /*1b540*/  F2FP.BF16.F32.PACK_AB R14, R117, R116 ;  /* 0x00000074750e723e */ /* 0x000fe200000010ff */
[----:B-1----:R-:W-:Y:S01]  /*1b550*/  IMAD.MOV.U32 R0, RZ, RZ, RZ ;  /* 0x000000ffff007224 */ /* 0x002fe200078e00ff */
[----:B------:R-:W-:Y:S02]  /*1b560*/  F2FP.BF16.F32.PACK_AB R15, R119, R118 ;  /* 0x00000076770f723e */ /* 0x000fe400000010ff */
[----:B--2---:R-:W-:-:S03]  /*1b570*/  ISETP.NE.U32.AND P0, PT, R140, RZ, PT ;  /* 0x000000ff8c00720c */ /* 0x004fc60003f05070 */
[----:B------:R1:W-:Y:S01]  /*1b580*/  STSM.16.M88.4 [R2], R12 ;  /* 0x0000000c02007844 */ /* 0x0003e20000000200 */
[----:B------:R-:W-:Y:S01]  /*1b590*/  ISETP.NE.AND.EX P0, PT, R141, RZ, PT, P0 ;  /* 0x000000ff8d00720c */ /* 0x000fe20003f05300 */
[----:B---3--:R-:W2:Y:S08]  /*1b5a0*/  LDC R11, c[0x0][0xbe8] ;  /* 0x0002fa00ff0b7b82 */ /* 0x008eb00000000800 */
[----:B------:R-:W-:Y:S08]  /*1b5b0*/  BAR.SYNC.DEFER_BLOCKING 0x1, 0x100 ;  /* 0x0044000000007b1d */ /* 0x000ff00000010000 */
[----:B----4-:R-:W3:Y:S08]  /*1b5c0*/  LDC R5, c[0x0][0xad4] ;  /* 0x0002b500ff057b82 */ /* 0x010ef00000000800 */
[----:B-1----:R-:W1:Y:S01]  /*1b5d0*/  LDC.64 R12, c[0x0][0xc08] ;  /* 0x00030200ff0c7b82 */ /* 0x002e620000000a00 */
[----:B------:R-:W4:Y:S01]  /*1b5e0*/  @P0 LDG.E R0, desc[UR36][R72.64] ;  /* 0x0000002448000981 */ /* 0x000f22000c1e1900 */
[----:B------:R-:W-:Y:S01]  /*1b5f0*/  ISETP.NE.AND P2, PT, R200, RZ, PT ;  /* 0x000000ffc800720c */ /* 0x000fe20003f45270 */
[----:B------:R-:W-:-:S02]  /*1b600*/  IMAD.MOV.U32 R86, RZ, RZ, 0x9b8 ;  /* 0x000009b8ff567424 */ /* 0x000fc400078e00ff */
[----:B------:R-:W-:Y:S01]  /*1b610*/  IMAD.U32 R18, RZ, RZ, UR5 ;  /* 0x00000005ff127e24 */ /* 0x000fe2000f8e00ff */
[----:B-1----:R-:W-:-:S04]  /*1b620*/  ISETP.NE.U32.AND P1, PT, R12, RZ, PT ;  /* 0x000000ff0c00720c */ /* 0x002fc80003f25070 */
[----:B------:R-:W-:-:S13]  /*1b630*/  ISETP.NE.AND.EX P1, PT, R13, RZ, PT, P1 ;  /* 0x000000ff0d00720c */ /* 0x000fda0003f25310 */
[----:B------:R-:W1:Y:S01]  /*1b640*/  @P1 LDC.64 R12, c[0x0][0xc08] ;  /* 0x00030200ff0c1b82 */ /* 0x000e620000000a00 */
[----:B---3--:R-:W-:-:S04]  /*1b650*/  SEL R5, R200, R5, P2 ;  /* 0x00000005c8057207 */ /* 0x008fc80001000000 */
[----:B------:R-:W-:Y:S02]  /*1b660*/  ISETP.GT.AND P3, PT, R5, 0x1, PT ;  /* 0x000000010500780c */ /* 0x000fe40003f64270 */
[----:B--2---:R-:W-:Y:S02]  /*1b670*/  ISETP.NE.AND P4, PT, R11, 0x1, PT ;  /* 0x000000010b00780c */ /* 0x004fe40003f85270 */
[----:B------:R-:W-:-:S04]  /*1b680*/  SEL R86, R86, 0x978, P3 ;  /* 0x0000097856567807 */ /* 0x000fc80001800000 */
[----:B------:R-:W2:Y:S01]  /*1b690*/  LDC.64 R14, c[0x0][R86+0x218] ;  /* 0x00008600560e7b82 */ /* 0x000ea20000000a00 */
[----:B-1----:R-:W-:Y:S01]  /*1b6a0*/  @P1 IMAD.WIDE R12, R202, 0x4, R12 ;  /* 0x00000004ca0c1825 */ /* 0x002fe200078e020c */
[----:B------:R-:W-:-:S06]  /*1b6b0*/  ISETP.NE.U32.AND P2, PT, R140, RZ, PT ;  /* 0x000000ff8c00720c */ /* 0x000fcc0003f45070 */
[----:B------:R-:W1:Y:S01]  /*1b6c0*/  @P4 LDC R91, c[0x0][0xbec] ;  /* 0x0002fb00ff5b4b82 */ /* 0x000e620000000800 */
[----:B------:R3:W5:Y:S01]  /*1b6d0*/  @P1 LDG.E R18, desc[UR36][R12.64] ;  /* 0x000000240c121981 */ /* 0x000762000c1e1900 */
[----:B------:R-:W-:Y:S01]  /*1b6e0*/  ISETP.NE.AND.EX P2, PT, R141, RZ, PT, P2 ;  /* 0x000000ff8d00720c */ /* 0x000fe20003f45320 */
[----:B------:R-:W-:Y:S01]  /*1b6f0*/  VIADD R88, R192, UR8 ;  /* 0x00000008c0587c36 */ /* 0x000fe20008000000 */
[----:B------:R-:W-:-:S04]  /*1b700*/  SHF.R.S32.HI R2, RZ, 0x1f, R202 ;  /* 0x0000001fff027819 */ /* 0x000fc800000114ca */
[----:B------:R-:W1:Y:S01]  /*1b710*/  @P4 LDC R93, c[0x0][0xbf0] ;  /* 0x0002fc00ff5d4b82 */ /* 0x000e620000000800 */
[----:B------:R-:W-:Y:S02]  /*1b720*/  SEL R202, R202, RZ, !P2 ;  /* 0x000000ffcaca7207 */ /* 0x000fe40005000000 */
[----:B------:R-:W-:Y:S01]  /*1b730*/  SEL R5, R2, RZ, !P2 ;  /* 0x000000ff02057207 */ /* 0x000fe20005000000 */
[-C--:B--2---:R-:W-:Y:S02]  /*1b740*/  IMAD R17, R15, R194.reuse, RZ ;  /* 0x000000c20f117224 */ /* 0x084fe400078e02ff */
[----:B------:R-:W-:Y:S02]  /*1b750*/  IMAD.WIDE.U32 R14, R14, R194, RZ ;  /* 0x000000c20e0e7225 */ /* 0x000fe400078e00ff */
[----:B---3--:R2:W3:Y:S02]  /*1b760*/  LDC.64 R12, c[0x0][R86+0x220] ;  /* 0x00008800560c7b82 */ /* 0x0084e40000000a00 */
[----:B------:R-:W-:-:S06]  /*1b770*/  IMAD.IADD R15, R15, 0x1, R17 ;  /* 0x000000010f0f7824 */ /* 0x000fcc00078e0211 */
[----:B------:R2:W1:Y:S08]  /*1b780*/  LDC.64 R74, c[0x0][R86+0x228] ;  /* 0x00008a00564a7b82 */ /* 0x0004700000000a00 */
[----:B--2---:R-:W2:Y:S01]  /*1b790*/  LDC.64 R86, c[0x0][R86+0x210] ;  /* 0x0000840056567b82 */ /* 0x004ea20000000a00 */
[----:B---3--:R-:W-:-:S07]  /*1b7a0*/  IMAD R2, R13, R202, RZ ;  /* 0x000000ca0d027224 */ /* 0x008fce00078e02ff */
[----:B0-----:R-:W0:Y:S01]  /*1b7b0*/  @!P3 LDC R84, c[0x0][0xb50] ;  /* 0x0002d400ff54bb82 */ /* 0x001e220000000800 */
[C---:B------:R-:W-:Y:S01]  /*1b7c0*/  IMAD R89, R12.reuse, R5, R2 ;  /* 0x000000050c597224 */ /* 0x040fe200078e0202 */
[----:B------:R-:W-:Y:S01]  /*1b7d0*/  SEL R5, R205, RZ, P3 ;  /* 0x000000ffcd057207 */ /* 0x000fe20001800000 */
[----:B------:R-:W-:-:S05]  /*1b7e0*/  IMAD.WIDE.U32 R12, R12, R202, RZ ;  /* 0x000000ca0c0c7225 */ /* 0x000fca00078e00ff */
[----:B------:R-:W3:Y:S01]  /*1b7f0*/  @!P3 LDC R85, c[0x0][0xb54] ;  /* 0x0002d500ff55bb82 */ /* 0x000ee20000000800 */
[----:B------:R-:W-:Y:S02]  /*1b800*/  IMAD.IADD R89, R13, 0x1, R89 ;  /* 0x000000010d597824 */ /* 0x000fe400078e0259 */
[----:B------:R-:W-:Y:S02]  /*1b810*/  IMAD.MOV.U32 R13, RZ, RZ, R88 ;  /* 0x000000ffff0d7224 */ /* 0x000fe400078e0058 */
[-C--:B-1----:R-:W-:Y:S02]  /*1b820*/  IMAD R17, R75, R5.reuse, RZ ;  /* 0x000000054b117224 */ /* 0x082fe400078e02ff */
[----:B------:R-:W-:-:S04]  /*1b830*/  IMAD.WIDE.U32 R74, R74, R5, RZ ;  /* 0x000000054a4a7225 */ /* 0x000fc800078e00ff */
[----:B------:R-:W-:Y:S01]  /*1b840*/  IMAD.IADD R17, R75, 0x1, R17 ;  /* 0x000000014b117824 */ /* 0x000fe200078e0211 */
[--C-:B----4-:R-:W-:Y:S01]  /*1b850*/  IADD3 R14, P2, P5, R12, R14, R0.reuse ;  /* 0x0000000e0c0e7210 */ /* 0x110fe20007d5e000 */
[----:B------:R-:W-:Y:S01]  /*1b860*/  @P4 IMAD.HI.U32 R12, R88, R91, RZ ;  /* 0x0000005b580c4227 */ /* 0x000fe200078e00ff */
[----:B------:R-:W-:-:S04]  /*1b870*/  SHF.R.S32.HI R2, RZ, 0x1f, R0 ;  /* 0x0000001fff027819 */ /* 0x000fc80000011400 */
[----:B------:R-:W-:Y:S02]  /*1b880*/  @P4 SHF.R.U32.HI R13, RZ, R93, R12 ;  /* 0x0000005dff0d4219 */ /* 0x000fe4000001160c */
[----:B------:R-:W-:Y:S02]  /*1b890*/  IADD3.X R15, R89, R15, R2, P2, P5 ;  /* 0x0000000f590f7210 */ /* 0x000fe400017ea402 */
[----:B------:R-:W-:Y:S01]  /*1b8a0*/  IADD3 R74, P2, P5, R13, R14, R74 ;  /* 0x0000000e0d4a7210 */ /* 0x000fe20007d5e04a */
[--C-:B------:R-:W-:Y:S01]  /*1b8b0*/  IMAD.MOV R5, RZ, RZ, -R13.reuse ;  /* 0x000000ffff057224 */ /* 0x100fe200078e0a0d */
[----:B------:R-:W-:-:S03]  /*1b8c0*/  SHF.R.S32.HI R12, RZ, 0x1f, R13 ;  /* 0x0000001fff0c7819 */ /* 0x000fc6000001140d */
[----:B------:R-:W-:Y:S01]  /*1b8d0*/  IMAD R5, R11, R5, R88 ;  /* 0x000000050b057224 */ /* 0x000fe200078e0258 */
[----:B------:R-:W-:-:S03]  /*1b8e0*/  IADD3.X R75, R12, R15, R17, P2, P5 ;  /* 0x0000000f0c4b7210 */ /* 0x000fc600017ea411 */
[-C--:B--2---:R-:W-:Y:S01]  /*1b8f0*/  IMAD R12, R87, R5.reuse, RZ ;  /* 0x00000005570c7224 */ /* 0x084fe200078e02ff */
[----:B------:R-:W-:Y:S01]  /*1b900*/  SHF.R.S32.HI R13, RZ, 0x1f, R5 ;  /* 0x0000001fff0d7819 */ /* 0x000fe20000011405 */
[----:B------:R-:W-:-:S04]  /*1b910*/  IMAD.WIDE.U32 R74, R86, R5, R74 ;  /* 0x00000005564a7225 */ /* 0x000fc800078e004a */
[----:B------:R-:W-:Y:S01]  /*1b920*/  IMAD R13, R86, R13, R12 ;  /* 0x0000000d560d7224 */ /* 0x000fe200078e020c */
[----:B0-----:R-:W-:-:S03]  /*1b930*/  LEA R84, P2, R74, R84, 0x2 ;  /* 0x000000544a547211 */ /* 0x001fc600078410ff */
[----:B------:R-:W-:-:S05]  /*1b940*/  IMAD.IADD R5, R75, 0x1, R13 ;  /* 0x000000014b057824 */ /* 0x000fca00078e020d */
[----:B---3--:R-:W-:Y:S01]  /*1b950*/  LEA.HI.X R5, R74, R85, R5, 0x2, P2 ;  /* 0x000000554a057211 */ /* 0x008fe200010f1405 */
[----:B------:R-:W-:Y:S06]  /*1b960*/  @P1 BRA `(.L_x_1712) ;  /* 0x0000000000101947 */ /* 0x000fec0003800000 */
[----:B------:R-:W-:Y:S05]  /*1b970*/  @!P0 BRA `(.L_x_1712) ;  /* 0x00000000000c8947 */ /* 0x000fea0003800000 */
[----:B------:R-:W2:Y:S04]  /*1b980*/  LDG.E R13, desc[UR36][R72.64] ;  /* 0x00000024480d7981 */ /* 0x000ea8000c1e1900 */
[----:B-----5:R-:W2:Y:S02]  /*1b990*/  LDG.E R18, desc[UR36][R72.64+0x4] ;  /* 0x0000042448127981 */ /* 0x020ea4000c1e1900 */
[----:B--2---:R-:W-:-:S07]  /*1b9a0*/  IMAD.IADD R18, R18, 0x1, -R13 ;  /* 0x0000000112127824 */ /* 0x004fce00078e0a0d */
.L_x_1712:
[----:B------:R-:W2:Y:S04]  /*1b9b0*/  LDL R17, [R1+0x2e8] ;  /* 0x0002e80001117983 */ /* 0x000ea80000100800 */
[----:B------:R-:W3:Y:S01]  /*1b9c0*/  LDL R73, [R1+0x2e0] ;  /* 0x0002e00001497983 */ /* 0x000ee20000100800 */
[----:B------:R-:W-:-:S03]  /*1b9d0*/  R2UR UR5, R23 ;  /* 0x00000000170572ca */ /* 0x000fc600000e0000 */
[----:B------:R-:W-:Y:S04]  /*1b9e0*/  SHFL.IDX PT, R12, R84, RZ, 0x1c1f ;  /* 0x001c1fff540c7589 */ /* 0x000fe800000e0000 */
[----:B------:R-:W0:Y:S04]  /*1b9f0*/  SHFL.IDX PT, R13, R5, RZ, 0x1c1f ;  /* 0x001c1fff050d7589 */ /* 0x000e2800000e0000 */
[----:B------:R-:W-:Y:S04]  /*1ba00*/  SHFL.IDX PT, R14, R84, 0x1, 0x1c1f ;  /* 0x003c1f00540e7f89 */ /* 0x000fe800000e0000 */
[----:B------:R-:W1:Y:S01]  /*1ba10*/  SHFL.IDX PT, R15, R5, 0x1, 0x1c1f ;  /* 0x003c1f00050f7f89 */ /* 0x000e6200000e0000 */
[----:B--2---:R-:W-:-:S02]  /*1ba20*/  VIADD R72, R17, UR5 ;  /* 0x0000000511487c36 */ /* 0x004fc40008000000 */
        /* <DEDUP_REMOVED lines=8> */
[----:B------:R-:W2:Y:S01]  /*1bab0*/  LDL R73, [R1+0x284] ;  /* 0x0002840001497983 */ /* 0x000ea20000100800 */
[----:B------:R-:W-:Y:S01]  /*1bac0*/  R2UR UR5, R23 ;  /* 0x00000000170572ca */ /* 0x000fe200000e0000 */
[----:B------:R-:W1:Y:S01]  /*1bad0*/  @P4 LDC R65, c[0x0][0xbf0] ;  /* 0x0002fc00ff414b82 */ /* 0x000e620000000800 */
[----:B------:R-:W-:-:S07]  /*1bae0*/  ULDC.64 UR6, c[0x0][0xaa0] ;  /* 0x0002a80000067ab9 */ /* 0x000fce0000000a00 */
[----:B------:R-:W3:Y:S01]  /*1baf0*/  @P4 LDC R23, c[0x0][0xbec] ;  /* 0x0002fb00ff174b82 */ /* 0x000ee20000000800 */
[----:B------:R-:W-:-:S03]  /*1bb00*/  SHF.R.S32.HI R21, RZ, 0x1f, R202 ;  /* 0x0000001fff157819 */ /* 0x000fc600000114ca */
[----:B------:R-:W-:Y:S01]  /*1bb10*/  VIADD R64, R227, UR5 ;  /* 0x00000005e3407c36 */ /* 0x000fe20008000000 */
[----:B------:R-:W-:Y:S01]  /*1bb20*/  BSSY B1, `(.L_x_1714) ;  /* 0x000008f000017945 */ /* 0x000fe20003800000 */
[----:B--2---:R-:W-:-:S04]  /*1bb30*/  IMAD.SHL.U32 R18, R73, 0x8, RZ ;  /* 0x0000000849127824 */ /* 0x004fc800078e00ff */
[----:B0-----:R-:W-:-:S04]  /*1bb40*/  IMAD R3, R227, 0x40, R18 ;  /* 0x00000040e3037824 */ /* 0x001fc800078e0212 */
[----:B------:R-:W-:-:S03]  /*1bb50*/  IMAD.WIDE R8, R3, 0x2, R8 ;  /* 0x0000000203087825 */ /* 0x000fc600078e0208 */
[C---:B------:R-:W-:Y:S02]  /*1bb60*/  IADD3 R37, P1, R8.reuse, 0x5000, RZ ;  /* 0x0000500008257810 */ /* 0x040fe40007f3e0ff */
[C---:B------:R-:W-:Y:S02]  /*1bb70*/  IADD3 R13, P3, R8.reuse, 0x1000, RZ ;  /* 0x00001000080d7810 */ /* 0x040fe40007f7e0ff */
[C---:B------:R-:W-:Y:S02]  /*1bb80*/  IADD3 R25, P2, R8.reuse, 0x2000, RZ ;  /* 0x0000200008197810 */ /* 0x040fe40007f5e0ff */
[C---:B------:R-:W-:Y:S02]  /*1bb90*/  IADD3 R29, P6, R8.reuse, 0x3000, RZ ;  /* 0x00003000081d7810 */ /* 0x040fe40007fde0ff */
[----:B------:R-:W-:Y:S02]  /*1bba0*/  IADD3 R33, P5, R8, 0x4000, RZ ;  /* 0x0000400008217810 */ /* 0x000fe40007fbe0ff */
[----:B------:R-:W-:-:S02]  /*1bbb0*/  LOP3.LUT R36, R37, 0x380, RZ, 0xc0, !PT ;  /* 0x0000038025247812 */ /* 0x000fc400078ec0ff */
[----:B------:R-:W-:Y:S02]  /*1bbc0*/  LOP3.LUT R12, R13, 0x380, RZ, 0xc0, !PT ;  /* 0x000003800d0c7812 */ /* 0x000fe400078ec0ff */
[----:B------:R-:W-:Y:S02]  /*1bbd0*/  LOP3.LUT R24, R25, 0x380, RZ, 0xc0, !PT ;  /* 0x0000038019187812 */ /* 0x000fe400078ec0ff */
[----:B------:R-:W-:Y:S02]  /*1bbe0*/  LOP3.LUT R28, R29, 0x380, RZ, 0xc0, !PT ;  /* 0x000003801d1c7812 */ /* 0x000fe400078ec0ff */
[----:B------:R-:W-:Y:S02]  /*1bbf0*/  LOP3.LUT R32, R33, 0x380, RZ, 0xc0, !PT ;  /* 0x0000038021207812 */ /* 0x000fe400078ec0ff */
[----:B------:R-:W-:Y:S02]  /*1bc00*/  SHF.R.U64 R36, R36, 0x3, RZ ;  /* 0x0000000324247819 */ /* 0x000fe400000012ff */
[----:B------:R-:W-:-:S02]  /*1bc10*/  SHF.R.U64 R12, R12, 0x3, RZ ;  /* 0x000000030c0c7819 */ /* 0x000fc400000012ff */
[----:B------:R-:W-:Y:S02]  /*1bc20*/  SHF.R.U64 R24, R24, 0x3, RZ ;  /* 0x0000000318187819 */ /* 0x000fe400000012ff */
[----:B------:R-:W-:Y:S02]  /*1bc30*/  SHF.R.U64 R28, R28, 0x3, RZ ;  /* 0x000000031c1c7819 */ /* 0x000fe400000012ff */
[----:B------:R-:W-:Y:S02]  /*1bc40*/  SHF.R.U64 R32, R32, 0x3, RZ ;  /* 0x0000000320207819 */ /* 0x000fe400000012ff */
[----:B------:R-:W-:Y:S01]  /*1bc50*/  LOP3.LUT R36, R36, R37, RZ, 0x3c, !PT ;  /* 0x0000002524247212 */ /* 0x000fe200078e3cff */
[--C-:B------:R-:W-:Y:S01]  /*1bc60*/  IMAD.X R37, RZ, RZ, R9.reuse, P1 ;  /* 0x000000ffff257224 */ /* 0x100fe200008e0609 */
[----:B------:R-:W-:Y:S02]  /*1bc70*/  IADD3 R4, P1, R8, 0xb000, RZ ;  /* 0x0000b00008047810 */ /* 0x000fe40007f3e0ff */
        /* <DEDUP_REMOVED lines=8> */
[C---:B------:R-:W-:Y:S01]  /*1bd00*/  IADD3 R41, P0, R8.reuse, 0x6000, RZ ;  /* 0x0000600008297810 */ /* 0x040fe20007f1e0ff */
[----:B------:R-:W-:Y:S01]  /*1bd10*/  IMAD.X R61, RZ, RZ, R9, P1 ;  /* 0x000000ffff3d7224 */ /* 0x000fe200008e0609 */
[C---:B------:R-:W-:Y:S01]  /*1bd20*/  IADD3 R45, P3, R8.reuse, 0x7000, RZ ;  /* 0x00007000082d7810 */ /* 0x040fe20007f7e0ff */
[----:B------:R-:W5:Y:S01]  /*1bd30*/  LD.E.128 R12, desc[UR36][R12.64] ;  /* 0x000000240c0c7980 */ /* 0x000f62000c101d00 */
[----:B------:R-:W-:-:S02]  /*1bd40*/  IADD3 R49, P2, R8, 0x8000, RZ ;  /* 0x0000800008317810 */ /* 0x000fc40007f5e0ff */
[C---:B------:R-:W-:Y:S01]  /*1bd50*/  IADD3 R53, P6, R8.reuse, 0x9000, RZ ;  /* 0x0000900008357810 */ /* 0x040fe20007fde0ff */
[----:B------:R-:W5:Y:S01]  /*1bd60*/  LD.E.128 R24, desc[UR36][R24.64] ;  /* 0x0000002418187980 */ /* 0x000f62000c101d00 */
[C---:B------:R-:W-:Y:S02]  /*1bd70*/  IADD3 R57, P5, R8.reuse, 0xa000, RZ ;  /* 0x0000a00008397810 */ /* 0x040fe40007fbe0ff */
[----:B------:R-:W-:Y:S01]  /*1bd80*/  LOP3.LUT R5, R8, 0x380, RZ, 0xc0, !PT ;  /* 0x0000038008057812 */ /* 0x000fe200078ec0ff */
[----:B------:R-:W5:Y:S01]  /*1bd90*/  LD.E.128 R28, desc[UR36][R28.64] ;  /* 0x000000241c1c7980 */ /* 0x000f62000c101d00 */
[----:B------:R-:W-:Y:S02]  /*1bda0*/  LOP3.LUT R3, R4, 0x380, RZ, 0xc0, !PT ;  /* 0x0000038004037812 */ /* 0x000fe400078ec0ff */
[----:B------:R-:W-:Y:S01]  /*1bdb0*/  LOP3.LUT R40, R41, 0x380, RZ, 0xc0, !PT ;  /* 0x0000038029287812 */ /* 0x000fe200078ec0ff */
[----:B------:R-:W5:Y:S01]  /*1bdc0*/  LD.E.128 R32, desc[UR36][R32.64] ;  /* 0x0000002420207980 */ /* 0x000f62000c101d00 */
[----:B------:R-:W-:-:S02]  /*1bdd0*/  LOP3.LUT R44, R45, 0x380, RZ, 0xc0, !PT ;  /* 0x000003802d2c7812 */ /* 0x000fc400078ec0ff */
[----:B------:R-:W-:Y:S01]  /*1bde0*/  LOP3.LUT R48, R49, 0x380, RZ, 0xc0, !PT ;  /* 0x0000038031307812 */ /* 0x000fe200078ec0ff */
[----:B------:R-:W5:Y:S01]  /*1bdf0*/  LD.E.128 R36, desc[UR36][R36.64] ;  /* 0x0000002424247980 */ /* 0x000f62000c101d00 */
[----:B------:R-:W-:Y:S02]  /*1be00*/  LOP3.LUT R52, R53, 0x380, RZ, 0xc0, !PT ;  /* 0x0000038035347812 */ /* 0x000fe400078ec0ff */
[----:B------:R-:W-:Y:S02]  /*1be10*/  LOP3.LUT R56, R57, 0x380, RZ, 0xc0, !PT ;  /* 0x0000038039387812 */ /* 0x000fe400078ec0ff */
[----:B------:R-:W-:Y:S02]  /*1be20*/  SHF.R.U64 R5, R5, 0x3, RZ ;  /* 0x0000000305057819 */ /* 0x000fe400000012ff */
[----:B------:R-:W-:Y:S02]  /*1be30*/  SHF.R.U64 R3, R3, 0x3, RZ ;  /* 0x0000000303037819 */ /* 0x000fe400000012ff */
[----:B------:R-:W-:-:S02]  /*1be40*/  SHF.R.U64 R40, R40, 0x3, RZ ;  /* 0x0000000328287819 */ /* 0x000fc400000012ff */
[----:B------:R-:W-:Y:S02]  /*1be50*/  SHF.R.U64 R44, R44, 0x3, RZ ;  /* 0x000000032c2c7819 */ /* 0x000fe400000012ff */
[----:B------:R-:W-:Y:S02]  /*1be60*/  SHF.R.U64 R48, R48, 0x3, RZ ;  /* 0x0000000330307819 */ /* 0x000fe400000012ff */
[----:B------:R-:W-:Y:S02]  /*1be70*/  SHF.R.U64 R52, R52, 0x3, RZ ;  /* 0x0000000334347819 */ /* 0x000fe400000012ff */
[----:B------:R-:W-:Y:S02]  /*1be80*/  SHF.R.U64 R56, R56, 0x3, RZ ;  /* 0x0000000338387819 */ /* 0x000fe400000012ff */
[----:B------:R-:W-:Y:S02]  /*1be90*/  LOP3.LUT R8, R5, R8, RZ, 0x3c, !PT ;  /* 0x0000000805087212 */ /* 0x000fe400078e3cff */
[----:B------:R-:W-:Y:S01]  /*1bea0*/  LOP3.LUT R60, R3, R4, RZ, 0x3c, !PT ;  /* 0x00000004033c7212 */ /* 0x000fe200078e3cff */
[----:B------:R-:W-:Y:S01]  /*1beb0*/  IMAD R3, R2, UR6, RZ ;  /* 0x0000000602037c24 */ /* 0x000fe2000f8e02ff */
        /* <DEDUP_REMOVED lines=10> */
[----:B------:R0:W5:Y:S04]  /*1bf60*/  LD.E.128 R4, desc[UR36][R8.64] ;  /* 0x0000002408047980 */ /* 0x000168000c101d00 */
[----:B------:R-:W5:Y:S04]  /*1bf70*/  LD.E.128 R40, desc[UR36][R40.64] ;  /* 0x0000002428287980 */ /* 0x000f68000c101d00 */
[----:B------:R-:W5:Y:S01]  /*1bf80*/  LD.E.128 R44, desc[UR36][R44.64] ;  /* 0x000000242c2c7980 */ /* 0x000f62000c101d00 */
[----:B0-----:R-:W-:-:S02]  /*1bf90*/  IMAD R9, R0, UR7, R3 ;  /* 0x0000000700097c24 */ /* 0x001fc4000f8e0203 */
[----:B------:R-:W-:Y:S01]  /*1bfa0*/  IMAD.WIDE.U32 R2, R0, UR6, RZ ;  /* 0x0000000600027c25 */ /* 0x000fe2000f8e00ff */
[----:B------:R-:W-:Y:S01]  /*1bfb0*/  ULDC.64 UR6, c[0x0][0xae8] ;  /* 0x0002ba0000067ab9 */ /* 0x000fe20000000a00 */
[----:B------:R-:W5:Y:S02]  /*1bfc0*/  LD.E.128 R48, desc[UR36][R48.64] ;  /* 0x0000002430307980 */ /* 0x000f64000c101d00 */
[----:B------:R-:W-:Y:S02]  /*1bfd0*/  IMAD R0, R73, 0x20, R227 ;  /* 0x0000002049007824 */ /* 0x000fe400078e02e3 */
[----:B------:R-:W-:Y:S01]  /*1bfe0*/  IMAD.IADD R3, R3, 0x1, R9 ;  /* 0x0000000103037824 */ /* 0x000fe200078e0209 */
[----:B------:R-:W5:Y:S01]  /*1bff0*/  LD.E.128 R52, desc[UR36][R52.64] ;  /* 0x0000002434347980 */ /* 0x000f62000c101d00 */
[----:B------:R-:W-:Y:S02]  /*1c000*/  VIADD R20, R0, UR5 ;  /* 0x0000000500147c36 */ /* 0x000fe40008000000 */
[----:B------:R-:W-:Y:S01]  /*1c010*/  IMAD.WIDE.U32 R2, R194, UR6, R2 ;  /* 0x00000006c2027c25 */ /* 0x000fe2000f8e0002 */
[----:B------:R-:W5:Y:S03]  /*1c020*/  LD.E.128 R56, desc[UR36][R56.64] ;  /* 0x0000002438387980 */ /* 0x000f66000c101d00 */
[----:B---3--:R-:W-:Y:S01]  /*1c030*/  @P4 IMAD.HI.U32 R0, R20, R23, RZ ;  /* 0x0000001714004227 */ /* 0x008fe200078e00ff */
[----:B------:R-:W5:Y:S03]  /*1c040*/  LD.E.128 R60, desc[UR36][R60.64] ;  /* 0x000000243c3c7980 */ /* 0x000f66000c101d00 */
[----:B------:R-:W-:Y:S01]  /*1c050*/  IMAD R3, R194, UR7, R3 ;  /* 0x00000007c2037c24 */ /* 0x000fe2000f8e0203 */
[----:B------:R-:W-:Y:S01]  /*1c060*/  ULDC.64 UR6, c[0x0][0xaf0] ;  /* 0x0002bc0000067ab9 */ /* 0x000fe20000000a00 */
[----:B------:R-:W-:Y:S01]  /*1c070*/  IMAD.MOV.U32 R9, RZ, RZ, R20 ;  /* 0x000000ffff097224 */ /* 0x000fe200078e0014 */
[----:B-1----:R-:W-:Y:S01]  /*1c080*/  @P4 SHF.R.U32.HI R9, RZ, R65, R0 ;  /* 0x00000041ff094219 */ /* 0x002fe20000011600 */
[----:B------:R-:W-:Y:S01]  /*1c090*/  IMAD R21, R21, UR6, RZ ;  /* 0x0000000615157c24 */ /* 0x000fe2000f8e02ff */
[----:B------:R-:W-:Y:S01]  /*1c0a0*/  @!PT LDS RZ, [RZ] ;  /* 0x00000000fffff984 */ /* 0x000fe20000000800 */
[----:B------:R-:W-:Y:S01]  /*1c0b0*/  @!PT LDS RZ, [RZ] ;  /* 0x00000000fffff984 */ /* 0x000fe20000000800 */
[----:B------:R-:W-:Y:S01]  /*1c0c0*/  @!PT LDS RZ, [RZ] ;  /* 0x00000000fffff984 */ /* 0x000fe20000000800 */
[----:B------:R-:W-:Y:S01]  /*1c0d0*/  @!PT LDS RZ, [RZ] ;  /* 0x00000000fffff984 */ /* 0x000fe20000000800 */
[----:B------:R0:W-:Y:S06]  /*1c0e0*/  MEMBAR.ALL.CTA ;  /* 0x0000000000007992 */ /* 0x0001ec0000008000 */
[----:B0-----:R-:W0:Y:S01]  /*1c0f0*/  FENCE.VIEW.ASYNC.S ;  /* 0x00000000000073c6 */ /* 0x001e220000000000 */
[--C-:B------:R-:W-:Y:S01]  /*1c100*/  SHF.R.S32.HI R0, RZ, 0x1f, R9.reuse ;  /* 0x0000001fff007819 */ /* 0x100fe20000011409 */
[----:B------:R-:W-:-:S02]  /*1c110*/  IMAD.MOV R8, RZ, RZ, -R9 ;  /* 0x000000ffff087224 */ /* 0x000fc400078e0a09 */
[C---:B------:R-:W-:Y:S02]  /*1c120*/  IMAD R21, R202.reuse, UR7, R21 ;  /* 0x00000007ca157c24 */ /* 0x040fe4000f8e0215 */
[----:B------:R-:W-:Y:S01]  /*1c130*/  IMAD.WIDE.U32 R2, R202, UR6, R2 ;  /* 0x00000006ca027c25 */ /* 0x000fe2000f8e0002 */
[----:B------:R-:W-:-:S03]  /*1c140*/  ULDC.64 UR6, c[0x0][0xae0] ;  /* 0x0002b80000067ab9 */ /* 0x000fc60000000a00 */
[----:B------:R-:W-:Y:S02]  /*1c150*/  IMAD R0, R0, UR6, RZ ;  /* 0x0000000600007c24 */ /* 0x000fe4000f8e02ff */
[----:B------:R-:W-:Y:S02]  /*1c160*/  IMAD R11, R11, R8, R20 ;  /* 0x000000080b0b7224 */ /* 0x000fe400078e0214 */
[----:B------:R-:W-:Y:S02]  /*1c170*/  IMAD.IADD R3, R3, 0x1, R21 ;  /* 0x0000000103037824 */ /* 0x000fe400078e0215 */
[C---:B------:R-:W-:Y:S01]  /*1c180*/  IMAD R21, R9.reuse, UR7, R0 ;  /* 0x0000000709157c24 */ /* 0x040fe2000f8e0200 */
[----:B------:R-:W-:Y:S01]  /*1c190*/  SHF.R.S32.HI R0, RZ, 0x1f, R11 ;  /* 0x0000001fff007819 */ /* 0x000fe2000001140b */
[----:B------:R-:W-:Y:S01]  /*1c1a0*/  IMAD.WIDE.U32 R2, R9, UR6, R2 ;  /* 0x0000000609027c25 */ /* 0x000fe2000f8e0002 */
[----:B------:R-:W-:-:S03]  /*1c1b0*/  ULDC.64 UR6, c[0x0][0xad8] ;  /* 0x0002b60000067ab9 */ /* 0x000fc60000000a00 */
[----:B------:R-:W-:Y:S02]  /*1c1c0*/  IMAD.IADD R3, R3, 0x1, R21 ;  /* 0x0000000103037824 */ /* 0x000fe400078e0215 */
[----:B------:R-:W-:Y:S01]  /*1c1d0*/  IMAD R8, R0, UR6, RZ ;  /* 0x0000000600087c24 */ /* 0x000fe2000f8e02ff */
[----:B------:R-:W-:Y:S01]  /*1c1e0*/  UIADD3 UR5, UR39, 0x30820, URZ ;  /* 0x0003082027057890 */ /* 0x000fe2000fffe03f */
[----:B------:R-:W-:Y:S01]  /*1c1f0*/  IMAD.WIDE.U32 R2, R11, UR6, R2 ;  /* 0x000000060b027c25 */ /* 0x000fe2000f8e0002 */
[----:B------:R-:W-:-:S03]  /*1c200*/  ISETP.GE.AND P2, PT, R64, R17, PT ;  /* 0x000000114000720c */ /* 0x000fc60003f46270 */
[----:B------:R-:W-:Y:S01]  /*1c210*/  IMAD R9, R11, UR7, R8 ;  /* 0x000000070b097c24 */ /* 0x000fe2000f8e0208 */
[----:B------:R-:W-:Y:S01]  /*1c220*/  ULDC.64 UR6, c[0x0][0xa80] ;  /* 0x0002a00000067ab9 */ /* 0x000fe20000000a00 */
[----:B------:R-:W-:Y:S01]  /*1c230*/  UPRMT UR5, URZ, 0x654, UR5 ;  /* 0x000006543f057896 */ /* 0x000fe20008000005 */
[----:B------:R-:W-:Y:S01]  /*1c240*/  LEA R11, P3, R2, UR6, 0x1 ;  /* 0x00000006020b7c11 */ /* 0x000fe2000f8608ff */
[----:B------:R-:W-:Y:S02]  /*1c250*/  IMAD.IADD R3, R3, 0x1, R9 ;  /* 0x0000000103037824 */ /* 0x000fe400078e0209 */
[----:B------:R-:W-:-:S03]  /*1c260*/  VIADD R0, R64, 0x20 ;  /* 0x0000002040007836 */ /* 0x000fc60000000000 */
[----:B------:R-:W-:Y:S01]  /*1c270*/  LEA.HI.X R23, R2, UR7, R3, 0x1, P3 ;  /* 0x0000000702177c11 */ /* 0x000fe200098f0c03 */
[----:B------:R-:W-:Y:S01]  /*1c280*/  VIADD R8, R64, 0x40 ;  /* 0x0000004040087836 */ /* 0x000fe20000000000 */
[----:B0-----:R-:W-:Y:S01]  /*1c290*/  SYNCS.ARRIVE.TRANS64.RED.A1T0 RZ, [UR5], RZ ;  /* 0x000000ffffff79a7 */ /* 0x001fe20008100405 */
[C---:B------:R-:W-:Y:S02]  /*1c2a0*/  VIADD R66, R18.reuse, 0x40 ;  /* 0x0000004012427836 */ /* 0x040fe40000000000 */
[----:B------:R-:W-:Y:S01]  /*1c2b0*/  VIADD R68, R18, 0x80 ;  /* 0x0000008012447836 */ /* 0x000fe20000000000 */
[----:B------:R0:W1:Y:S01]  /*1c2c0*/  SHFL.IDX PT, R9, R11, RZ, 0x181f ;  /* 0x00181fff0b097589 */ /* 0x00006200000e0000 */
[----:B------:R-:W-:-:S03]  /*1c2d0*/  ISETP.GE.AND P0, PT, R0, R17, PT ;  /* 0x000000110000720c */ /* 0x000fc60003f06270 */
[----:B------:R0:W2:Y:S01]  /*1c2e0*/  SHFL.IDX PT, R21, R23, RZ, 0x181f ;  /* 0x00181fff17157589 */ /* 0x0000a200000e0000 */
[----:B------:R-:W-:Y:S02]  /*1c2f0*/  ISETP.GE.AND P1, PT, R8, R17, PT ;  /* 0x000000110800720c */ /* 0x000fe40003f26270 */
[----:B------:R-:W-:Y:S02]  /*1c300*/  SHF.R.S32.HI R67, RZ, 0x1f, R18 ;  /* 0x0000001fff437819 */ /* 0x000fe40000011412 */
[----:B------:R-:W-:Y:S02]  /*1c310*/  SHF.R.S32.HI R65, RZ, 0x1f, R66 ;  /* 0x0000001fff417819 */ /* 0x000fe40000011442 */
[----:B------:R-:W-:Y:S01]  /*1c320*/  SHF.R.S32.HI R69, RZ, 0x1f, R68 ;  /* 0x0000001fff457819 */ /* 0x000fe20000011444 */
[----:B0-----:R-:W-:Y:S06]  /*1c330*/  @P2 BRA `(.L_x_1715) ;  /* 0x0000000000342947 */ /* 0x001fec0003800000 */
        /* <DEDUP_REMOVED lines=13> */
.L_x_1715:
[----:B------:R-:W-:Y:S05]  /*1c410*/  BSYNC B1 ;  /* 0x0000000000017941 */ /* 0x000fea0003800000 */
.L_x_1714:
[----:B0----5:R0:W3:Y:S01]  /*1c420*/  SHFL.IDX PT, R7, R23, 0x1, 0x181f ;  /* 0x00381f0017077f89 */ /* 0x0210e200000e0000 */
[----:B------:R-:W-:Y:S03]  /*1c430*/  BSSY B1, `(.L_x_1716) ;  /* 0x0000010000017945 */ /* 0x000fe60003800000 */
[----:B------:R0:W4:Y:S01]  /*1c440*/  SHFL.IDX PT, R3, R11, 0x1, 0x181f ;  /* 0x00381f000b037f89 */ /* 0x00012200000e0000 */
[----:B------:R-:W-:Y:S05]  /*1c450*/  @P0 BRA `(.L_x_1717) ;  /* 0x0000000000340947 */ /* 0x000fea0003800000 */
[----:B------:R-:W-:Y:S02]  /*1c460*/  ULDC UR5, c[0x0][0xac8] ;  /* 0x0002b20000057ab9 */ /* 0x000fe40000000800 */
[----:B------:R-:W-:Y:S02]  /*1c470*/  ISETP.GE.AND P4, PT, R18, UR5, PT ;  /* 0x0000000512007c0c */ /* 0x000fe4000bf86270 */
[----:B------:R-:W-:Y:S02]  /*1c480*/  ISETP.GE.AND P5, PT, R66, UR5, PT ;  /* 0x0000000542007c0c */ /* 0x000fe4000bfa6270 */
[----:B------:R-:W-:-:S09]  /*1c490*/  ISETP.GE.AND P6, PT, R68, UR5, PT ;  /* 0x0000000544007c0c */ /* 0x000fd2000bfc6270 */
[-C--:B----4-:R-:W-:Y:S02]  /*1c4a0*/  @!P4 LEA R2, P0, R18, R3.reuse, 0x1 ;  /* 0x000000031202c211 */ /* 0x090fe400078008ff */
[-C--:B------:R-:W-:Y:S02]  /*1c4b0*/  @!P5 LEA R4, P2, R66, R3.reuse, 0x1 ;  /* 0x000000034204d211 */ /* 0x080fe400078408ff */
[----:B------:R-:W-:Y:S02]  /*1c4c0*/  @!P6 LEA R6, P3, R68, R3, 0x1 ;  /* 0x000000034406e211 */ /* 0x000fe400078608ff */
[-C--:B---3--:R-:W-:Y:S02]  /*1c4d0*/  @!P4 LEA.HI.X R3, R18, R7.reuse, R67, 0x1, P0 ;  /* 0x000000071203c211 */ /* 0x088fe400000f0c43 */
[-C--:B------:R-:W-:Y:S02]  /*1c4e0*/  @!P5 LEA.HI.X R5, R66, R7.reuse, R65, 0x1, P2 ;  /* 0x000000074205d211 */ /* 0x080fe400010f0c41 */
[----:B------:R-:W-:Y:S01]  /*1c4f0*/  @!P6 LEA.HI.X R7, R68, R7, R69, 0x1, P3 ;  /* 0x000000074407e211 */ /* 0x000fe200018f0c45 */
[----:B------:R3:W-:Y:S04]  /*1c500*/  @!P4 ST.E.128 desc[UR36][R2.64], R12 ;  /* 0x0000000c0200c985 */ /* 0x0007e8000c101d24 */
[----:B------:R3:W-:Y:S04]  /*1c510*/  @!P5 ST.E.128 desc[UR36][R4.64], R36 ;  /* 0x000000240400d985 */ /* 0x0007e8000c101d24 */
[----:B------:R3:W-:Y:S02]  /*1c520*/  @!P6 ST.E.128 desc[UR36][R6.64], R52 ;  /* 0x000000340600e985 */ /* 0x0007e4000c101d24 */
.L_x_1717:
[----:B------:R-:W-:Y:S05]  /*1c530*/  BSYNC B1 ;  /* 0x0000000000017941 */ /* 0x000fea0003800000 */
.L_x_1716:
[----:B---3--:R3:W0:Y:S01]  /*1c540*/  SHFL.IDX PT, R7, R23, 0x2, 0x181f ;  /* 0x00581f0017077f89 */ /* 0x00862200000e0000 */
[----:B------:R-:W-:Y:S03]  /*1c550*/  BSSY B1, `(.L_x_1718) ;  /* 0x0000010000017945 */ /* 0x000fe60003800000 */
[----:B----4-:R3:W4:Y:S01]  /*1c560*/  SHFL.IDX PT, R3, R11, 0x2, 0x181f ;  /* 0x00581f000b037f89 */ /* 0x01072200000e0000 */
        /* <DEDUP_REMOVED lines=14> */
.L_x_1719:
[----:B------:R-:W-:Y:S05]  /*1c650*/  BSYNC B1 ;  /* 0x0000000000017941 */ /* 0x000fea0003800000 */
.L_x_1718:
[----:B------:R-:W-:Y:S01]  /*1c660*/  VIADD R0, R64, 0x60 ;  /* 0x0000006040007836 */ /* 0x000fe20000000000 */
[----:B0--3--:R-:W0:Y:S04]  /*1c670*/  SHFL.IDX PT, R23, R23, 0x3, 0x181f ;  /* 0x00781f0017177f89 */ /* 0x009e2800000e0000 */
[----:B------:R-:W-:Y:S01]  /*1c680*/  ISETP.GE.AND P0, PT, R0, R17, PT ;  /* 0x000000110000720c */ /* 0x000fe20003f06270 */
[----:B------:R-:W3:-:S12]  /*1c690*/  SHFL.IDX PT, R11, R11, 0x3, 0x181f ;  /* 0x00781f000b0b7f89 */ /* 0x000ed800000e0000 */
[----:B------:R-:W-:Y:S05]  /*1c6a0*/  @P0 BRA `(.L_x_1720) ;  /* 0x0000001c00d00947 */ /* 0x000fea0003800000 */
[----:B------:R-:W-:Y:S02]  /*1c6b0*/  ULDC UR5, c[0x0][0xac8] ;  /* 0x0002b20000057ab9 */ /* 0x000fe40000000800 */
[----:B------:R-:W-:Y:S02]  /*1c6c0*/  ISETP.GE.AND P2, PT, R18, UR5, PT ;  /* 0x0000000512007c0c */ /* 0x000fe4000bf46270 */
[----:B------:R-:W-:-:S11]  /*1c6d0*/  ISETP.GE.AND P3, PT, R66, UR5, PT ;  /* 0x0000000542007c0c */ /* 0x000fd6000bf66270 */
[-C--:B---3--:R-:W-:Y:S02]  /*1c6e0*/  @!P2 LEA R2, P0, R18, R11.reuse, 0x1 ;  /* 0x0000000b1202a211 */ /* 0x088fe400078008ff */
[----:B------:R-:W-:Y:S02]  /*1c6f0*/  @!P3 LEA R4, P1, R66, R11, 0x1 ;  /* 0x0000000b4204b211 */ /* 0x000fe400078208ff */
[-C--:B0---4-:R-:W-:Y:S02]  /*1c700*/  @!P2 LEA.HI.X R3, R18, R23.reuse, R67, 0x1, P0 ;  /* 0x000000171203a211 */ /* 0x091fe400000f0c43 */
        /* <DEDUP_REMOVED lines=9> */
.L_x_1713:
[----:B------:R1:W5:Y:S01]  /*1c7a0*/  LDL R140, [R1+0x2dc] ;  /* 0x0002dc00018c7983 */ /* 0x0003620000100800 */
[----:B------:R-:W-:Y:S01]  /*1c7b0*/  ULDC.64 UR6, c[0x0][0xb08] ;  /* 0x0002c20000067ab9 */ /* 0x000fe20000000a00 */
[----:B0-----:R-:W0:Y:S02]  /*1c7c0*/  @P4 LDC R13, c[0x0][0xbec] ;  /* 0x0002fb00ff0d4b82 */ /* 0x001e240000000800 */
        /* <DEDUP_REMOVED lines=19> */
[----:B------:R-:W-:Y:S01]  /*1c900*/  IMAD R5, R2, UR6, RZ ;  /* 0x0000000602057c24 */ /* 0x000fe2000f8e02ff */
[----:B------:R-:W-:Y:S01]  /*1c910*/  ULDC.64 UR8, c[0x0][0xb30] ;  /* 0x0002cc0000087ab9 */ /* 0x000fe20000000a00 */
[----:B------:R-:W-:Y:S01]  /*1c920*/  IMAD.WIDE.U32 R2, R0, UR6, RZ ;  /* 0x0000000600027c25 */ /* 0x000fe2000f8e00ff */
[----:B------:R-:W-:Y:S01]  /*1c930*/  UIADD3 UR5, UR39, 0x30820, URZ ;  /* 0x0003082027057890 */ /* 0x000fe2000fffe03f */
[----:B------:R-:W-:Y:S01]  /*1c940*/  ISETP.GE.AND P0, PT, R72, R17, PT ;  /* 0x000000114800720c */ /* 0x000fe20003f06270 */
[----:B------:R-:W-:Y:S01]  /*1c950*/  BSSY B1, `(.L_x_1721) ;  /* 0x000008d000017945 */ /* 0x000fe20003800000 */
[----:B------:R-:W-:Y:S01]  /*1c960*/  IMAD R5, R0, UR7, R5 ;  /* 0x0000000700057c24 */ /* 0x000fe2000f8e0205 */
[----:B------:R-:W-:Y:S01]  /*1c970*/  ULDC.64 UR6, c[0x0][0xb38] ;  /* 0x0002ce0000067ab9 */ /* 0x000fe20000000a00 */
[----:B------:R-:W2:Y:S01]  /*1c980*/  @P4 LDC R0, c[0x0][0xbf0] ;  /* 0x0002fc00ff004b82 */ /* 0x000ea20000000800 */
[----:B0-----:R-:W-:Y:S01]  /*1c990*/  @P4 IMAD.HI.U32 R13, R88, R13, RZ ;  /* 0x0000000d580d4227 */ /* 0x001fe200078e00ff */
[----:B------:R-:W-:-:S03]  /*1c9a0*/  UPRMT UR5, URZ, 0x654, UR5 ;  /* 0x000006543f057896 */ /* 0x000fc60008000005 */
[----:B------:R-:W-:Y:S01]  /*1c9b0*/  IMAD.IADD R3, R3, 0x1, R5 ;  /* 0x0000000103037824 */ /* 0x000fe200078e0205 */
[----:B------:R-:W-:Y:S01]  /*1c9c0*/  SHF.R.S32.HI R5, RZ, 0x1f, R202 ;  /* 0x0000001fff057819 */ /* 0x000fe200000114ca */
[----:B------:R-:W-:-:S04]  /*1c9d0*/  IMAD.WIDE.U32 R2, R194, UR6, R2 ;  /* 0x00000006c2027c25 */ /* 0x000fc8000f8e0002 */
[----:B------:R-:W-:Y:S01]  /*1c9e0*/  SYNCS.ARRIVE.TRANS64.RED.A1T0 RZ, [UR5], RZ ;  /* 0x000000ffffff79a7 */ /* 0x000fe20008100405 */
[----:B------:R-:W-:Y:S01]  /*1c9f0*/  IMAD R3, R194, UR7, R3 ;  /* 0x00000007c2037c24 */ /* 0x000fe2000f8e0203 */
[----:B------:R-:W-:Y:S02]  /*1ca00*/  ULDC.64 UR6, c[0x0][0xb40] ;  /* 0x0002d00000067ab9 */ /* 0x000fe40000000a00 */
[----:B------:R-:W-:Y:S02]  /*1ca10*/  IMAD R5, R5, UR6, RZ ;  /* 0x0000000605057c24 */ /* 0x000fe4000f8e02ff */
[----:B------:R-:W-:-:S04]  /*1ca20*/  IMAD.WIDE.U32 R2, R202, UR6, R2 ;  /* 0x00000006ca027c25 */ /* 0x000fc8000f8e0002 */
[----:B------:R-:W-:Y:S01]  /*1ca30*/  IMAD R9, R202, UR7, R5 ;  /* 0x00000007ca097c24 */ /* 0x000fe2000f8e0205 */
[----:B------:R-:W-:Y:S01]  /*1ca40*/  ULDC.64 UR6, c[0x0][0xb48] ;  /* 0x0002d20000067ab9 */ /* 0x000fe20000000a00 */
[----:B------:R-:W-:Y:S01]  /*1ca50*/  IMAD.MOV.U32 R5, RZ, RZ, R88 ;  /* 0x000000ffff057224 */ /* 0x000fe200078e0058 */
[----:B--2---:R-:W-:Y:S01]  /*1ca60*/  @P4 SHF.R.U32.HI R5, RZ, R0, R13 ;  /* 0x00000000ff054219 */ /* 0x004fe2000001160d */
[----:B------:R-:W-:-:S03]  /*1ca70*/  IMAD.IADD R3, R3, 0x1, R9 ;  /* 0x0000000103037824 */ /* 0x000fc600078e0209 */
[--C-:B------:R-:W-:Y:S01]  /*1ca80*/  SHF.R.S32.HI R0, RZ, 0x1f, R5.reuse ;  /* 0x0000001fff007819 */ /* 0x100fe20000011405 */
[----:B------:R-:W-:Y:S02]  /*1ca90*/  IMAD.MOV R4, RZ, RZ, -R5 ;  /* 0x000000ffff047224 */ /* 0x000fe400078e0a05 */
[----:B------:R-:W-:-:S04]  /*1caa0*/  IMAD.WIDE.U32 R2, R205, UR6, R2 ;  /* 0x00000006cd027c25 */ /* 0x000fc8000f8e0002 */
[----:B------:R-:W-:Y:S02]  /*1cab0*/  IMAD R11, R11, R4, R88 ;  /* 0x000000040b0b7224 */ /* 0x000fe400078e0258 */
[----:B------:R-:W-:Y:S02]  /*1cac0*/  IMAD R0, R0, UR8, RZ ;  /* 0x0000000800007c24 */ /* 0x000fe4000f8e02ff */
[----:B------:R-:W-:Y:S01]  /*1cad0*/  IMAD R3, R205, UR7, R3 ;  /* 0x00000007cd037c24 */ /* 0x000fe2000f8e0203 */
[----:B------:R-:W-:Y:S01]  /*1cae0*/  ULDC.64 UR6, c[0x0][0xb28] ;  /* 0x0002ca0000067ab9 */ /* 0x000fe20000000a00 */
        /* <DEDUP_REMOVED lines=11> */
[----:B------:R1:W0:Y:S04]  /*1cba0*/  SHFL.IDX PT, R2, R0, RZ, 0x1c1f ;  /* 0x001c1fff00027589 */ /* 0x00022800000e0000 */
[----:B------:R1:W2:Y:S01]  /*1cbb0*/  SHFL.IDX PT, R3, R11, RZ, 0x1c1f ;  /* 0x001c1fff0b037589 */ /* 0x0002a200000e0000 */
[----:B------:R-:W-:Y:S05]  /*1cbc0*/  @P0 BRA `(.L_x_1722) ;  /* 0x0000000400940947 */ /* 0x000fea0003800000 */
[----:B------:R-:W-:Y:S01]  /*1cbd0*/  ULDC UR5, c[0x0][0xac8] ;  /* 0x0002b20000057ab9 */ /* 0x000fe20000000800 */
[----:B------:R-:W-:Y:S01]  /*1cbe0*/  VIADD R23, R22, 0xb0 ;  /* 0x000000b016177836 */ /* 0x000fe20000000000 */
[----:B------:R-:W-:Y:S02]  /*1cbf0*/  ISETP.GE.AND P1, PT, R223, UR5, PT ;  /* 0x00000005df007c0c */ /* 0x000fe4000bf26270 */
[----:B------:R-:W-:Y:S02]  /*1cc00*/  ISETP.GE.AND P0, PT, R222, UR5, PT ;  /* 0x00000005de007c0c */ /* 0x000fe4000bf06270 */
[----:B------:R-:W-:Y:S02]  /*1cc10*/  ISETP.GE.AND P2, PT, R22, UR5, PT ;  /* 0x0000000516007c0c */ /* 0x000fe4000bf46270 */
[----:B------:R-:W-:Y:S02]  /*1cc20*/  ISETP.GE.AND P3, PT, R221, UR5, PT ;  /* 0x00000005dd007c0c */ /* 0x000fe4000bf66270 */
[----:B------:R-:W-:-:S05]  /*1cc30*/  ISETP.GE.AND P4, PT, R220, UR5, PT ;  /* 0x00000005dc007c0c */ /* 0x000fca000bf86270 */
[CC--:B0-----:R-:W-:Y:S02]  /*1cc40*/  @!P1 LEA R4, P5, R223.reuse, R2.reuse, 0x2 ;  /* 0x00000002df049211 */ /* 0x0c1fe400078a10ff */
[-C--:B------:R-:W-:Y:S02]  /*1cc50*/  @!P0 LEA R8, P6, R222, R2.reuse, 0x2 ;  /* 0x00000002de088211 */ /* 0x080fe400078c10ff */
[-C--:B--2--5:R-:W-:Y:S01]  /*1cc60*/  @!P1 LEA.HI.X R5, R223, R3.reuse, R140, 0x2, P5 ;  /* 0x00000003df059211 */ /* 0x0a4fe200028f148c */
[----:B------:R-:W-:Y:S01]  /*1cc70*/  @!P2 IMAD.WIDE R12, R22, 0x4, R2 ;  /* 0x00000004160ca825 */ /* 0x000fe200078e0202 */
[----:B------:R-:W-:Y:S02]  /*1cc80*/  ISETP.GE.AND P5, PT, R219, UR5, PT ;  /* 0x00000005db007c0c */ /* 0x000fe4000bfa6270 */
[----:B------:R-:W-:Y:S02]  /*1cc90*/  @!P0 LEA.HI.X R9, R222, R3, R103, 0x2, P6 ;  /* 0x00000003de098211 */ /* 0x000fe400030f1467 */
[----:B------:R-:W-:Y:S01]  /*1cca0*/  @!P2 ST.E.64 desc[UR36][R12.64], R24 ;  /* 0x000000180c00a985 */ /* 0x000fe2000c101b24 */
[----:B------:R-:W-:-:S02]  /*1ccb0*/  @!P3 LEA R14, P6, R221, R2, 0x2 ;  /* 0x00000002dd0eb211 */ /* 0x000fc400078c10ff */
[-C--:B------:R-:W-:Y:S01]  /*1ccc0*/  @!P4 LEA R72, P2, R220, R2.reuse, 0x2 ;  /* 0x00000002dc48c211 */ /* 0x080fe200078410ff */
[----:B------:R0:W-:Y:S01]  /*1ccd0*/  @!P1 ST.E.64 desc[UR36][R4.64], R28 ;  /* 0x0000001c04009985 */ /* 0x0001e2000c101b24 */
[----:B------:R-:W-:Y:S02]  /*1cce0*/  ISETP.GE.AND P1, PT, R217, UR5, PT ;  /* 0x00000005d9007c0c */ /* 0x000fe4000bf26270 */
[-C--:B------:R-:W-:Y:S01]  /*1ccf0*/  @!P3 LEA.HI.X R15, R221, R3.reuse, R102, 0x2, P6 ;  /* 0x00000003dd0fb211 */ /* 0x080fe200030f1466 */
[----:B------:R2:W-:Y:S01]  /*1cd00*/  @!P0 ST.E.64 desc[UR36][R8.64], R32 ;  /* 0x0000002008008985 */ /* 0x0005e2000c101b24 */
[----:B------:R-:W-:Y:S02]  /*1cd10*/  ISETP.GE.AND P0, PT, R218, UR5, PT ;  /* 0x00000005da007c0c */ /* 0x000fe4000bf06270 */
[----:B------:R-:W-:Y:S01]  /*1cd20*/  @!P5 LEA R74, P6, R219, R2, 0x2 ;  /* 0x00000002db4ad211 */ /* 0x000fe200078c10ff */
[----:B------:R3:W-:Y:S01]  /*1cd30*/  @!P3 ST.E.64 desc[UR36][R14.64], R36 ;  /* 0x000000240e00b985 */ /* 0x0007e2000c101b24 */
[----:B------:R-:W-:-:S02]  /*1cd40*/  @!P4 LEA.HI.X R73, R220, R3, R101, 0x2, P2 ;  /* 0x00000003dc49c211 */ /* 0x000fc400010f1465 */
[----:B------:R-:W-:Y:S02]  /*1cd50*/  ISETP.GE.AND P2, PT, R216, UR5, PT ;  /* 0x00000005d8007c0c */ /* 0x000fe4000bf46270 */
[----:B------:R-:W-:Y:S01]  /*1cd60*/  @!P5 LEA.HI.X R75, R219, R3, R100, 0x2, P6 ;  /* 0x00000003db4bd211 */ /* 0x000fe200030f1464 */
[----:B------:R-:W-:Y:S01]  /*1cd70*/  @!P4 ST.E.64 desc[UR36][R72.64], R40 ;  /* 0x000000284800c985 */ /* 0x000fe2000c101b24 */
[----:B------:R-:W-:Y:S02]  /*1cd80*/  ISETP.GE.AND P3, PT, R215, UR5, PT ;  /* 0x00000005d7007c0c */ /* 0x000fe4000bf66270 */
[----:B------:R-:W-:Y:S01]  /*1cd90*/  ISETP.GE.AND P4, PT, R214, UR5, PT ;  /* 0x00000005d6007c0c */ /* 0x000fe2000bf86270 */
[----:B------:R-:W-:Y:S01]  /*1cda0*/  @!P5 ST.E.64 desc[UR36][R74.64], R44 ;  /* 0x0000002c4a00d985 */ /* 0x000fe2000c101b24 */
[-C--:B0-----:R-:W-:Y:S01]  /*1cdb0*/  @!P0 LEA R4, P6, R218, R2.reuse, 0x2 ;  /* 0x00000002da048211 */ /* 0x081fe200078c10ff */
[----:B--2---:R-:W-:Y:S01]  /*1cdc0*/  VIADD R33, R22, 0xb8 ;  /* 0x000000b816217836 */ /* 0x004fe20000000000 */
[----:B------:R-:W-:-:S02]  /*1cdd0*/  @!P1 LEA R8, P5, R217, R2, 0x2 ;  /* 0x00000002d9089211 */ /* 0x000fc400078a10ff */
[-C--:B------:R-:W-:Y:S02]  /*1cde0*/  @!P0 LEA.HI.X R5, R218, R3.reuse, R99, 0x2, P6 ;  /* 0x00000003da058211 */ /* 0x080fe400030f1463 */
[CC--:B------:R-:W-:Y:S02]  /*1cdf0*/  @!P2 LEA R12, P6, R216.reuse, R2.reuse, 0x2 ;  /* 0x00000002d80ca211 */ /* 0x0c0fe400078c10ff */
[-C--:B------:R-:W-:Y:S01]  /*1ce00*/  @!P1 LEA.HI.X R9, R217, R3.reuse, R98, 0x2, P5 ;  /* 0x00000003d9099211 */ /* 0x080fe200028f1462 */
[----:B------:R0:W-:Y:S01]  /*1ce10*/  @!P0 ST.E.64 desc[UR36][R4.64], R48 ;  /* 0x0000003004008985 */ /* 0x0001e2000c101b24 */
[----:B------:R-:W-:Y:S02]  /*1ce20*/  ISETP.GE.AND P5, PT, R213, UR5, PT ;  /* 0x00000005d5007c0c */ /* 0x000fe4000bfa6270 */
[----:B------:R-:W-:Y:S01]  /*1ce30*/  @!P2 LEA.HI.X R13, R216, R3, R97, 0x2, P6 ;  /* 0x00000003d80da211 */ /* 0x000fe200030f1461 */
[----:B------:R2:W-:Y:S01]  /*1ce40*/  @!P1 ST.E.64 desc[UR36][R8.64], R52 ;  /* 0x0000003408009985 */ /* 0x0005e2000c101b24 */
[----:B---3--:R-:W-:-:S02]  /*1ce50*/  @!P3 LEA R14, P1, R215, R2, 0x2 ;  /* 0x00000002d70eb211 */ /* 0x008fc400078210ff */
[-C--:B------:R-:W-:Y:S01]  /*1ce60*/  @!P4 LEA R24, P0, R214, R2.reuse, 0x2 ;  /* 0x00000002d618c211 */ /* 0x080fe200078010ff */
[----:B------:R3:W-:Y:S01]  /*1ce70*/  @!P2 ST.E.64 desc[UR36][R12.64], R56 ;  /* 0x000000380c00a985 */ /* 0x0007e2000c101b24 */
[----:B------:R-:W-:Y:S02]  /*1ce80*/  ISETP.GE.AND P2, PT, R212, UR5, PT ;  /* 0x00000005d4007c0c */ /* 0x000fe4000bf46270 */
[-C--:B------:R-:W-:Y:S02]  /*1ce90*/  @!P3 LEA.HI.X R15, R215, R3.reuse, R96, 0x2, P1 ;  /* 0x00000003d70fb211 */ /* 0x080fe400008f1460 */
[----:B------:R-:W-:Y:S02]  /*1cea0*/  ISETP.GE.AND P1, PT, R211, UR5, PT ;  /* 0x00000005d3007c0c */ /* 0x000fe4000bf26270 */
[----:B------:R-:W-:Y:S01]  /*1ceb0*/  @!P5 LEA R28, P6, R213, R2, 0x2 ;  /* 0x00000002d51cd211 */ /* 0x000fe200078c10ff */
[----:B------:R4:W-:Y:S01]  /*1cec0*/  @!P3 ST.E.64 desc[UR36][R14.64], R60 ;  /* 0x0000003c0e00b985 */ /* 0x0009e2000c101b24 */
[----:B------:R-:W-:-:S02]  /*1ced0*/  @!P4 LEA.HI.X R25, R214, R3, R95, 0x2, P0 ;  /* 0x00000003d619c211 */ /* 0x000fc400000f145f */
[----:B------:R-:W-:Y:S02]  /*1cee0*/  ISETP.GE.AND P0, PT, R210, UR5, PT ;  /* 0x00000005d2007c0c */ /* 0x000fe4000bf06270 */
[----:B------:R-:W-:Y:S01]  /*1cef0*/  @!P5 LEA.HI.X R29, R213, R3, R94, 0x2, P6 ;  /* 0x00000003d51dd211 */ /* 0x000fe200030f145e */
[----:B------:R1:W-:Y:S01]  /*1cf00*/  @!P4 ST.E.64 desc[UR36][R24.64], R64 ;  /* 0x000000401800c985 */ /* 0x0003e2000c101b24 */
[----:B------:R-:W-:Y:S02]  /*1cf10*/  ISETP.GE.AND P3, PT, R209, UR5, PT ;  /* 0x00000005d1007c0c */ /* 0x000fe4000bf66270 */
[-C--:B0-----:R-:W-:Y:S01]  /*1cf20*/  @!P2 LEA R4, P6, R212, R2.reuse, 0x2 ;  /* 0x00000002d404a211 */ /* 0x081fe200078c10ff */
[----:B------:R0:W-:Y:S01]  /*1cf30*/  @!P5 ST.E.64 desc[UR36][R28.64], R68 ;  /* 0x000000441c00d985 */ /* 0x0001e2000c101b24 */
[----:B--2---:R-:W-:Y:S02]  /*1cf40*/  @!P1 LEA R8, P4, R211, R2, 0x2 ;  /* 0x00000002d3089211 */ /* 0x004fe400078810ff */
[----:B------:R-:W-:-:S02]  /*1cf50*/  ISETP.GE.AND P5, PT, R208, UR5, PT ;  /* 0x00000005d0007c0c */ /* 0x000fc4000bfa6270 */
[-C--:B------:R-:W-:Y:S02]  /*1cf60*/  @!P2 LEA.HI.X R5, R212, R3.reuse, R93, 0x2, P6 ;  /* 0x00000003d405a211 */ /* 0x080fe400030f145d */
[-C--:B------:R-:W-:Y:S02]  /*1cf70*/  @!P1 LEA.HI.X R9, R211, R3.reuse, R92, 0x2, P4 ;  /* 0x00000003d3099211 */ /* 0x080fe400020f145c */
[CC--:B---3--:R-:W-:Y:S01]  /*1cf80*/  @!P0 LEA R12, P6, R210.reuse, R2.reuse, 0x2 ;  /* 0x00000002d20c8211 */ /* 0x0c8fe200078c10ff */
[----:B------:R2:W-:Y:S01]  /*1cf90*/  @!P2 ST.E.64 desc[UR36][R4.64], R6 ;  /* 0x000000060400a985 */ /* 0x0005e2000c101b24 */
[----:B------:R-:W-:Y:S02]  /*1cfa0*/  ISETP.GE.AND P4, PT, R207, UR5, PT ;  /* 0x00000005cf007c0c */ /* 0x000fe4000bf86270 */
[----:B------:R-:W-:Y:S01]  /*1cfb0*/  @!P0 LEA.HI.X R13, R210, R3, R91, 0x2, P6 ;  /* 0x00000003d20d8211 */ /* 0x000fe200030f145b */
[----:B------:R3:W-:Y:S01]  /*1cfc0*/  @!P1 ST.E.64 desc[UR36][R8.64], R76 ;  /* 0x0000004c08009985 */ /* 0x0007e2000c101b24 */
[----:B----4-:R-:W-:-:S02]  /*1cfd0*/  @!P3 LEA R14, P1, R209, R2, 0x2 ;  /* 0x00000002d10eb211 */ /* 0x010fc400078210ff */
[-C--:B-1----:R-:W-:Y:S01]  /*1cfe0*/  @!P5 LEA R24, P2, R208, R2.reuse, 0x2 ;  /* 0x00000002d018d211 */ /* 0x082fe200078410ff */
[----:B------:R1:W-:Y:S01]  /*1cff0*/  @!P0 ST.E.64 desc[UR36][R12.64], R80 ;  /* 0x000000500c008985 */ /* 0x0003e2000c101b24 */
[-C--:B------:R-:W-:Y:S02]  /*1d000*/  @!P3 LEA.HI.X R15, R209, R3.reuse, R90, 0x2, P1 ;  /* 0x00000003d10fb211 */ /* 0x080fe400008f145a */
[----:B------:R-:W-:Y:S02]  /*1d010*/  ISETP.GE.AND P1, PT, R226, UR5, PT ;  /* 0x00000005e2007c0c */ /* 0x000fe4000bf26270 */
[----:B------:R-:W-:Y:S01]  /*1d020*/  ISETP.GE.AND P0, PT, R225, UR5, PT ;  /* 0x00000005e1007c0c */ /* 0x000fe2000bf06270 */
[----:B------:R4:W-:Y:S01]  /*1d030*/  @!P3 ST.E.64 desc[UR36][R14.64], R20 ;  /* 0x000000140e00b985 */ /* 0x0009e2000c101b24 */
[----:B------:R-:W-:Y:S02]  /*1d040*/  @!P5 LEA.HI.X R25, R208, R3, R89, 0x2, P2 ;  /* 0x00000003d019d211 */ /* 0x000fe400010f1459 */
[----:B0-----:R-:W-:-:S02]  /*1d050*/  @!P4 LEA R28, P6, R207, R2, 0x2 ;  /* 0x00000002cf1cc211 */ /* 0x001fc400078c10ff */
[----:B------:R-:W-:Y:S01]  /*1d060*/  ISETP.GE.AND P2, PT, R224, UR5, PT ;  /* 0x00000005e0007c0c */ /* 0x000fe2000bf46270 */
[----:B------:R0:W-:Y:S01]  /*1d070*/  @!P5 ST.E.64 desc[UR36][R24.64], R120 ;  /* 0x000000781800d985 */ /* 0x0001e2000c101b24 */
[----:B------:R-:W-:Y:S02]  /*1d080*/  @!P4 LEA.HI.X R29, R207, R3, R87, 0x2, P6 ;  /* 0x00000003cf1dc211 */ /* 0x000fe400030f1457 */
[----:B------:R-:W-:Y:S02]  /*1d090*/  ISETP.GE.AND P3, PT, R203, UR5, PT ;  /* 0x00000005cb007c0c */ /* 0x000fe4000bf66270 */
[-C--:B--2---:R-:W-:Y:S01]  /*1d0a0*/  @!P1 LEA R4, P5, R226, R2.reuse, 0x2 ;  /* 0x00000002e2049211 */ /* 0x084fe200078a10ff */
[----:B------:R0:W-:Y:S01]  /*1d0b0*/  @!P4 ST.E.64 desc[UR36][R28.64], R122 ;  /* 0x0000007a1c00c985 */ /* 0x0001e2000c101b24 */
[----:B------:R-:W-:Y:S02]  /*1d0c0*/  ISETP.GE.AND P4, PT, R23, UR5, PT ;  /* 0x0000000517007c0c */ /* 0x000fe4000bf86270 */
[----:B------:R-:W-:-:S02]  /*1d0d0*/  @!P0 LEA R6, P6, R225, R2, 0x2 ;  /* 0x00000002e1068211 */ /* 0x000fc400078c10ff */
[-C--:B------:R-:W-:Y:S02]  /*1d0e0*/  @!P1 LEA.HI.X R5, R226, R3.reuse, R86, 0x2, P5 ;  /* 0x00000003e2059211 */ /* 0x080fe400028f1456 */
[C---:B---3--:R-:W-:Y:S02]  /*1d0f0*/  @!P2 LEA R8, P5, R224.reuse, R2, 0x2 ;  /* 0x00000002e008a211 */ /* 0x048fe400078a10ff */
[-C--:B------:R-:W-:Y:S01]  /*1d100*/  @!P0 LEA.HI.X R7, R225, R3.reuse, R85, 0x2, P6 ;  /* 0x00000003e1078211 */ /* 0x080fe200030f1455 */
[----:B------:R0:W-:Y:S01]  /*1d110*/  @!P1 ST.E.64 desc[UR36][R4.64], R124 ;  /* 0x0000007c04009985 */ /* 0x0001e2000c101b24 */
[----:B------:R-:W-:Y:S02]  /*1d120*/  ISETP.GE.AND P6, PT, R33, UR5, PT ;  /* 0x0000000521007c0c */ /* 0x000fe4000bfc6270 */
[----:B------:R-:W-:Y:S01]  /*1d130*/  @!P2 LEA.HI.X R9, R224, R3, R84, 0x2, P5 ;  /* 0x00000003e009a211 */ /* 0x000fe200028f1454 */
[----:B------:R0:W-:Y:S01]  /*1d140*/  @!P0 ST.E.64 desc[UR36][R6.64], R126 ;  /* 0x0000007e06008985 */ /* 0x0001e2000c101b24 */
[----:B-1----:R-:W-:-:S02]  /*1d150*/  SHF.R.S32.HI R13, RZ, 0x1f, R203 ;  /* 0x0000001fff0d7819 */ /* 0x002fc400000114cb */
[CC--:B------:R-:W-:Y:S01]  /*1d160*/  @!P3 LEA R12, P5, R203.reuse, R2.reuse, 0x2 ;  /* 0x00000002cb0cb211 */ /* 0x0c0fe200078a10ff */
[----:B------:R0:W-:Y:S01]  /*1d170*/  @!P2 ST.E.64 desc[UR36][R8.64], R104 ;  /* 0x000000680800a985 */ /* 0x0001e2000c101b24 */
[----:B----4-:R-:W-:Y:S02]  /*1d180*/  SHF.R.S32.HI R15, RZ, 0x1f, R23 ;  /* 0x0000001fff0f7819 */ /* 0x010fe40000011417 */
[-C--:B------:R-:W-:Y:S02]  /*1d190*/  @!P3 LEA.HI.X R13, R203, R3.reuse, R13, 0x2, P5 ;  /* 0x00000003cb0db211 */ /* 0x080fe400028f140d */
[C---:B------:R-:W-:Y:S02]  /*1d1a0*/  @!P4 LEA R14, P5, R23.reuse, R2, 0x2 ;  /* 0x00000002170ec211 */ /* 0x040fe400078a10ff */
[----:B------:R-:W-:Y:S01]  /*1d1b0*/  SHF.R.S32.HI R20, RZ, 0x1f, R33 ;  /* 0x0000001fff147819 */ /* 0x000fe20000011421 */
[----:B------:R0:W-:Y:S01]  /*1d1c0*/  @!P3 ST.E.64 desc[UR36][R12.64], R108 ;  /* 0x0000006c0c00b985 */ /* 0x0001e2000c101b24 */
[----:B------:R-:W-:-:S02]  /*1d1d0*/  @!P4 LEA.HI.X R15, R23, R3, R15, 0x2, P5 ;  /* 0x00000003170fc211 */ /* 0x000fc400028f140f */
[----:B------:R-:W-:-:S03]  /*1d1e0*/  @!P6 LEA R2, P5, R33, R2, 0x2 ;  /* 0x000000022102e211 */ /* 0x000fc600078a10ff */
[----:B------:R0:W-:Y:S01]  /*1d1f0*/  @!P4 ST.E.64 desc[UR36][R14.64], R112 ;  /* 0x000000700e00c985 */ /* 0x0001e2000c101b24 */
[----:B------:R-:W-:-:S05]  /*1d200*/  @!P6 LEA.HI.X R3, R33, R3, R20, 0x2, P5 ;  /* 0x000000032103e211 */ /* 0x000fca00028f1414 */
[----:B------:R0:W-:Y:S04]  /*1d210*/  @!P6 ST.E.64 desc[UR36][R2.64], R116 ;  /* 0x000000740200e985 */ /* 0x0001e8000c101b24 */
.L_x_1722:
[----:B------:R-:W-:Y:S05]  /*1d220*/  BSYNC B1 ;  /* 0x0000000000017941 */ /* 0x000fea0003800000 */
.L_x_1721:
[----:B------:R-:W-:Y:S01]  /*1d230*/  ISETP.GE.AND P0, PT, R18, R17, PT ;  /* 0x000000111200720c */ /* 0x000fe20003f06270 */
[----:B0-2---:R0:W2:Y:S04]  /*1d240*/  SHFL.IDX PT, R3, R11, 0x1, 0x1c1f ;  /* 0x003c1f000b037f89 */ /* 0x0050a800000e0000 */
[----:B------:R0:W3:Y:S08]  /*1d250*/  SHFL.IDX PT, R2, R0, 0x1, 0x1c1f ;  /* 0x003c1f0000027f89 */ /* 0x0000f000000e0000 */
[----:B0-----:R-:W-:Y:S05]  /*1d260*/  @P0 BRA `(.L_x_1720) ;  /* 0x0000001000e00947 */ /* 0x001fea0003800000 */
[----:B------:R-:W-:Y:S01]  /*1d270*/  ULDC UR5, c[0x0][0xac8] ;  /* 0x0002b20000057ab9 */ /* 0x000fe20000000800 */
[----:B-1----:R-:W-:Y:S01]  /*1d280*/  VIADD R11, R22, 0xb0 ;  /* 0x000000b0160b7836 */ /* 0x002fe20000000000 */
[----:B------:R-:W-:Y:S02]  /*1d290*/  ISETP.GE.AND P4, PT, R223, UR5, PT ;  /* 0x00000005df007c0c */ /* 0x000fe4000bf86270 */
[----:B------:R-:W-:Y:S02]  /*1d2a0*/  ISETP.GE.AND P3, PT, R222, UR5, PT ;  /* 0x00000005de007c0c */ /* 0x000fe4000bf66270 */
[----:B------:R-:W-:Y:S02]  /*1d2b0*/  ISETP.GE.AND P5, PT, R22, UR5, PT ;  /* 0x0000000516007c0c */ /* 0x000fe4000bfa6270 */
[----:B------:R-:W-:Y:S02]  /*1d2c0*/  ISETP.GE.AND P1, PT, R220, UR5, PT ;  /* 0x00000005dc007c0c */ /* 0x000fe4000bf26270 */
[----:B------:R-:W-:-:S02]  /*1d2d0*/  ISETP.GE.AND P0, PT, R221, UR5, PT ;  /* 0x00000005dd007c0c */ /* 0x000fc4000bf06270 */
[----:B------:R-:W-:-:S03]  /*1d2e0*/  SHF.R.S32.HI R0, RZ, 0x1f, R11 ;  /* 0x0000001fff007819 */ /* 0x000fc6000001140b */
[CC--:B---3--:R-:W-:Y:S02]  /*1d2f0*/  @!P4 LEA R6, P2, R223.reuse, R2.reuse, 0x2 ;  /* 0x00000002df06c211 */ /* 0x0c8fe400078410ff */
[-C--:B------:R-:W-:Y:S02]  /*1d300*/  @!P3 LEA R8, P6, R222, R2.reuse, 0x2 ;  /* 0x00000002de08b211 */ /* 0x080fe400078c10ff */
[----:B--2---:R-:W-:Y:S01]  /*1d310*/  @!P5 IMAD.WIDE R4, R22, 0x4, R2 ;  /* 0x000000041604d825 */ /* 0x004fe200078e0202 */
[-C--:B-----5:R-:W-:Y:S02]  /*1d320*/  @!P4 LEA.HI.X R7, R223, R3.reuse, R140, 0x2, P2 ;  /* 0x00000003df07c211 */ /* 0x0a0fe400010f148c */
[----:B------:R-:W-:Y:S02]  /*1d330*/  ISETP.GE.AND P2, PT, R219, UR5, PT ;  /* 0x00000005db007c0c */ /* 0x000fe4000bf46270 */
[----:B------:R-:W-:Y:S01]  /*1d340*/  @!P3 LEA.HI.X R9, R222, R3, R103, 0x2, P6 ;  /* 0x00000003de09b211 */ /* 0x000fe200030f1467 */
[----:B------:R0:W-:Y:S01]  /*1d350*/  @!P5 ST.E.64 desc[UR36][R4.64], R26 ;  /* 0x0000001a0400d985 */ /* 0x0001e2000c101b24 */
[----:B------:R-:W-:-:S02]  /*1d360*/  @!P1 LEA R14, P5, R220, R2, 0x2 ;  /* 0x00000002dc0e9211 */ /* 0x000fc400078a10ff */
[----:B------:R-:W-:Y:S01]  /*1d370*/  @!P0 LEA R12, P6, R221, R2, 0x2 ;  /* 0x00000002dd0c8211 */ /* 0x000fe200078c10ff */
[----:B------:R1:W-:Y:S01]  /*1d380*/  @!P4 ST.E.64 desc[UR36][R6.64], R30 ;  /* 0x0000001e0600c985 */ /* 0x0003e2000c101b24 */
[----:B------:R-:W-:Y:S02]  /*1d390*/  ISETP.GE.AND P4, PT, R217, UR5, PT ;  /* 0x00000005d9007c0c */ /* 0x000fe4000bf86270 */
[-C--:B------:R-:W-:Y:S01]  /*1d3a0*/  @!P1 LEA.HI.X R15, R220, R3.reuse, R101, 0x2, P5 ;  /* 0x00000003dc0f9211 */ /* 0x080fe200028f1465 */
[----:B------:R2:W-:Y:S01]  /*1d3b0*/  @!P3 ST.E.64 desc[UR36][R8.64], R34 ;  /* 0x000000220800b985 */ /* 0x0005e2000c101b24 */
[----:B------:R-:W-:Y:S02]  /*1d3c0*/  ISETP.GE.AND P3, PT, R218, UR5, PT ;  /* 0x00000005da007c0c */ /* 0x000fe4000bf66270 */
[----:B------:R-:W-:Y:S02]  /*1d3d0*/  ISETP.GE.AND P5, PT, R216, UR5, PT ;  /* 0x00000005d8007c0c */ /* 0x000fe4000bfa6270 */
[----:B------:R-:W-:-:S02]  /*1d3e0*/  @!P0 LEA.HI.X R13, R221, R3, R102, 0x2, P6 ;  /* 0x00000003dd0d8211 */ /* 0x000fc400030f1466 */
[----:B------:R-:W-:-:S03]  /*1d3f0*/  @!P2 LEA R20, P6, R219, R2, 0x2 ;  /* 0x00000002db14a211 */ /* 0x000fc600078c10ff */
[----:B------:R3:W-:Y:S01]  /*1d400*/  @!P0 ST.E.64 desc[UR36][R12.64], R38 ;  /* 0x000000260c008985 */ /* 0x0007e2000c101b24 */
[-C--:B------:R-:W-:Y:S02]  /*1d410*/  @!P2 LEA.HI.X R21, R219, R3.reuse, R100, 0x2, P6 ;  /* 0x00000003db15a211 */ /* 0x080fe400030f1464 */
[----:B------:R-:W-:Y:S01]  /*1d420*/  ISETP.GE.AND P0, PT, R215, UR5, PT ;  /* 0x00000005d7007c0c */ /* 0x000fe2000bf06270 */
[----:B------:R4:W-:Y:S01]  /*1d430*/  @!P1 ST.E.64 desc[UR36][R14.64], R42 ;  /* 0x0000002a0e009985 */ /* 0x0009e2000c101b24 */
[-C--:B0-----:R-:W-:Y:S02]  /*1d440*/  @!P3 LEA R4, P6, R218, R2.reuse, 0x2 ;  /* 0x00000002da04b211 */ /* 0x081fe400078c10ff */
[----:B------:R-:W-:Y:S01]  /*1d450*/  ISETP.GE.AND P1, PT, R214, UR5, PT ;  /* 0x00000005d6007c0c */ /* 0x000fe2000bf26270 */
[----:B------:R0:W-:Y:S01]  /*1d460*/  @!P2 ST.E.64 desc[UR36][R20.64], R46 ;  /* 0x0000002e1400a985 */ /* 0x0001e2000c101b24 */
[----:B-1----:R-:W-:Y:S02]  /*1d470*/  @!P4 LEA R6, P2, R217, R2, 0x2 ;  /* 0x00000002d906c211 */ /* 0x002fe400078410ff */
[----:B------:R-:W-:-:S02]  /*1d480*/  @!P3 LEA.HI.X R5, R218, R3, R99, 0x2, P6 ;  /* 0x00000003da05b211 */ /* 0x000fc400030f1463 */
[CC--:B--2---:R-:W-:Y:S02]  /*1d490*/  @!P5 LEA R8, P6, R216.reuse, R2.reuse, 0x2 ;  /* 0x00000002d808d211 */ /* 0x0c4fe400078c10ff */
[-C--:B------:R-:W-:Y:S01]  /*1d4a0*/  @!P4 LEA.HI.X R7, R217, R3.reuse, R98, 0x2, P2 ;  /* 0x00000003d907c211 */ /* 0x080fe200010f1462 */
[----:B------:R1:W-:Y:S01]  /*1d4b0*/  @!P3 ST.E.64 desc[UR36][R4.64], R50 ;  /* 0x000000320400b985 */ /* 0x0003e2000c101b24 */
[----:B------:R-:W-:Y:S02]  /*1d4c0*/  ISETP.GE.AND P2, PT, R213, UR5, PT ;  /* 0x00000005d5007c0c */ /* 0x000fe4000bf46270 */
[----:B------:R-:W-:Y:S01]  /*1d4d0*/  @!P5 LEA.HI.X R9, R216, R3, R97, 0x2, P6 ;  /* 0x00000003d809d211 */ /* 0x000fe200030f1461 */
[----:B------:R2:W-:Y:S01]  /*1d4e0*/  @!P4 ST.E.64 desc[UR36][R6.64], R54 ;  /* 0x000000360600c985 */ /* 0x0005e2000c101b24 */
[-C--:B---3--:R-:W-:Y:S02]  /*1d4f0*/  @!P0 LEA R12, P4, R215, R2.reuse, 0x2 ;  /* 0x00000002d70c8211 */ /* 0x088fe400078810ff */
[----:B------:R-:W-:Y:S01]  /*1d500*/  ISETP.GE.AND P3, PT, R212, UR5, PT ;  /* 0x00000005d4007c0c */ /* 0x000fe2000bf66270 */
[----:B------:R3:W-:Y:S01]  /*1d510*/  @!P5 ST.E.64 desc[UR36][R8.64], R58 ;  /* 0x0000003a0800d985 */ /* 0x0007e2000c101b24 */
[----:B----4-:R-:W-:-:S02]  /*1d520*/  @!P1 LEA R14, P5, R214, R2, 0x2 ;  /* 0x00000002d60e9211 */ /* 0x010fc400078a10ff */
[-C--:B------:R-:W-:Y:S02]  /*1d530*/  @!P0 LEA.HI.X R13, R215, R3.reuse, R96, 0x2, P4 ;  /* 0x00000003d70d8211 */ /* 0x080fe400020f1460 */
[----:B------:R-:W-:Y:S02]  /*1d540*/  ISETP.GE.AND P4, PT, R211, UR5, PT ;  /* 0x00000005d3007c0c */ /* 0x000fe4000bf86270 */
[----:B------:R-:W-:Y:S01]  /*1d550*/  @!P1 LEA.HI.X R15, R214, R3, R95, 0x2, P5 ;  /* 0x00000003d60f9211 */ /* 0x000fe200028f145f */
[----:B------:R4:W-:Y:S01]  /*1d560*/  @!P0 ST.E.64 desc[UR36][R12.64], R62 ;  /* 0x0000003e0c008985 */ /* 0x0009e2000c101b24 */
[----:B------:R-:W-:Y:S02]  /*1d570*/  ISETP.GE.AND P5, PT, R210, UR5, PT ;  /* 0x00000005d2007c0c */ /* 0x000fe4000bfa6270 */
[----:B0-----:R-:W-:Y:S01]  /*1d580*/  @!P2 LEA R20, P6, R213, R2, 0x2 ;  /* 0x00000002d514a211 */ /* 0x001fe200078c10ff */
[----:B------:R0:W-:Y:S01]  /*1d590*/  @!P1 ST.E.64 desc[UR36][R14.64], R66 ;  /* 0x000000420e009985 */ /* 0x0001e2000c101b24 */
[----:B------:R-:W-:-:S02]  /*1d5a0*/  ISETP.GE.AND P0, PT, R209, UR5, PT ;  /* 0x00000005d1007c0c */ /* 0x000fc4000bf06270 */
[-C--:B------:R-:W-:Y:S02]  /*1d5b0*/  @!P2 LEA.HI.X R21, R213, R3.reuse, R94, 0x2, P6 ;  /* 0x00000003d515a211 */ /* 0x080fe400030f145e */
[-C--:B-1----:R-:W-:Y:S02]  /*1d5c0*/  @!P3 LEA R4, P6, R212, R2.reuse, 0x2 ;  /* 0x00000002d404b211 */ /* 0x082fe400078c10ff */
[----:B------:R-:W-:Y:S01]  /*1d5d0*/  ISETP.GE.AND P1, PT, R208, UR5, PT ;  /* 0x00000005d0007c0c */ /* 0x000fe2000bf26270 */
[----:B------:R1:W-:Y:S01]  /*1d5e0*/  @!P2 ST.E.64 desc[UR36][R20.64], R70 ;  /* 0x000000461400a985 */ /* 0x0003e2000c101b24 */
[-C--:B--2---:R-:W-:Y:S02]  /*1d5f0*/  @!P4 LEA R6, P2, R211, R2.reuse, 0x2 ;  /* 0x00000002d306c211 */ /* 0x084fe400078410ff */
[----:B------:R-:W-:Y:S02]  /*1d600*/  @!P3 LEA.HI.X R5, R212, R3, R93, 0x2, P6 ;  /* 0x00000003d405b211 */ /* 0x000fe400030f145d */
[----:B---3--:R-:W-:-:S02]  /*1d610*/  @!P5 LEA R8, P6, R210, R2, 0x2 ;  /* 0x00000002d208d211 */ /* 0x008fc400078c10ff */
[-C--:B------:R-:W-:Y:S01]  /*1d620*/  @!P4 LEA.HI.X R7, R211, R3.reuse, R92, 0x2, P2 ;  /* 0x00000003d307c211 */ /* 0x080fe200010f145c */
[----:B------:R2:W-:Y:S01]  /*1d630*/  @!P3 ST.E.64 desc[UR36][R4.64], R128 ;  /* 0x000000800400b985 */ /* 0x0005e2000c101b24 */
[----:B------:R-:W-:Y:S02]  /*1d640*/  @!P5 LEA.HI.X R9, R210, R3, R91, 0x2, P6 ;  /* 0x00000003d209d211 */ /* 0x000fe400030f145b */
[----:B------:R-:W-:Y:S01]  /*1d650*/  ISETP.GE.AND P2, PT, R207, UR5, PT ;  /* 0x00000005cf007c0c */ /* 0x000fe2000bf46270 */
[----:B------:R-:W-:Y:S01]  /*1d660*/  @!P4 ST.E.64 desc[UR36][R6.64], R78 ;  /* 0x0000004e0600c985 */ /* 0x000fe2000c101b24 */
[-C--:B----4-:R-:W-:Y:S02]  /*1d670*/  @!P0 LEA R12, P3, R209, R2.reuse, 0x2 ;  /* 0x00000002d10c8211 */ /* 0x090fe400078610ff */
[----:B0-----:R-:W-:Y:S01]  /*1d680*/  @!P1 LEA R14, P6, R208, R2, 0x2 ;  /* 0x00000002d00e9211 */ /* 0x001fe200078c10ff */
[----:B------:R0:W-:Y:S01]  /*1d690*/  @!P5 ST.E.64 desc[UR36][R8.64], R82 ;  /* 0x000000520800d985 */ /* 0x0001e2000c101b24 */
[----:B------:R-:W-:-:S02]  /*1d6a0*/  ISETP.GE.AND P5, PT, R226, UR5, PT ;  /* 0x00000005e2007c0c */ /* 0x000fc4000bfa6270 */
[-C--:B------:R-:W-:Y:S02]  /*1d6b0*/  @!P0 LEA.HI.X R13, R209, R3.reuse, R90, 0x2, P3 ;  /* 0x00000003d10d8211 */ /* 0x080fe400018f145a */
[----:B------:R-:W-:Y:S02]  /*1d6c0*/  @!P1 LEA.HI.X R15, R208, R3, R89, 0x2, P6 ;  /* 0x00000003d00f9211 */ /* 0x000fe400030f1459 */
[----:B------:R-:W-:Y:S01]  /*1d6d0*/  ISETP.GE.AND P6, PT, R203, UR5, PT ;  /* 0x00000005cb007c0c */ /* 0x000fe2000bfc6270 */
[----:B------:R3:W-:Y:S01]  /*1d6e0*/  @!P0 ST.E.64 desc[UR36][R12.64], R130 ;  /* 0x000000820c008985 */ /* 0x0007e2000c101b24 */
[----:B------:R-:W-:Y:S02]  /*1d6f0*/  ISETP.GE.AND P4, PT, R225, UR5, PT ;  /* 0x00000005e1007c0c */ /* 0x000fe4000bf86270 */
[----:B-1----:R-:W-:Y:S01]  /*1d700*/  @!P2 LEA R20, P3, R207, R2, 0x2 ;  /* 0x00000002cf14a211 */ /* 0x002fe200078610ff */
[----:B------:R1:W-:Y:S01]  /*1d710*/  @!P1 ST.E.64 desc[UR36][R14.64], R132 ;  /* 0x000000840e009985 */ /* 0x0003e2000c101b24 */
[----:B------:R-:W-:-:S02]  /*1d720*/  ISETP.GE.AND P1, PT, R224, UR5, PT ;  /* 0x00000005e0007c0c */ /* 0x000fc4000bf26270 */
[----:B------:R-:W-:Y:S02]  /*1d730*/  ISETP.GE.AND P0, PT, R11, UR5, PT ;  /* 0x000000050b007c0c */ /* 0x000fe4000bf06270 */
[-C--:B------:R-:W-:Y:S02]  /*1d740*/  @!P2 LEA.HI.X R21, R207, R3.reuse, R87, 0x2, P3 ;  /* 0x00000003cf15a211 */ /* 0x080fe400018f1457 */
[CC--:B--2---:R-:W-:Y:S02]  /*1d750*/  @!P5 LEA R4, P3, R226.reuse, R2.reuse, 0x2 ;  /* 0x00000002e204d211 */ /* 0x0c4fe400078610ff */
[----:B0-----:R-:W-:Y:S01]  /*1d760*/  SHF.R.S32.HI R8, RZ, 0x1f, R203 ;  /* 0x0000001fff087819 */ /* 0x001fe200000114cb */
[----:B------:R1:W-:Y:S01]  /*1d770*/  @!P2 ST.E.64 desc[UR36][R20.64], R134 ;  /* 0x000000861400a985 */ /* 0x0003e2000c101b24 */
[----:B------:R-:W-:Y:S02]  /*1d780*/  @!P5 LEA.HI.X R5, R226, R3, R86, 0x2, P3 ;  /* 0x00000003e205d211 */ /* 0x000fe400018f1456 */
[----:B---3--:R-:W-:-:S02]  /*1d790*/  @!P6 LEA R12, P3, R203, R2, 0x2 ;  /* 0x00000002cb0ce211 */ /* 0x008fc400078610ff */
[-C--:B------:R-:W-:Y:S01]  /*1d7a0*/  @!P4 LEA R6, P2, R225, R2.reuse, 0x2 ;  /* 0x00000002e106c211 */ /* 0x080fe200078410ff */
[----:B------:R1:W-:Y:S01]  /*1d7b0*/  @!P5 ST.E.64 desc[UR36][R4.64], R136 ;  /* 0x000000880400d985 */ /* 0x0003e2000c101b24 */
[-C--:B------:R-:W-:Y:S02]  /*1d7c0*/  @!P6 LEA.HI.X R13, R203, R3.reuse, R8, 0x2, P3 ;  /* 0x00000003cb0de211 */ /* 0x080fe400018f1408 */
[CC--:B------:R-:W-:Y:S02]  /*1d7d0*/  @!P1 LEA R8, P3, R224.reuse, R2.reuse, 0x2 ;  /* 0x00000002e0089211 */ /* 0x0c0fe400078610ff */
[-C--:B------:R-:W-:Y:S02]  /*1d7e0*/  @!P4 LEA.HI.X R7, R225, R3.reuse, R85, 0x2, P2 ;  /* 0x00000003e107c211 */ /* 0x080fe400010f1455 */
[C---:B------:R-:W-:Y:S02]  /*1d7f0*/  @!P0 LEA R24, P2, R11.reuse, R2, 0x2 ;  /* 0x000000020b188211 */ /* 0x040fe400078410ff */
[-C--:B------:R-:W-:Y:S01]  /*1d800*/  @!P1 LEA.HI.X R9, R224, R3.reuse, R84, 0x2, P3 ;  /* 0x00000003e0099211 */ /* 0x080fe200018f1454 */
[----:B------:R1:W-:Y:S01]  /*1d810*/  @!P4 ST.E.64 desc[UR36][R6.64], R138 ;  /* 0x0000008a0600c985 */ /* 0x0003e2000c101b24 */
[----:B------:R-:W-:Y:S01]  /*1d820*/  @!P0 LEA.HI.X R25, R11, R3, R0, 0x2, P2 ;  /* 0x000000030b198211 */ /* 0x000fe200010f1400 */
[----:B------:R-:W-:-:S02]  /*1d830*/  VIADD R11, R22, 0xb8 ;  /* 0x000000b8160b7836 */ /* 0x000fc40000000000 */
[----:B------:R1:W-:Y:S04]  /*1d840*/  @!P1 ST.E.64 desc[UR36][R8.64], R106 ;  /* 0x0000006a08009985 */ /* 0x0003e8000c101b24 */
[----:B------:R1:W-:Y:S04]  /*1d850*/  @!P6 ST.E.64 desc[UR36][R12.64], R110 ;  /* 0x0000006e0c00e985 */ /* 0x0003e8000c101b24 */
[----:B------:R1:W-:Y:S01]  /*1d860*/  @!P0 ST.E.64 desc[UR36][R24.64], R114 ;  /* 0x0000007218008985 */ /* 0x0003e2000c101b24 */
[----:B------:R-:W-:-:S13]  /*1d870*/  ISETP.GE.AND P0, PT, R11, UR5, PT ;  /* 0x000000050b007c0c */ /* 0x000fda000bf06270 */
[----:B-1----:R-:W-:Y:S05]  /*1d880*/  @P0 BRA `(.L_x_1720) ;  /* 0x0000000c00580947 */ /* 0x002fea0003800000 */
[----:B------:R-:W-:Y:S02]  /*1d890*/  LEA R2, P0, R11, R2, 0x2 ;  /* 0x000000020b027211 */ /* 0x000fe400078010ff */
[----:B------:R-:W-:-:S04]  /*1d8a0*/  SHF.R.S32.HI R0, RZ, 0x1f, R11 ;  /* 0x0000001fff007819 */ /* 0x000fc8000001140b */
[----:B------:R-:W-:-:S05]  /*1d8b0*/  LEA.HI.X R3, R11, R3, R0, 0x2, P0 ;  /* 0x000000030b037211 */ /* 0x000fca00000f1400 */
[----:B------:R0:W-:Y:S01]  /*1d8c0*/  ST.E.64 desc[UR36][R2.64], R118 ;  /* 0x0000007602007985 */ /* 0x0001e2000c101b24 */
[----:B------:R-:W-:Y:S05]  /*1d8d0*/  BRA `(.L_x_1720) ;  /* 0x0000000c00447947 */ /* 0x000fea0003800000 */
.L_x_1711:
[----:B------:R-:W1:Y:S01]  /*1d8e0*/  LDC.64 R6, c[0x0][0xc08] ;  /* 0x00030200ff067b82 */ /* 0x000e620000000a00 */
[----:B------:R-:W-:-:S07]  /*1d8f0*/  IMAD.MOV.U32 R11, RZ, RZ, RZ ;  /* 0x000000ffff0b7224 */ /* 0x000fce00078e00ff */
[----:B------:R-:W2:Y:S08]  /*1d900*/  LDC.64 R4, c[0x0][0xc00] ;  /* 0x00030000ff047b82 */ /* 0x000eb00000000a00 */
[----:B------:R-:W4:Y:S01]  /*1d910*/  LDC.64 R2, c[0x0][0xc00] ;  /* 0x00030000ff027b82 */ /* 0x000f220000000a00 */
[----:B-1----:R-:W-:-:S04]  /*1d920*/  ISETP.NE.U32.AND P0, PT, R6, RZ, PT ;  /* 0x000000ff0600720c */ /* 0x002fc80003f05070 */
[----:B------:R-:W-:Y:S02]  /*1d930*/  ISETP.NE.AND.EX P1, PT, R7, RZ, PT, P0 ;  /* 0x000000ff0700720c */ /* 0x000fe40003f25300 */
[----:B--2---:R-:W-:-:S04]  /*1d940*/  ISETP.NE.U32.AND P0, PT, R4, RZ, PT ;  /* 0x000000ff0400720c */ /* 0x004fc80003f05070 */
[----:B------:R-:W-:Y:S01]  /*1d950*/  ISETP.NE.AND.EX P0, PT, R5, RZ, PT, P0 ;  /* 0x000000ff0500720c */ /* 0x000fe20003f05300 */
[----:B------:R-:W-:Y:S01]  /*1d960*/  ULDC UR5, c[0x0][0xa88] ;  /* 0x0002a20000057ab9 */ /* 0x000fe20000000800 */
[----:B----4-:R-:W-:-:S05]  /*1d970*/  IMAD.WIDE R2, R202, 0x4, R2 ;  /* 0x00000004ca027825 */ /* 0x010fca00078e0202 */
[----:B------:R-:W1:Y:S01]  /*1d980*/  @P1 LDC.64 R4, c[0x0][0xc08] ;  /* 0x00030200ff041b82 */ /* 0x000e620000000a00 */
[----:B------:R-:W-:-:S05]  /*1d990*/  IMAD.U32 R0, RZ, RZ, UR5 ;  /* 0x00000005ff007e24 */ /* 0x000fca000f8e00ff */
[----:B------:R2:W5:Y:S01]  /*1d9a0*/  @P0 LDG.E R11, desc[UR36][R2.64] ;  /* 0x00000024020b0981 */ /* 0x000562000c1e1900 */
[----:B-1----:R-:W-:-:S05]  /*1d9b0*/  @P1 IMAD.WIDE R4, R202, 0x4, R4 ;  /* 0x00000004ca041825 */ /* 0x002fca00078e0204 */
[----:B------:R2:W5:Y:S01]  /*1d9c0*/  @P1 LDG.E R0, desc[UR36][R4.64] ;  /* 0x0000002404001981 */ /* 0x000562000c1e1900 */
[----:B------:R-:W-:Y:S02]  /*1d9d0*/  ISETP.NE.AND P2, PT, R200, RZ, PT ;  /* 0x000000ffc800720c */ /* 0x000fe40003f45270 */
[----:B------:R-:W-:Y:S02]  /*1d9e0*/  ISETP.GT.AND P3, PT, R196, 0x7f, PT ;  /* 0x0000007fc400780c */ /* 0x000fe40003f64270 */
[----:B------:R-:W-:-:S09]  /*1d9f0*/  SHF.R.S32.HI R20, RZ, 0x1f, R202 ;  /* 0x0000001fff147819 */ /* 0x000fd200000114ca */
[----:B------:R-:W1:Y:S02]  /*1da00*/  @!P2 LDC R200, c[0x0][0xad4] ;  /* 0x0002b500ffc8ab82 */ /* 0x000e640000000800 */
[----:B-1----:R-:W-:Y:S01]  /*1da10*/  ISETP.GT.AND P2, PT, R200, 0x1, PT ;  /* 0x00000001c800780c */ /* 0x002fe20003f44270 */
[----:B--2---:R-:W-:-:S12]  /*1da20*/  @P1 BRA `(.L_x_1723) ;  /* 0x0000000000101947 */ /* 0x004fd80003800000 */
[----:B------:R-:W-:Y:S05]  /*1da30*/  @!P0 BRA `(.L_x_1723) ;  /* 0x00000000000c8947 */ /* 0x000fea0003800000 */
[----:B------:R-:W2:Y:S04]  /*1da40*/  LDG.E R5, desc[UR36][R2.64] ;  /* 0x0000002402057981 */ /* 0x000ea8000c1e1900 */
[----:B-----5:R-:W2:Y:S02]  /*1da50*/  LDG.E R0, desc[UR36][R2.64+0x4] ;  /* 0x0000042402007981 */ /* 0x020ea4000c1e1900 */
[----:B--2---:R-:W-:-:S07]  /*1da60*/  IMAD.IADD R0, R0, 0x1, -R5 ;  /* 0x0000000100007824 */ /* 0x004fce00078e0a05 */
.L_x_1723:
[----:B------:R-:W-:Y:S01]  /*1da70*/  BSSY B1, `(.L_x_1724) ;  /* 0x0000038000017945 */ /* 0x000fe20003800000 */
[----:B------:R-:W-:Y:S02]  /*1da80*/  SEL R25, R202, RZ, !P0 ;  /* 0x000000ffca197207 */ /* 0x000fe40004000000 */
[----:B------:R-:W-:Y:S02]  /*1da90*/  SEL R20, R20, RZ, !P0 ;  /* 0x000000ff14147207 */ /* 0x000fe40004000000 */
[----:B-----5:R-:W-:Y:S01]  /*1daa0*/  SHF.R.S32.HI R18, RZ, 0x1f, R11 ;  /* 0x0000001fff127819 */ /* 0x020fe2000001140b */
[----:B------:R-:W-:Y:S06]  /*1dab0*/  @P3 BRA `(.L_x_1725) ;  /* 0x0000000000cc3947 */ /* 0x000fec0003800000 */
[----:B------:R-:W1:Y:S01]  /*1dac0*/  S2R R3, SR_TID.X ;  /* 0x0000000000037919 */ /* 0x000e620000002100 */
[----:B------:R-:W2:Y:S01]  /*1dad0*/  LDC R31, c[0x0][0xbe8] ;  /* 0x0002fa00ff1f7b82 */ /* 0x000ea20000000800 */
[----:B------:R-:W-:-:S13]  /*1dae0*/  R2UR UR5, R23 ;  /* 0x00000000170572ca */ /* 0x000fda00000e0000 */
[----:B------:R-:W-:Y:S02]  /*1daf0*/  IMAD.U32 R27, RZ, RZ, UR5 ;  /* 0x00000005ff1b7e24 */ /* 0x000fe4000f8e00ff */
[----:B--2---:R-:W-:-:S03]  /*1db00*/  IMAD R2, R0, R31, RZ ;  /* 0x0000001f00027224 */ /* 0x004fc600078e02ff */
[----:B-1----:R-:W-:-:S04]  /*1db10*/  IADD3 R27, R27, -0x80, R3 ;  /* 0xffffff801b1b7810 */ /* 0x002fc80007ffe003 */
[----:B------:R-:W-:-:S13]  /*1db20*/  ISETP.GE.AND P0, PT, R27, R2, PT ;  /* 0x000000021b00720c */ /* 0x000fda0003f06270 */
[----:B------:R-:W-:Y:S05]  /*1db30*/  @P0 BRA `(.L_x_1725) ;  /* 0x0000000000ac0947 */ /* 0x000fea0003800000 */
[----:B------:R-:W-:Y:S01]  /*1db40*/  ISETP.NE.AND P1, PT, R31, 0x1, PT ;  /* 0x000000011f00780c */ /* 0x000fe20003f25270 */
[----:B------:R-:W-:Y:S01]  /*1db50*/  IMAD.MOV.U32 R17, RZ, RZ, 0x9b8 ;  /* 0x000009b8ff117424 */ /* 0x000fe200078e00ff */
[----:B------:R-:W-:Y:S01]  /*1db60*/  ISETP.GT.AND P0, PT, R200, 0x1, PT ;  /* 0x00000001c800780c */ /* 0x000fe20003f04270 */
[----:B------:R-:W1:Y:S01]  /*1db70*/  LDC.64 R28, c[0x0][0xba8] ;  /* 0x0002ea00ff1c7b82 */ /* 0x000e620000000a00 */
[----:B------:R-:W-:Y:S02]  /*1db80*/  IMAD.MOV.U32 R15, RZ, RZ, R27 ;  /* 0x000000ffff0f7224 */ /* 0x000fe400078e001b */
[----:B------:R-:W-:Y:S02]  /*1db90*/  SEL R17, R17, 0x978, P0 ;  /* 0x0000097811117807 */ /* 0x000fe40000000000 */
[----:B------:R-:W-:-:S03]  /*1dba0*/  SEL R205, R205, RZ, P0 ;  /* 0x000000ffcdcd7207 */ /* 0x000fc60000000000 */
[----:B------:R-:W2:Y:S08]  /*1dbb0*/  LDC.64 R4, c[0x0][R17+0x220] ;  /* 0x0000880011047b82 */ /* 0x000eb00000000a00 */
[----:B---3--:R-:W3:Y:S08]  /*1dbc0*/  @P1 LDC R14, c[0x0][0xbec] ;  /* 0x0002fb00ff0e1b82 */ /* 0x008ef00000000800 */
[----:B------:R-:W4:Y:S08]  /*1dbd0*/  LDC.64 R2, c[0x0][R17+0x218] ;  /* 0x0000860011027b82 */ /* 0x000f300000000a00 */
[----:B------:R-:W5:Y:S01]  /*1dbe0*/  @P1 LDC R33, c[0x0][0xbf0] ;  /* 0x0002fc00ff211b82 */ /* 0x000f620000000800 */
[----:B--2---:R-:W-:-:S02]  /*1dbf0*/  IMAD R5, R5, R25, RZ ;  /* 0x0000001905057224 */ /* 0x004fc400078e02ff */
[----:B------:R-:W-:-:S04]  /*1dc00*/  IMAD.WIDE.U32 R12, R4, R25, RZ ;  /* 0x00000019040c7225 */ /* 0x000fc800078e00ff */
[----:B------:R-:W-:Y:S01]  /*1dc10*/  IMAD R5, R4, R20, R5 ;  /* 0x0000001404057224 */ /* 0x000fe200078e0205 */
[----:B------:R-:W2:Y:S01]  /*1dc20*/  LDC.64 R6, c[0x0][R17+0x228] ;  /* 0x00008a0011067b82 */ /* 0x000ea20000000a00 */
[----:B---3--:R-:W-:-:S04]  /*1dc30*/  @P1 IMAD.HI.U32 R14, R27, R14, RZ ;  /* 0x0000000e1b0e1227 */ /* 0x008fc800078e00ff */
[----:B------:R-:W-:-:S03]  /*1dc40*/  IMAD.IADD R13, R13, 0x1, R5 ;  /* 0x000000010d0d7824 */ /* 0x000fc600078e0205 */
[----:B------:R-:W3:Y:S01]  /*1dc50*/  LDC.64 R8, c[0x0][R17+0x210] ;  /* 0x0000840011087b82 */ /* 0x000ee20000000a00 */
[-C--:B----4-:R-:W-:Y:S02]  /*1dc60*/  IMAD R21, R3, R194.reuse, RZ ;  /* 0x000000c203157224 */ /* 0x090fe400078e02ff */
[----:B------:R-:W-:-:S04]  /*1dc70*/  IMAD.WIDE.U32 R2, R2, R194, RZ ;  /* 0x000000c202027225 */ /* 0x000fc800078e00ff */
[----:B------:R-:W-:Y:S01]  /*1dc80*/  IMAD.IADD R21, R3, 0x1, R21 ;  /* 0x0000000103157824 */ /* 0x000fe200078e0215 */
[----:B-----5:R-:W-:Y:S01]  /*1dc90*/  @P1 SHF.R.U32.HI R15, RZ, R33, R14 ;  /* 0x00000021ff0f1219 */ /* 0x020fe2000001160e */
[----:B-1----:R-:W1:Y:S01]  /*1dca0*/  @!P0 LDC R28, c[0x0][0xb50] ;  /* 0x0002d400ff1c8b82 */ /* 0x002e620000000800 */
[----:B------:R-:W-:-:S03]  /*1dcb0*/  IADD3 R4, P1, P3, R12, R2, R11 ;  /* 0x000000020c047210 */ /* 0x000fc60007b3e00b */
[----:B------:R-:W-:Y:S02]  /*1dcc0*/  IMAD.MOV R12, RZ, RZ, -R15 ;  /* 0x000000ffff0c7224 */ /* 0x000fe400078e0a0f */
[----:B--2---:R-:W-:Y:S02]  /*1dcd0*/  IMAD.WIDE.U32 R2, R6, R205, RZ ;  /* 0x000000cd06027225 */ /* 0x004fe400078e00ff */
[----:B------:R-:W2:Y:S01]  /*1dce0*/  @!P0 LDC R29, c[0x0][0xb54] ;  /* 0x0002d500ff1d8b82 */ /* 0x000ea20000000800 */
[----:B------:R-:W-:Y:S01]  /*1dcf0*/  IADD3.X R6, R13, R21, R18, P1, P3 ;  /* 0x000000150d067210 */ /* 0x000fe20000fe6412 */
[----:B------:R-:W-:Y:S01]  /*1dd00*/  IMAD R7, R7, R205, RZ ;  /* 0x000000cd07077224 */ /* 0x000fe200078e02ff */
[----:B------:R-:W-:Y:S01]  /*1dd10*/  IADD3 R2, P0, P1, R15, R4, R2 ;  /* 0x000000040f027210 */ /* 0x000fe2000791e002 */
[----:B------:R-:W-:Y:S01]  /*1dd20*/  IMAD R5, R31, R12, R27 ;  /* 0x0000000c1f057224 */ /* 0x000fe200078e021b */
[----:B------:R-:W-:Y:S01]  /*1dd30*/  SHF.R.S32.HI R15, RZ, 0x1f, R15 ;  /* 0x0000001fff0f7819 */ /* 0x000fe2000001140f */
[----:B------:R-:W-:-:S02]  /*1dd40*/  IMAD.IADD R7, R3, 0x1, R7 ;  /* 0x0000000103077824 */ /* 0x000fc400078e0207 */
[----:B---3--:R-:W-:-:S03]  /*1dd50*/  IMAD R4, R9, R5, RZ ;  /* 0x0000000509047224 */ /* 0x008fc600078e02ff */
[----:B------:R-:W-:Y:S02]  /*1dd60*/  IADD3.X R3, R15, R6, R7, P0, P1 ;  /* 0x000000060f037210 */ /* 0x000fe400007e2407 */
[----:B------:R-:W-:Y:S01]  /*1dd70*/  SHF.R.S32.HI R7, RZ, 0x1f, R5 ;  /* 0x0000001fff077819 */ /* 0x000fe20000011405 */
[----:B------:R-:W-:-:S04]  /*1dd80*/  IMAD.WIDE.U32 R2, R8, R5, R2 ;  /* 0x0000000508027225 */ /* 0x000fc800078e0002 */
[----:B------:R-:W-:Y:S01]  /*1dd90*/  IMAD R7, R8, R7, R4 ;  /* 0x0000000708077224 */ /* 0x000fe200078e0204 */
[----:B-1----:R-:W-:-:S03]  /*1dda0*/  LEA R4, P0, R2, R28, 0x2 ;  /* 0x0000001c02047211 */ /* 0x002fc600078010ff */
[----:B------:R-:W-:-:S05]  /*1ddb0*/  IMAD.IADD R3, R3, 0x1, R7 ;  /* 0x0000000103037824 */ /* 0x000fca00078e0207 */
[----:B--2---:R-:W-:Y:S01]  /*1ddc0*/  LEA.HI.X R5, R2, R29, R3, 0x2, P0 ;  /* 0x0000001d02057211 */ /* 0x004fe200000f1403 */
[----:B------:R-:W-:-:S05]  /*1ddd0*/  IMAD.MOV.U32 R3, RZ, RZ, -0x800000 ;  /* 0xff800000ff037424 */ /* 0x000fca00078e00ff */
[----:B------:R1:W-:Y:S02]  /*1dde0*/  STG.E desc[UR36][R4.64], R3 ;  /* 0x0000000304007986 */ /* 0x0003e4000c101924 */
.L_x_1725:
[----:B------:R-:W-:Y:S05]  /*1ddf0*/  BSYNC B1 ;  /* 0x0000000000017941 */ /* 0x000fea0003800000 */
.L_x_1724:
[----:B------:R-:W-:Y:S05]  /*1de00*/  @P2 BRA `(.L_x_1720) ;  /* 0x0000000400f82947 */ /* 0x000fea0003800000 */
[----:B------:R-:W2:Y:S01]  /*1de10*/  LDL R12, [R1+0x284] ;  /* 0x00028400010c7983 */ /* 0x000ea20000100800 */
[----:B------:R-:W4:Y:S01]  /*1de20*/  LDC R13, c[0x0][0xbe8] ;  /* 0x0002fa00ff0d7b82 */ /* 0x000f220000000800 */
[----:B------:R-:W-:Y:S01]  /*1de30*/  R2UR UR5, R23 ;  /* 0x00000000170572ca */ /* 0x000fe200000e0000 */
[----:B------:R-:W-:Y:S01]  /*1de40*/  ULDC.64 UR6, c[0x0][0xaa0] ;  /* 0x0002a80000067ab9 */ /* 0x000fe20000000a00 */
[----:B------:R-:W-:Y:S01]  /*1de50*/  ULDC.64 UR8, c[0x0][0xaf0] ;  /* 0x0002bc0000087ab9 */ /* 0x000fe20000000a00 */
[----:B------:R-:W-:Y:S01]  /*1de60*/  IMAD R2, R18, UR6, RZ ;  /* 0x0000000612027c24 */ /* 0x000fe2000f8e02ff */
[----:B------:R-:W-:Y:S03]  /*1de70*/  BSSY B1, `(.L_x_1726) ;  /* 0x0000041000017945 */ /* 0x000fe60003800000 */
[C---:B-1----:R-:W-:Y:S02]  /*1de80*/  IMAD R5, R11.reuse, UR7, R2 ;  /* 0x000000070b057c24 */ /* 0x042fe4000f8e0202 */
[----:B------:R-:W-:Y:S01]  /*1de90*/  IMAD.WIDE.U32 R2, R11, UR6, RZ ;  /* 0x000000060b027c25 */ /* 0x000fe2000f8e00ff */
[----:B------:R-:W-:-:S03]  /*1dea0*/  ULDC.64 UR6, c[0x0][0xae8] ;  /* 0x0002ba0000067ab9 */ /* 0x000fc60000000a00 */
[----:B------:R-:W-:Y:S02]  /*1deb0*/  IMAD.IADD R3, R3, 0x1, R5 ;  /* 0x0000000103037824 */ /* 0x000fe400078e0205 */
[----:B------:R-:W-:Y:S02]  /*1dec0*/  VIADD R8, R227, UR5 ;  /* 0x00000005e3087c36 */ /* 0x000fe40008000000 */
[----:B------:R-:W-:-:S04]  /*1ded0*/  IMAD.WIDE.U32 R2, R194, UR6, R2 ;  /* 0x00000006c2027c25 */ /* 0x000fc8000f8e0002 */
[----:B------:R-:W-:Y:S01]  /*1dee0*/  IMAD R3, R194, UR7, R3 ;  /* 0x00000007c2037c24 */ /* 0x000fe2000f8e0203 */
[----:B------:R-:W-:Y:S01]  /*1def0*/  ULDC.64 UR6, c[0x0][0xae0] ;  /* 0x0002b80000067ab9 */ /* 0x000fe20000000a00 */
[----:B----4-:R-:W-:Y:S01]  /*1df00*/  ISETP.NE.AND P0, PT, R13, 0x1, PT ;  /* 0x000000010d00780c */ /* 0x010fe20003f05270 */
[----:B------:R-:W-:-:S12]  /*1df10*/  IMAD.WIDE.U32 R2, R25, UR8, R2 ;  /* 0x0000000819027c25 */ /* 0x000fd8000f8e0002 */
[----:B------:R-:W1:Y:S08]  /*1df20*/  @P0 LDC R6, c[0x0][0xbec] ;  /* 0x0002fb00ff060b82 */ /* 0x000e700000000800 */
[----:B------:R-:W4:Y:S01]  /*1df30*/  @P0 LDC R7, c[0x0][0xbf0] ;  /* 0x0002fc00ff070b82 */ /* 0x000f220000000800 */
[----:B--2---:R-:W-:-:S04]  /*1df40*/  IMAD R4, R12, 0x20, R227 ;  /* 0x000000200c047824 */ /* 0x004fc800078e02e3 */
[----:B------:R-:W-:-:S04]  /*1df50*/  VIADD R9, R4, UR5 ;  /* 0x0000000504097c36 */ /* 0x000fc80008000000 */
[----:B-1----:R-:W-:-:S04]  /*1df60*/  @P0 IMAD.HI.U32 R4, R9, R6, RZ ;  /* 0x0000000609040227 */ /* 0x002fc800078e00ff */
[----:B------:R-:W-:Y:S01]  /*1df70*/  IMAD.MOV.U32 R5, RZ, RZ, R9 ;  /* 0x000000ffff057224 */ /* 0x000fe200078e0009 */
[----:B----4-:R-:W-:Y:S01]  /*1df80*/  @P0 SHF.R.U32.HI R5, RZ, R7, R4 ;  /* 0x00000007ff050219 */ /* 0x010fe20000011604 */
[----:B------:R-:W-:-:S03]  /*1df90*/  IMAD R6, R20, UR8, RZ ;  /* 0x0000000814067c24 */ /* 0x000fc6000f8e02ff */
[--C-:B------:R-:W-:Y:S01]  /*1dfa0*/  SHF.R.S32.HI R4, RZ, 0x1f, R5.reuse ;  /* 0x0000001fff047819 */ /* 0x100fe20000011405 */
[----:B------:R-:W-:Y:S02]  /*1dfb0*/  IMAD R7, R25, UR9, R6 ;  /* 0x0000000919077c24 */ /* 0x000fe4000f8e0206 */
[----:B------:R-:W-:Y:S02]  /*1dfc0*/  IMAD.MOV R6, RZ, RZ, -R5 ;  /* 0x000000ffff067224 */ /* 0x000fe400078e0a05 */
[----:B------:R-:W-:Y:S02]  /*1dfd0*/  IMAD.IADD R3, R3, 0x1, R7 ;  /* 0x0000000103037824 */ /* 0x000fe400078e0207 */
[----:B------:R-:W-:Y:S02]  /*1dfe0*/  IMAD R4, R4, UR6, RZ ;  /* 0x0000000604047c24 */ /* 0x000fe4000f8e02ff */
[----:B------:R-:W-:Y:S02]  /*1dff0*/  IMAD R7, R13, R6, R9 ;  /* 0x000000060d077224 */ /* 0x000fe400078e0209 */
[----:B------:R-:W-:-:S02]  /*1e000*/  IMAD R9, R5, UR7, R4 ;  /* 0x0000000705097c24 */ /* 0x000fc4000f8e0204 */
[----:B------:R-:W-:Y:S01]  /*1e010*/  IMAD.WIDE.U32 R2, R5, UR6, R2 ;  /* 0x0000000605027c25 */ /* 0x000fe2000f8e0002 */
[----:B------:R-:W-:Y:S01]  /*1e020*/  SHF.R.S32.HI R4, RZ, 0x1f, R7 ;  /* 0x0000001fff047819 */ /* 0x000fe20000011407 */
[----:B------:R-:W-:Y:S02]  /*1e030*/  ULDC.64 UR6, c[0x0][0xad8] ;  /* 0x0002b60000067ab9 */ /* 0x000fe40000000a00 */
[----:B------:R-:W-:Y:S02]  /*1e040*/  IMAD.IADD R3, R3, 0x1, R9 ;  /* 0x0000000103037824 */ /* 0x000fe400078e0209 */
[----:B------:R-:W-:Y:S02]  /*1e050*/  IMAD R6, R4, UR6, RZ ;  /* 0x0000000604067c24 */ /* 0x000fe4000f8e02ff */
[----:B------:R-:W-:Y:S02]  /*1e060*/  IMAD R13, R0, R13, RZ ;  /* 0x0000000d000d7224 */ /* 0x000fe400078e02ff */
[----:B------:R-:W-:-:S02]  /*1e070*/  VIADD R4, R8, 0x40 ;  /* 0x0000004008047836 */ /* 0x000fc40000000000 */
[C---:B------:R-:W-:Y:S01]  /*1e080*/  IMAD R5, R7.reuse, UR7, R6 ;  /* 0x0000000707057c24 */ /* 0x040fe2000f8e0206 */
[-C--:B------:R-:W-:Y:S01]  /*1e090*/  ISETP.GE.AND P2, PT, R8, R13.reuse, PT ;  /* 0x0000000d0800720c */ /* 0x080fe20003f46270 */
[----:B------:R-:W-:Y:S01]  /*1e0a0*/  IMAD.WIDE.U32 R2, R7, UR6, R2 ;  /* 0x0000000607027c25 */ /* 0x000fe2000f8e0002 */
[----:B------:R-:W-:Y:S01]  /*1e0b0*/  ULDC.64 UR6, c[0x0][0xa80] ;  /* 0x0002a00000067ab9 */ /* 0x000fe20000000a00 */
[----:B------:R-:W-:Y:S02]  /*1e0c0*/  ISETP.GE.AND P1, PT, R4, R13, PT ;  /* 0x0000000d0400720c */ /* 0x000fe40003f26270 */
[----:B------:R-:W-:Y:S01]  /*1e0d0*/  IMAD.IADD R3, R3, 0x1, R5 ;  /* 0x0000000103037824 */ /* 0x000fe200078e0205 */
[----:B------:R-:W-:Y:S01]  /*1e0e0*/  LEA R4, P3, R2, UR6, 0x1 ;  /* 0x0000000602047c11 */ /* 0x000fe2000f8608ff */
[----:B------:R-:W-:Y:S02]  /*1e0f0*/  VIADD R0, R8, 0x20 ;  /* 0x0000002008007836 */ /* 0x000fe40000000000 */
[----:B------:R-:W-:Y:S01]  /*1e100*/  IMAD.SHL.U32 R7, R12, 0x8, RZ ;  /* 0x000000080c077824 */ /* 0x000fe200078e00ff */
[----:B------:R-:W-:-:S02]  /*1e110*/  LEA.HI.X R5, R2, UR7, R3, 0x1, P3 ;  /* 0x0000000702057c11 */ /* 0x000fc400098f0c03 */
[----:B------:R-:W-:Y:S01]  /*1e120*/  ISETP.GE.AND P0, PT, R0, R13, PT ;  /* 0x0000000d0000720c */ /* 0x000fe20003f06270 */
[C---:B------:R-:W-:Y:S01]  /*1e130*/  VIADD R9, R7.reuse, 0x40 ;  /* 0x0000004007097836 */ /* 0x040fe20000000000 */
[----:B------:R1:W2:Y:S01]  /*1e140*/  SHFL.IDX PT, R2, R4, RZ, 0x181f ;  /* 0x00181fff04027589 */ /* 0x0002a200000e0000 */
[----:B------:R-:W-:Y:S01]  /*1e150*/  VIADD R11, R7, 0x80 ;  /* 0x00000080070b7836 */ /* 0x000fe20000000000 */
[----:B------:R-:W-:Y:S02]  /*1e160*/  SHF.R.S32.HI R6, RZ, 0x1f, R7 ;  /* 0x0000001fff067819 */ /* 0x000fe40000011407 */
[----:B------:R1:W4:Y:S01]  /*1e170*/  SHFL.IDX PT, R0, R5, RZ, 0x181f ;  /* 0x00181fff05007589 */ /* 0x00032200000e0000 */
[----:B------:R-:W-:Y:S02]  /*1e180*/  SHF.R.S32.HI R12, RZ, 0x1f, R9 ;  /* 0x0000001fff0c7819 */ /* 0x000fe40000011409 */
[----:B---3--:R-:W-:Y:S01]  /*1e190*/  SHF.R.S32.HI R14, RZ, 0x1f, R11 ;  /* 0x0000001fff0e7819 */ /* 0x008fe2000001140b */
[----:B------:R-:W-:Y:S06]  /*1e1a0*/  @P2 BRA `(.L_x_1727) ;  /* 0x0000000000342947 */ /* 0x000fec0003800000 */
[----:B------:R-:W-:Y:S02]  /*1e1b0*/  ULDC UR5, c[0x0][0xac8] ;  /* 0x0002b20000057ab9 */ /* 0x000fe40000000800 */
[----:B------:R-:W-:Y:S02]  /*1e1c0*/  ISETP.GE.AND P4, PT, R7, UR5, PT ;  /* 0x0000000507007c0c */ /* 0x000fe4000bf86270 */
[----:B------:R-:W-:Y:S02]  /*1e1d0*/  ISETP.GE.AND P3, PT, R9, UR5, PT ;  /* 0x0000000509007c0c */ /* 0x000fe4000bf66270 */
[----:B------:R-:W-:-:S09]  /*1e1e0*/  ISETP.GE.AND P2, PT, R11, UR5, PT ;  /* 0x000000050b007c0c */ /* 0x000fd2000bf46270 */
[-C--:B--2---:R-:W-:Y:S02]  /*1e1f0*/  @!P4 LEA R20, P6, R7, R2.reuse, 0x1 ;  /* 0x000000020714c211 */ /* 0x084fe400078c08ff */
        /* <DEDUP_REMOVED lines=8> */
.L_x_1727:
[----:B------:R-:W-:Y:S05]  /*1e280*/  BSYNC B1 ;  /* 0x0000000000017941 */ /* 0x000fea0003800000 */
.L_x_1726:
[----:B----4-:R4:W0:Y:S01]  /*1e290*/  SHFL.IDX PT, R0, R5, 0x1, 0x181f ;  /* 0x00381f0005007f89 */ /* 0x01082200000e0000 */
[----:B------:R-:W-:Y:S03]  /*1e2a0*/  BSSY B1, `(.L_x_1728) ;  /* 0x0000010000017945 */ /* 0x000fe60003800000 */
[----:B--23--:R4:W2:Y:S01]  /*1e2b0*/  SHFL.IDX PT, R2, R4, 0x1, 0x181f ;  /* 0x00381f0004027f89 */ /* 0x00c8a200000e0000 */
[----:B------:R-:W-:Y:S05]  /*1e2c0*/  @P0 BRA `(.L_x_1729) ;  /* 0x0000000000340947 */ /* 0x000fea0003800000 */
        /* <DEDUP_REMOVED lines=13> */
.L_x_1729:
[----:B------:R-:W-:Y:S05]  /*1e3a0*/  BSYNC B1 ;  /* 0x0000000000017941 */ /* 0x000fea0003800000 */
.L_x_1728:
[----:B0-----:R0:W0:Y:S01]  /*1e3b0*/  SHFL.IDX PT, R0, R5, 0x2, 0x181f ;  /* 0x00581f0005007f89 */ /* 0x00102200000e0000 */
[----:B------:R-:W-:Y:S03]  /*1e3c0*/  BSSY B1, `(.L_x_1730) ;  /* 0x0000010000017945 */ /* 0x000fe60003800000 */
[----:B--23--:R2:W3:Y:S01]  /*1e3d0*/  SHFL.IDX PT, R2, R4, 0x2, 0x181f ;  /* 0x00581f0004027f89 */ /* 0x00c4e200000e0000 */
        /* <DEDUP_REMOVED lines=14> */
.L_x_1731:
[----:B------:R-:W-:Y:S05]  /*1e4c0*/  BSYNC B1 ;  /* 0x0000000000017941 */ /* 0x000fea0003800000 */
.L_x_1730:
[----:B0-----:R-:W-:Y:S01]  /*1e4d0*/  VIADD R0, R8, 0x60 ;  /* 0x0000006008007836 */ /* 0x001fe20000000000 */
[----:B-1--4-:R-:W0:Y:S04]  /*1e4e0*/  SHFL.IDX PT, R5, R5, 0x3, 0x181f ;  /* 0x00781f0005057f89 */ /* 0x012e2800000e0000 */
[----:B------:R-:W-:Y:S01]  /*1e4f0*/  ISETP.GE.AND P0, PT, R0, R13, PT ;  /* 0x0000000d0000720c */ /* 0x000fe20003f06270 */
[----:B---3--:R1:W3:-:S12]  /*1e500*/  SHFL.IDX PT, R2, R4, 0x3, 0x181f ;  /* 0x00781f0004027f89 */ /* 0x0082d800000e0000 */
[----:B-1----:R-:W-:Y:S05]  /*1e510*/  @P0 BRA `(.L_x_1720) ;  /* 0x0000000000340947 */ /* 0x002fea0003800000 */
        /* <DEDUP_REMOVED lines=13> */
.L_x_1720:
[----:B------:R-:W-:Y:S05]  /*1e5f0*/  BSYNC B0 ;  /* 0x0000000000007941 */ /* 0x000fea0003800000 */
.L_x_1710:
[----:B------:R-:W-:Y:S02]  /*1e600*/  ULDC UR5, c[0x0][0xc3c] ;  /* 0x00030f0000057ab9 */ /* 0x000fe40000000800 */
[----:B------:R-:W-:-:S06]  /*1e610*/  UISETP.GE.AND UP0, UPT, UR40, UR5, UPT ;  /* 0x000000052800728c */ /* 0x000fcc000bf06270 */
[----:B------:R-:W-:-:S13]  /*1e620*/  PLOP3.LUT P0, PT, PT, PT, UP0, 0x80, 0x0 ;  /* 0x000000000000781c */ /* 0x000fda0003f0f008 */
[----:B------:R-:W-:Y:S05]  /*1e630*/  @!P0 BRA `(.L_x_1732) ;  /* 0xfffffe2c00388947 */ /* 0x000fea000383ffff */
[----:B------:R-:W-:Y:S05]  /*1e640*/  EXIT ;  /* 0x000000000000794d */ /* 0x000fea0003800000 */
.L_x_1545:
        /* <DEDUP_REMOVED lines=16> */
.L_x_1733:
[----:B------:R-:W0:Y:S01]  /*1e750*/  S2R R0, SR_TID.X ;  /* 0x0000000000007919 */ /* 0x000e220000002100 */
[----:B------:R-:W-:Y:S01]  /*1e760*/  ULDC UR4, c[0x0][0xc3c] ;  /* 0x00030f0000047ab9 */ /* 0x000fe20000000800 */
[----:B------:R-:W-:Y:S01]  /*1e770*/  IMAD.MOV.U32 R7, RZ, RZ, RZ ;  /* 0x000000ffff077224 */ /* 0x000fe200078e00ff */
[----:B------:R-:W1:Y:S01]  /*1e780*/  S2UR UR6, SR_CTAID.X ;  /* 0x00000000000679c3 */ /* 0x000e620000002500 */
[----:B------:R-:W-:Y:S01]  /*1e790*/  ULDC UR5, c[0x0][0xc38] ;  /* 0x00030e0000057ab9 */ /* 0x000fe20000000800 */
[----:B0-----:R-:W-:-:S04]  /*1e7a0*/  LOP3.LUT R0, R0, 0x1f, RZ, 0xc0, !PT ;  /* 0x0000001f00007812 */ /* 0x001fc800078ec0ff */
[----:B------:R-:W-:-:S04]  /*1e7b0*/  ISETP.NE.AND P0, PT, R0, 0x1f, PT ;  /* 0x0000001f0000780c */ /* 0x000fc80003f05270 */
[----:B------:R-:W-:-:S13]  /*1e7c0*/  ISETP.GE.OR P1, PT, R0, UR4, !P0 ;  /* 0x0000000400007c0c */ /* 0x000fda000c726670 */
[----:B------:R-:W0:Y:S08]  /*1e7d0*/  @!P1 LDC.64 R4, c[0x0][0xc80] ;  /* 0x00032000ff049b82 */ /* 0x000e300000000a00 */
[----:B------:R-:W2:Y:S01]  /*1e7e0*/  @!P1 LDC.64 R2, c[0x0][0xc78] ;  /* 0x00031e00ff029b82 */ /* 0x000ea20000000a00 */
[----:B0-----:R-:W-:-:S05]  /*1e7f0*/  @!P1 IMAD.WIDE.U32 R4, R0, 0x4, R4 ;  /* 0x0000000400049825 */ /* 0x001fca00078e0004 */
        /* <DEDUP_REMOVED lines=33> */
.L_x_1737:
[----:B------:R-:W0:Y:S01]  /*1ea10*/  LDC R2, c[0x0][0xc3c] ;  /* 0x00030f00ff027b82 */ /* 0x000e220000000800 */
[----:B------:R-:W-:Y:S01]  /*1ea20*/  UIADD3 UR4, UR4, 0x1f, URZ ;  /* 0x0000001f04047890 */ /* 0x000fe2000fffe03f */
[----:B------:R-:W-:Y:S02]  /*1ea30*/  ULDC UR7, c[0x0][0xc3c] ;  /* 0x00030f0000077ab9 */ /* 0x000fe40000000800 */
[----:B------:R-:W-:-:S03]  /*1ea40*/  IMAD.U32 R27, RZ, RZ, UR7 ;  /* 0x00000007ff1b7e24 */ /* 0x000fc6000f8e00ff */
[----:B0-----:R-:W-:-:S13]  /*1ea50*/  ISETP.LE.AND P6, PT, R2, UR4, PT ;  /* 0x0000000402007c0c */ /* 0x001fda000bfc3270 */
[----:B------:R-:W-:Y:S05]  /*1ea60*/  @P6 BRA `(.L_x_1736) ;  /* 0x0000000800a46947 */ /* 0x000fea0003800000 */
[----:B------:R-:W-:-:S05]  /*1ea70*/  VIADD R7, R0, UR4 ;  /* 0x0000000400077c36 */ /* 0x000fca0008000000 */
[----:B------:R-:W-:-:S13]  /*1ea80*/  ISETP.GE.OR P6, PT, R7, R2, !P0 ;  /* 0x000000020700720c */ /* 0x000fda00047c6670 */
[----:B------:R-:W0:Y:S08]  /*1ea90*/  @!P6 LDC.64 R4, c[0x0][0xc80] ;  /* 0x00032000ff04eb82 */ /* 0x000e300000000a00 */
[----:B------:R-:W1:Y:S01]  /*1eaa0*/  @!P6 LDC.64 R2, c[0x0][0xc78] ;  /* 0x00031e00ff02eb82 */ /* 0x000e620000000a00 */
[----:B0-----:R-:W-:-:S04]  /*1eab0*/  @!P6 IMAD.WIDE R4, R7, 0x4, R4 ;  /* 0x000000040704e825 */ /* 0x001fc800078e0204 */
[----:B-1----:R-:W-:Y:S01]  /*1eac0*/  @!P6 IMAD.WIDE R2, R7, 0x4, R2 ;  /* 0x000000040702e825 */ /* 0x002fe200078e0202 */
[----:B------:R-:W-:-:S06]  /*1ead0*/  CS2R R6, SRZ ;  /* 0x0000000000067805 */ /* 0x000fcc000001ff00 */
[----:B------:R-:W2:Y:S04]  /*1eae0*/  @!P6 LDG.E R6, desc[UR36][R4.64] ;  /* 0x000000240406e981 */ /* 0x000ea8000c1e1900 */
        /* <DEDUP_REMOVED lines=22> */
.L_x_1735:
        /* <DEDUP_REMOVED lines=13> */
.L_x_1738:
[----:B-1----:R-:W-:Y:S02]  /*1ed20*/  IMAD R24, R24, UR5, R3 ;  /* 0x0000000518187c24 */ /* 0x002fe4000f8e0203 */
[----:B------:R-:W-:-:S03]  /*1ed30*/  VIADD R27, R27, UR4 ;  /* 0x000000041b1b7c36 */ /* 0x000fc60008000000 */
[----:B0-----:R-:W-:Y:S01]  /*1ed40*/  IADD3 R5, -R24, UR6, RZ ;  /* 0x0000000618057c10 */ /* 0x001fe2000fffe1ff */
[----:B------:R-:W-:Y:S06]  /*1ed50*/  @!P1 BRA `(.L_x_1739) ;  /* 0x0000000000e89947 */ /* 0x000fec0003800000 */
[-C--:B--2---:R-:W-:Y:S02]  /*1ed60*/  IABS R12, R6.reuse ;  /* 0x00000006000c7213 */ /* 0x084fe40000000000 */
[----:B------:R-:W-:Y:S02]  /*1ed70*/  IABS R4, R7 ;  /* 0x0000000700047213 */ /* 0x000fe40000000000 */
[----:B------:R-:W0:Y:S01]  /*1ed80*/  I2F.RP R8, R12 ;  /* 0x0000000c00087306 */ /* 0x000e220000209400 */
[----:B------:R-:W-:-:S05]  /*1ed90*/  IABS R10, R6 ;  /* 0x00000006000a7213 */ /* 0x000fca0000000000 */
[----:B------:R-:W-:Y:S02]  /*1eda0*/  IMAD.MOV R11, RZ, RZ, -R10 ;  /* 0x000000ffff0b7224 */ /* 0x000fe400078e0a0a */
[----:B0-----:R-:W0:Y:S02]  /*1edb0*/  MUFU.RCP R8, R8 ;  /* 0x0000000800087308 */ /* 0x001e240000001000 */
[----:B0-----:R-:W-:Y:S01]  /*1edc0*/  VIADD R2, R8, 0xffffffe ;  /* 0x0ffffffe08027836 */ /* 0x001fe20000000000 */
[----:B------:R-:W-:-:S05]  /*1edd0*/  IABS R8, R5 ;  /* 0x0000000500087213 */ /* 0x000fca0000000000 */
[----:B------:R0:W1:Y:S02]  /*1ede0*/  F2I.FTZ.U32.TRUNC.NTZ R3, R2 ;  /* 0x0000000200037305 */ /* 0x000064000021f000 */
[----:B0-----:R-:W-:Y:S02]  /*1edf0*/  IMAD.MOV.U32 R2, RZ, RZ, RZ ;  /* 0x000000ffff027224 */ /* 0x001fe400078e00ff */
[----:B-1----:R-:W-:-:S04]  /*1ee00*/  IMAD.MOV R9, RZ, RZ, -R3 ;  /* 0x000000ffff097224 */ /* 0x002fc800078e0a03 */
[----:B------:R-:W-:-:S04]  /*1ee10*/  IMAD R9, R9, R12, RZ ;  /* 0x0000000c09097224 */ /* 0x000fc800078e02ff */
[----:B------:R-:W-:Y:S02]  /*1ee20*/  IMAD.HI.U32 R3, R3, R9, R2 ;  /* 0x0000000903037227 */ /* 0x000fe400078e0002 */
[----:B------:R-:W0:Y:S04]  /*1ee30*/  I2F.RP R9, R4 ;  /* 0x0000000400097306 */ /* 0x000e280000209400 */
[----:B------:R-:W-:-:S04]  /*1ee40*/  IMAD.HI.U32 R2, R3, R8, RZ ;  /* 0x0000000803027227 */ /* 0x000fc800078e00ff */
[----:B------:R-:W-:Y:S01]  /*1ee50*/  IMAD R3, R2, R11, R8 ;  /* 0x0000000b02037224 */ /* 0x000fe200078e0208 */
[----:B------:R-:W-:-:S04]  /*1ee60*/  LOP3.LUT R8, R5, R6, RZ, 0x3c, !PT ;  /* 0x0000000605087212 */ /* 0x000fc800078e3cff */
[----:B------:R-:W-:Y:S01]  /*1ee70*/  ISETP.GT.U32.AND P1, PT, R12, R3, PT ;  /* 0x000000030c00720c */ /* 0x000fe20003f24070 */
[----:B0-----:R-:W0:Y:S01]  /*1ee80*/  MUFU.RCP R9, R9 ;  /* 0x0000000900097308 */ /* 0x001e220000001000 */
[----:B------:R-:W-:-:S11]  /*1ee90*/  ISETP.GE.AND P2, PT, R8, RZ, PT ;  /* 0x000000ff0800720c */ /* 0x000fd60003f46270 */
[----:B------:R-:W-:Y:S02]  /*1eea0*/  @!P1 IMAD.IADD R3, R3, 0x1, -R12 ;  /* 0x0000000103039824 */ /* 0x000fe400078e0a0c */
[----:B------:R-:W-:Y:S01]  /*1eeb0*/  @!P1 VIADD R2, R2, 0x1 ;  /* 0x0000000102029836 */ /* 0x000fe20000000000 */
[----:B------:R-:W-:Y:S02]  /*1eec0*/  ISETP.NE.AND P1, PT, R6, RZ, PT ;  /* 0x000000ff0600720c */ /* 0x000fe40003f25270 */
[----:B------:R-:W-:Y:S01]  /*1eed0*/  ISETP.GE.U32.AND P0, PT, R3, R12, PT ;  /* 0x0000000c0300720c */ /* 0x000fe20003f06070 */
[----:B0-----:R-:W-:-:S04]  /*1eee0*/  VIADD R10, R9, 0xffffffe ;  /* 0x0ffffffe090a7836 */ /* 0x001fc80000000000 */
[----:B------:R-:W0:Y:S08]  /*1eef0*/  F2I.FTZ.U32.TRUNC.NTZ R3, R10 ;  /* 0x0000000a00037305 */ /* 0x000e30000021f000 */
        /* <DEDUP_REMOVED lines=32> */
.L_x_1739:
        /* <DEDUP_REMOVED lines=61> */
.L_x_1740:
[----:B------:R-:W-:-:S05]  /*1f4d0*/  LOP3.LUT R25, RZ, R2, RZ, 0x33, !PT ;  /* 0x00000002ff197212 */ /* 0x000fca00078e33ff */
[----:B------:R-:W-:Y:S01]  /*1f4e0*/  IMAD.IADD R25, R6, 0x1, R25 ;  /* 0x0000000106197824 */ /* 0x000fe200078e0219 */
[----:B------:R-:W-:Y:S06]  /*1f4f0*/  BRA `(.L_x_1741) ;  /* 0x00000000000c7947 */ /* 0x000fec0003800000 */
.L_x_1736:
[----:B------:R-:W-:Y:S02]  /*1f500*/  IMAD.MOV.U32 R25, RZ, RZ, RZ ;  /* 0x000000ffff197224 */ /* 0x000fe400078e00ff */
[----:B------:R-:W-:Y:S02]  /*1f510*/  IMAD.U32 R24, RZ, RZ, UR6 ;  /* 0x00000006ff187e24 */ /* 0x000fe4000f8e00ff */
[----:B------:R-:W-:-:S07]  /*1f520*/  IMAD.MOV.U32 R26, RZ, RZ, RZ ;  /* 0x000000ffff1a7224 */ /* 0x000fce00078e00ff */
.L_x_1741:
[----:B------:R-:W-:-:S13]  /*1f530*/  ISETP.NE.AND P0, PT, R0, RZ, PT ;  /* 0x000000ff0000720c */ /* 0x000fda0003f05270 */
[----:B------:R-:W0:Y:S01]  /*1f540*/  @!P0 S2R R3, SR_CgaCtaId ;  /* 0x0000000000038919 */ /* 0x000e220000008800 */
[----:B------:R-:W-:-:S04]  /*1f550*/  @!P0 MOV R0, 0x400 ;  /* 0x0000040000008802 */ /* 0x000fc80000000f00 */
[----:B0-----:R-:W-:-:S05]  /*1f560*/  @!P0 LEA R0, R3, R0, 0x18 ;  /* 0x0000000003008211 */ /* 0x001fca00078ec0ff */
[----:B------:R1:W-:Y:S01]  /*1f570*/  @!P0 STS.128 [R0+0x308d0], R24 ;  /* 0x0308d01800008388 */ /* 0x0003e20000000c00 */
[----:B------:R-:W-:Y:S06]  /*1f580*/  BAR.ARV 0x5, 0x180 ;  /* 0x0146000000007b1d */ /* 0x000fec0000002000 */
.L_x_1734:
        /* <DEDUP_REMOVED lines=8> */
[----:B------:R-:W-:Y:S01]  /*1f610*/  BSSY B8, `(.L_x_1742) ;  /* 0x00006f5000087945 */ /* 0x000fe20003800000 */
[----:B------:R-:W-:Y:S01]  /*1f620*/  IMAD.MOV.U32 R30, RZ, RZ, 0x1 ;  /* 0x00000001ff1e7424 */ /* 0x000fe200078e00ff */
[----:B------:R-:W1:Y:S01]  /*1f630*/  S2R R3, SR_TID.X ;  /* 0x0000000000037919 */ /* 0x000e620000002100 */
[----:B------:R-:W-:Y:S01]  /*1f640*/  IMAD.MOV.U32 R28, RZ, RZ, RZ ;  /* 0x000000ffff1c7224 */ /* 0x000fe200078e00ff */
[----:B------:R-:W-:Y:S01]  /*1f650*/  ULDC.64 UR38, c[0x0][0x198] ;  /* 0x0000660000267ab9 */ /* 0x000fe20000000a00 */
[----:B------:R-:W-:Y:S01]  /*1f660*/  IMAD.MOV.U32 R23, RZ, RZ, RZ ;  /* 0x000000ffff177224 */ /* 0x000fe200078e00ff */
[----:B------:R3:W-:Y:S01]  /*1f670*/  STL [R1+0x2ac], RZ ;  /* 0x0002acff01007387 */ /* 0x0007e20000100800 */
[----:B------:R-:W-:Y:S01]  /*1f680*/  IMAD.MOV.U32 R29, RZ, RZ, 0x1 ;  /* 0x00000001ff1d7424 */ /* 0x000fe200078e00ff */
[----:B------:R-:W-:Y:S01]  /*1f690*/  ULDC UR40, c[0x0][0xc] ;  /* 0x0000030000287ab9 */ /* 0x000fe20000000800 */
[C---:B-1----:R-:W-:Y:S01]  /*1f6a0*/  IMAD.SHL.U32 R33, R3.reuse, 0x8, RZ ;  /* 0x0000000803217824 */ /* 0x042fe200078e00ff */
[----:B------:R-:W-:-:S05]  /*1f6b0*/  LOP3.LUT R2, R3, 0x7f, RZ, 0xc0, !PT ;  /* 0x0000007f03027812 */ /* 0x000fca00078ec0ff */
[----:B------:R-:W-:Y:S01]  /*1f6c0*/  IMAD.SHL.U32 R37, R2, 0x8, RZ ;  /* 0x0000000802257824 */ /* 0x000fe200078e00ff */
[----:B------:R-:W-:Y:S02]  /*1f6d0*/  SHF.R.U32.HI R2, RZ, 0x3, R2 ;  /* 0x00000003ff027819 */ /* 0x000fe40000011602 */
[----:B--2---:R-:W-:Y:S02]  /*1f6e0*/  R2UR UR4, R0 ;  /* 0x00000000000472ca */ /* 0x004fe400000e0000 */
[C---:B------:R-:W-:Y:S02]  /*1f6f0*/  LOP3.LUT R0, R33.reuse, 0x1f8, RZ, 0xc0, !PT ;  /* 0x000001f821007812 */ /* 0x040fe400078ec0ff */
[----:B------:R-:W-:Y:S02]  /*1f700*/  LOP3.LUT R33, R33, 0x38, RZ, 0xc0, !PT ;  /* 0x0000003821217812 */ /* 0x000fe400078ec0ff */
[----:B------:R-:W-:Y:S02]  /*1f710*/  LOP3.LUT R0, R0, 0x38, R3, 0x78, !PT ;  /* 0x0000003800007812 */ /* 0x000fe400078e7803 */
[----:B------:R-:W-:-:S02]  /*1f720*/  LOP3.LUT R36, R33, 0x40, RZ, 0xfc, !PT ;  /* 0x0000004021247812 */ /* 0x000fc400078efcff */
[----:B------:R-:W-:Y:S01]  /*1f730*/  LOP3.LUT R37, R0, 0x200, R37, 0xf8, !PT ;  /* 0x0000020000257812 */ /* 0x000fe200078ef825 */
[----:B------:R-:W-:Y:S01]  /*1f740*/  IMAD.SHL.U32 R0, R3, 0x10, RZ ;  /* 0x0000001003007824 */ /* 0x000fe200078e00ff */
[----:B------:R-:W-:Y:S01]  /*1f750*/  LOP3.LUT R34, R33, 0x80, RZ, 0xfc, !PT ;  /* 0x0000008021227812 */ /* 0x000fe200078efcff */
[----:B------:R-:W-:-:S03]  /*1f760*/  ULOP3.LUT UR41, UR4, 0x2, URZ, 0xfc, !UPT ;  /* 0x0000000204297892 */ /* 0x000fc6000f8efc3f */
[----:B------:R-:W-:Y:S01]  /*1f770*/  UMOV UR4, 0x400 ;  /* 0x0000040000047882 */ /* 0x000fe20000000000 */
[----:B------:R-:W-:Y:S01]  /*1f780*/  LOP3.LUT R0, R2, 0x70, R0, 0xf8, !PT ;  /* 0x0000007002007812 */ /* 0x000fe200078ef800 */
[----:B0-----:R-:W-:-:S06]  /*1f790*/  ULEA UR4, UR5, UR4, 0x18 ;  /* 0x0000000405047291 */ /* 0x001fcc000f8ec03f */
[----:B------:R-:W-:-:S04]  /*1f7a0*/  IMAD.U32 R17, RZ, RZ, UR4 ;  /* 0x00000004ff117e24 */ /* 0x000fc8000f8e00ff */
[----:B------:R-:W-:-:S05]  /*1f7b0*/  IMAD R0, R37, 0x2, R17 ;  /* 0x0000000225007824 */ /* 0x000fca00078e0211 */
[----:B------:R3:W-:Y:S02]  /*1f7c0*/  STL [R1+0x280], R0 ;  /* 0x0002800001007387 */ /* 0x0007e40000100800 */
.L_x_1865:
[----:B------:R-:W-:Y:S05]  /*1f7d0*/  YIELD ;  /* 0x0000000000007946 */ /* 0x000fea0003800000 */
[----:B------:R-:W-:Y:S01]  /*1f7e0*/  ULDC.64 UR4, c[0x0][0xa28] ;  /* 0x00028a0000047ab9 */ /* 0x000fe20000000a00 */
[----:B0-----:R-:W-:Y:S01]  /*1f7f0*/  IMAD.MOV.U32 R12, RZ, RZ, RZ ;  /* 0x000000ffff0c7224 */ /* 0x001fe200078e00ff */
[----:B------:R-:W-:Y:S01]  /*1f800*/  ISETP.NE.U32.AND P0, PT, RZ, UR4, PT ;  /* 0x00000004ff007c0c */ /* 0x000fe2000bf05070 */
[----:B------:R-:W0:Y:S01]  /*1f810*/  LDC.64 R4, c[0x0][0xa00] ;  /* 0x00028000ff047b82 */ /* 0x000e220000000a00 */
[----:B------:R-:W-:Y:S02]  /*1f820*/  ULDC.64 UR6, c[0x0][0xa10] ;  /* 0x0002840000067ab9 */ /* 0x000fe40000000a00 */
[----:B------:R-:W-:Y:S01]  /*1f830*/  ISETP.NE.AND.EX P0, PT, RZ, UR5, PT, P0 ;  /* 0x00000005ff007c0c */ /* 0x000fe2000bf05300 */
[----:B------:R-:W-:-:S12]  /*1f840*/  ULDC.64 UR4, c[0x0][0xa18] ;  /* 0x0002860000047ab9 */ /* 0x000fd80000000a00 */
[----:B-1----:R-:W1:Y:S01]  /*1f850*/  @P0 LDC.64 R2, c[0x0][0xa28] ;  /* 0x00028a00ff020b82 */ /* 0x002e620000000a00 */
[----:B------:R-:W-:Y:S01]  /*1f860*/  ISETP.NE.U32.AND P1, PT, RZ, UR6, PT ;  /* 0x00000006ff007c0c */ /* 0x000fe2000bf25070 */
[----:B-1----:R-:W-:-:S05]  /*1f870*/  @P0 IMAD.WIDE R2, R27, 0x4, R2 ;  /* 0x000000041b020825 */ /* 0x002fca00078e0202 */
[----:B--2---:R1:W2:Y:S01]  /*1f880*/  @P0 LDG.E R12, desc[UR36][R2.64] ;  /* 0x00000024020c0981 */ /* 0x0042a2000c1e1900 */
[----:B------:R-:W-:Y:S01]  /*1f890*/  ISETP.NE.U32.AND P0, PT, RZ, UR4, PT ;  /* 0x00000004ff007c0c */ /* 0x000fe2000bf05070 */
[----:B------:R-:W-:Y:S01]  /*1f8a0*/  IMAD.MOV.U32 R35, RZ, RZ, RZ ;  /* 0x000000ffff237224 */ /* 0x000fe200078e00ff */
[----:B------:R-:W-:Y:S01]  /*1f8b0*/  ISETP.NE.AND.EX P1, PT, RZ, UR7, PT, P1 ;  /* 0x00000007ff007c0c */ /* 0x000fe2000bf25310 */
[----:B---3--:R-:W-:Y:S01]  /*1f8c0*/  IMAD.MOV.U32 R0, RZ, RZ, RZ ;  /* 0x000000ffff007224 */ /* 0x008fe200078e00ff */
[----:B------:R-:W-:Y:S01]  /*1f8d0*/  ISETP.NE.AND.EX P2, PT, RZ, UR5, PT, P0 ;  /* 0x00000005ff007c0c */ /* 0x000fe2000bf45300 */
[----:B------:R-:W-:Y:S01]  /*1f8e0*/  ULDC.64 UR4, c[0x0][0xa00] ;  /* 0x0002800000047ab9 */ /* 0x000fe20000000a00 */
[----:B0-----:R-:W-:Y:S01]  /*1f8f0*/  IMAD.WIDE R4, R27, 0x4, R4 ;  /* 0x000000041b047825 */ /* 0x001fe200078e0204 */
[----:B------:R-:W-:Y:S01]  /*1f900*/  ISETP.NE.U32.AND P0, PT, RZ, UR4, PT ;  /* 0x00000004ff007c0c */ /* 0x000fe2000bf05070 */
[----:B-1----:R-:W0:Y:S03]  /*1f910*/  LDC.64 R2, c[0x0][0xa10] ;  /* 0x00028400ff027b82 */ /* 0x002e260000000a00 */
[----:B------:R-:W-:-:S06]  /*1f920*/  ISETP.NE.AND.EX P0, PT, RZ, UR5, PT, P0 ;  /* 0x00000005ff007c0c */ /* 0x000fcc000bf05300 */
[----:B------:R-:W1:Y:S07]  /*1f930*/  @P2 LDC.64 R6, c[0x0][0xa18] ;  /* 0x00028600ff062b82 */ /* 0x000e6e0000000a00 */
[----:B------:R-:W5:Y:S01]  /*1f940*/  @P0 LDG.E R35, desc[UR36][R4.64] ;  /* 0x0000002404230981 */ /* 0x000f62000c1e1900 */
[----:B0-----:R-:W-:-:S05]  /*1f950*/  IMAD.WIDE R2, R27, 0x4, R2 ;  /* 0x000000041b027825 */ /* 0x001fca00078e0202 */
[----:B------:R-:W5:Y:S01]  /*1f960*/  @P1 LDG.E R0, desc[UR36][R2.64] ;  /* 0x0000002402001981 */ /* 0x000f62000c1e1900 */
[----:B------:R-:W-:Y:S02]  /*1f970*/  ULDC UR4, c[0x0][0x288] ;  /* 0x0000a20000047ab9 */ /* 0x000fe40000000800 */
[----:B------:R-:W-:Y:S01]  /*1f980*/  IMAD.U32 R31, RZ, RZ, UR4 ;  /* 0x00000004ff1f7e24 */ /* 0x000fe2000f8e00ff */
[----:B------:R-:W-:Y:S02]  /*1f990*/  ULDC.64 UR4, c[0x0][0x418] ;  /* 0x0001060000047ab9 */ /* 0x000fe40000000a00 */
[----:B------:R-:W-:-:S03]  /*1f9a0*/  UISETP.NE.U32.AND UP0, UPT, UR4, URZ, UPT ;  /* 0x0000003f0400728c */ /* 0x000fc6000bf05070 */
[----:B------:R-:W-:Y:S01]  /*1f9b0*/  ULDC UR4, c[0x0][0x424] ;  /* 0x0001090000047ab9 */ /* 0x000fe20000000800 */
[----:B------:R-:W-:Y:S01]  /*1f9c0*/  UISETP.NE.AND.EX UP0, UPT, UR5, URZ, UPT, UP0 ;  /* 0x0000003f0500728c */ /* 0x000fe2000bf05300 */
[----:B-1----:R-:W-:Y:S02]  /*1f9d0*/  @P2 IMAD.WIDE R6, R27, 0x4, R6 ;  /* 0x000000041b062825 */ /* 0x002fe400078e0206 */
[----:B------:R-:W-:Y:S01]  /*1f9e0*/  ULDC UR5, c[0x0][0x2f0] ;  /* 0x0000bc0000057ab9 */ /* 0x000fe20000000800 */
[----:B------:R-:W-:Y:S02]  /*1f9f0*/  USEL UR4, UR4, 0x1, UP0 ;  /* 0x0000000104047887 */ /* 0x000fe40008000000 */
[----:B------:R0:W5:Y:S02]  /*1fa00*/  @P2 LDG.E R31, desc[UR36][R6.64] ;  /* 0x00000024061f2981 */ /* 0x000164000c1e1900 */
[----:B------:R-:W-:-:S03]  /*1fa10*/  UIMAD UR4, UR4, UR5, URZ ;  /* 0x00000005040472a4 */ /* 0x000fc6000f8e023f */
[----:B------:R-:W-:-:S03]  /*1fa20*/  ULDC UR5, c[0x0][0x348] ;  /* 0x0000d20000057ab9 */ /* 0x000fc60000000800 */
[----:B------:R-:W-:Y:S02]  /*1fa30*/  IMAD.U32 R8, RZ, RZ, UR4 ;  /* 0x00000004ff087e24 */ /* 0x000fe4000f8e00ff */
[----:B0-----:R-:W-:Y:S01]  /*1fa40*/  IMAD.U32 R7, RZ, RZ, UR5 ;  /* 0x00000005ff077e24 */ /* 0x001fe2000f8e00ff */
[----:B--2---:R0:W-:Y:S01]  /*1fa50*/  STL [R1+0x28c], R12 ;  /* 0x00028c0c01007387 */ /* 0x0041e20000100800 */
[----:B----4-:R-:W-:Y:S05]  /*1fa60*/  @P2 BRA `(.L_x_1743) ;  /* 0x0000000000102947 */ /* 0x010fea0003800000 */
[----:B------:R-:W-:Y:S05]  /*1fa70*/  @!P0 BRA `(.L_x_1743) ;  /* 0x00000000000c8947 */ /* 0x000fea0003800000 */
[----:B------:R-:W2:Y:S04]  /*1fa80*/  LDG.E R6, desc[UR36][R4.64] ;  /* 0x0000002404067981 */ /* 0x000ea8000c1e1900 */
[----:B-----5:R-:W2:Y:S02]  /*1fa90*/  LDG.E R31, desc[UR36][R4.64+0x4] ;  /* 0x00000424041f7981 */ /* 0x020ea4000c1e1900 */
[----:B--2---:R-:W-:-:S07]  /*1faa0*/  IMAD.IADD R31, R31, 0x1, -R6 ;  /* 0x000000011f1f7824 */ /* 0x004fce00078e0a06 */
.L_x_1743:
[----:B------:R-:W-:Y:S01]  /*1fab0*/  ULDC.64 UR4, c[0x0][0xa20] ;  /* 0x0002880000047ab9 */ /* 0x000fe20000000a00 */
[C---:B------:R-:W-:Y:S02]  /*1fac0*/  LOP3.LUT R4, R26.reuse, 0xff000000, RZ, 0xc0, !PT ;  /* 0xff0000001a047812 */ /* 0x040fe400078ec0ff */
[----:B------:R-:W-:Y:S02]  /*1fad0*/  ISETP.NE.U32.AND P0, PT, RZ, UR4, PT ;  /* 0x00000004ff007c0c */ /* 0x000fe4000bf05070 */
[----:B------:R-:W-:Y:S02]  /*1fae0*/  SHF.R.U32.HI R5, RZ, 0x8, R4 ;  /* 0x00000008ff057819 */ /* 0x000fe40000011604 */
[----:B------:R-:W-:Y:S02]  /*1faf0*/  ISETP.NE.AND.EX P0, PT, RZ, UR5, PT, P0 ;  /* 0x00000005ff007c0c */ /* 0x000fe4000bf05300 */
[C---:B------:R-:W-:Y:S02]  /*1fb00*/  LOP3.LUT R6, R26.reuse, 0xff0000, RZ, 0xc0, !PT ;  /* 0x00ff00001a067812 */ /* 0x040fe400078ec0ff */
[----:B------:R-:W-:-:S02]  /*1fb10*/  LOP3.LUT R26, R26, 0xffff, RZ, 0xc0, !PT ;  /* 0x0000ffff1a1a7812 */ /* 0x000fc400078ec0ff */
[----:B------:R-:W-:-:S07]  /*1fb20*/  LEA.HI R6, R6, R5, RZ, 0x10 ;  /* 0x0000000506067211 */ /* 0x000fce00078f80ff */
[----:B------:R-:W-:Y:S05]  /*1fb30*/  @!P0 BRA `(.L_x_1744) ;  /* 0x0000000000108947 */ /* 0x000fea0003800000 */
[----:B------:R-:W1:Y:S02]  /*1fb40*/  LDC.64 R4, c[0x0][0xa20] ;  /* 0x00028800ff047b82 */ /* 0x000e640000000a00 */
[----:B-1----:R-:W-:-:S05]  /*1fb50*/  IMAD.WIDE R4, R27, 0x4, R4 ;  /* 0x000000041b047825 */ /* 0x002fca00078e0204 */
[----:B------:R1:W5:Y:S01]  /*1fb60*/  LDG.E R8, desc[UR36][R4.64] ;  /* 0x0000002404087981 */ /* 0x000362000c1e1900 */
[----:B------:R-:W-:Y:S05]  /*1fb70*/  BRA `(.L_x_1745) ;  /* 0x0000000000247947 */ /* 0x000fea0003800000 */
.L_x_1744:
[----:B------:R-:W-:Y:S02]  /*1fb80*/  ULDC.64 UR4, c[0x0][0xa08] ;  /* 0x0002820000047ab9 */ /* 0x000fe40000000a00 */
[----:B------:R-:W-:-:S04]  /*1fb90*/  ISETP.NE.U32.AND P0, PT, RZ, UR4, PT ;  /* 0x00000004ff007c0c */ /* 0x000fc8000bf05070 */
[----:B------:R-:W-:-:S13]  /*1fba0*/  ISETP.NE.AND.EX P0, PT, RZ, UR5, PT, P0 ;  /* 0x00000005ff007c0c */ /* 0x000fda000bf05300 */
[----:B------:R-:W-:Y:S05]  /*1fbb0*/  @!P0 BRA `(.L_x_1745) ;  /* 0x0000000000148947 */ /* 0x000fea0003800000 */
[----:B------:R-:W1:Y:S02]  /*1fbc0*/  LDC.64 R4, c[0x0][0xa08] ;  /* 0x00028200ff047b82 */ /* 0x000e640000000a00 */
[----:B-1----:R-:W-:-:S05]  /*1fbd0*/  IMAD.WIDE R4, R27, 0x4, R4 ;  /* 0x000000041b047825 */ /* 0x002fca00078e0204 */
[----:B------:R-:W2:Y:S04]  /*1fbe0*/  LDG.E R8, desc[UR36][R4.64] ;  /* 0x0000002404087981 */ /* 0x000ea8000c1e1900 */
[----:B------:R-:W2:Y:S02]  /*1fbf0*/  LDG.E R9, desc[UR36][R4.64+0x4] ;  /* 0x0000042404097981 */ /* 0x000ea4000c1e1900 */
[----:B--2---:R-:W-:-:S07]  /*1fc00*/  IMAD.IADD R8, R9, 0x1, -R8 ;  /* 0x0000000109087824 */ /* 0x004fce00078e0a08 */
.L_x_1745:
[----:B-1----:R-:W2:Y:S01]  /*1fc10*/  @P1 LDG.E R5, desc[UR36][R2.64] ;  /* 0x0000002402051981 */ /* 0x002ea2000c1e1900 */
[----:B------:R-:W1:Y:S03]  /*1fc20*/  LDC R9, c[0x0][0x448] ;  /* 0x00011200ff097b82 */ /* 0x000e660000000800 */
[----:B------:R3:W2:Y:S01]  /*1fc30*/  @P1 LDG.E R4, desc[UR36][R2.64+0x4] ;  /* 0x0000042402041981 */ /* 0x0006a2000c1e1900 */
[----:B------:R-:W-:Y:S02]  /*1fc40*/  IMAD.SHL.U32 R25, R25, 0x80, RZ ;  /* 0x0000008019197824 */ /* 0x000fe400078e00ff */
[----:B-----5:R-:W-:Y:S02]  /*1fc50*/  IMAD.IADD R8, R8, 0x1, -R12 ;  /* 0x0000000108087824 */ /* 0x020fe400078e0a0c */
[----:B---3--:R-:W3:Y:S01]  /*1fc60*/  LDC.64 R2, c[0x0][0x9e0] ;  /* 0x00027800ff027b82 */ /* 0x008ee20000000a00 */
[----:B-1----:R-:W-:Y:S01]  /*1fc70*/  ISETP.NE.AND P2, PT, R9, 0x1, PT ;  /* 0x000000010900780c */ /* 0x002fe20003f45270 */
[----:B------:R-:W-:-:S12]  /*1fc80*/  VIADD R9, R25, 0x7f ;  /* 0x0000007f19097836 */ /* 0x000fd80000000000 */
[----:B------:R-:W1:Y:S01]  /*1fc90*/  @P2 LDC R10, c[0x0][0x44c] ;  /* 0x00011300ff0a2b82 */ /* 0x000e620000000800 */
[----:B---3--:R-:W-:-:S07]  /*1fca0*/  ISETP.GE.AND P3, PT, R3, 0x1, PT ;  /* 0x000000010300780c */ /* 0x008fce0003f66270 */
[----:B------:R-:W3:Y:S01]  /*1fcb0*/  @P2 LDC R11, c[0x0][0x450] ;  /* 0x00011400ff0b2b82 */ /* 0x000ee20000000800 */
[----:B--2---:R-:W-:Y:S02]  /*1fcc0*/  @P1 IMAD.IADD R7, R4, 0x1, -R5 ;  /* 0x0000000104071824 */ /* 0x004fe400078e0a05 */
[----:B-1----:R-:W-:-:S05]  /*1fcd0*/  @P2 IMAD.HI.U32 R4, R9, R10, RZ ;  /* 0x0000000a09042227 */ /* 0x002fca00078e00ff */
[----:B---3--:R-:W-:Y:S01]  /*1fce0*/  @P2 SHF.R.U32.HI R9, RZ, R11, R4 ;  /* 0x0000000bff092219 */ /* 0x008fe20000011604 */
[----:B------:R-:W-:-:S04]  /*1fcf0*/  IMAD.IADD R11, R8, 0x1, R7 ;  /* 0x00000001080b7824 */ /* 0x000fc800078e0207 */
[C---:B------:R-:W-:Y:S01]  /*1fd00*/  VIADD R4, R11.reuse, 0x5f ;  /* 0x0000005f0b047836 */ /* 0x040fe20000000000 */
[----:B------:R1:W-:Y:S01]  /*1fd10*/  STL [R1+0x284], R11 ;  /* 0x0002840b01007387 */ /* 0x0003e20000100800 */
[----:B------:R-:W-:Y:S02]  /*1fd20*/  IADD3 R18, R11, 0x1, -R31 ;  /* 0x000000010b127810 */ /* 0x000fe40007ffe81f */
[----:B------:R-:W-:-:S04]  /*1fd30*/  IMAD.HI R4, R4, 0x2aaaaaab, RZ ;  /* 0x2aaaaaab04047827 */ /* 0x000fc800078e02ff */
[----:B------:R-:W-:Y:S01]  /*1fd40*/  IMAD.IADD R9, R18, 0x1, R9 ;  /* 0x0000000112097824 */ /* 0x000fe200078e0209 */
[----:B------:R-:W-:-:S03]  /*1fd50*/  SHF.R.U32.HI R19, RZ, 0x1f, R4 ;  /* 0x0000001fff137819 */ /* 0x000fc60000011604 */
[----:B------:R-:W-:Y:S01]  /*1fd60*/  IMAD.IADD R2, R9, 0x1, R2 ;  /* 0x0000000109027824 */ /* 0x000fe200078e0202 */
[----:B------:R-:W-:Y:S01]  /*1fd70*/  LEA.HI.SX32 R19, R4, R19, 0x1c ;  /* 0x0000001304137211 */ /* 0x000fe200078fe2ff */
[----:B-1----:R-:W-:Y:S06]  /*1fd80*/  @!P3 BRA `(.L_x_1746) ;  /* 0x000000000048b947 */ /* 0x002fec0003800000 */
[C---:B------:R-:W-:Y:S01]  /*1fd90*/  ISETP.GT.AND P0, PT, R9.reuse, RZ, PT ;  /* 0x000000ff0900720c */ /* 0x040fe20003f04270 */
[----:B------:R-:W-:Y:S01]  /*1fda0*/  BSSY B0, `(.L_x_1747) ;  /* 0x000000e000007945 */ /* 0x000fe20003800000 */
[----:B------:R-:W-:-:S11]  /*1fdb0*/  VIADD R10, R9, 0xffffffff ;  /* 0xffffffff090a7836 */ /* 0x000fd60000000000 */
        /* <DEDUP_REMOVED lines=8> */
.L_x_1748:
[----:B------:R-:W-:-:S13]  /*1fe40*/  ISETP.NE.AND P0, PT, R3, 0x1, PT ;  /* 0x000000010300780c */ /* 0x000fda0003f05270 */
[----:B------:R-:W1:Y:S02]  /*1fe50*/  @P0 LDC.64 R4, c[0x0][0x9e8] ;  /* 0x00027a00ff040b82 */ /* 0x000e640000000a00 */
[----:B-1----:R-:W-:-:S05]  /*1fe60*/  @P0 IMAD.HI.U32 R4, R10, R4, RZ ;  /* 0x000000040a040227 */ /* 0x002fca00078e00ff */
[----:B------:R-:W-:-:S07]  /*1fe70*/  @P0 SHF.R.U32.HI R10, RZ, R5, R4 ;  /* 0x00000005ff0a0219 */ /* 0x000fce0000011604 */
.L_x_1749:
[----:B------:R-:W-:Y:S05]  /*1fe80*/  BSYNC B0 ;  /* 0x0000000000007941 */ /* 0x000fea0003800000 */
.L_x_1747:
[----:B------:R-:W-:-:S05]  /*1fe90*/  IMAD R5, R10, R3, R3 ;  /* 0x000000030a057224 */ /* 0x000fca00078e0203 */
[----:B------:R-:W-:-:S07]  /*1fea0*/  VIMNMX R2, R2, R5, PT ;  /* 0x0000000502027248 */ /* 0x000fce0003fe0100 */
.L_x_1746:
[----:B------:R-:W1:Y:S01]  /*1feb0*/  @P2 LDC R10, c[0x0][0x44c] ;  /* 0x00011300ff0a2b82 */ /* 0x000e620000000800 */
[----:B------:R-:W-:Y:S01]  /*1fec0*/  VIADD R2, R2, 0x5f ;  /* 0x0000005f02027836 */ /* 0x000fe20000000000 */
[----:B------:R-:W-:Y:S01]  /*1fed0*/  ULDC UR4, c[0x0][0x9dc] ;  /* 0x0002770000047ab9 */ /* 0x000fe20000000800 */
[----:B------:R-:W-:Y:S02]  /*1fee0*/  IMAD.MOV.U32 R4, RZ, RZ, R25 ;  /* 0x000000ffff047224 */ /* 0x000fe400078e0019 */
[----:B------:R-:W-:-:S03]  /*1fef0*/  IMAD.HI R2, R2, 0x2aaaaaab, RZ ;  /* 0x2aaaaaab02027827 */ /* 0x000fc600078e02ff */
[----:B------:R-:W2:Y:S01]  /*1ff00*/  @P2 LDC R5, c[0x0][0x450] ;  /* 0x00011400ff052b82 */ /* 0x000ea20000000800 */
[----:B------:R-:W-:Y:S02]  /*1ff10*/  IMAD.IADD R9, R11, 0x1, -R31 ;  /* 0x000000010b097824 */ /* 0x000fe400078e0a1f */
[----:B-1----:R-:W-:-:S05]  /*1ff20*/  @P2 IMAD.HI.U32 R10, R25, R10, RZ ;  /* 0x0000000a190a2227 */ /* 0x002fca00078e00ff */
[----:B--2---:R-:W-:Y:S02]  /*1ff30*/  @P2 SHF.R.U32.HI R4, RZ, R5, R10 ;  /* 0x00000005ff042219 */ /* 0x004fe4000001160a */
[----:B------:R-:W-:-:S03]  /*1ff40*/  SHF.R.U32.HI R5, RZ, 0x1f, R2 ;  /* 0x0000001fff057819 */ /* 0x000fc60000011602 */
[----:B------:R-:W-:Y:S01]  /*1ff50*/  IMAD.IADD R10, R9, 0x1, R4 ;  /* 0x00000001090a7824 */ /* 0x000fe200078e0204 */
[----:B------:R-:W-:-:S04]  /*1ff60*/  LEA.HI.SX32 R2, R2, R5, 0x1c ;  /* 0x0000000502027211 */ /* 0x000fc800078fe2ff */
[----:B------:R-:W-:Y:S01]  /*1ff70*/  VIMNMX R11, R19, R2, PT ;  /* 0x00000002130b7248 */ /* 0x000fe20003fe0100 */
[----:B------:R-:W-:Y:S01]  /*1ff80*/  VIADD R2, R10, -UR4 ;  /* 0x800000040a027c36 */ /* 0x000fe20008000000 */
[----:B------:R-:W-:Y:S06]  /*1ff90*/  @!P3 BRA `(.L_x_1750) ;  /* 0x000000000044b947 */ /* 0x000fec0003800000 */
[----:B------:R-:W-:Y:S01]  /*1ffa0*/  ISETP.GT.AND P0, PT, R10, -0x1, PT ;  /* 0xffffffff0a00780c */ /* 0x000fe20003f04270 */
[----:B------:R-:W-:-:S12]  /*1ffb0*/  BSSY B0, `(.L_x_1751) ;  /* 0x000000d000007945 */ /* 0x000fd80003800000 */
        /* <DEDUP_REMOVED lines=8> */
.L_x_1752:
[----:B------:R-:W-:-:S13]  /*20040*/  ISETP.NE.AND P0, PT, R3, 0x1, PT ;  /* 0x000000010300780c */ /* 0x000fda0003f05270 */
[----:B------:R-:W1:Y:S02]  /*20050*/  @P0 LDC.64 R4, c[0x0][0x9e8] ;  /* 0x00027a00ff040b82 */ /* 0x000e640000000a00 */
[----:B-1----:R-:W-:-:S05]  /*20060*/  @P0 IMAD.HI.U32 R4, R10, R4, RZ ;  /* 0x000000040a040227 */ /* 0x002fca00078e00ff */
[----:B------:R-:W-:-:S07]  /*20070*/  @P0 SHF.R.U32.HI R10, RZ, R5, R4 ;  /* 0x00000005ff0a0219 */ /* 0x000fce0000011604 */
.L_x_1753:
[----:B------:R-:W-:Y:S05]  /*20080*/  BSYNC B0 ;  /* 0x0000000000007941 */ /* 0x000fea0003800000 */
.L_x_1751:
[----:B------:R-:W-:-:S05]  /*20090*/  IMAD R3, R10, R3, RZ ;  /* 0x000000030a037224 */ /* 0x000fca00078e02ff */
[----:B------:R-:W-:-:S07]  /*200a0*/  VIMNMX R2, R2, R3, !PT ;  /* 0x0000000302027248 */ /* 0x000fce0007fe0100 */
.L_x_1750:
[----:B------:R-:W-:Y:S01]  /*200b0*/  IMAD.HI R2, R2, 0x2aaaaaab, RZ ;  /* 0x2aaaaaab02027827 */ /* 0x000fe200078e02ff */
[----:B------:R-:W-:Y:S01]  /*200c0*/  BSSY B0, `(.L_x_1754) ;  /* 0x0000026000007945 */ /* 0x000fe20003800000 */
        /* <DEDUP_REMOVED lines=8> */
[----:B------:R-:W-:Y:S01]  /*20150*/  ISETP.NE.AND P0, PT, R6, RZ, PT ;  /* 0x000000ff0600720c */ /* 0x000fe20003f05270 */
[----:B------:R-:W-:-:S03]  /*20160*/  ULDC UR4, c[0x0][0x9f0] ;  /* 0x00027c0000047ab9 */ /* 0x000fc60000000800 */
[----:B------:R-:W-:-:S04]  /*20170*/  SEL R5, R6, UR4, P0 ;  /* 0x0000000406057c07 */ /* 0x000fc80008000000 */
[----:B------:R-:W-:Y:S02]  /*20180*/  IABS R13, R5 ;  /* 0x00000005000d7213 */ /* 0x000fe40000000000 */
[----:B0-----:R-:W-:Y:S02]  /*20190*/  IADD3 R12, R5, -0x1, R11 ;  /* 0xffffffff050c7810 */ /* 0x001fe40007ffe00b */
[----:B------:R-:W0:Y:S03]  /*201a0*/  I2F.RP R2, R13 ;  /* 0x0000000d00027306 */ /* 0x000e260000209400 */
[----:B------:R-:W-:-:S05]  /*201b0*/  IMAD.IADD R12, R12, 0x1, -R4 ;  /* 0x000000010c0c7824 */ /* 0x000fca00078e0a04 */
        /* <DEDUP_REMOVED lines=22> */
.L_x_1755:
[----:B------:R-:W-:Y:S05]  /*20320*/  BSYNC B0 ;  /* 0x0000000000007941 */ /* 0x000fea0003800000 */
.L_x_1754:
[-C--:B------:R-:W-:Y:S01]  /*20330*/  IMAD R3, R10, R14.reuse, R4 ;  /* 0x0000000e0a037224 */ /* 0x080fe200078e0204 */
[----:B------:R-:W-:Y:S04]  /*20340*/  BSSY B0, `(.L_x_1756) ;  /* 0x0000151000007945 */ /* 0x000fe80003800000 */
[C---:B------:R-:W-:Y:S01]  /*20350*/  VIADDMNMX R11, R3.reuse, R14, R11, PT ;  /* 0x0000000e030b7246 */ /* 0x040fe2000380010b */
[----:B------:R-:W-:-:S04]  /*20360*/  IMAD R3, R3, 0x60, -R8 ;  /* 0x0000006003037824 */ /* 0x000fc800078e0a08 */
[----:B------:R-:W-:Y:S01]  /*20370*/  IMAD R2, R11, 0x60, -R8 ;  /* 0x000000600b027824 */ /* 0x000fe200078e0a08 */
[----:B------:R-:W-:-:S04]  /*20380*/  VIMNMX R3, RZ, R3, !PT ;  /* 0x00000003ff037248 */ /* 0x000fc80007fe0100 */
[----:B------:R-:W-:-:S04]  /*20390*/  VIMNMX R2, R2, R7, PT ;  /* 0x0000000702027248 */ /* 0x000fc80003fe0100 */
[----:B------:R-:W-:-:S13]  /*203a0*/  ISETP.GT.AND P0, PT, R2, R3, PT ;  /* 0x000000030200720c */ /* 0x000fda0003f04270 */
[----:B------:R-:W-:Y:S02]  /*203b0*/  @P0 VIADD R5, R2, 0x5f ;  /* 0x0000005f02050836 */ /* 0x000fe40000000000 */
        /* <DEDUP_REMOVED lines=12> */
[----:B------:R-:W1:Y:S02]  /*20480*/  S2R R3, SR_TID.X ;  /* 0x0000000000037919 */ /* 0x000e640000002100 */
[----:B-1----:R-:W-:-:S04]  /*20490*/  SHF.R.U32.HI R3, RZ, 0x5, R3 ;  /* 0x00000005ff037819 */ /* 0x002fc80000011603 */
[----:B------:R-:W-:-:S05]  /*204a0*/  LOP3.LUT R3, R3, 0x3, RZ, 0xc0, !PT ;  /* 0x0000000303037812 */ /* 0x000fca00078ec0ff */
[----:B------:R1:W2:Y:S02]  /*204b0*/  SHFL.IDX PT, R14, R3, RZ, 0x1f ;  /* 0x00001fff030e7589 */ /* 0x0002a400000e0000 */
.L_x_1914:
[----:B--2---:R-:W-:Y:S02]  /*204c0*/  ISETP.NE.AND P0, PT, R14, RZ, PT ;  /* 0x000000ff0e00720c */ /* 0x004fe40003f05270 */
[----:B------:R-:W-:-:S11]  /*204d0*/  PLOP3.LUT P6, PT, PT, PT, PT, 0x8, 0x0 ;  /* 0x000000000000781c */ /* 0x000fd60003fce170 */
[----:B------:R-:W-:Y:S05]  /*204e0*/  @P0 BRA `(.L_x_1759) ;  /* 0x00000000000c0947 */ /* 0x000fea0003800000 */
[----:B------:R-:W-:-:S03]  /*204f0*/  UMOV UR4, 0xffffffff ;  /* 0xffffffff00047882 */ /* 0x000fc60000000000 */
[----:B------:R-:W-:Y:S05]  /*20500*/  BRA.DIV UR4, `(.L_x_1760) ;  /* 0x0000007204787947 */ /* 0x000fea000b800000 */
[----:B------:R-:W-:-:S13]  /*20510*/  ELECT P6, URZ, PT ;  /* 0x00000000003f782f */ /* 0x000fda00038c0000 */
.L_x_1759:
[----:B-1----:R-:W2:Y:S01]  /*20520*/  LDL R3, [R1+0x2ac] ;  /* 0x0002ac0001037983 */ /* 0x002ea20000100800 */
[----:B------:R-:W-:Y:S01]  /*20530*/  BSSY B1, `(.L_x_1761) ;  /* 0x0000008000017945 */ /* 0x000fe20003800000 */
[----:B--2---:R-:W-:-:S05]  /*20540*/  VIADD R3, R3, 0x1 ;  /* 0x0000000103037836 */ /* 0x004fca0000000000 */
[----:B------:R-:W-:-:S04]  /*20550*/  LEA.HI R7, R3, R3, RZ, 0x1 ;  /* 0x0000000303077211 */ /* 0x000fc800078f08ff */
[----:B------:R-:W-:-:S05]  /*20560*/  LOP3.LUT R8, R7, 0xfffffffe, RZ, 0xc0, !PT ;  /* 0xfffffffe07087812 */ /* 0x000fca00078ec0ff */
[----:B------:R-:W-:-:S05]  /*20570*/  IMAD.IADD R8, R3, 0x1, -R8 ;  /* 0x0000000103087824 */ /* 0x000fca00078e0a08 */
[----:B------:R-:W-:-:S04]  /*20580*/  SHF.L.U32 R8, R8, 0x1f, RZ ;  /* 0x0000001f08087819 */ /* 0x000fc800000006ff */
[----:B------:R-:W1:Y:S02]  /*20590*/  SYNCS.PHASECHK.TRANS64.TRYWAIT P0, [R17+URZ+0x30820], R8 ;  /* 0x03082008110075a7 */ /* 0x000e64000800017f */
[----:B-1----:R-:W-:Y:S05]  /*205a0*/  @!P0 BRA `(.L_x_1762) ;  /* 0x0000007000708947 */ /* 0x002fea0003800000 */
.L_x_1917:
[----:B------:R-:W-:Y:S05]  /*205b0*/  BSYNC B1 ;  /* 0x0000000000017941 */ /* 0x000fea0003800000 */
.L_x_1761:
[----:B------:R-:W-:Y:S04]  /*205c0*/  BSSY B1, `(.L_x_1763) ;  /* 0x000008b000017945 */ /* 0x000fe80003800000 */
[----:B------:R-:W-:Y:S05]  /*205d0*/  @!P6 BRA `(.L_x_1764) ;  /* 0x000000080024e947 */ /* 0x000fea0003800000 */
[----:B0-----:R-:W-:Y:S01]  /*205e0*/  IMAD R12, R28, 0x8, R17 ;  /* 0x000000081c0c7824 */ /* 0x001fe200078e0211 */
[----:B------:R-:W-:Y:S01]  /*205f0*/  SHF.L.U32 R11, R30, 0x1f, RZ ;  /* 0x0000001f1e0b7819 */ /* 0x000fe200000006ff */
[----:B------:R-:W0:Y:S01]  /*20600*/  S2R R3, SR_TID.X ;  /* 0x0000000000037919 */ /* 0x000e220000002100 */
[----:B------:R-:W-:Y:S02]  /*20610*/  BSSY B2, `(.L_x_1765) ;  /* 0x0000005000027945 */ /* 0x000fe40003800000 */
[----:B------:R-:W2:Y:S01]  /*20620*/  SYNCS.PHASECHK.TRANS64.TRYWAIT P0, [R12+URZ+0x308a0], R11 ;  /* 0x0308a00b0c0075a7 */ /* 0x000ea2000800017f */
[----:B0-----:R-:W-:-:S04]  /*20630*/  LOP3.LUT R3, R3, 0x7f, RZ, 0xc0, !PT ;  /* 0x0000007f03037812 */ /* 0x001fc800078ec0ff */
[----:B------:R-:W-:Y:S01]  /*20640*/  ISETP.NE.AND P1, PT, R3, RZ, PT ;  /* 0x000000ff0300720c */ /* 0x000fe20003f25270 */
[----:B--2---:R-:W-:-:S12]  /*20650*/  @!P0 BRA `(.L_x_1766) ;  /* 0x0000007000588947 */ /* 0x004fd80003800000 */
.L_x_1918:
[----:B------:R-:W-:Y:S05]  /*20660*/  BSYNC B2 ;  /* 0x0000000000027941 */ /* 0x000fea0003800000 */
.L_x_1765:
[----:B------:R-:W-:Y:S04]  /*20670*/  BSSY B2, `(.L_x_1767) ;  /* 0x0000009000027945 */ /* 0x000fe80003800000 */
[----:B------:R-:W-:Y:S05]  /*20680*/  @P1 BRA `(.L_x_1768) ;  /* 0x00000000001c1947 */ /* 0x000fea0003800000 */
[----:B------:R-:W2:Y:S02]  /*20690*/  S2R R3, SR_TID.X ;  /* 0x0000000000037919 */ /* 0x000ea40000002100 */
[----:B--2---:R-:W-:Y:S01]  /*206a0*/  LOP3.LUT R7, R3, 0x1f, RZ, 0xc0, !PT ;  /* 0x0000001f03077812 */ /* 0x004fe200078ec0ff */
[----:B------:R-:W-:-:S03]  /*206b0*/  IMAD.MOV.U32 R3, RZ, RZ, 0x9000 ;  /* 0x00009000ff037424 */ /* 0x000fc600078e00ff */
[----:B------:R-:W-:Y:S01]  /*206c0*/  ISETP.NE.AND P0, PT, R7, RZ, PT ;  /* 0x000000ff0700720c */ /* 0x000fe20003f05270 */
[----:B------:R2:W-:-:S12]  /*206d0*/  SYNCS.ARRIVE.TRANS64 RZ, [R12+URZ+0x30890], R3 ;  /* 0x030890030cff79a7 */ /* 0x0005d8000800003f */
[----:B--2---:R-:W-:Y:S05]  /*206e0*/  @!P0 BRA `(.L_x_1768) ;  /* 0x0000000000048947 */ /* 0x004fea0003800000 */
[----:B------:R-:W-:Y:S01]  /*206f0*/  BPT.TRAP 0x1 ;  /* 0x000000040000795c */ /* 0x000fe20000300000 */
.L_x_1768:
[----:B------:R-:W-:Y:S05]  /*20700*/  BSYNC B2 ;  /* 0x0000000000027941 */ /* 0x000fea0003800000 */
.L_x_1767:
[----:B------:R-:W-:Y:S01]  /*20710*/  IMAD.MOV.U32 R22, RZ, RZ, RZ ;  /* 0x000000ffff167224 */ /* 0x000fe200078e00ff */
[----:B------:R-:W-:Y:S01]  /*20720*/  UIADD3 UR4, UP0, UR38, 0x570, URZ ;  /* 0x0000057026047890 */ /* 0x000fe2000ff1e03f */
[----:B------:R-:W-:Y:S01]  /*20730*/  IMAD R7, R2, 0x60, R0 ;  /* 0x0000006002077824 */ /* 0x000fe200078e0200 */
[----:B------:R-:W-:Y:S01]  /*20740*/  PLOP3.LUT P0, PT, PT, PT, PT, 0x80, 0x0 ;  /* 0x000000000000781c */ /* 0x000fe20003f0f070 */
[----:B-1----:R-:W-:Y:S01]  /*20750*/  IMAD R8, R28, 0x9000, R17 ;  /* 0x000090001c087824 */ /* 0x002fe200078e0211 */
[----:B------:R-:W-:Y:S01]  /*20760*/  R2UR UR10, R22 ;  /* 0x00000000160a72ca */ /* 0x000fe200000e0000 */
[----:B------:R-:W-:Y:S01]  /*20770*/  VIADD R7, R7, 0xffffffa0 ;  /* 0xffffffa007077836 */ /* 0x000fe20000000000 */
[----:B------:R-:W-:Y:S01]  /*20780*/  UIADD3.X UR5, URZ, UR39, URZ, UP0, !UPT ;  /* 0x000000273f057290 */ /* 0x000fe200087fe43f */
[----:B------:R-:W-:Y:S01]  /*20790*/  VIADD R3, R12, 0x30890 ;  /* 0x000308900c037836 */ /* 0x000fe20000000000 */
[----:B------:R-:W-:Y:S01]  /*207a0*/  UMOV UR6, 0x0 ;  /* 0x0000000000067882 */ /* 0x000fe20000000000 */
[----:B------:R-:W-:Y:S01]  /*207b0*/  VIADD R13, R8, 0x1e400 ;  /* 0x0001e400080d7836 */ /* 0x000fe20000000000 */
[----:B------:R-:W-:-:S09]  /*207c0*/  UMOV UR7, 0x12f00000 ;  /* 0x12f0000000077882 */ /* 0x000fd20000000000 */
.L_x_1769:
        /* <DEDUP_REMOVED lines=10> */
[----:B------:R-:W-:Y:S01]  /*20870*/  IMAD.MOV.U32 R21, RZ, RZ, 0x40 ;  /* 0x00000040ff157424 */ /* 0x000fe200078e00ff */
[----:B------:R-:W-:Y:S01]  /*20880*/  PLOP3.LUT P0, PT, PT, PT, PT, 0x80, 0x0 ;  /* 0x000000000000781c */ /* 0x000fe20003f0f070 */
[----:B------:R-:W-:Y:S01]  /*20890*/  VIADD R13, R8, 0x21400 ;  /* 0x00021400080d7836 */ /* 0x000fe20000000000 */
[----:B------:R-:W-:Y:S01]  /*208a0*/  UMOV UR6, 0x0 ;  /* 0x0000000000067882 */ /* 0x000fe20000000000 */
[----:B------:R-:W-:Y:S01]  /*208b0*/  UMOV UR7, 0x12f00000 ;  /* 0x12f0000000077882 */ /* 0x000fe20000000000 */
[----:B------:R-:W-:-:S15]  /*208c0*/  R2UR UR10, R21 ;  /* 0x00000000150a72ca */ /* 0x000fde00000e0000 */
.L_x_1770:
        /* <DEDUP_REMOVED lines=16> */
.L_x_1771:
        /* <DEDUP_REMOVED lines=10> */
[----:B------:R-:W1:Y:S01]  /*20a70*/  SYNCS.PHASECHK.TRANS64.TRYWAIT P0, [R12+URZ+0x308c0], R11 ;  /* 0x0308c00b0c0075a7 */ /* 0x000e62000800017f */
[----:B------:R-:W-:Y:S04]  /*20a80*/  BSSY B2, `(.L_x_1772) ;  /* 0x0000002000027945 */ /* 0x000fe80003800000 */
[----:B-1----:R-:W-:Y:S05]  /*20a90*/  @!P0 BRA `(.L_x_1773) ;  /* 0x0000006c005c8947 */ /* 0x002fea0003800000 */
.L_x_1919:
[----:B------:R-:W-:Y:S05]  /*20aa0*/  BSYNC B2 ;  /* 0x0000000000027941 */ /* 0x000fea0003800000 */
.L_x_1772:
[----:B------:R-:W-:Y:S01]  /*20ab0*/  BSSY B2, `(.L_x_1774) ;  /* 0x000000b000027945 */ /* 0x000fe20003800000 */
[----:B------:R-:W-:Y:S02]  /*20ac0*/  IMAD.MOV.U32 R14, RZ, RZ, 0x0 ;  /* 0x00000000ff0e7424 */ /* 0x000fe400078e00ff */
[----:B------:R-:W-:Y:S01]  /*20ad0*/  IMAD.MOV.U32 R15, RZ, RZ, 0x12f00000 ;  /* 0x12f00000ff0f7424 */ /* 0x000fe200078e00ff */
[----:B------:R-:W-:Y:S06]  /*20ae0*/  @P1 BRA `(.L_x_1775) ;  /* 0x00000000001c1947 */ /* 0x000fec0003800000 */
[----:B------:R-:W2:Y:S02]  /*20af0*/  S2R R3, SR_TID.X ;  /* 0x0000000000037919 */ /* 0x000ea40000002100 */
[----:B--2---:R-:W-:Y:S01]  /*20b00*/  LOP3.LUT R13, R3, 0x1f, RZ, 0xc0, !PT ;  /* 0x0000001f030d7812 */ /* 0x004fe200078ec0ff */
[----:B------:R-:W-:-:S03]  /*20b10*/  IMAD.MOV.U32 R3, RZ, RZ, 0x9000 ;  /* 0x00009000ff037424 */ /* 0x000fc600078e00ff */
[----:B------:R-:W-:Y:S01]  /*20b20*/  ISETP.NE.AND P0, PT, R13, RZ, PT ;  /* 0x000000ff0d00720c */ /* 0x000fe20003f05270 */
[----:B------:R2:W-:-:S12]  /*20b30*/  SYNCS.ARRIVE.TRANS64 RZ, [R12+URZ+0x308b0], R3 ;  /* 0x0308b0030cff79a7 */ /* 0x0005d8000800003f */
[----:B--2---:R-:W-:Y:S05]  /*20b40*/  @!P0 BRA `(.L_x_1775) ;  /* 0x0000000000048947 */ /* 0x004fea0003800000 */
[----:B------:R-:W-:Y:S01]  /*20b50*/  BPT.TRAP 0x1 ;  /* 0x000000040000795c */ /* 0x000fe20000300000 */
.L_x_1775:
[----:B------:R-:W-:Y:S05]  /*20b60*/  BSYNC B2 ;  /* 0x0000000000027941 */ /* 0x000fea0003800000 */
.L_x_1774:
        /* <DEDUP_REMOVED lines=8> */
.L_x_1776:
        /* <DEDUP_REMOVED lines=15> */
.L_x_1777:
        /* <DEDUP_REMOVED lines=15> */
.L_x_1778:
        /* <DEDUP_REMOVED lines=9> */
[----:B--2---:R-:W-:Y:S05]  /*20e60*/  @P0 BRA.U.ANY `(.L_x_1778) ;  /* 0xfffffffd00d80947 */ /* 0x004fea000393ffff */
.L_x_1764:
[----:B------:R-:W-:Y:S05]  /*20e70*/  BSYNC B1 ;  /* 0x0000000000017941 */ /* 0x000fea0003800000 */
.L_x_1763:
[----:B-1----:R-:W-:Y:S01]  /*20e80*/  VIADD R8, R2, 0xfffffffe ;  /* 0xfffffffe02087836 */ /* 0x002fe20000000000 */
        /* <DEDUP_REMOVED lines=8> */
.L_x_1795:
        /* <DEDUP_REMOVED lines=11> */
.L_x_1920:
[----:B------:R-:W-:Y:S05]  /*20fc0*/  BSYNC B2 ;  /* 0x0000000000027941 */ /* 0x000fea0003800000 */
.L_x_1781:
        /* <DEDUP_REMOVED lines=9> */
.L_x_1784:
[----:B------:R-:W-:Y:S05]  /*21060*/  BSYNC B2 ;  /* 0x0000000000027941 */ /* 0x000fea0003800000 */
.L_x_1783:
        /* <DEDUP_REMOVED lines=11> */
.L_x_1785:
        /* <DEDUP_REMOVED lines=16> */
.L_x_1786:
        /* <DEDUP_REMOVED lines=16> */
.L_x_1787:
        /* <DEDUP_REMOVED lines=13> */
.L_x_1921:
[----:B------:R-:W-:Y:S05]  /*213f0*/  BSYNC B2 ;  /* 0x0000000000027941 */ /* 0x000fea0003800000 */
.L_x_1788:
[----:B------:R-:W-:Y:S01]  /*21400*/  BSSY B2, `(.L_x_1790) ;  /* 0x000000b000027945 */ /* 0x000fe20003800000 */
[----:B------:R-:W-:Y:S02]  /*21410*/  IMAD.MOV.U32 R2, RZ, RZ, 0x0 ;  /* 0x00000000ff027424 */ /* 0x000fe400078e00ff */
[----:B01----:R-:W-:Y:S01]  /*21420*/  IMAD.MOV.U32 R3, RZ, RZ, 0x12f00000 ;  /* 0x12f00000ff037424 */ /* 0x003fe200078e00ff */
[----:B------:R-:W-:Y:S06]  /*21430*/  @P2 BRA `(.L_x_1791) ;  /* 0x00000000001c2947 */ /* 0x000fec0003800000 */
[----:B------:R-:W0:Y:S02]  /*21440*/  S2R R13, SR_TID.X ;  /* 0x00000000000d7919 */ /* 0x000e240000002100 */
[----:B0-----:R-:W-:Y:S01]  /*21450*/  LOP3.LUT R21, R13, 0x1f, RZ, 0xc0, !PT ;  /* 0x0000001f0d157812 */ /* 0x001fe200078ec0ff */
[----:B------:R-:W-:-:S03]  /*21460*/  IMAD.MOV.U32 R13, RZ, RZ, 0x9000 ;  /* 0x00009000ff0d7424 */ /* 0x000fc600078e00ff */
[----:B------:R-:W-:Y:S01]  /*21470*/  ISETP.NE.AND P1, PT, R21, RZ, PT ;  /* 0x000000ff1500720c */ /* 0x000fe20003f25270 */
[----:B------:R0:W-:-:S12]  /*21480*/  SYNCS.ARRIVE.TRANS64 RZ, [R7+URZ+0x308b0], R13 ;  /* 0x0308b00d07ff79a7 */ /* 0x0001d8000800003f */
[----:B0-----:R-:W-:Y:S05]  /*21490*/  @!P1 BRA `(.L_x_1791) ;  /* 0x0000000000049947 */ /* 0x001fea0003800000 */
[----:B------:R-:W-:Y:S01]  /*214a0*/  BPT.TRAP 0x1 ;  /* 0x000000040000795c */ /* 0x000fe20000300000 */
.L_x_1791:
[----:B------:R-:W-:Y:S05]  /*214b0*/  BSYNC B2 ;  /* 0x0000000000027941 */ /* 0x000fea0003800000 */
.L_x_1790:
[----:B------:R-:W-:Y:S01]  /*214c0*/  R2UR UR10, R14 ;  /* 0x000000000e0a72ca */ /* 0x000fe200000e0000 */
[----:B------:R-:W-:Y:S01]  /*214d0*/  UIADD3 UR4, UP0, UR38, 0x670, URZ ;  /* 0x0000067026047890 */ /* 0x000fe2000ff1e03f */
[----:B------:R-:W-:Y:S01]  /*214e0*/  R2UR UR6, R2 ;  /* 0x00000000020672ca */ /* 0x000fe200000e0000 */
[----:B------:R-:W-:Y:S01]  /*214f0*/  VIADD R7, R7, 0x308b0 ;  /* 0x000308b007077836 */ /* 0x000fe20000000000 */
[----:B------:R-:W-:Y:S01]  /*21500*/  R2UR UR7, R3 ;  /* 0x00000000030772ca */ /* 0x000fe200000e0000 */
[----:B------:R-:W-:Y:S01]  /*21510*/  VIADD R13, R11, 0x400 ;  /* 0x000004000b0d7836 */ /* 0x000fe20000000000 */
[----:B------:R-:W-:Y:S01]  /*21520*/  PLOP3.LUT P1, PT, PT, PT, PT, 0x80, 0x0 ;  /* 0x000000000000781c */ /* 0x000fe20003f2f070 */
[----:B------:R-:W-:-:S12]  /*21530*/  UIADD3.X UR5, URZ, UR39, URZ, UP0, !UPT ;  /* 0x000000273f057290 */ /* 0x000fd800087fe43f */
.L_x_1792:
        /* <DEDUP_REMOVED lines=15> */
.L_x_1793:
        /* <DEDUP_REMOVED lines=15> */
.L_x_1794:
        /* <DEDUP_REMOVED lines=10> */
.L_x_1780:
[----:B------:R-:W-:Y:S05]  /*217c0*/  BSYNC B1 ;  /* 0x0000000000017941 */ /* 0x000fea0003800000 */
.L_x_1779:
[----:B------:R-:W-:Y:S01]  /*217d0*/  ISETP.GT.AND P2, PT, R8, R4, PT ;  /* 0x000000040800720c */ /* 0x000fe20003f44270 */
[----:B------:R-:W-:Y:S02]  /*217e0*/  VIADD R28, R28, 0x1 ;  /* 0x000000011c1c7836 */ /* 0x000fe40000000000 */
[----:B------:R-:W-:-:S03]  /*217f0*/  VIADD R8, R8, 0xffffffff ;  /* 0xffffffff08087836 */ /* 0x000fc60000000000 */
[----:B------:R-:W-:-:S04]  /*21800*/  ISETP.NE.AND P1, PT, R28, 0x2, PT ;  /* 0x000000021c00780c */ /* 0x000fc80003f25270 */
[----:B------:R-:W-:Y:S02]  /*21810*/  SEL R3, RZ, 0x1, P1 ;  /* 0x00000001ff037807 */ /* 0x000fe40000800000 */
[----:B------:R-:W-:Y:S02]  /*21820*/  SEL R28, R28, RZ, P1 ;  /* 0x000000ff1c1c7207 */ /* 0x000fe40000800000 */
[----:B------:R-:W-:Y:S01]  /*21830*/  LOP3.LUT R30, R30, R3, RZ, 0x3c, !PT ;  /* 0x000000031e1e7212 */ /* 0x000fe200078e3cff */
[----:B------:R-:W-:Y:S06]  /*21840*/  @P2 BRA `(.L_x_1795) ;  /* 0xfffffff400b02947 */ /* 0x000fec000383ffff */
.L_x_1757:
[----:B------:R-:W-:Y:S05]  /*21850*/  BSYNC B0 ;  /* 0x0000000000007941 */ /* 0x000fea0003800000 */
.L_x_1756:
[----:B------:R-:W1:Y:S01]  /*21860*/  LDC R0, c[0x0][0x448] ;  /* 0x00011200ff007b82 */ /* 0x000e620000000800 */
[----:B------:R-:W-:Y:S01]  /*21870*/  VIADD R5, R25, 0x7f ;  /* 0x0000007f19057836 */ /* 0x000fe20000000000 */
[----:B------:R-:W-:Y:S06]  /*21880*/  @!P0 WARPSYNC.ALL ;  /* 0x0000000000008948 */ /* 0x000fec0003800000 */
[----:B------:R-:W2:Y:S08]  /*21890*/  LDC.64 R2, c[0x0][0x9e0] ;  /* 0x00027800ff027b82 */ /* 0x000eb00000000a00 */
[----:B------:R-:W-:Y:S01]  /*218a0*/  @!P0 BAR.SYNC.DEFER_BLOCKING 0xc, 0x180 ;  /* 0x0306000000008b1d */ /* 0x000fe20000010000 */
[----:B-1----:R-:W-:-:S02]  /*218b0*/  ISETP.NE.AND P1, PT, R0, 0x1, PT ;  /* 0x000000010000780c */ /* 0x002fc40003f25270 */
[----:B--2---:R-:W-:-:S11]  /*218c0*/  ISETP.GE.AND P2, PT, R3, 0x1, PT ;  /* 0x000000010300780c */ /* 0x004fd60003f46270 */
[----:B------:R-:W1:Y:S08]  /*218d0*/  @P1 LDC R4, c[0x0][0x44c] ;  /* 0x00011300ff041b82 */ /* 0x000e700000000800 */
[----:B------:R-:W2:Y:S01]  /*218e0*/  @P1 LDC R0, c[0x0][0x450] ;  /* 0x00011400ff001b82 */ /* 0x000ea20000000800 */
[----:B-1----:R-:W-:-:S05]  /*218f0*/  @P1 IMAD.HI.U32 R7, R5, R4, RZ ;  /* 0x0000000405071227 */ /* 0x002fca00078e00ff */
[----:B--2---:R-:W-:-:S05]  /*21900*/  @P1 SHF.R.U32.HI R5, RZ, R0, R7 ;  /* 0x00000000ff051219 */ /* 0x004fca0000011607 */
        /* <DEDUP_REMOVED lines=14> */
.L_x_1798:
[----:B------:R-:W-:-:S13]  /*219f0*/  ISETP.NE.AND P0, PT, R3, 0x1, PT ;  /* 0x000000010300780c */ /* 0x000fda0003f05270 */
[----:B------:R-:W1:Y:S02]  /*21a00*/  @P0 LDC.64 R4, c[0x0][0x9e8] ;  /* 0x00027a00ff040b82 */ /* 0x000e640000000a00 */
[----:B-1----:R-:W-:-:S05]  /*21a10*/  @P0 IMAD.HI.U32 R4, R0, R4, RZ ;  /* 0x0000000400040227 */ /* 0x002fca00078e00ff */
[----:B------:R-:W-:-:S07]  /*21a20*/  @P0 SHF.R.U32.HI R0, RZ, R5, R4 ;  /* 0x00000005ff000219 */ /* 0x000fce0000011604 */
.L_x_1799:
[----:B------:R-:W-:Y:S05]  /*21a30*/  BSYNC B0 ;  /* 0x0000000000007941 */ /* 0x000fea0003800000 */
.L_x_1797:
[----:B------:R-:W-:-:S05]  /*21a40*/  IMAD R5, R0, R3, R3 ;  /* 0x0000000300057224 */ /* 0x000fca00078e0203 */
[----:B------:R-:W-:-:S07]  /*21a50*/  VIMNMX R2, R2, R5, PT ;  /* 0x0000000502027248 */ /* 0x000fce0003fe0100 */
.L_x_1796:
[----:B------:R-:W1:Y:S01]  /*21a60*/  @P1 LDC R0, c[0x0][0x44c] ;  /* 0x00011300ff001b82 */ /* 0x000e620000000800 */
[----:B------:R-:W-:Y:S01]  /*21a70*/  VIADD R2, R2, 0x5f ;  /* 0x0000005f02027836 */ /* 0x000fe20000000000 */
[----:B------:R-:W-:-:S03]  /*21a80*/  ULDC UR4, c[0x0][0x9dc] ;  /* 0x0002770000047ab9 */ /* 0x000fc60000000800 */
[----:B------:R-:W-:-:S03]  /*21a90*/  IMAD.HI R2, R2, 0x2aaaaaab, RZ ;  /* 0x2aaaaaab02027827 */ /* 0x000fc600078e02ff */
[----:B------:R-:W2:Y:S01]  /*21aa0*/  @P1 LDC R5, c[0x0][0x450] ;  /* 0x00011400ff051b82 */ /* 0x000ea20000000800 */
[----:B-1----:R-:W-:-:S04]  /*21ab0*/  @P1 IMAD.HI.U32 R4, R25, R0, RZ ;  /* 0x0000000019041227 */ /* 0x002fc800078e00ff */
[----:B------:R-:W-:Y:S01]  /*21ac0*/  IMAD.MOV.U32 R0, RZ, RZ, R25 ;  /* 0x000000ffff007224 */ /* 0x000fe200078e0019 */
[----:B--2---:R-:W-:Y:S02]  /*21ad0*/  @P1 SHF.R.U32.HI R0, RZ, R5, R4 ;  /* 0x00000005ff001219 */ /* 0x004fe40000011604 */
[----:B------:R-:W-:-:S03]  /*21ae0*/  SHF.R.U32.HI R5, RZ, 0x1f, R2 ;  /* 0x0000001fff057819 */ /* 0x000fc60000011602 */
[----:B------:R-:W-:Y:S01]  /*21af0*/  IMAD.IADD R9, R9, 0x1, R0 ;  /* 0x0000000109097824 */ /* 0x000fe200078e0200 */
[----:B------:R-:W-:-:S03]  /*21b00*/  LEA.HI.SX32 R2, R2, R5, 0x1c ;  /* 0x0000000502027211 */ /* 0x000fc600078fe2ff */
[----:B------:R-:W-:Y:S01]  /*21b10*/  VIADD R0, R9, -UR4 ;  /* 0x8000000409007c36 */ /* 0x000fe20008000000 */
[----:B------:R-:W-:Y:S01]  /*21b20*/  VIMNMX R19, R19, R2, PT ;  /* 0x0000000213137248 */ /* 0x000fe20003fe0100 */
        /* <DEDUP_REMOVED lines=11> */
.L_x_1802:
[----:B------:R-:W-:-:S13]  /*21be0*/  ISETP.NE.AND P0, PT, R3, 0x1, PT ;  /* 0x000000010300780c */ /* 0x000fda0003f05270 */
[----:B------:R-:W1:Y:S02]  /*21bf0*/  @P0 LDC.64 R4, c[0x0][0x9e8] ;  /* 0x00027a00ff040b82 */ /* 0x000e640000000a00 */
[----:B-1----:R-:W-:-:S05]  /*21c00*/  @P0 IMAD.HI.U32 R4, R9, R4, RZ ;  /* 0x0000000409040227 */ /* 0x002fca00078e00ff */
[----:B------:R-:W-:-:S07]  /*21c10*/  @P0 SHF.R.U32.HI R9, RZ, R5, R4 ;  /* 0x00000005ff090219 */ /* 0x000fce0000011604 */
.L_x_1803:
[----:B------:R-:W-:Y:S05]  /*21c20*/  BSYNC B0 ;  /* 0x0000000000007941 */ /* 0x000fea0003800000 */
.L_x_1801:
[----:B------:R-:W-:-:S05]  /*21c30*/  IMAD R3, R9, R3, RZ ;  /* 0x0000000309037224 */ /* 0x000fca00078e02ff */
[----:B------:R-:W-:-:S07]  /*21c40*/  VIMNMX R0, R0, R3, !PT ;  /* 0x0000000300007248 */ /* 0x000fce0007fe0100 */
.L_x_1800:
[----:B------:R-:W-:Y:S01]  /*21c50*/  ISETP.NE.AND P1, PT, R6, RZ, PT ;  /* 0x000000ff0600720c */ /* 0x000fe20003f25270 */
[----:B------:R-:W-:Y:S01]  /*21c60*/  IMAD.HI R0, R0, 0x2aaaaaab, RZ ;  /* 0x2aaaaaab00007827 */ /* 0x000fe200078e02ff */
[----:B------:R-:W-:Y:S04]  /*21c70*/  BSSY B0, `(.L_x_1804) ;  /* 0x0000023000007945 */ /* 0x000fe80003800000 */
[----:B------:R-:W-:-:S04]  /*21c80*/  SHF.R.U32.HI R3, RZ, 0x1f, R0 ;  /* 0x0000001fff037819 */ /* 0x000fc80000011600 */
[----:B------:R-:W-:Y:S01]  /*21c90*/  LEA.HI.SX32 R0, R0, R3, 0x1c ;  /* 0x0000000300007211 */ /* 0x000fe200078fe2ff */
[----:B------:R-:W-:Y:S02]  /*21ca0*/  IMAD.MOV.U32 R3, RZ, RZ, RZ ;  /* 0x000000ffff037224 */ /* 0x000fe400078e00ff */
[----:B------:R-:W1:Y:S01]  /*21cb0*/  @!P1 LDC R6, c[0x0][0x9f0] ;  /* 0x00027c00ff069b82 */ /* 0x000e620000000800 */
[----:B------:R-:W-:-:S04]  /*21cc0*/  VIMNMX R0, RZ, R0, !PT ;  /* 0x00000000ff007248 */ /* 0x000fc80007fe0100 */
[----:B------:R-:W-:-:S13]  /*21cd0*/  ISETP.GT.AND P0, PT, R19, R0, PT ;  /* 0x000000001300720c */ /* 0x000fda0003f04270 */
[----:B------:R-:W-:Y:S05]  /*21ce0*/  @!P0 BRA `(.L_x_1805) ;  /* 0x00000000006c8947 */ /* 0x000fea0003800000 */
[-C--:B-1----:R-:W-:Y:S01]  /*21cf0*/  IABS R4, R6.reuse ;  /* 0x0000000600047213 */ /* 0x082fe20000000000 */
[----:B------:R-:W-:Y:S01]  /*21d00*/  IMAD.MOV.U32 R2, RZ, RZ, RZ ;  /* 0x000000ffff027224 */ /* 0x000fe200078e00ff */
[----:B------:R-:W-:Y:S02]  /*21d10*/  IABS R8, R6 ;  /* 0x0000000600087213 */ /* 0x000fe40000000000 */
[----:B------:R-:W1:Y:S08]  /*21d20*/  I2F.RP R5, R4 ;  /* 0x0000000400057306 */ /* 0x000e700000209400 */
[----:B-1----:R-:W1:Y:S02]  /*21d30*/  MUFU.RCP R5, R5 ;  /* 0x0000000500057308 */ /* 0x002e640000001000 */
[----:B-1----:R-:W-:-:S06]  /*21d40*/  VIADD R7, R5, 0xffffffe ;  /* 0x0ffffffe05077836 */ /* 0x002fcc0000000000 */
[----:B------:R1:W2:Y:S02]  /*21d50*/  F2I.FTZ.U32.TRUNC.NTZ R3, R7 ;  /* 0x0000000700037305 */ /* 0x0002a4000021f000 */
[----:B-1----:R-:W-:Y:S02]  /*21d60*/  IMAD.MOV R7, RZ, RZ, -R8 ;  /* 0x000000ffff077224 */ /* 0x002fe400078e0a08 */
[----:B--2---:R-:W-:-:S04]  /*21d70*/  IMAD.MOV R9, RZ, RZ, -R3 ;  /* 0x000000ffff097224 */ /* 0x004fc800078e0a03 */
        /* <DEDUP_REMOVED lines=18> */
.L_x_1805:
[----:B------:R-:W-:Y:S05]  /*21ea0*/  BSYNC B0 ;  /* 0x0000000000007941 */ /* 0x000fea0003800000 */
.L_x_1804:
[-C--:B------:R-:W-:Y:S01]  /*21eb0*/  IMAD R0, R10, R3.reuse, R0 ;  /* 0x000000030a007224 */ /* 0x080fe200078e0200 */
[----:B------:R-:W-:Y:S04]  /*21ec0*/  BSSY B7, `(.L_x_1806) ;  /* 0x0000366000077945 */ /* 0x000fe80003800000 */
[----:B------:R-:W-:Y:S01]  /*21ed0*/  VIADDMNMX R22, R0, R3, R19, PT ;  /* 0x0000000300167246 */ /* 0x000fe20003800113 */
[----:B------:R2:W-:Y:S03]  /*21ee0*/  STL [R1+0x288], R0 ;  /* 0x0002880001007387 */ /* 0x0005e60000100800 */
[----:B------:R-:W-:Y:S01]  /*21ef0*/  ISETP.GT.AND P0, PT, R22, R0, PT ;  /* 0x000000001600720c */ /* 0x000fe20003f04270 */
[----:B------:R2:W-:-:S12]  /*21f00*/  STL [R1+0x2a8], R22 ;  /* 0x0002a81601007387 */ /* 0x0005d80000100800 */
[----:B--2---:R-:W-:Y:S05]  /*21f10*/  @P0 BRA `(.L_x_1807) ;  /* 0x0000000000440947 */ /* 0x004fea0003800000 */
[----:B------:R-:W2:Y:S02]  /*21f20*/  S2R R2, SR_TID.X ;  /* 0x0000000000027919 */ /* 0x000ea40000002100 */
[----:B--2---:R-:W-:-:S04]  /*21f30*/  LOP3.LUT R2, R2, 0x7f, RZ, 0xc0, !PT ;  /* 0x0000007f02027812 */ /* 0x004fc800078ec0ff */
[----:B------:R-:W-:-:S13]  /*21f40*/  ISETP.NE.AND P0, PT, R2, RZ, PT ;  /* 0x000000ff0200720c */ /* 0x000fda0003f05270 */
[----:B------:R-:W-:Y:S05]  /*21f50*/  @P0 BRA `(.L_x_1808) ;  /* 0x0000003400700947 */ /* 0x000fea0003800000 */
[----:B------:R-:W2:Y:S01]  /*21f60*/  S2R R5, SR_LANEID ;  /* 0x0000000000057919 */ /* 0x000ea20000000000 */
[----:B------:R-:W-:Y:S01]  /*21f70*/  VOTEU.ANY UR4, UPT, PT ;  /* 0x0000000000047886 */ /* 0x000fe200038e0100 */
[----:B------:R-:W3:Y:S01]  /*21f80*/  LDC.64 R2, c[0x0][0xc60] ;  /* 0x00031800ff027b82 */ /* 0x000ee20000000a00 */
[----:B------:R-:W2:Y:S02]  /*21f90*/  FLO.U32 R0, UR4 ;  /* 0x0000000400007d00 */ /* 0x000ea400080e0000 */
[----:B--2---:R-:W-:-:S06]  /*21fa0*/  ISETP.EQ.U32.AND P0, PT, R0, R5, PT ;  /* 0x000000050000720c */ /* 0x004fcc0003f02070 */
[----:B------:R-:W3:Y:S07]  /*21fb0*/  POPC R5, UR4 ;  /* 0x0000000400057d09 */ /* 0x000eee0008000000 */
[----:B---3--:R-:W2:Y:S01]  /*21fc0*/  @P0 ATOMG.E.ADD.STRONG.GPU PT, R3, desc[UR36][R2.64], R5 ;  /* 0x00000005020309a8 */ /* 0x008ea200081ee1e4 */
[----:B------:R-:W3:Y:S02]  /*21fd0*/  S2R R4, SR_LTMASK ;  /* 0x0000000000047919 */ /* 0x000ee40000003900 */
[----:B---3--:R-:W-:-:S04]  /*21fe0*/  LOP3.LUT R4, R4, UR4, RZ, 0xc0, !PT ;  /* 0x0000000404047c12 */ /* 0x008fc8000f8ec0ff */
[----:B------:R-:W3:Y:S01]  /*21ff0*/  POPC R7, R4 ;  /* 0x0000000400077309 */ /* 0x000ee20000000000 */
[----:B--2---:R-:W3:Y:S02]  /*22000*/  SHFL.IDX PT, R0, R3, R0, 0x1f ;  /* 0x00001f0003007589 */ /* 0x004ee400000e0000 */
[----:B---3--:R-:W-:Y:S01]  /*22010*/  IADD3 R24, R0, UR40, R7 ;  /* 0x0000002800187c10 */ /* 0x008fe2000fffe007 */
[----:B------:R-:W-:Y:S06]  /*22020*/  BRA `(.L_x_1808) ;  /* 0x00000034003c7947 */ /* 0x000fec0003800000 */
.L_x_1807:
        /* <DEDUP_REMOVED lines=9> */
[----:B------:R-:W2:Y:S01]  /*220c0*/  LDC.64 R2, c[0x4][R2] ;  /* 0x0100000002027b82 */ /* 0x000ea20000000a00 */
[----:B------:R-:W-:Y:S02]  /*220d0*/  IMAD.U32 R5, RZ, RZ, UR7 ;  /* 0x00000007ff057e24 */ /* 0x000fe4000f8e00ff */
[----:B-1----:R-:W-:Y:S02]  /*220e0*/  IMAD.U32 R6, RZ, RZ, UR8 ;  /* 0x00000008ff067e24 */ /* 0x002fe4000f8e00ff */
[----:B------:R-:W-:-:S02]  /*220f0*/  IMAD.U32 R7, RZ, RZ, UR9 ;  /* 0x00000009ff077e24 */ /* 0x000fc4000f8e00ff */
[----:B------:R-:W-:Y:S02]  /*22100*/  IMAD.U32 R10, RZ, RZ, UR4 ;  /* 0x00000004ff0a7e24 */ /* 0x000fe4000f8e00ff */
[----:B------:R-:W-:Y:S02]  /*22110*/  IMAD.U32 R11, RZ, RZ, UR5 ;  /* 0x00000005ff0b7e24 */ /* 0x000fe4000f8e00ff */
[----:B------:R-:W-:Y:S02]  /*22120*/  IMAD.MOV.U32 R8, RZ, RZ, 0x70 ;  /* 0x00000070ff087424 */ /* 0x000fe400078e00ff */
[----:B0-----:R-:W-:Y:S02]  /*22130*/  IMAD.MOV.U32 R12, RZ, RZ, 0x1 ;  /* 0x00000001ff0c7424 */ /* 0x001fe400078e00ff */
[----:B------:R-:W-:-:S07]  /*22140*/  IMAD.MOV.U32 R13, RZ, RZ, RZ ;  /* 0x000000ffff0d7224 */ /* 0x000fce00078e00ff */
[----:B------:R-:W-:-:S07]  /*22150*/  LEPC R20, `(.L_x_1810) ;  /* 0x000000001014794e */ /* 0x000fce0000000000 */
[----:B--2---:R-:W-:Y:S05]  /*22160*/  CALL.ABS.NOINC R2 ;  /* 0x0000000002007343 */ /* 0x004fea0003c00000 */
.L_x_1810:
[----:B------:R-:W-:Y:S05]  /*22170*/  BSYNC B6 ;  /* 0x0000000000067941 */ /* 0x000fea0003800000 */
.L_x_1809:
        /* <DEDUP_REMOVED lines=8> */
[----:B------:R2:W3:Y:S01]  /*22200*/  LDC.64 R2, c[0x4][R18] ;  /* 0x0100000012027b82 */ /* 0x0004e20000000a00 */
[----:B------:R-:W-:Y:S02]  /*22210*/  IMAD.U32 R4, RZ, RZ, UR6 ;  /* 0x00000006ff047e24 */ /* 0x000fe4000f8e00ff */
[----:B------:R-:W-:Y:S02]  /*22220*/  IMAD.U32 R5, RZ, RZ, UR7 ;  /* 0x00000007ff057e24 */ /* 0x000fe4000f8e00ff */
[----:B-1----:R-:W-:Y:S02]  /*22230*/  IMAD.U32 R6, RZ, RZ, UR8 ;  /* 0x00000008ff067e24 */ /* 0x002fe4000f8e00ff */
[----:B------:R-:W-:-:S02]  /*22240*/  IMAD.U32 R7, RZ, RZ, UR9 ;  /* 0x00000009ff077e24 */ /* 0x000fc4000f8e00ff */
[----:B------:R-:W-:Y:S02]  /*22250*/  IMAD.U32 R10, RZ, RZ, UR4 ;  /* 0x00000004ff0a7e24 */ /* 0x000fe4000f8e00ff */
[----:B------:R-:W-:Y:S02]  /*22260*/  IMAD.U32 R11, RZ, RZ, UR5 ;  /* 0x00000005ff0b7e24 */ /* 0x000fe4000f8e00ff */
[----:B------:R-:W-:Y:S02]  /*22270*/  IMAD.MOV.U32 R8, RZ, RZ, 0x70 ;  /* 0x00000070ff087424 */ /* 0x000fe400078e00ff */
[----:B0-----:R-:W-:Y:S02]  /*22280*/  IMAD.MOV.U32 R12, RZ, RZ, 0x1 ;  /* 0x00000001ff0c7424 */ /* 0x001fe400078e00ff */
[----:B--2---:R-:W-:-:S07]  /*22290*/  IMAD.MOV.U32 R13, RZ, RZ, RZ ;  /* 0x000000ffff0d7224 */ /* 0x004fce00078e00ff */
[----:B------:R-:W-:-:S07]  /*222a0*/  LEPC R20, `(.L_x_1813) ;  /* 0x000000001014794e */ /* 0x000fce0000000000 */
[----:B---3--:R-:W-:Y:S05]  /*222b0*/  CALL.ABS.NOINC R2 ;  /* 0x0000000002007343 */ /* 0x008fea0003c00000 */
.L_x_1813:
        /* <DEDUP_REMOVED lines=15> */
.L_x_1812:
[----:B------:R-:W-:Y:S05]  /*223b0*/  BSYNC B6 ;  /* 0x0000000000067941 */ /* 0x000fea0003800000 */
.L_x_1811:
[----:B------:R-:W-:Y:S01]  /*223c0*/  ULDC.64 UR4, c[0x0][0x9f8] ;  /* 0x00027e0000047ab9 */ /* 0x000fe20000000a00 */
[----:B------:R-:W2:Y:S01]  /*223d0*/  LDL R20, [R1+0x284] ;  /* 0x0002840001147983 */ /* 0x000ea20000100800 */
[----:B------:R-:W-:-:S03]  /*223e0*/  ISETP.NE.U32.AND P0, PT, RZ, UR4, PT ;  /* 0x00000004ff007c0c */ /* 0x000fc6000bf05070 */
[----:B------:R-:W3:Y:S01]  /*223f0*/  LDL R19, [R1+0x28c] ;  /* 0x00028c0001137983 */ /* 0x000ee20000100800 */
[----:B------:R-:W-:Y:S01]  /*22400*/  ISETP.NE.AND.EX P0, PT, RZ, UR5, PT, P0 ;  /* 0x00000005ff007c0c */ /* 0x000fe2000bf05300 */
[----:B------:R-:W-:Y:S01]  /*22410*/  IMAD.MOV.U32 R32, RZ, RZ, R27 ;  /* 0x000000ffff207224 */ /* 0x000fe200078e001b */
[----:B------:R-:W4:Y:S01]  /*22420*/  LDC R0, c[0x0][0x430] ;  /* 0x00010c00ff007b82 */ /* 0x000f220000000800 */
[----:B------:R-:W0:Y:S01]  /*22430*/  S2R R18, SR_TID.X ;  /* 0x0000000000127919 */ /* 0x000e220000002100 */
[----:B------:R-:W-:Y:S01]  /*22440*/  VIADD R22, R22, 0xffffffff ;  /* 0xffffffff16167836 */ /* 0x000fe20000000000 */
[----:B------:R-:W-:Y:S01]  /*22450*/  LOP3.LUT R16, R16, 0xfffffff7, RZ, 0xc0, !PT ;  /* 0xfffffff710107812 */ /* 0x000fe200078ec0ff */
[----:B------:R-:W-:-:S07]  /*22460*/  ULDC UR4, c[0x0][0x2f4] ;  /* 0x0000bd0000047ab9 */ /* 0x000fce0000000800 */
[----:B------:R-:W1:Y:S01]  /*22470*/  @P0 LDC.64 R2, c[0x0][0x9f8] ;  /* 0x00027e00ff020b82 */ /* 0x000e620000000a00 */
[----:B----4-:R-:W-:Y:S02]  /*22480*/  ISETP.NE.AND P1, PT, R0, 0x1, PT ;  /* 0x000000010000780c */ /* 0x010fe40003f25270 */
[----:B0-----:R-:W-:Y:S01]  /*22490*/  LOP3.LUT R21, R18, 0x7f, RZ, 0xc0, !PT ;  /* 0x0000007f12157812 */ /* 0x001fe200078ec0ff */
[----:B-1----:R-:W-:-:S10]  /*224a0*/  @P0 IMAD.WIDE R2, R27, 0x4, R2 ;  /* 0x000000041b020825 */ /* 0x002fd400078e0202 */
[----:B------:R-:W0:Y:S01]  /*224b0*/  @P1 LDC R6, c[0x0][0x434] ;  /* 0x00010d00ff061b82 */ /* 0x000e220000000800 */
[----:B------:R1:W4:Y:S01]  /*224c0*/  @P0 LDG.E R32, desc[UR36][R2.64] ;  /* 0x0000002402200981 */ /* 0x000322000c1e1900 */
[----:B------:R-:W-:Y:S01]  /*224d0*/  IMAD.SHL.U32 R18, R18, 0x10, RZ ;  /* 0x0000001012127824 */ /* 0x000fe200078e00ff */
[----:B------:R-:W-:-:S05]  /*224e0*/  SHF.R.U32.HI R21, RZ, 0x3, R21 ;  /* 0x00000003ff157819 */ /* 0x000fca0000011615 */
[----:B------:R-:W1:Y:S01]  /*224f0*/  @P1 LDC R7, c[0x0][0x438] ;  /* 0x00010e00ff071b82 */ /* 0x000e620000000800 */
[----:B------:R-:W-:-:S05]  /*22500*/  LOP3.LUT R18, R21, 0x70, R18, 0xf8, !PT ;  /* 0x0000007015127812 */ /* 0x000fca00078ef812 */
[----:B------:R-:W-:Y:S01]  /*22510*/  IMAD R5, R22, 0x60, R18 ;  /* 0x0000006016057824 */ /* 0x000fe200078e0212 */
[----:B------:R-:W-:Y:S01]  /*22520*/  ISETP.GE.AND P3, PT, R33, UR4, PT ;  /* 0x0000000421007c0c */ /* 0x000fe2000bf66270 */
[----:B------:R-:W-:-:S03]  /*22530*/  UMOV UR5, 0xffffffff ;  /* 0xffffffff00057882 */ /* 0x000fc60000000000 */
[----:B--2---:R-:W-:-:S04]  /*22540*/  ISETP.GE.AND P0, PT, R5, R20, PT ;  /* 0x000000140500720c */ /* 0x004fc80003f06270 */
[----:B------:R-:W-:Y:S01]  /*22550*/  ISETP.GT.U32.OR P0, PT, R18, 0x5f, P0 ;  /* 0x0000005f1200780c */ /* 0x000fe20000704470 */
[----:B---3--:R-:W-:-:S04]  /*22560*/  IMAD.IADD R5, R5, 0x1, R19 ;  /* 0x0000000105057824 */ /* 0x008fc800078e0213 */
[----:B0-----:R-:W-:-:S04]  /*22570*/  @P1 IMAD.HI.U32 R6, R5, R6, RZ ;  /* 0x0000000605061227 */ /* 0x001fc800078e00ff */
[----:B------:R-:W-:Y:S01]  /*22580*/  IMAD.MOV.U32 R4, RZ, RZ, R5 ;  /* 0x000000ffff047224 */ /* 0x000fe200078e0005 */
[----:B-1----:R-:W-:-:S03]  /*22590*/  @P1 SHF.R.U32.HI R4, RZ, R7, R6 ;  /* 0x00000007ff041219 */ /* 0x002fc60000011606 */
[----:B------:R-:W0:Y:S02]  /*225a0*/  @!P0 LDC.64 R2, c[0x0][0x428] ;  /* 0x00010a00ff028b82 */ /* 0x000e240000000a00 */
[----:B------:R-:W-:-:S04]  /*225b0*/  IMAD.MOV R6, RZ, RZ, -R4 ;  /* 0x000000ffff067224 */ /* 0x000fc800078e0a04 */
[----:B------:R-:W-:Y:S01]  /*225c0*/  IMAD R0, R0, R6, R5 ;  /* 0x0000000600007224 */ /* 0x000fe200078e0205 */
[----:B------:R-:W-:Y:S02]  /*225d0*/  @!P0 SHF.R.S32.HI R5, RZ, 0x1f, R4 ;  /* 0x0000001fff058819 */ /* 0x000fe40000011404 */
[----:B----4-:R-:W-:Y:S01]  /*225e0*/  SHF.R.S32.HI R8, RZ, 0x1f, R32 ;  /* 0x0000001fff087819 */ /* 0x010fe20000011420 */
[----:B0-----:R-:W-:-:S04]  /*225f0*/  @!P0 IMAD.WIDE.U32 R4, R32, R2, R4 ;  /* 0x0000000220048225 */ /* 0x001fc800078e0004 */
[----:B------:R-:W-:Y:S01]  /*22600*/  @!P0 IMAD R6, R8, R2, RZ ;  /* 0x0000000208068224 */ /* 0x000fe200078e02ff */
[----:B------:R0:W-:Y:S03]  /*22610*/  STL [R1+0x290], R8 ;  /* 0x0002900801007387 */ /* 0x0001e60000100800 */
[----:B------:R-:W-:Y:S02]  /*22620*/  @!P0 IMAD R6, R32, R3, R6 ;  /* 0x0000000320068224 */ /* 0x000fe400078e0206 */
[----:B------:R-:W1:Y:S02]  /*22630*/  @!P0 LDC.64 R2, c[0x0][0x418] ;  /* 0x00010600ff028b82 */ /* 0x000e640000000a00 */
[----:B------:R-:W-:Y:S02]  /*22640*/  @!P0 IMAD.IADD R6, R5, 0x1, R6 ;  /* 0x0000000105068824 */ /* 0x000fe400078e0206 */
[----:B------:R-:W-:Y:S01]  /*22650*/  IMAD.U32 R5, RZ, RZ, UR41 ;  /* 0x00000029ff057e24 */ /* 0x000fe2000f8e00ff */
[----:B-1----:R-:W-:-:S04]  /*22660*/  @!P0 LEA R2, P1, R4, R2, 0x2 ;  /* 0x0000000204028211 */ /* 0x002fc800078210ff */
[----:B------:R-:W-:Y:S01]  /*22670*/  @!P0 LEA.HI.X R3, R4, R3, R6, 0x2, P1 ;  /* 0x0000000304038211 */ /* 0x000fe200008f1406 */
[----:B------:R-:W-:-:S06]  /*22680*/  IMAD.MOV.U32 R4, RZ, RZ, RZ ;  /* 0x000000ffff047224 */ /* 0x000fcc00078e00ff */
[----:B------:R0:W5:Y:S01]  /*22690*/  @!P0 LDG.E R4, desc[UR36][R2.64] ;  /* 0x0000002402048981 */ /* 0x000162000c1e1900 */
[----:B------:R-:W-:Y:S02]  /*226a0*/  ISETP.GT.U32.AND P0, PT, R18, 0x5f, PT ;  /* 0x0000005f1200780c */ /* 0x000fe40003f04070 */
[----:B------:R-:W-:Y:S02]  /*226b0*/  ISETP.NE.AND P2, PT, R5, 0x3, PT ;  /* 0x000000030500780c */ /* 0x000fe40003f45270 */
[----:B------:R-:W-:-:S09]  /*226c0*/  ISETP.GE.AND P1, PT, R36, UR4, PT ;  /* 0x0000000424007c0c */ /* 0x000fd2000bf26270 */
[----:B------:R-:W-:Y:S02]  /*226d0*/  @P0 LOP3.LUT R16, R16, 0x8, RZ, 0xfc, !PT ;  /* 0x0000000810100812 */ /* 0x000fe400078efcff */
[----:B------:R-:W-:Y:S02]  /*226e0*/  ISETP.GE.AND P0, PT, R34, UR4, PT ;  /* 0x0000000422007c0c */ /* 0x000fe4000bf06270 */
[----:B------:R-:W-:-:S04]  /*226f0*/  LOP3.LUT R16, R16, 0xffffffef, RZ, 0xc0, !PT ;  /* 0xffffffef10107812 */ /* 0x000fc800078ec0ff */
[----:B------:R-:W-:-:S04]  /*22700*/  @P2 LOP3.LUT R16, R16, 0x10, RZ, 0xfc, !PT ;  /* 0x0000001010102812 */ /* 0x000fc800078efcff */
[----:B------:R-:W-:-:S04]  /*22710*/  LOP3.LUT R16, R16, 0xfffffffb, RZ, 0xc0, !PT ;  /* 0xfffffffb10107812 */ /* 0x000fc800078ec0ff */
[----:B------:R-:W-:-:S04]  /*22720*/  @P3 LOP3.LUT R16, R16, 0x4, RZ, 0xfc, !PT ;  /* 0x0000000410103812 */ /* 0x000fc800078efcff */
[----:B------:R-:W-:-:S04]  /*22730*/  LOP3.LUT R16, R16, 0xfffffffe, RZ, 0xc0, !PT ;  /* 0xfffffffe10107812 */ /* 0x000fc800078ec0ff */
[----:B------:R-:W-:-:S04]  /*22740*/  LOP3.LUT R16, R16, 0xfffffffd, RZ, 0xc0, !PT ;  /* 0xfffffffd10107812 */ /* 0x000fc800078ec0ff */
[----:B------:R-:W-:-:S04]  /*22750*/  @P1 LOP3.LUT R16, R16, 0x2, RZ, 0xfc, !PT ;  /* 0x0000000210101812 */ /* 0x000fc800078efcff */
[----:B------:R-:W-:Y:S01]  /*22760*/  @P0 LOP3.LUT R16, R16, 0x1, RZ, 0xfc, !PT ;  /* 0x0000000110100812 */ /* 0x000fe200078efcff */
[----:B0-----:R-:W-:Y:S06]  /*22770*/  BRA.DIV UR5, `(.L_x_1814) ;  /* 0x0000005205607947 */ /* 0x001fec000b800000 */
.L_x_1924:
[----:B------:R-:W-:Y:S05]  /*22780*/  @!P2 BRA `(.L_x_1815) ;  /* 0x000000000004a947 */ /* 0x000fea0003800000 */
[----:B------:R-:W-:Y:S01]  /*22790*/  BPT.TRAP 0x1 ;  /* 0x000000040000795c */ /* 0x000fe20000300000 */
.L_x_1815:
        /* <DEDUP_REMOVED lines=23> */
.L_x_1925:
[----:B------:R-:W-:Y:S05]  /*22910*/  BSYNC B0 ;  /* 0x0000000000007941 */ /* 0x000fea0003800000 */
.L_x_1816:
[----:B------:R-:W2:Y:S01]  /*22920*/  LDL R9, [R1+0x284] ;  /* 0x0002840001097983 */ /* 0x000ea20000100800 */
[----:B------:R-:W-:Y:S01]  /*22930*/  ULDC.64 UR4, c[0x0][0x300] ;  /* 0x0000c00000047ab9 */ /* 0x000fe20000000a00 */
[----:B------:R-:W-:Y:S01]  /*22940*/  ULDC.64 UR6, c[0x0][0x2e8] ;  /* 0x0000ba0000067ab9 */ /* 0x000fe20000000a00 */
[----:B------:R-:W-:Y:S01]  /*22950*/  IMAD R5, R5, UR4, RZ ;  /* 0x0000000405057c24 */ /* 0x000fe2000f8e02ff */
[----:B------:R-:W1:Y:S01]  /*22960*/  S2R R8, SR_TID.X ;  /* 0x0000000000087919 */ /* 0x000e620000002100 */
[----:B0-----:R-:W-:Y:S01]  /*22970*/  IMAD.WIDE.U32 R2, R0, UR4, RZ ;  /* 0x0000000400027c25 */ /* 0x001fe2000f8e00ff */
[C---:B------:R-:W-:Y:S02]  /*22980*/  LOP3.LUT P4, RZ, R16.reuse, 0x4, RZ, 0xc0, !PT ;  /* 0x0000000410ff7812 */ /* 0x040fe4000788c0ff */
[----:B------:R-:W-:Y:S01]  /*22990*/  LOP3.LUT P3, RZ, R16, 0x2, RZ, 0xc0, !PT ;  /* 0x0000000210ff7812 */ /* 0x000fe2000786c0ff */
[----:B------:R-:W-:Y:S01]  /*229a0*/  IMAD R5, R0, UR5, R5 ;  /* 0x0000000500057c24 */ /* 0x000fe2000f8e0205 */
[----:B------:R-:W-:Y:S01]  /*229b0*/  ULDC.64 UR4, c[0x0][0x310] ;  /* 0x0000c40000047ab9 */ /* 0x000fe20000000a00 */
[----:B------:R-:W-:Y:S01]  /*229c0*/  LOP3.LUT P2, RZ, R16, 0x1, RZ, 0xc0, !PT ;  /* 0x0000000110ff7812 */ /* 0x000fe2000784c0ff */
[----:B------:R-:W-:-:S02]  /*229d0*/  IMAD R6, R6, UR4, RZ ;  /* 0x0000000406067c24 */ /* 0x000fc4000f8e02ff */
[----:B------:R-:W-:Y:S02]  /*229e0*/  IMAD.IADD R3, R3, 0x1, R5 ;  /* 0x0000000103037824 */ /* 0x000fe400078e0205 */
[C---:B------:R-:W-:Y:S02]  /*229f0*/  IMAD R5, R4.reuse, UR5, R6 ;  /* 0x0000000504057c24 */ /* 0x040fe4000f8e0206 */
[----:B------:R-:W-:Y:S01]  /*22a00*/  IMAD.WIDE.U32 R2, R4, UR4, R2 ;  /* 0x0000000404027c25 */ /* 0x000fe2000f8e0002 */
[----:B------:R-:W-:-:S03]  /*22a10*/  ULDC.64 UR4, c[0x0][0x308] ;  /* 0x0000c20000047ab9 */ /* 0x000fc60000000a00 */
[----:B------:R-:W-:Y:S02]  /*22a20*/  IMAD.IADD R3, R3, 0x1, R5 ;  /* 0x0000000103037824 */ /* 0x000fe400078e0205 */
[----:B------:R-:W-:Y:S02]  /*22a30*/  IMAD R5, R23, 0x4800, R37 ;  /* 0x0000480017057824 */ /* 0x000fe400078e0225 */
[----:B------:R-:W-:Y:S01]  /*22a40*/  IMAD.WIDE.U32 R2, R26, UR4, R2 ;  /* 0x000000041a027c25 */ /* 0x000fe2000f8e0002 */
[----:B------:R-:W-:-:S03]  /*22a50*/  UMOV UR4, 0xffffffff ;  /* 0xffffffff00047882 */ /* 0x000fc60000000000 */
[----:B------:R-:W-:Y:S01]  /*22a60*/  IMAD R0, R26, UR5, R3 ;  /* 0x000000051a007c24 */ /* 0x000fe2000f8e0203 */
[----:B------:R-:W-:-:S04]  /*22a70*/  LEA R4, P0, R2, UR6, 0x1 ;  /* 0x0000000602047c11 */ /* 0x000fc8000f8008ff */
[----:B------:R-:W-:Y:S02]  /*22a80*/  LEA.HI.X R0, R2, UR7, R0, 0x1, P0 ;  /* 0x0000000702007c11 */ /* 0x000fe400080f0c00 */
[----:B-1----:R-:W-:-:S04]  /*22a90*/  LOP3.LUT R8, R8, 0x7f, RZ, 0xc0, !PT ;  /* 0x0000007f08087812 */ /* 0x002fc800078ec0ff */
[----:B------:R-:W-:Y:S01]  /*22aa0*/  SHF.R.U32.HI R8, RZ, 0x3, R8 ;  /* 0x00000003ff087819 */ /* 0x000fe20000011608 */
[----:B--2---:R-:W-:-:S04]  /*22ab0*/  IMAD R6, R22, -0x60, R9 ;  /* 0xffffffa016067824 */ /* 0x004fc800078e0209 */
        /* <DEDUP_REMOVED lines=65> */
.L_x_1939:
        /* <DEDUP_REMOVED lines=12> */
.L_x_1819:
        /* <DEDUP_REMOVED lines=10> */
.L_x_1820:
[----:B------:R2:W-:Y:S02]  /*23030*/  SYNCS.ARRIVE.TRANS64.A1T0 RZ, [R7+URZ+0x30830], RZ ;  /* 0x030830ff07ff79a7 */ /* 0x0005e4000810003f */
[----:B------:R-:W-:Y:S05]  /*23040*/  WARPSYNC.ALL ;  /* 0x0000000000007948 */ /* 0x000fea0003800000 */
[----:B------:R-:W-:Y:S01]  /*23050*/  ULDC.64 UR4, c[0x0][0xa00] ;  /* 0x0002800000047ab9 */ /* 0x000fe20000000a00 */
[----:B------:R-:W-:Y:S01]  /*23060*/  SHF.R.S32.HI R0, RZ, 0x1f, R27 ;  /* 0x0000001fff007819 */ /* 0x000fe2000001141b */
[----:B-1----:R-:W-:Y:S01]  /*23070*/  VIADD R2, R17, 0x12400 ;  /* 0x0001240011027836 */ /* 0x002fe20000000000 */
[----:B------:R-:W-:Y:S01]  /*23080*/  BAR.SYNC.DEFER_BLOCKING 0x8, 0x180 ;  /* 0x0206000000007b1d */ /* 0x000fe20000010000 */
[----:B------:R-:W-:-:S04]  /*23090*/  ISETP.NE.U32.AND P0, PT, RZ, UR4, PT ;  /* 0x00000004ff007c0c */ /* 0x000fc8000bf05070 */
[----:B------:R-:W-:Y:S01]  /*230a0*/  ISETP.NE.AND.EX P0, PT, RZ, UR5, PT, P0 ;  /* 0x00000005ff007c0c */ /* 0x000fe2000bf05300 */
[----:B------:R-:W-:Y:S01]  /*230b0*/  ULDC.64 UR4, c[0x0][0x298] ;  /* 0x0000a60000047ab9 */ /* 0x000fe20000000a00 */
[----:B------:R-:W-:Y:S01]  /*230c0*/  BSSY B6, `(.L_x_1821) ;  /* 0x000001d000067945 */ /* 0x000fe20003800000 */
[----:B0-----:R-:W-:Y:S01]  /*230d0*/  IMAD.WIDE.U32 R4, R35, UR4, RZ ;  /* 0x0000000423047c25 */ /* 0x001fe2000f8e00ff */
[----:B------:R-:W-:Y:S02]  /*230e0*/  SEL R3, R0, RZ, !P0 ;  /* 0x000000ff00037207 */ /* 0x000fe40004000000 */
[----:B------:R-:W-:Y:S02]  /*230f0*/  SEL R0, R27, RZ, !P0 ;  /* 0x000000ff1b007207 */ /* 0x000fe40004000000 */
[----:B------:R-:W-:Y:S01]  /*23100*/  STL.64 [R1+0x2a0], R4 ;  /* 0x0002a00401007387 */ /* 0x000fe20000100a00 */
[----:B------:R-:W-:-:S03]  /*23110*/  LOP3.LUT P0, RZ, R2, 0x3ff, RZ, 0xc0, !PT ;  /* 0x000003ff02ff7812 */ /* 0x000fc6000780c0ff */
[----:B------:R-:W-:Y:S04]  /*23120*/  STL [R1+0x2b0], R3 ;  /* 0x0002b00301007387 */ /* 0x000fe80000100800 */
[----:B------:R0:W-:Y:S02]  /*23130*/  STL [R1+0x29c], R0 ;  /* 0x00029c0001007387 */ /* 0x0001e40000100800 */
[----:B0-----:R-:W-:-:S05]  /*23140*/  SHF.R.S32.HI R0, RZ, 0x1f, R35 ;  /* 0x0000001fff007819 */ /* 0x001fca0000011423 */
[----:B------:R-:W-:-:S04]  /*23150*/  IMAD R0, R0, UR4, RZ ;  /* 0x0000000400007c24 */ /* 0x000fc8000f8e02ff */
[----:B------:R-:W-:-:S04]  /*23160*/  IMAD R0, R35, UR5, R0 ;  /* 0x0000000523007c24 */ /* 0x000fc8000f8e0200 */
[----:B------:R-:W-:Y:S01]  /*23170*/  IMAD.IADD R35, R5, 0x1, R0 ;  /* 0x0000000105237824 */ /* 0x000fe200078e0200 */
[----:B------:R-:W-:Y:S06]  /*23180*/  @!P0 BRA `(.L_x_1822) ;  /* 0x0000000000408947 */ /* 0x000fec0003800000 */
        /* <DEDUP_REMOVED lines=16> */
.L_x_1822:
[----:B------:R-:W-:Y:S05]  /*23290*/  BSYNC B6 ;  /* 0x0000000000067941 */ /* 0x000fea0003800000 */
.L_x_1821:
[----:B------:R-:W3:Y:S01]  /*232a0*/  LDL.LU.64 R2, [R1+0x2a0] ;  /* 0x0002a00001027983 */ /* 0x000ee20000300a00 */
[----:B--2---:R-:W0:Y:S01]  /*232b0*/  LDC R7, c[0x0][0x448] ;  /* 0x00011200ff077b82 */ /* 0x004e220000000800 */
[----:B------:R-:W-:Y:S02]  /*232c0*/  ULDC.64 UR4, c[0x0][0x2d8] ;  /* 0x0000b60000047ab9 */ /* 0x000fe40000000a00 */
[----:B------:R-:W2:Y:S04]  /*232d0*/  LDL.LU R0, [R1+0x2b0] ;  /* 0x0002b00001007983 */ /* 0x000ea80000300800 */
[----:B------:R-:W4:Y:S04]  /*232e0*/  LDL.LU R20, [R1+0x29c] ;  /* 0x00029c0001147983 */ /* 0x000f280000300800 */
[----:B------:R1:W5:Y:S01]  /*232f0*/  LDL R8, [R1+0x280] ;  /* 0x0002800001087983 */ /* 0x0003620000100800 */
[----:B------:R-:W1:Y:S01]  /*23300*/  S2R R21, SR_TID.X ;  /* 0x0000000000157919 */ /* 0x000e620000002100 */
[----:B0-----:R-:W-:-:S13]  /*23310*/  ISETP.NE.AND P0, PT, R7, 0x1, PT ;  /* 0x000000010700780c */ /* 0x001fda0003f05270 */
[----:B------:R-:W0:Y:S01]  /*23320*/  @P0 LDC R6, c[0x0][0x44c] ;  /* 0x00011300ff060b82 */ /* 0x000e220000000800 */
[----:B-1----:R-:W-:-:S04]  /*23330*/  LOP3.LUT R21, R21, 0x7f, RZ, 0xc0, !PT ;  /* 0x0000007f15157812 */ /* 0x002fc800078ec0ff */
[----:B------:R-:W-:Y:S01]  /*23340*/  SHF.R.U32.HI R21, RZ, 0x3, R21 ;  /* 0x00000003ff157819 */ /* 0x000fe20000011615 */
[----:B---3--:R-:W-:Y:S02]  /*23350*/  IMAD.MOV.U32 R3, RZ, RZ, R35 ;  /* 0x000000ffff037224 */ /* 0x008fe400078e0023 */
[----:B------:R-:W-:-:S04]  /*23360*/  IMAD.WIDE.U32 R2, R26, UR4, R2 ;  /* 0x000000041a027c25 */ /* 0x000fc8000f8e0002 */
[----:B------:R-:W-:Y:S01]  /*23370*/  IMAD R3, R26, UR5, R3 ;  /* 0x000000051a037c24 */ /* 0x000fe2000f8e0203 */
[----:B------:R-:W-:Y:S02]  /*23380*/  ULDC.64 UR4, c[0x0][0x2e0] ;  /* 0x0000b80000047ab9 */ /* 0x000fe40000000a00 */
[----:B--2---:R-:W-:Y:S02]  /*23390*/  IMAD R0, R0, UR4, RZ ;  /* 0x0000000400007c24 */ /* 0x004fe4000f8e02ff */
[----:B----4-:R-:W-:-:S04]  /*233a0*/  IMAD.WIDE.U32 R2, R20, UR4, R2 ;  /* 0x0000000414027c25 */ /* 0x010fc8000f8e0002 */
[----:B------:R-:W-:Y:S01]  /*233b0*/  IMAD R0, R20, UR5, R0 ;  /* 0x0000000514007c24 */ /* 0x000fe2000f8e0200 */
[----:B------:R-:W-:Y:S01]  /*233c0*/  ULDC.64 UR4, c[0x0][0x2d0] ;  /* 0x0000b40000047ab9 */ /* 0x000fe20000000a00 */
[----:B------:R-:W1:Y:S02]  /*233d0*/  S2R R20, SR_TID.X ;  /* 0x0000000000147919 */ /* 0x000e640000002100 */
[----:B------:R-:W-:Y:S02]  /*233e0*/  IMAD.IADD R3, R3, 0x1, R0 ;  /* 0x0000000103037824 */ /* 0x000fe400078e0200 */
[----:B------:R-:W2:Y:S01]  /*233f0*/  @P0 LDC R0, c[0x0][0x450] ;  /* 0x00011400ff000b82 */ /* 0x000ea20000000800 */
[----:B-1----:R-:W-:-:S05]  /*23400*/  IMAD.SHL.U32 R20, R20, 0x10, RZ ;  /* 0x0000001014147824 */ /* 0x002fca00078e00ff */
[----:B------:R-:W-:-:S05]  /*23410*/  LOP3.LUT R20, R21, 0x70, R20, 0xf8, !PT ;  /* 0x0000007015147812 */ /* 0x000fca00078ef814 */
[----:B------:R-:W-:-:S04]  /*23420*/  IMAD.IADD R5, R20, 0x1, R25 ;  /* 0x0000000114057824 */ /* 0x000fc800078e0219 */
[----:B0-----:R-:W-:-:S04]  /*23430*/  @P0 IMAD.HI.U32 R6, R5, R6, RZ ;  /* 0x0000000605060227 */ /* 0x001fc800078e00ff */
[----:B------:R-:W-:Y:S01]  /*23440*/  IMAD.MOV.U32 R4, RZ, RZ, R5 ;  /* 0x000000ffff047224 */ /* 0x000fe200078e0005 */
[----:B--2---:R-:W-:Y:S01]  /*23450*/  @P0 SHF.R.U32.HI R4, RZ, R0, R6 ;  /* 0x00000000ff040219 */ /* 0x004fe20000011606 */
        /* <DEDUP_REMOVED lines=17> */
[----:B0-----:R-:W-:-:S03]  /*23570*/  LOP3.LUT R20, R20, 0x7f, RZ, 0xc0, !PT ;  /* 0x0000007f14147812 */ /* 0x001fc600078ec0ff */
[----:B------:R-:W-:Y:S01]  /*23580*/  LEA.HI.X R4, R2, UR5, R3, 0x1, P0 ;  /* 0x0000000502047c11 */ /* 0x000fe200080f0c03 */
[----:B------:R-:W-:Y:S01]  /*23590*/  UMOV UR5, 0xffffffff ;  /* 0xffffffff00057882 */ /* 0x000fe20000000000 */
[----:B------:R-:W-:Y:S02]  /*235a0*/  ISETP.GE.AND P3, PT, R33, UR4, PT ;  /* 0x0000000421007c0c */ /* 0x000fe4000bf66270 */
[----:B------:R-:W-:Y:S02]  /*235b0*/  ISETP.GE.AND P2, PT, R36, UR4, PT ;  /* 0x0000000424007c0c */ /* 0x000fe4000bf46270 */
[----:B------:R-:W-:Y:S02]  /*235c0*/  ISETP.GE.AND P0, PT, R34, UR4, PT ;  /* 0x0000000422007c0c */ /* 0x000fe4000bf06270 */
[----:B------:R-:W-:Y:S01]  /*235d0*/  SHF.R.U32.HI R9, RZ, 0x3, R20 ;  /* 0x00000003ff097819 */ /* 0x000fe20000011614 */
[----:B------:R-:W-:Y:S10]  /*235e0*/  BRA.DIV UR5, `(.L_x_1823) ;  /* 0x0000004e05347947 */ /* 0x000ff4000b800000 */
        /* <DEDUP_REMOVED lines=10> */
[----:B-----5:R-:W-:Y:S04]  /*23690*/  @!P1 LDGSTS.E.BYPASS.LTC128B.128 [R8+0x12400], desc[UR36][R2.64], !P3 ;  /* 0x1240000002089fae */ /* 0x020fe8000d901d64 */
        /* <DEDUP_REMOVED lines=68> */
.L_x_1956:
        /* <DEDUP_REMOVED lines=12> */
.L_x_1825:
[----:B------:R-:W-:Y:S05]  /*23ba0*/  BSYNC B0 ;  /* 0x0000000000007941 */ /* 0x000fea0003800000 */
.L_x_1824:
[----:B------:R-:W-:Y:S01]  /*23bb0*/  NOP ;  /* 0x0000000000007918 */ /* 0x000fe20000000000 */
[----:B------:R-:W-:-:S13]  /*23bc0*/  PLOP3.LUT P0, PT, PT, PT, PT, 0x80, 0x0 ;  /* 0x000000000000781c */ /* 0x000fda0003f0f070 */
.L_x_1826:
[----:B------:R-:W-:Y:S02]  /*23bd0*/  PLOP3.LUT P1, PT, P1, P0, PT, 0xa2, 0x0 ;  /* 0x000000000000781c */ /* 0x000fe40000f21472 */
[----:B------:R-:W-:-:S08]  /*23be0*/  @P0 R2UR P1, UR4, R17 ;  /* 0x00000000110402ca */ /* 0x000fd00000020000 */
[----:B------:R-:W-:-:S05]  /*23bf0*/  @P0 PLOP3.LUT P0, PT, P1, PT, PT, 0x80, 0x0 ;  /* 0x000000000000081c */ /* 0x000fca0000f0f070 */
[----:B------:R-:W-:Y:S01]  /*23c00*/  @!P1 SYNCS.ARRIVE.TRANS64.RED.A0T1 RZ, [UR4+0x30800], RZ ;  /* 0x030800ffffff99a7 */ /* 0x000fe20008200404 */
[----:B------:R-:W-:Y:S07]  /*23c10*/  @!P1 ARRIVES.LDGSTSBAR.64.TRANSCNT [UR4+0x30800] ;  /* 0x03080000ff0099b0 */ /* 0x000fee0008000a84 */
[----:B------:R-:W-:Y:S05]  /*23c20*/  @P0 BRA.U.ANY `(.L_x_1826) ;  /* 0xfffffffd00e80947 */ /* 0x000fea000393ffff */
[----:B0-----:R-:W3:Y:S02]  /*23c30*/  LDL.LU R2, [R1+0x2ac] ;  /* 0x0002ac0001027983 */ /* 0x001ee40000300800 */
[----:B---3--:R-:W-:-:S05]  /*23c40*/  VIADD R2, R2, 0x1 ;  /* 0x0000000102027836 */ /* 0x008fca0000000000 */
[----:B------:R0:W-:Y:S01]  /*23c50*/  STL [R1+0x2ac], R2 ;  /* 0x0002ac0201007387 */ /* 0x0001e20000100800 */
[----:B------:R-:W-:-:S04]  /*23c60*/  LEA.HI R0, R2, R2, RZ, 0x1 ;  /* 0x0000000202007211 */ /* 0x000fc800078f08ff */
[----:B------:R-:W-:-:S05]  /*23c70*/  LOP3.LUT R0, R0, 0xfffffffe, RZ, 0xc0, !PT ;  /* 0xfffffffe00007812 */ /* 0x000fca00078ec0ff */
[----:B------:R-:W-:-:S05]  /*23c80*/  IMAD.IADD R0, R2, 0x1, -R0 ;  /* 0x0000000102007824 */ /* 0x000fca00078e0a00 */
[----:B------:R-:W-:Y:S01]  /*23c90*/  SHF.L.U32 R0, R0, 0x1f, RZ ;  /* 0x0000001f00007819 */ /* 0x000fe200000006ff */
[----:B------:R-:W-:Y:S01]  /*23ca0*/  NOP ;  /* 0x0000000000007918 */ /* 0x000fe20000000000 */
[----:B0-----:R-:W3:Y:S01]  /*23cb0*/  LDL.LU R2, [R1+0x2a8] ;  /* 0x0002a80001027983 */ /* 0x001ee20000300800 */
[----:B------:R0:W-:Y:S01]  /*23cc0*/  SYNCS.ARRIVE.TRANS64.A1T0 RZ, [R17+URZ+0x30800], RZ ;  /* 0x030800ff11ff79a7 */ /* 0x0001e2000810003f */
[----:B------:R-:W-:Y:S01]  /*23cd0*/  BSSY B0, `(.L_x_1827) ;  /* 0x0000004000007945 */ /* 0x000fe20003800000 */
[----:B------:R-:W1:Y:S01]  /*23ce0*/  SYNCS.PHASECHK.TRANS64.TRYWAIT P0, [R17+URZ+0x30820], R0 ;  /* 0x03082000110075a7 */ /* 0x000e62000800017f */
[----:B---3--:R-:W-:Y:S02]  /*23cf0*/  VIADD R6, R2, 0xfffffffe ;  /* 0xfffffffe02067836 */ /* 0x008fe40000000000 */
[----:B01----:R-:W-:Y:S05]  /*23d00*/  @!P0 BRA `(.L_x_1828) ;  /* 0x0000005000088947 */ /* 0x003fea0003800000 */
.L_x_1957:
[----:B------:R-:W-:Y:S05]  /*23d10*/  BSYNC B0 ;  /* 0x0000000000007941 */ /* 0x000fea0003800000 */
.L_x_1827:
[----:B------:R-:W3:Y:S01]  /*23d20*/  LDL R2, [R1+0x288] ;  /* 0x0002880001027983 */ /* 0x000ee20000100800 */
        /* <DEDUP_REMOVED lines=10> */
.L_x_1843:
[----:B------:R-:W3:Y:S01]  /*23dd0*/  LDL R4, [R1+0x28c] ;  /* 0x00028c0001047983 */ /* 0x000ee20000100800 */
[----:B------:R-:W1:Y:S03]  /*23de0*/  LDC R7, c[0x0][0x430] ;  /* 0x00010c00ff077b82 */ /* 0x000e660000000800 */
[----:B------:R-:W4:Y:S01]  /*23df0*/  LDL R8, [R1+0x290] ;  /* 0x0002900001087983 */ /* 0x000f220000100800 */
[----:B0-----:R-:W0:Y:S01]  /*23e00*/  S2R R0, SR_TID.X ;  /* 0x0000000000007919 */ /* 0x001e220000002100 */
[----:B-1----:R-:W-:-:S13]  /*23e10*/  ISETP.NE.AND P0, PT, R7, 0x1, PT ;  /* 0x000000010700780c */ /* 0x002fda0003f05270 */
[----:B------:R-:W1:Y:S01]  /*23e20*/  @P0 LDC R3, c[0x0][0x438] ;  /* 0x00010e00ff030b82 */ /* 0x000e620000000800 */
[C---:B0-----:R-:W-:Y:S01]  /*23e30*/  LOP3.LUT R2, R0.reuse, 0x7f, RZ, 0xc0, !PT ;  /* 0x0000007f00027812 */ /* 0x041fe200078ec0ff */
[----:B------:R-:W-:-:S03]  /*23e40*/  IMAD.SHL.U32 R0, R0, 0x10, RZ ;  /* 0x0000001000007824 */ /* 0x000fc600078e00ff */
[----:B------:R-:W-:-:S04]  /*23e50*/  SHF.R.U32.HI R2, RZ, 0x3, R2 ;  /* 0x00000003ff027819 */ /* 0x000fc80000011602 */
[----:B------:R-:W-:Y:S02]  /*23e60*/  LOP3.LUT R0, R2, 0x70, R0, 0xf8, !PT ;  /* 0x0000007002007812 */ /* 0x000fe400078ef800 */
[----:B------:R-:W0:Y:S02]  /*23e70*/  @P0 LDC R2, c[0x0][0x434] ;  /* 0x00010d00ff020b82 */ /* 0x000e240000000800 */
[----:B------:R-:W-:Y:S01]  /*23e80*/  ISETP.GT.U32.AND P5, PT, R0, 0x5f, PT ;  /* 0x0000005f0000780c */ /* 0x000fe20003fa4070 */
[----:B---3--:R-:W-:-:S12]  /*23e90*/  IMAD R9, R6, 0x60, R4 ;  /* 0x0000006006097824 */ /* 0x008fd800078e0204 */
[----:B------:R-:W4:Y:S01]  /*23ea0*/  @!P5 LDC.64 R4, c[0x0][0x428] ;  /* 0x00010a00ff04db82 */ /* 0x000f220000000a00 */
[----:B------:R-:W-:-:S04]  /*23eb0*/  IMAD.IADD R9, R0, 0x1, R9 ;  /* 0x0000000100097824 */ /* 0x000fc800078e0209 */
[----:B0-----:R-:W-:-:S04]  /*23ec0*/  @P0 IMAD.HI.U32 R2, R9, R2, RZ ;  /* 0x0000000209020227 */ /* 0x001fc800078e00ff */
[----:B------:R-:W-:Y:S01]  /*23ed0*/  IMAD.MOV.U32 R0, RZ, RZ, R9 ;  /* 0x000000ffff007224 */ /* 0x000fe200078e0009 */
[----:B-1----:R-:W-:-:S04]  /*23ee0*/  @P0 SHF.R.U32.HI R0, RZ, R3, R2 ;  /* 0x00000003ff000219 */ /* 0x002fc80000011602 */
[--C-:B------:R-:W-:Y:S01]  /*23ef0*/  @!P5 SHF.R.S32.HI R3, RZ, 0x1f, R0.reuse ;  /* 0x0000001fff03d819 */ /* 0x100fe20000011400 */
[----:B------:R-:W-:Y:S02]  /*23f00*/  @!P5 IMAD.MOV.U32 R2, RZ, RZ, R0 ;  /* 0x000000ffff02d224 */ /* 0x000fe400078e0000 */
[-C--:B----4-:R-:W-:Y:S02]  /*23f10*/  @!P5 IMAD R8, R8, R4.reuse, RZ ;  /* 0x000000040808d224 */ /* 0x090fe400078e02ff */
[----:B------:R-:W-:-:S04]  /*23f20*/  @!P5 IMAD.WIDE.U32 R2, R32, R4, R2 ;  /* 0x000000042002d225 */ /* 0x000fc800078e0002 */
[----:B------:R-:W-:Y:S02]  /*23f30*/  @!P5 IMAD R8, R32, R5, R8 ;  /* 0x000000052008d224 */ /* 0x000fe400078e0208 */
[----:B------:R-:W0:Y:S01]  /*23f40*/  @!P5 LDC.64 R4, c[0x0][0x418] ;  /* 0x00010600ff04db82 */ /* 0x000e220000000a00 */
[----:B------:R-:W-:Y:S02]  /*23f50*/  IMAD.MOV R0, RZ, RZ, -R0 ;  /* 0x000000ffff007224 */ /* 0x000fe400078e0a00 */
[----:B------:R-:W-:Y:S02]  /*23f60*/  @!P5 IMAD.IADD R3, R8, 0x1, R3 ;  /* 0x000000010803d824 */ /* 0x000fe400078e0203 */
[----:B------:R-:W-:Y:S02]  /*23f70*/  IMAD R9, R7, R0, R9 ;  /* 0x0000000007097224 */ /* 0x000fe400078e0209 */
[----:B------:R-:W-:Y:S01]  /*23f80*/  IMAD.MOV.U32 R0, RZ, RZ, RZ ;  /* 0x000000ffff007224 */ /* 0x000fe200078e00ff */
[----:B0-----:R-:W-:-:S04]  /*23f90*/  @!P5 LEA R4, P0, R2, R4, 0x2 ;  /* 0x000000040204d211 */ /* 0x001fc800078010ff */
[----:B------:R-:W-:-:S05]  /*23fa0*/  @!P5 LEA.HI.X R5, R2, R5, R3, 0x2, P0 ;  /* 0x000000050205d211 */ /* 0x000fca00000f1403 */
[----:B------:R0:W5:Y:S01]  /*23fb0*/  @!P5 LDG.E R0, desc[UR36][R4.64] ;  /* 0x000000240400d981 */ /* 0x000162000c1e1900 */
[----:B------:R-:W-:Y:S01]  /*23fc0*/  LOP3.LUT P4, RZ, R16, 0x10, RZ, 0xc0, !PT ;  /* 0x0000001010ff7812 */ /* 0x000fe2000788c0ff */
[----:B------:R-:W-:-:S05]  /*23fd0*/  VIADD R23, R10, 0x1 ;  /* 0x000000010a177836 */ /* 0x000fca0000000000 */
[C---:B------:R-:W-:Y:S01]  /*23fe0*/  ISETP.NE.AND P0, PT, R23.reuse, 0x2, PT ;  /* 0x000000021700780c */ /* 0x040fe20003f05270 */
[----:B------:R-:W-:Y:S05]  /*23ff0*/  YIELD ;  /* 0x0000000000007946 */ /* 0x000fea0003800000 */
[----:B------:R-:W-:Y:S01]  /*24000*/  SEL R29, RZ, 0x1, P0 ;  /* 0x00000001ff1d7807 */ /* 0x000fe20000000000 */
[----:B------:R-:W-:Y:S01]  /*24010*/  IMAD.MOV.U32 R22, RZ, RZ, R6 ;  /* 0x000000ffff167224 */ /* 0x000fe200078e0006 */
[----:B------:R-:W-:Y:S02]  /*24020*/  SEL R23, R23, RZ, P0 ;  /* 0x000000ff17177207 */ /* 0x000fe40000000000 */
[----:B------:R-:W-:Y:S01]  /*24030*/  LOP3.LUT R29, R20, R29, RZ, 0x3c, !PT ;  /* 0x0000001d141d7212 */ /* 0x000fe200078e3cff */
[----:B0-----:R-:W-:Y:S06]  /*24040*/  @!P4 BRA `(.L_x_1831) ;  /* 0x000000000004c947 */ /* 0x001fec0003800000 */
[----:B------:R-:W-:Y:S01]  /*24050*/  BPT.TRAP 0x1 ;  /* 0x000000040000795c */ /* 0x000fe20000300000 */
.L_x_1831:
[----:B------:R-:W-:Y:S01]  /*24060*/  IMAD R7, R23, 0x8, R17 ;  /* 0x0000000817077824 */ /* 0x000fe200078e0211 */
[----:B------:R-:W-:Y:S01]  /*24070*/  SHF.L.U32 R2, R29, 0x1f, RZ ;  /* 0x0000001f1d027819 */ /* 0x000fe200000006ff */
[----:B------:R-:W-:Y:S03]  /*24080*/  BSSY B1, `(.L_x_1832) ;  /* 0x0000003000017945 */ /* 0x000fe60003800000 */
[----:B------:R-:W0:Y:S02]  /*24090*/  SYNCS.PHASECHK.TRANS64.TRYWAIT P0, [R7+URZ+0x30840], R2 ;  /* 0x03084002070075a7 */ /* 0x000e24000800017f */
[----:B0-----:R-:W-:Y:S05]  /*240a0*/  @!P0 BRA `(.L_x_1833) ;  /* 0x0000004c00348947 */ /* 0x001fea0003800000 */
.L_x_1958:
[----:B------:R-:W-:Y:S05]  /*240b0*/  BSYNC B1 ;  /* 0x0000000000017941 */ /* 0x000fea0003800000 */
.L_x_1832:
        /* <DEDUP_REMOVED lines=63> */
.L_x_1972:
        /* <DEDUP_REMOVED lines=11> */
.L_x_1835:
        /* <DEDUP_REMOVED lines=10> */
.L_x_1836:
[----:B------:R3:W-:Y:S01]  /*24600*/  SYNCS.ARRIVE.TRANS64.A1T0 RZ, [R7+URZ+0x30830], RZ ;  /* 0x030830ff07ff79a7 */ /* 0x0007e2000810003f */
[----:B------:R-:W-:Y:S05]  /*24610*/  @!P5 BRA `(.L_x_1837) ;  /* 0x000000000004d947 */ /* 0x000fea0003800000 */
[----:B------:R-:W-:Y:S01]  /*24620*/  BPT.TRAP 0x1 ;  /* 0x000000040000795c */ /* 0x000fe20000300000 */
.L_x_1837:
[----:B-1----:R-:W-:Y:S01]  /*24630*/  SHF.L.U32 R2, R20, 0x1f, RZ ;  /* 0x0000001f14027819 */ /* 0x002fe200000006ff */
[----:B0-----:R-:W-:Y:S01]  /*24640*/  IMAD R6, R10, 0x8, R17 ;  /* 0x000000080a067824 */ /* 0x001fe200078e0211 */
[----:B------:R-:W-:Y:S03]  /*24650*/  BSSY B1, `(.L_x_1838) ;  /* 0x0000003000017945 */ /* 0x000fe60003800000 */
[----:B------:R-:W0:Y:S02]  /*24660*/  SYNCS.PHASECHK.TRANS64.TRYWAIT P0, [R6+URZ+0x30860], R2 ;  /* 0x03086002060075a7 */ /* 0x000e24000800017f */
[----:B0-----:R-:W-:Y:S05]  /*24670*/  @!P0 BRA `(.L_x_1839) ;  /* 0x0000004c00b48947 */ /* 0x001fea0003800000 */
.L_x_1973:
[----:B------:R-:W-:Y:S05]  /*24680*/  BSYNC B1 ;  /* 0x0000000000017941 */ /* 0x000fea0003800000 */
.L_x_1838:
[----:B------:R-:W3:Y:S01]  /*24690*/  LDL R5, [R1+0x284] ;  /* 0x0002840001057983 */ /* 0x000ee20000100800 */
[----:B------:R-:W1:Y:S01]  /*246a0*/  S2R R3, SR_TID.X ;  /* 0x0000000000037919 */ /* 0x000e620000002100 */
[----:B------:R-:W-:Y:S01]  /*246b0*/  UMOV UR4, 0xffffffff ;  /* 0xffffffff00047882 */ /* 0x000fe20000000000 */
[----:B-1----:R-:W-:-:S04]  /*246c0*/  LOP3.LUT R3, R3, 0x7f, RZ, 0xc0, !PT ;  /* 0x0000007f03037812 */ /* 0x002fc800078ec0ff */
[----:B------:R-:W-:Y:S01]  /*246d0*/  SHF.R.U32.HI R3, RZ, 0x3, R3 ;  /* 0x00000003ff037819 */ /* 0x000fe20000011603 */
[----:B---3--:R-:W-:Y:S02]  /*246e0*/  IMAD R7, R31, -0x60, R5 ;  /* 0xffffffa01f077824 */ /* 0x008fe400078e0205 */
[----:B------:R-:W-:Y:S02]  /*246f0*/  IMAD R5, R10, 0x4800, R37 ;  /* 0x000048000a057824 */ /* 0x000fe400078e0225 */
        /* <DEDUP_REMOVED lines=55> */
.L_x_1987:
        /* <DEDUP_REMOVED lines=29> */
.L_x_1841:
        /* <DEDUP_REMOVED lines=10> */
.L_x_1842:
        /* <DEDUP_REMOVED lines=8> */
.L_x_1830:
[----:B------:R-:W-:Y:S05]  /*24d60*/  BSYNC B0 ;  /* 0x0000000000007941 */ /* 0x000fea0003800000 */
.L_x_1829:
        /* <DEDUP_REMOVED lines=17> */
.L_x_1845:
[----:B------:R-:W-:Y:S05]  /*24e80*/  BSYNC B0 ;  /* 0x0000000000007941 */ /* 0x000fea0003800000 */
.L_x_1844:
[----:B------:R-:W-:-:S13]  /*24e90*/  LOP3.LUT P0, RZ, R16, 0x10, RZ, 0xc0, !PT ;  /* 0x0000001010ff7812 */ /* 0x000fda000780c0ff */
[----:B------:R-:W-:Y:S05]  /*24ea0*/  @!P0 BRA `(.L_x_1846) ;  /* 0x0000000000048947 */ /* 0x000fea0003800000 */
[----:B------:R-:W-:Y:S01]  /*24eb0*/  BPT.TRAP 0x1 ;  /* 0x000000040000795c */ /* 0x000fe20000300000 */
.L_x_1846:
[----:B------:R-:W3:Y:S01]  /*24ec0*/  LDL.LU R2, [R1+0x284] ;  /* 0x0002840001027983 */ /* 0x000ee20000300800 */
[----:B------:R-:W-:Y:S01]  /*24ed0*/  IMAD R0, R23, 0x8, R17 ;  /* 0x0000000817007824 */ /* 0x000fe200078e0211 */
[----:B------:R-:W-:Y:S01]  /*24ee0*/  SHF.L.U32 R3, R29, 0x1f, RZ ;  /* 0x0000001f1d037819 */ /* 0x000fe200000006ff */
[----:B------:R-:W-:Y:S03]  /*24ef0*/  BSSY B0, `(.L_x_1847) ;  /* 0x0000004000007945 */ /* 0x000fe60003800000 */
[----:B------:R-:W0:Y:S01]  /*24f00*/  SYNCS.PHASECHK.TRANS64.TRYWAIT P0, [R0+URZ+0x30860], R3 ;  /* 0x03086003000075a7 */ /* 0x000e22000800017f */
[----:B---3--:R-:W-:Y:S01]  /*24f10*/  IMAD R6, R22, -0x60, R2 ;  /* 0xffffffa016067824 */ /* 0x008fe200078e0202 */
[----:B0-----:R-:W-:Y:S06]  /*24f20*/  @!P0 BRA `(.L_x_1848) ;  /* 0x0000004c00ac8947 */ /* 0x001fec0003800000 */
.L_x_1988:
[----:B------:R-:W-:Y:S05]  /*24f30*/  BSYNC B0 ;  /* 0x0000000000007941 */ /* 0x000fea0003800000 */
.L_x_1847:
        /* <DEDUP_REMOVED lines=65> */
.L_x_2002:
        /* <DEDUP_REMOVED lines=13> */
.L_x_1850:
        /* <DEDUP_REMOVED lines=10> */
.L_x_1851:
[----:B------:R-:W-:Y:S01]  /*254c0*/  VIADD R23, R23, 0x1 ;  /* 0x0000000117177836 */ /* 0x000fe20000000000 */
[----:B------:R1:W-:Y:S04]  /*254d0*/  SYNCS.ARRIVE.TRANS64.A1T0 RZ, [R0+URZ+0x30850], RZ ;  /* 0x030850ff00ff79a7 */ /* 0x0003e8000810003f */
[----:B------:R-:W-:-:S04]  /*254e0*/  ISETP.NE.AND P0, PT, R23, 0x2, PT ;  /* 0x000000021700780c */ /* 0x000fc80003f05270 */
[----:B-1----:R-:W-:Y:S02]  /*254f0*/  SEL R0, RZ, 0x1, P0 ;  /* 0x00000001ff007807 */ /* 0x002fe40000000000 */
[----:B------:R-:W-:Y:S02]  /*25500*/  SEL R23, R23, RZ, P0 ;  /* 0x000000ff17177207 */ /* 0x000fe40000000000 */
[----:B------:R-:W-:-:S07]  /*25510*/  LOP3.LUT R29, R29, R0, RZ, 0x3c, !PT ;  /* 0x000000001d1d7212 */ /* 0x000fce00078e3cff */
.L_x_1808:
[----:B------:R-:W-:Y:S05]  /*25520*/  BSYNC B7 ;  /* 0x0000000000077941 */ /* 0x000fea0003800000 */
.L_x_1806:
[----:B------:R-:W-:-:S13]  /*25530*/  LOP3.LUT P0, RZ, R16, 0x20, RZ, 0xc0, !PT ;  /* 0x0000002010ff7812 */ /* 0x000fda000780c0ff */
[----:B------:R-:W-:Y:S05]  /*25540*/  @!P0 BRA `(.L_x_1852) ;  /* 0x0000000000248947 */ /* 0x000fea0003800000 */
[----:B------:R-:W-:Y:S05]  /*25550*/  WARPSYNC.ALL ;  /* 0x0000000000007948 */ /* 0x000fea0003800000 */
[----:B------:R-:W2:Y:S08]  /*25560*/  S2UR UR5, SR_CgaCtaId ;  /* 0x00000000000579c3 */ /* 0x000eb00000008800 */
[----:B------:R-:W-:Y:S06]  /*25570*/  BAR.SYNC.DEFER_BLOCKING 0x5, 0x180 ;  /* 0x0146000000007b1d */ /* 0x000fec0000010000 */
[----:B------:R-:W-:-:S02]  /*25580*/  UMOV UR4, 0x400 ;  /* 0x0000040000047882 */ /* 0x000fc40000000000 */
[----:B--2---:R-:W-:-:S06]  /*25590*/  ULEA UR4, UR5, UR4, 0x18 ;  /* 0x0000000405047291 */ /* 0x004fcc000f8ec03f */
[----:B------:R-:W-:-:S05]  /*255a0*/  IMAD.U32 R17, RZ, RZ, UR4 ;  /* 0x00000004ff117e24 */ /* 0x000fca000f8e00ff */
[----:B------:R2:W3:Y:S01]  /*255b0*/  LDS.128 R24, [R17+0x308d0] ;  /* 0x0308d00011187984 */ /* 0x0004e20000000c00 */
[----:B------:R-:W-:Y:S06]  /*255c0*/  BAR.ARV 0x4, 0x180 ;  /* 0x0106000000007b1d */ /* 0x000fec0000002000 */
[----:B------:R-:W-:Y:S05]  /*255d0*/  BRA `(.L_x_1853) ;  /* 0x0000000c00d47947 */ /* 0x000fea0003800000 */
.L_x_1852:
[----:B------:R-:W2:Y:S01]  /*255e0*/  S2R R0, SR_TID.X ;  /* 0x0000000000007919 */ /* 0x000ea20000002100 */
[----:B------:R-:W-:Y:S01]  /*255f0*/  UMOV UR4, 0xffffffff ;  /* 0xffffffff00047882 */ /* 0x000fe20000000000 */
[----:B--2---:R-:W-:-:S04]  /*25600*/  LOP3.LUT R8, R0, 0x1f, RZ, 0xc0, !PT ;  /* 0x0000001f00087812 */ /* 0x004fc800078ec0ff */
[----:B------:R-:W-:Y:S01]  /*25610*/  ISETP.NE.AND P0, PT, R8, 0x1f, PT ;  /* 0x0000001f0800780c */ /* 0x000fe20003f05270 */
[----:B------:R-:W-:-:S12]  /*25620*/  BRA.DIV UR4, `(.L_x_1854) ;  /* 0x0000005204047947 */ /* 0x000fd8000b800000 */
[----:B------:R-:W-:Y:S01]  /*25630*/  IMAD.IADD R7, R27, 0x1, R8 ;  /* 0x000000011b077824 */ /* 0x000fe200078e0208 */
[----:B------:R-:W-:-:S04]  /*25640*/  ULDC UR4, c[0x0][0xc3c] ;  /* 0x00030f0000047ab9 */ /* 0x000fc80000000800 */
[----:B------:R-:W-:-:S13]  /*25650*/  ISETP.GE.OR P1, PT, R7, UR4, !P0 ;  /* 0x0000000407007c0c */ /* 0x000fda000c726670 */
[----:B0-----:R-:W0:Y:S08]  /*25660*/  @!P1 LDC.64 R2, c[0x0][0xc80] ;  /* 0x00032000ff029b82 */ /* 0x001e300000000a00 */
[----:B------:R-:W2:Y:S01]  /*25670*/  @!P1 LDC.64 R4, c[0x0][0xc78] ;  /* 0x00031e00ff049b82 */ /* 0x000ea20000000a00 */
[----:B0-----:R-:W-:-:S05]  /*25680*/  @!P1 IMAD.WIDE R2, R7, 0x4, R2 ;  /* 0x0000000407029825 */ /* 0x001fca00078e0202 */
[----:B-1----:R2:W3:Y:S02]  /*25690*/  @!P1 LDG.E R6, desc[UR36][R2.64] ;  /* 0x0000002402069981 */ /* 0x0024e4000c1e1900 */
        /* <DEDUP_REMOVED lines=9> */
[----:B------:R-:W-:Y:S01]  /*25730*/  SHFL.IDX PT, R7, R24, 0x1, 0x1f ;  /* 0x00201f0018077f89 */ /* 0x000fe200000e0000 */
        /* <DEDUP_REMOVED lines=21> */
.L_x_2012:
[----:B------:R-:W-:Y:S02]  /*25890*/  ULDC UR4, c[0x0][0xc38] ;  /* 0x00030e0000047ab9 */ /* 0x000fe40000000800 */
[----:B------:R-:W-:-:S04]  /*258a0*/  IMAD.U32 R5, RZ, RZ, UR4 ;  /* 0x00000004ff057e24 */ /* 0x000fc8000f8e00ff */
[----:B-1----:R-:W-:-:S04]  /*258b0*/  IMAD R14, R14, R5, RZ ;  /* 0x000000050e0e7224 */ /* 0x002fc800078e02ff */
[----:B------:R-:W-:-:S05]  /*258c0*/  IMAD.IADD R7, R7, 0x1, R14 ;  /* 0x0000000107077824 */ /* 0x000fca00078e020e */
[----:B------:R-:W-:-:S13]  /*258d0*/  ISETP.GT.AND P6, PT, R7, R0, PT ;  /* 0x000000000700720c */ /* 0x000fda0003fc4270 */
[----:B------:R-:W-:Y:S05]  /*258e0*/  @P6 BRA `(.L_x_1855) ;  /* 0x0000000000a46947 */ /* 0x000fea0003800000 */
.L_x_1858:
        /* <DEDUP_REMOVED lines=11> */
[----:B0-----:R-:W-:-:S05]  /*259a0*/  @!P6 IMAD.WIDE R2, R9, 0x4, R2 ;  /* 0x000000040902e825 */ /* 0x001fca00078e0202 */
[----:B------:R1:W2:Y:S02]  /*259b0*/  @!P6 LDG.E R25, desc[UR36][R2.64] ;  /* 0x000000240219e981 */ /* 0x0002a4000c1e1900 */
[----:B-1----:R-:W-:-:S04]  /*259c0*/  @!P6 IMAD.WIDE R2, R9, 0x4, R4 ;  /* 0x000000040902e825 */ /* 0x002fc800078e0204 */
[----:B------:R-:W-:-:S06]  /*259d0*/  IMAD.MOV.U32 R4, RZ, RZ, RZ ;  /* 0x000000ffff047224 */ /* 0x000fcc00078e00ff */
        /* <DEDUP_REMOVED lines=20> */
.L_x_2020:
[----:B------:R-:W-:Y:S02]  /*25b20*/  ULDC UR4, c[0x0][0xc38] ;  /* 0x00030e0000047ab9 */ /* 0x000fe40000000800 */
[----:B------:R-:W-:-:S04]  /*25b30*/  IMAD.U32 R5, RZ, RZ, UR4 ;  /* 0x00000004ff057e24 */ /* 0x000fc8000f8e00ff */
[----:B-1----:R-:W-:-:S04]  /*25b40*/  IMAD R14, R14, R5, RZ ;  /* 0x000000050e0e7224 */ /* 0x002fc800078e02ff */
[----:B------:R-:W-:-:S05]  /*25b50*/  IMAD.IADD R7, R14, 0x1, R7 ;  /* 0x000000010e077824 */ /* 0x000fca00078e0207 */
[----:B------:R-:W-:-:S13]  /*25b60*/  ISETP.GT.AND P6, PT, R7, R0, PT ;  /* 0x000000000700720c */ /* 0x000fda0003fc4270 */
[----:B------:R-:W-:Y:S05]  /*25b70*/  @!P6 BRA `(.L_x_1858) ;  /* 0xfffffffc005ce947 */ /* 0x000fea000383ffff */
.L_x_1855:
        /* <DEDUP_REMOVED lines=10> */
.L_x_2025:
[----:B------:R-:W-:-:S13]  /*25c20*/  ISETP.NE.AND P0, PT, R3, RZ, PT ;  /* 0x000000ff0300720c */ /* 0x000fda0003f05270 */
[----:B------:R-:W-:Y:S05]  /*25c30*/  @!P0 BRA `(.L_x_1860) ;  /* 0x0000000000108947 */ /* 0x000fea0003800000 */
[----:B------:R-:W-:Y:S01]  /*25c40*/  UMOV UR4, 0xffffffff ;  /* 0xffffffff00047882 */ /* 0x000fe20000000000 */
[----:B-1----:R-:W-:Y:S02]  /*25c50*/  VIADD R12, R12, 0xffffffff ;  /* 0xffffffff0c0c7836 */ /* 0x002fe40000000000 */
[----:B------:R-:W-:Y:S05]  /*25c60*/  BRA.DIV UR4, `(.L_x_1861) ;  /* 0x0000005204c47947 */ /* 0x000fea000b800000 */
[----:B------:R4:W1:Y:S02]  /*25c70*/  SHFL.IDX PT, R6, R2, R12, 0x1f ;  /* 0x00001f0c02067589 */ /* 0x00086400000e0000 */
.L_x_1860:
        /* <DEDUP_REMOVED lines=54> */
[--C-:B------:R-:W-:Y:S02]  /*25fe0*/  IMAD R4, R4, R2, R7.reuse ;  /* 0x0000000204047224 */ /* 0x100fe400078e0207 */
[----:B------:R-:W-:Y:S02]  /*25ff0*/  IMAD.MOV R2, RZ, RZ, -R7 ;  /* 0x000000ffff027224 */ /* 0x000fe400078e0a07 */
[----:B------:R-:W-:Y:S02]  /*26000*/  IMAD R26, R4, 0x10000, R5 ;  /* 0x00010000041a7824 */ /* 0x000fe400078e0205 */
[----:B------:R-:W-:Y:S01]  /*26010*/  IMAD R2, R25, R2, R0 ;  /* 0x0000000219027224 */ /* 0x000fe200078e0200 */
[----:B------:R-:W-:Y:S06]  /*26020*/  BRA `(.L_x_1863) ;  /* 0x0000000000f07947 */ /* 0x000fec0003800000 */
.L_x_1862:
        /* <DEDUP_REMOVED lines=60> */
.L_x_1863:
[----:B------:R-:W-:-:S05]  /*263f0*/  LOP3.LUT R2, RZ, R2, RZ, 0x33, !PT ;  /* 0x00000002ff027212 */ /* 0x000fca00078e33ff */
[----:B------:R-:W-:Y:S01]  /*26400*/  IMAD.IADD R25, R25, 0x1, R2 ;  /* 0x0000000119197824 */ /* 0x000fe200078e0202 */
[----:B------:R-:W-:Y:S06]  /*26410*/  BRA `(.L_x_1864) ;  /* 0x00000000001c7947 */ /* 0x000fec0003800000 */
.L_x_1856:
[----:B------:R-:W-:Y:S01]  /*26420*/  UMOV UR4, URZ ;  /* 0x0000003f00047c82 */ /* 0x000fe20008000000 */
[----:B------:R-:W-:Y:S01]  /*26430*/  UMOV UR5, URZ ;  /* 0x0000003f00057c82 */ /* 0x000fe20008000000 */
[----:B------:R-:W-:Y:S01]  /*26440*/  ULDC UR6, c[0x0][0xc3c] ;  /* 0x00030f0000067ab9 */ /* 0x000fe20000000800 */
[----:B------:R-:W-:Y:S02]  /*26450*/  IMAD.MOV.U32 R24, RZ, RZ, R0 ;  /* 0x000000ffff187224 */ /* 0x000fe400078e0000 */
[----:B------:R-:W-:Y:S02]  /*26460*/  IMAD.U32 R25, RZ, RZ, UR4 ;  /* 0x00000004ff197e24 */ /* 0x000fe4000f8e00ff */
[----:B------:R-:W-:Y:S02]  /*26470*/  IMAD.U32 R26, RZ, RZ, UR5 ;  /* 0x00000005ff1a7e24 */ /* 0x000fe4000f8e00ff */
[----:B------:R-:W-:-:S07]  /*26480*/  IMAD.U32 R27, RZ, RZ, UR6 ;  /* 0x00000006ff1b7e24 */ /* 0x000fce000f8e00ff */
.L_x_1864:
        /* <DEDUP_REMOVED lines=10> */
.L_x_1853:
[----:B------:R-:W-:Y:S02]  /*26530*/  ULDC UR4, c[0x0][0xc3c] ;  /* 0x00030f0000047ab9 */ /* 0x000fe40000000800 */
[----:B---3--:R-:W-:-:S13]  /*26540*/  ISETP.GE.AND P0, PT, R27, UR4, PT ;  /* 0x000000041b007c0c */ /* 0x008fda000bf06270 */
[----:B------:R-:W-:Y:S05]  /*26550*/  @!P0 BRA `(.L_x_1865) ;  /* 0xffffff90009c8947 */ /* 0x000fea000383ffff */
[----:B------:R-:W-:Y:S05]  /*26560*/  BSYNC B8 ;  /* 0x0000000000087941 */ /* 0x000fea0003800000 */
.L_x_1742:
[----:B-1----:R-:W3:Y:S01]  /*26570*/  LDL.LU R0, [R1+0x2ac] ;  /* 0x0002ac0001007983 */ /* 0x002ee20000300800 */
        /* <DEDUP_REMOVED lines=11> */
.L_x_2028:
[----:B------:R-:W-:Y:S05]  /*26630*/  BSYNC B0 ;  /* 0x0000000000007941 */ /* 0x000fea0003800000 */
.L_x_1866:
[----:B------:R-:W-:-:S03]  /*26640*/  UMOV UR4, 0xffffffff ;  /* 0xffffffff00047882 */ /* 0x000fc60000000000 */
[----:B------:R-:W-:Y:S05]  /*26650*/  BRA.DIV UR4, `(.L_x_1868) ;  /* 0x0000004a04847947 */ /* 0x000fea000b800000 */
[----:B0-----:R-:W0:Y:S02]  /*26660*/  S2R R0, SR_TID.X ;  /* 0x0000000000007919 */ /* 0x001e240000002100 */
[----:B0-----:R-:W-:-:S04]  /*26670*/  SHF.R.U32.HI R0, RZ, 0x5, R0 ;  /* 0x00000005ff007819 */ /* 0x001fc80000011600 */
[----:B------:R-:W-:-:S05]  /*26680*/  LOP3.LUT R0, R0, 0x3, RZ, 0xc0, !PT ;  /* 0x0000000300007812 */ /* 0x000fca00078ec0ff */
[----:B------:R0:W1:Y:S02]  /*26690*/  SHFL.IDX PT, R14, R0, RZ, 0x1f ;  /* 0x00001fff000e7589 */ /* 0x00006400000e0000 */
.L_x_2031:
[----:B-1----:R-:W-:Y:S01]  /*266a0*/  ISETP.NE.AND P0, PT, R14, RZ, PT ;  /* 0x000000ff0e00720c */ /* 0x002fe20003f05270 */
[----:B------:R-:W-:-:S12]  /*266b0*/  BSSY B0, `(.L_x_1869) ;  /* 0x0000026000007945 */ /* 0x000fd80003800000 */
[----:B------:R-:W-:Y:S05]  /*266c0*/  @P0 BRA `(.L_x_1870) ;  /* 0x0000000000900947 */ /* 0x000fea0003800000 */
[----:B------:R-:W-:-:S03]  /*266d0*/  UMOV UR4, 0xffffffff ;  /* 0xffffffff00047882 */ /* 0x000fc60000000000 */
[----:B------:R-:W-:Y:S05]  /*266e0*/  BRA.DIV UR4, `(.L_x_1871) ;  /* 0x0000004a04947947 */ /* 0x000fea000b800000 */
[----:B------:R-:W-:-:S13]  /*266f0*/  ELECT P6, URZ, PT ;  /* 0x00000000003f782f */ /* 0x000fda00038c0000 */
.L_x_2034:
        /* <DEDUP_REMOVED lines=8> */
.L_x_1872:
[----:B------:R-:W-:Y:S01]  /*26780*/  IMAD R3, R23, 0x8, R5 ;  /* 0x0000000817037824 */ /* 0x000fe200078e0205 */
[----:B------:R-:W-:Y:S01]  /*26790*/  SHF.L.U32 R2, R29, 0x1f, RZ ;  /* 0x0000001f1d027819 */ /* 0x000fe200000006ff */
[----:B------:R-:W-:-:S03]  /*267a0*/  VIADD R23, R23, 0x1 ;  /* 0x0000000117177836 */ /* 0x000fc60000000000 */
[----:B------:R-:W0:Y:S02]  /*267b0*/  SYNCS.PHASECHK.TRANS64.TRYWAIT P1, [R3+URZ+0x30840], R2 ;  /* 0x03084002030075a7 */ /* 0x000e24000802017f */
[----:B------:R-:W-:-:S04]  /*267c0*/  ISETP.NE.AND P2, PT, R23, 0x2, PT ;  /* 0x000000021700780c */ /* 0x000fc80003f45270 */
[----:B------:R-:W-:Y:S01]  /*267d0*/  SEL R0, RZ, 0x1, P2 ;  /* 0x00000001ff007807 */ /* 0x000fe20001000000 */
[----:B0-----:R-:W-:Y:S08]  /*267e0*/  @!P1 BRA `(.L_x_1873) ;  /* 0x0000004800749947 */ /* 0x001ff00003800000 */
.L_x_2035:
[----:B------:R-:W-:Y:S02]  /*267f0*/  SEL R23, R23, RZ, P2 ;  /* 0x000000ff17177207 */ /* 0x000fe40001000000 */
[----:B------:R-:W-:Y:S01]  /*26800*/  LOP3.LUT R0, R29, R0, RZ, 0x3c, !PT ;  /* 0x000000001d007212 */ /* 0x000fe200078e3cff */
[----:B------:R-:W-:Y:S06]  /*26810*/  @!P0 BRA `(.L_x_1874) ;  /* 0x0000000000048947 */ /* 0x000fec0003800000 */
[----:B------:R-:W-:Y:S01]  /*26820*/  BPT.TRAP 0x1 ;  /* 0x000000040000795c */ /* 0x000fe20000300000 */
.L_x_1874:
[----:B------:R-:W-:Y:S01]  /*26830*/  IMAD R23, R23, 0x8, R5 ;  /* 0x0000000817177824 */ /* 0x000fe200078e0205 */
[----:B------:R-:W-:-:S04]  /*26840*/  SHF.L.U32 R0, R0, 0x1f, RZ ;  /* 0x0000001f00007819 */ /* 0x000fc800000006ff */
[----:B------:R-:W1:Y:S02]  /*26850*/  SYNCS.PHASECHK.TRANS64.TRYWAIT P1, [R23+URZ+0x30840], R0 ;  /* 0x03084000170075a7 */ /* 0x000e64000802017f */
[----:B-1----:R-:W-:Y:S05]  /*26860*/  @!P1 BRA `(.L_x_1875) ;  /* 0x0000004800689947 */ /* 0x002fea0003800000 */
.L_x_2036:
[----:B------:R-:W-:Y:S05]  /*26870*/  @!P0 BRA `(.L_x_1876) ;  /* 0x0000000000048947 */ /* 0x000fea0003800000 */
[----:B------:R-:W-:Y:S01]  /*26880*/  BPT.TRAP 0x1 ;  /* 0x000000040000795c */ /* 0x000fe20000300000 */
.L_x_1876:
[----:B------:R-:W3:Y:S02]  /*26890*/  SYNCS.PHASECHK.TRANS64.TRYWAIT P1, [R3+URZ+0x30860], R2 ;  /* 0x03086002030075a7 */ /* 0x000ee4000802017f */
[----:B---3--:R-:W-:Y:S05]  /*268a0*/  @!P1 BRA `(.L_x_1877) ;  /* 0x00000048006c9947 */ /* 0x008fea0003800000 */
.L_x_2037:
[----:B------:R-:W-:Y:S05]  /*268b0*/  @!P0 BRA `(.L_x_1878) ;  /* 0x0000000000048947 */ /* 0x000fea0003800000 */
[----:B------:R-:W-:Y:S01]  /*268c0*/  BPT.TRAP 0x1 ;  /* 0x000000040000795c */ /* 0x000fe20000300000 */
.L_x_1878:
[----:B------:R0:W0:Y:S02]  /*268d0*/  SYNCS.PHASECHK.TRANS64.TRYWAIT P0, [R23+URZ+0x30860], R0 ;  /* 0x03086000170075a7 */ /* 0x000024000800017f */
[----:B0-----:R-:W-:Y:S05]  /*268e0*/  @!P0 NANOSLEEP.SYNCS 0x989680 ;  /* 0x009896800000895d */ /* 0x001fea0003900000 */
[----:B------:R-:W0:Y:S02]  /*268f0*/  @!P0 SYNCS.PHASECHK.TRANS64 P0, [R23+URZ+0x30860], R0 ;  /* 0x03086000170085a7 */ /* 0x000e24000800007f */
[----:B0-----:R-:W-:Y:S05]  /*26900*/  @!P0 BRA `(.L_x_1878) ;  /* 0xfffffffc00f08947 */ /* 0x001fea000383ffff */
.L_x_1870:
[----:B------:R-:W-:Y:S05]  /*26910*/  BSYNC B0 ;  /* 0x0000000000007941 */ /* 0x000fea0003800000 */
.L_x_1869:
[----:B------:R-:W-:Y:S05]  /*26920*/  EXIT ;  /* 0x000000000000794d */ /* 0x000fea0003800000 */
.L_x_1563:
[----:B0-----:R0:W1:Y:S02]  /*26930*/  SYNCS.PHASECHK.TRANS64.TRYWAIT P1, [R28+URZ+0x308b0], R5 ;  /* 0x0308b0051c0075a7 */ /* 0x001064000802017f */
[----:B-1----:R-:W-:Y:S05]  /*26940*/  @!P1 NANOSLEEP.SYNCS 0x989680 ;  /* 0x009896800000995d */ /* 0x002fea0003900000 */
[----:B------:R-:W1:Y:S02]  /*26950*/  @!P1 SYNCS.PHASECHK.TRANS64 P1, [R28+URZ+0x308b0], R5 ;  /* 0x0308b0051c0095a7 */ /* 0x000e64000802007f */
[----:B-1----:R-:W-:Y:S05]  /*26960*/  @!P1 BRA `(.L_x_1563) ;  /* 0xfffffffc00f09947 */ /* 0x002fea000383ffff */
[----:B------:R-:W-:Y:S05]  /*26970*/  BRA `(.L_x_1879) ;  /* 0xfffffdd4008c7947 */ /* 0x000fea000383ffff */
.L_x_1564:
        /* <DEDUP_REMOVED lines=8> */
.L_x_1881:
[----:B------:R-:W-:Y:S05]  /*26a00*/  BSYNC B0 ;  /* 0x0000000000007941 */ /* 0x000fea0003800000 */
.L_x_1880:
        /* <DEDUP_REMOVED lines=8> */
.L_x_1882:
[----:B------:R-:W-:Y:S05]  /*26a90*/  BRA `(.L_x_1883) ;  /* 0xfffffdd400cc7947 */ /* 0x000fea000383ffff */
.L_x_1567:
[----:B------:R-:W-:Y:S01]  /*26aa0*/  BSSY B0, `(.L_x_1884) ;  /* 0x0000008000007945 */ /* 0x000fe20003800000 */
[----:B-----5:R-:W-:Y:S02]  /*26ab0*/  IMAD.MOV.U32 R13, RZ, RZ, R5 ;  /* 0x000000ffff0d7224 */ /* 0x020fe400078e0005 */
[----:B------:R-:W-:Y:S02]  /*26ac0*/  IMAD.MOV.U32 R12, RZ, RZ, 0x1 ;  /* 0x00000001ff0c7424 */ /* 0x000fe400078e00ff */
[----:B------:R-:W-:Y:S02]  /*26ad0*/  IMAD.MOV.U32 R11, RZ, RZ, 0x1c1f ;  /* 0x00001c1fff0b7424 */ /* 0x000fe400078e00ff */
[----:B------:R-:W-:-:S07]  /*26ae0*/  IMAD.MOV.U32 R15, RZ, RZ, -0x1 ;  /* 0xffffffffff0f7424 */ /* 0x000fce00078e00ff */
[----:B0-2---:R-:W-:Y:S05]  /*26af0*/  WARPSYNC.COLLECTIVE R15, `(.L_x_1885) ;  /* 0x000000000f087348 */ /* 0x005fea0003c00000 */
[----:B--2---:R1:W2:Y:S02]  /*26b00*/  SHFL.IDX P6, R14, R13, R12, R11 ;  /* 0x0000000c0d0e7389 */ /* 0x0042a400000c000b */
[----:B012---:R-:W-:Y:S01]  /*26b10*/  ENDCOLLECTIVE ;  /* 0x000000000000791b */ /* 0x007fe20003800000 */
.L_x_1885:
[----:B------:R-:W-:Y:S05]  /*26b20*/  BSYNC B0 ;  /* 0x0000000000007941 */ /* 0x000fea0003800000 */
.L_x_1884:
        /* <DEDUP_REMOVED lines=8> */
.L_x_1886:
[----:B------:R-:W-:Y:S05]  /*26bb0*/  BRA `(.L_x_1887) ;  /* 0xfffffdd800847947 */ /* 0x000fea000383ffff */
.L_x_1587:
[----:B------:R-:W-:Y:S02]  /*26bc0*/  IMAD.MOV.U32 R13, RZ, RZ, R0 ;  /* 0x000000ffff0d7224 */ /* 0x000fe400078e0000 */
[----:B------:R-:W-:Y:S02]  /*26bd0*/  IMAD.MOV.U32 R12, RZ, RZ, RZ ;  /* 0x000000ffff0c7224 */ /* 0x000fe400078e00ff */
[----:B------:R-:W-:Y:S02]  /*26be0*/  IMAD.MOV.U32 R11, RZ, RZ, 0x1c1f ;  /* 0x00001c1fff0b7424 */ /* 0x000fe400078e00ff */
[----:B------:R-:W-:-:S07]  /*26bf0*/  IMAD.MOV.U32 R15, RZ, RZ, -0x1 ;  /* 0xffffffffff0f7424 */ /* 0x000fce00078e00ff */
[----:B0--3--:R-:W-:Y:S05]  /*26c00*/  WARPSYNC.COLLECTIVE R15, `(.L_x_1888) ;  /* 0x000000000f087348 */ /* 0x009fea0003c00000 */
[----:B---3--:R1:W2:Y:S02]  /*26c10*/  SHFL.IDX P6, R14, R13, R12, R11 ;  /* 0x0000000c0d0e7389 */ /* 0x0082a400000c000b */
[----:B012---:R-:W-:Y:S01]  /*26c20*/  ENDCOLLECTIVE ;  /* 0x000000000000791b */ /* 0x007fe20003800000 */
.L_x_1888:
[----:B------:R-:W-:Y:S02]  /*26c30*/  IMAD.MOV.U32 R13, RZ, RZ, R4 ;  /* 0x000000ffff0d7224 */ /* 0x000fe400078e0004 */
[----:B------:R-:W-:-:S07]  /*26c40*/  IMAD.MOV.U32 R3, RZ, RZ, R14 ;  /* 0x000000ffff037224 */ /* 0x000fce00078e000e */
[----:B------:R-:W-:Y:S05]  /*26c50*/  WARPSYNC.COLLECTIVE R15, `(.L_x_1889) ;  /* 0x000000000f087348 */ /* 0x000fea0003c00000 */
[----:B------:R0:W1:Y:S02]  /*26c60*/  SHFL.IDX P6, R14, R13, R12, R11 ;  /* 0x0000000c0d0e7389 */ /* 0x00006400000c000b */
[----:B01----:R-:W-:Y:S01]  /*26c70*/  ENDCOLLECTIVE ;  /* 0x000000000000791b */ /* 0x003fe20003800000 */
.L_x_1889:
[----:B------:R-:W-:Y:S02]  /*26c80*/  IMAD.MOV.U32 R13, RZ, RZ, R7 ;  /* 0x000000ffff0d7224 */ /* 0x000fe400078e0007 */
[----:B------:R-:W-:-:S07]  /*26c90*/  IMAD.MOV.U32 R2, RZ, RZ, R14 ;  /* 0x000000ffff027224 */ /* 0x000fce00078e000e */
[----:B------:R-:W-:Y:S05]  /*26ca0*/  WARPSYNC.COLLECTIVE R15, `(.L_x_1890) ;  /* 0x000000000f087348 */ /* 0x000fea0003c00000 */
[----:B------:R0:W1:Y:S02]  /*26cb0*/  SHFL.IDX P6, R14, R13, R12, R11 ;  /* 0x0000000c0d0e7389 */ /* 0x00006400000c000b */
[----:B01----:R-:W-:Y:S01]  /*26cc0*/  ENDCOLLECTIVE ;  /* 0x000000000000791b */ /* 0x003fe20003800000 */
.L_x_1890:
[----:B------:R-:W-:Y:S02]  /*26cd0*/  IMAD.MOV.U32 R13, RZ, RZ, R6 ;  /* 0x000000ffff0d7224 */ /* 0x000fe400078e0006 */
[----:B------:R-:W-:-:S07]  /*26ce0*/  IMAD.MOV.U32 R5, RZ, RZ, R14 ;  /* 0x000000ffff057224 */ /* 0x000fce00078e000e */
[----:B------:R-:W-:Y:S05]  /*26cf0*/  WARPSYNC.COLLECTIVE R15, `(.L_x_1891) ;  /* 0x000000000f087348 */ /* 0x000fea0003c00000 */
[----:B------:R0:W1:Y:S02]  /*26d00*/  SHFL.IDX P6, R14, R13, R12, R11 ;  /* 0x0000000c0d0e7389 */ /* 0x00006400000c000b */
[----:B01----:R-:W-:Y:S01]  /*26d10*/  ENDCOLLECTIVE ;  /* 0x000000000000791b */ /* 0x003fe20003800000 */
.L_x_1891:
[----:B------:R-:W-:Y:S05]  /*26d20*/  BRA `(.L_x_1892) ;  /* 0xfffffdf0002c7947 */ /* 0x000fea000383ffff */
.L_x_1590:
[----:B------:R-:W-:Y:S01]  /*26d30*/  BSSY B1, `(.L_x_1893) ;  /* 0x0000008000017945 */ /* 0x000fe20003800000 */
[----:B------:R-:W-:Y:S02]  /*26d40*/  IMAD.MOV.U32 R13, RZ, RZ, R0 ;  /* 0x000000ffff0d7224 */ /* 0x000fe400078e0000 */
[----:B------:R-:W-:Y:S02]  /*26d50*/  IMAD.MOV.U32 R12, RZ, RZ, 0x1 ;  /* 0x00000001ff0c7424 */ /* 0x000fe400078e00ff */
[----:B------:R-:W-:Y:S02]  /*26d60*/  IMAD.MOV.U32 R11, RZ, RZ, 0x1c1f ;  /* 0x00001c1fff0b7424 */ /* 0x000fe400078e00ff */
[----:B------:R-:W-:-:S07]  /*26d70*/  IMAD.MOV.U32 R15, RZ, RZ, -0x1 ;  /* 0xffffffffff0f7424 */ /* 0x000fce00078e00ff */
[----:B-1-3--:R-:W-:Y:S05]  /*26d80*/  WARPSYNC.COLLECTIVE R15, `(.L_x_1894) ;  /* 0x000000000f087348 */ /* 0x00afea0003c00000 */
[----:B---3--:R0:W2:Y:S02]  /*26d90*/  SHFL.IDX P6, R14, R13, R12, R11 ;  /* 0x0000000c0d0e7389 */ /* 0x0080a400000c000b */
[----:B012---:R-:W-:Y:S01]  /*26da0*/  ENDCOLLECTIVE ;  /* 0x000000000000791b */ /* 0x007fe20003800000 */
.L_x_1894:
[----:B------:R-:W-:Y:S05]  /*26db0*/  BSYNC B1 ;  /* 0x0000000000017941 */ /* 0x000fea0003800000 */
.L_x_1893:
        /* <DEDUP_REMOVED lines=8> */
.L_x_1895:
[----:B------:R-:W-:Y:S02]  /*26e40*/  IMAD.MOV.U32 R13, RZ, RZ, R7 ;  /* 0x000000ffff0d7224 */ /* 0x000fe400078e0007 */
[----:B------:R-:W-:-:S07]  /*26e50*/  IMAD.MOV.U32 R4, RZ, RZ, R14 ;  /* 0x000000ffff047224 */ /* 0x000fce00078e000e */
[----:B------:R-:W-:Y:S05]  /*26e60*/  WARPSYNC.COLLECTIVE R15, `(.L_x_1896) ;  /* 0x000000000f087348 */ /* 0x000fea0003c00000 */
[----:B------:R0:W1:Y:S02]  /*26e70*/  SHFL.IDX P6, R14, R13, R12, R11 ;  /* 0x0000000c0d0e7389 */ /* 0x00006400000c000b */
[----:B01----:R-:W-:Y:S01]  /*26e80*/  ENDCOLLECTIVE ;  /* 0x000000000000791b */ /* 0x003fe20003800000 */
.L_x_1896:
[----:B------:R-:W-:Y:S02]  /*26e90*/  IMAD.MOV.U32 R13, RZ, RZ, R6 ;  /* 0x000000ffff0d7224 */ /* 0x000fe400078e0006 */
[----:B------:R-:W-:-:S07]  /*26ea0*/  IMAD.MOV.U32 R7, RZ, RZ, R14 ;  /* 0x000000ffff077224 */ /* 0x000fce00078e000e */
[----:B------:R-:W-:Y:S05]  /*26eb0*/  WARPSYNC.COLLECTIVE R15, `(.L_x_1897) ;  /* 0x000000000f087348 */ /* 0x000fea0003c00000 */
[----:B------:R0:W1:Y:S02]  /*26ec0*/  SHFL.IDX P6, R14, R13, R12, R11 ;  /* 0x0000000c0d0e7389 */ /* 0x00006400000c000b */
[----:B01----:R-:W-:Y:S01]  /*26ed0*/  ENDCOLLECTIVE ;  /* 0x000000000000791b */ /* 0x003fe20003800000 */
.L_x_1897:
[----:B------:R-:W-:Y:S01]  /*26ee0*/  IMAD.MOV.U32 R6, RZ, RZ, R14 ;  /* 0x000000ffff067224 */ /* 0x000fe200078e000e */
[----:B------:R-:W-:Y:S06]  /*26ef0*/  BRA `(.L_x_1898) ;  /* 0xfffffdf400dc7947 */ /* 0x000fec000383ffff */
.L_x_1593:
[----:B0-----:R-:W-:-:S04]  /*26f00*/  IMAD.U32 R5, RZ, RZ, UR39 ;  /* 0x00000027ff057e24 */ /* 0x001fc8000f8e00ff */
[----:B------:R0:W1:Y:S03]  /*26f10*/  SYNCS.PHASECHK.TRANS64.TRYWAIT P0, [R5+URZ+0x30800], R4 ;  /* 0x03080004050075a7 */ /* 0x000066000800017f */
[----:B-1----:R-:W-:Y:S05]  /*26f20*/  @!P0 NANOSLEEP.SYNCS 0x989680 ;  /* 0x009896800000895d */ /* 0x002fea0003900000 */
[----:B------:R-:W1:Y:S02]  /*26f30*/  @!P0 SYNCS.PHASECHK.TRANS64 P0, [R5+URZ+0x30800], R4 ;  /* 0x03080004050085a7 */ /* 0x000e64000800007f */
[----:B-1----:R-:W-:Y:S05]  /*26f40*/  @!P0 BRA `(.L_x_1593) ;  /* 0xfffffffc00ec8947 */ /* 0x002fea000383ffff */
[----:B------:R-:W-:Y:S05]  /*26f50*/  BRA `(.L_x_1899) ;  /* 0xfffffe0000047947 */ /* 0x000fea000383ffff */
.L_x_1617:
[----:B------:R-:W-:Y:S02]  /*26f60*/  IMAD.MOV.U32 R13, RZ, RZ, R4 ;  /* 0x000000ffff0d7224 */ /* 0x000fe400078e0004 */
[----:B------:R-:W-:Y:S02]  /*26f70*/  IMAD.MOV.U32 R12, RZ, RZ, RZ ;  /* 0x000000ffff0c7224 */ /* 0x000fe400078e00ff */
[----:B------:R-:W-:Y:S02]  /*26f80*/  IMAD.MOV.U32 R11, RZ, RZ, 0x1c1f ;  /* 0x00001c1fff0b7424 */ /* 0x000fe400078e00ff */
[----:B------:R-:W-:-:S07]  /*26f90*/  IMAD.MOV.U32 R15, RZ, RZ, -0x1 ;  /* 0xffffffffff0f7424 */ /* 0x000fce00078e00ff */
[----:B0--3--:R-:W-:Y:S05]  /*26fa0*/  WARPSYNC.COLLECTIVE R15, `(.L_x_1900) ;  /* 0x000000000f087348 */ /* 0x009fea0003c00000 */
[----:B---3--:R1:W2:Y:S02]  /*26fb0*/  SHFL.IDX P6, R14, R13, R12, R11 ;  /* 0x0000000c0d0e7389 */ /* 0x0082a400000c000b */
[----:B012---:R-:W-:Y:S01]  /*26fc0*/  ENDCOLLECTIVE ;  /* 0x000000000000791b */ /* 0x007fe20003800000 */
.L_x_1900:
[----:B------:R-:W-:Y:S02]  /*26fd0*/  IMAD.MOV.U32 R13, RZ, RZ, R0 ;  /* 0x000000ffff0d7224 */ /* 0x000fe400078e0000 */
[----:B------:R-:W-:-:S07]  /*26fe0*/  IMAD.MOV.U32 R3, RZ, RZ, R14 ;  /* 0x000000ffff037224 */ /* 0x000fce00078e000e */
[----:B------:R-:W-:Y:S05]  /*26ff0*/  WARPSYNC.COLLECTIVE R15, `(.L_x_1901) ;  /* 0x000000000f087348 */ /* 0x000fea0003c00000 */
[----:B------:R0:W1:Y:S02]  /*27000*/  SHFL.IDX P6, R14, R13, R12, R11 ;  /* 0x0000000c0d0e7389 */ /* 0x00006400000c000b */
[----:B01----:R-:W-:Y:S01]  /*27010*/  ENDCOLLECTIVE ;  /* 0x000000000000791b */ /* 0x003fe20003800000 */
.L_x_1901:
[----:B------:R-:W-:Y:S02]  /*27020*/  IMAD.MOV.U32 R13, RZ, RZ, R9 ;  /* 0x000000ffff0d7224 */ /* 0x000fe400078e0009 */
[----:B------:R-:W-:-:S07]  /*27030*/  IMAD.MOV.U32 R2, RZ, RZ, R14 ;  /* 0x000000ffff027224 */ /* 0x000fce00078e000e */
[----:B------:R-:W-:Y:S05]  /*27040*/  WARPSYNC.COLLECTIVE R15, `(.L_x_1902) ;  /* 0x000000000f087348 */ /* 0x000fea0003c00000 */
[----:B------:R0:W1:Y:S02]  /*27050*/  SHFL.IDX P6, R14, R13, R12, R11 ;  /* 0x0000000c0d0e7389 */ /* 0x00006400000c000b */
[----:B01----:R-:W-:Y:S01]  /*27060*/  ENDCOLLECTIVE ;  /* 0x000000000000791b */ /* 0x003fe20003800000 */
.L_x_1902:
[----:B------:R-:W-:Y:S02]  /*27070*/  IMAD.MOV.U32 R13, RZ, RZ, R8 ;  /* 0x000000ffff0d7224 */ /* 0x000fe400078e0008 */
[----:B------:R-:W-:-:S07]  /*27080*/  IMAD.MOV.U32 R5, RZ, RZ, R14 ;  /* 0x000000ffff057224 */ /* 0x000fce00078e000e */
[----:B------:R-:W-:Y:S05]  /*27090*/  WARPSYNC.COLLECTIVE R15, `(.L_x_1903) ;  /* 0x000000000f087348 */ /* 0x000fea0003c00000 */
[----:B------:R0:W1:Y:S02]  /*270a0*/  SHFL.IDX P6, R14, R13, R12, R11 ;  /* 0x0000000c0d0e7389 */ /* 0x00006400000c000b */
[----:B01----:R-:W-:Y:S01]  /*270b0*/  ENDCOLLECTIVE ;  /* 0x000000000000791b */ /* 0x003fe20003800000 */
.L_x_1903:
[----:B------:R-:W-:Y:S02]  /*270c0*/  IMAD.MOV.U32 R12, RZ, RZ, R2 ;  /* 0x000000ffff0c7224 */ /* 0x000fe400078e0002 */
[----:B------:R-:W-:Y:S01]  /*270d0*/  IMAD.MOV.U32 R13, RZ, RZ, R3 ;  /* 0x000000ffff0d7224 */ /* 0x000fe200078e0003 */
[----:B------:R-:W-:Y:S06]  /*270e0*/  BRA `(.L_x_1904) ;  /* 0xfffffe2400d07947 */ /* 0x000fec000383ffff */
.L_x_1620:
[----:B------:R-:W-:Y:S01]  /*270f0*/  BSSY B1, `(.L_x_1905) ;  /* 0x0000008000017945 */ /* 0x000fe20003800000 */
[----:B------:R-:W-:Y:S02]  /*27100*/  IMAD.MOV.U32 R13, RZ, RZ, R4 ;  /* 0x000000ffff0d7224 */ /* 0x000fe400078e0004 */
[----:B------:R-:W-:Y:S02]  /*27110*/  IMAD.MOV.U32 R12, RZ, RZ, 0x1 ;  /* 0x00000001ff0c7424 */ /* 0x000fe400078e00ff */
[----:B------:R-:W-:Y:S02]  /*27120*/  IMAD.MOV.U32 R11, RZ, RZ, 0x1c1f ;  /* 0x00001c1fff0b7424 */ /* 0x000fe400078e00ff */
[----:B------:R-:W-:-:S07]  /*27130*/  IMAD.MOV.U32 R15, RZ, RZ, -0x1 ;  /* 0xffffffffff0f7424 */ /* 0x000fce00078e00ff */
[----:B------:R-:W-:Y:S05]  /*27140*/  WARPSYNC.COLLECTIVE R15, `(.L_x_1906) ;  /* 0x000000000f087348 */ /* 0x000fea0003c00000 */
[----:B------:R0:W1:Y:S02]  /*27150*/  SHFL.IDX P6, R14, R13, R12, R11 ;  /* 0x0000000c0d0e7389 */ /* 0x00006400000c000b */
[----:B01----:R-:W-:Y:S01]  /*27160*/  ENDCOLLECTIVE ;  /* 0x000000000000791b */ /* 0x003fe20003800000 */
.L_x_1906:
[----:B------:R-:W-:Y:S05]  /*27170*/  BSYNC B1 ;  /* 0x0000000000017941 */ /* 0x000fea0003800000 */
.L_x_1905:
        /* <DEDUP_REMOVED lines=8> */
.L_x_1907:
[----:B------:R-:W-:Y:S02]  /*27200*/  IMAD.MOV.U32 R63, RZ, RZ, R3 ;  /* 0x000000ffff3f7224 */ /* 0x000fe400078e0003 */
[----:B------:R-:W-:Y:S02]  /*27210*/  IMAD.MOV.U32 R13, RZ, RZ, R9 ;  /* 0x000000ffff0d7224 */ /* 0x000fe400078e0009 */
[----:B------:R-:W-:-:S07]  /*27220*/  IMAD.MOV.U32 R2, RZ, RZ, R14 ;  /* 0x000000ffff027224 */ /* 0x000fce00078e000e */
[----:B------:R-:W-:Y:S05]  /*27230*/  WARPSYNC.COLLECTIVE R15, `(.L_x_1908) ;  /* 0x000000000f087348 */ /* 0x000fea0003c00000 */
[----:B------:R0:W1:Y:S02]  /*27240*/  SHFL.IDX P6, R14, R13, R12, R11 ;  /* 0x0000000c0d0e7389 */ /* 0x00006400000c000b */
[----:B01----:R-:W-:Y:S01]  /*27250*/  ENDCOLLECTIVE ;  /* 0x000000000000791b */ /* 0x003fe20003800000 */
.L_x_1908:
[----:B------:R-:W-:Y:S02]  /*27260*/  IMAD.MOV.U32 R62, RZ, RZ, R2 ;  /* 0x000000ffff3e7224 */ /* 0x000fe400078e0002 */
[----:B------:R-:W-:Y:S02]  /*27270*/  IMAD.MOV.U32 R13, RZ, RZ, R8 ;  /* 0x000000ffff0d7224 */ /* 0x000fe400078e0008 */
[----:B------:R-:W-:-:S07]  /*27280*/  IMAD.MOV.U32 R5, RZ, RZ, R14 ;  /* 0x000000ffff057224 */ /* 0x000fce00078e000e */
[----:B------:R-:W-:Y:S05]  /*27290*/  WARPSYNC.COLLECTIVE R15, `(.L_x_1909) ;  /* 0x000000000f087348 */ /* 0x000fea0003c00000 */
[----:B------:R0:W1:Y:S02]  /*272a0*/  SHFL.IDX P6, R14, R13, R12, R11 ;  /* 0x0000000c0d0e7389 */ /* 0x00006400000c000b */
[----:B01----:R-:W-:Y:S01]  /*272b0*/  ENDCOLLECTIVE ;  /* 0x000000000000791b */ /* 0x003fe20003800000 */
.L_x_1909:
[----:B------:R-:W-:Y:S05]  /*272c0*/  BRA `(.L_x_1910) ;  /* 0xfffffe2c00087947 */ /* 0x000fea000383ffff */
.L_x_1623:
[----:B0-----:R-:W-:-:S04]  /*272d0*/  IMAD.U32 R61, RZ, RZ, UR39 ;  /* 0x00000027ff3d7e24 */ /* 0x001fc8000f8e00ff */
[----:B------:R0:W1:Y:S03]  /*272e0*/  SYNCS.PHASECHK.TRANS64.TRYWAIT P0, [R61+URZ+0x30800], R60 ;  /* 0x0308003c3d0075a7 */ /* 0x000066000800017f */
[----:B-1----:R-:W-:Y:S05]  /*272f0*/  @!P0 NANOSLEEP.SYNCS 0x989680 ;  /* 0x009896800000895d */ /* 0x002fea0003900000 */
[----:B------:R-:W1:Y:S02]  /*27300*/  @!P0 SYNCS.PHASECHK.TRANS64 P0, [R61+URZ+0x30800], R60 ;  /* 0x0308003c3d0085a7 */ /* 0x000e64000800007f */
[----:B-1----:R-:W-:Y:S05]  /*27310*/  @!P0 BRA `(.L_x_1623) ;  /* 0xfffffffc00ec8947 */ /* 0x002fea000383ffff */
[----:B------:R-:W-:Y:S05]  /*27320*/  BRA `(.L_x_1911) ;  /* 0xfffffe3000a07947 */ /* 0x000fea000383ffff */
.L_x_1637:
[----:B-1----:R1:W3:Y:S02]  /*27330*/  SYNCS.PHASECHK.TRANS64.TRYWAIT P1, [R13+URZ+0x30830], R0 ;  /* 0x030830000d0075a7 */ /* 0x0022e4000802017f */
[----:B---3--:R-:W-:Y:S05]  /*27340*/  @!P1 NANOSLEEP.SYNCS 0x989680 ;  /* 0x009896800000995d */ /* 0x008fea0003900000 */
[----:B------:R-:W3:Y:S02]  /*27350*/  @!P1 SYNCS.PHASECHK.TRANS64 P1, [R13+URZ+0x30830], R0 ;  /* 0x030830000d0095a7 */ /* 0x000ee4000802007f */
[----:B---3--:R-:W-:Y:S05]  /*27360*/  @!P1 BRA `(.L_x_1637) ;  /* 0xfffffffc00f09947 */ /* 0x008fea000383ffff */
[----:B------:R-:W-:Y:S05]  /*27370*/  BRA `(.L_x_1636) ;  /* 0xfffffe5c00dc7947 */ /* 0x000fea000383ffff */
.L_x_1654:
[----:B-1----:R-:W-:-:S04]  /*27380*/  IMAD.U32 R10, RZ, RZ, UR7 ;  /* 0x00000007ff0a7e24 */ /* 0x002fc8000f8e00ff */
[----:B------:R1:W2:Y:S03]  /*27390*/  SYNCS.PHASECHK.TRANS64.TRYWAIT P1, [R10+URZ+0x30830], R9 ;  /* 0x030830090a0075a7 */ /* 0x0002a6000802017f */
[----:B--2---:R-:W-:Y:S05]  /*273a0*/  @!P1 NANOSLEEP.SYNCS 0x989680 ;  /* 0x009896800000995d */ /* 0x004fea0003900000 */
[----:B------:R-:W2:Y:S02]  /*273b0*/  @!P1 SYNCS.PHASECHK.TRANS64 P1, [R10+URZ+0x30830], R9 ;  /* 0x030830090a0095a7 */ /* 0x000ea4000802007f */
[----:B--2---:R-:W-:Y:S05]  /*273c0*/  @!P1 BRA `(.L_x_1654) ;  /* 0xfffffffc00ec9947 */ /* 0x004fea000383ffff */
[----:B------:R-:W-:Y:S05]  /*273d0*/  BRA `(.L_x_1653) ;  /* 0xfffffe9000907947 */ /* 0x000fea000383ffff */
.L_x_1658:
[----:B01----:R-:W-:-:S04]  /*273e0*/  IMAD.U32 R9, RZ, RZ, UR6 ;  /* 0x00000006ff097e24 */ /* 0x003fc8000f8e00ff */
[----:B------:R0:W1:Y:S03]  /*273f0*/  SYNCS.PHASECHK.TRANS64.TRYWAIT P1, [R9+URZ+0x30850], R8 ;  /* 0x03085008090075a7 */ /* 0x000066000802017f */
[----:B-1----:R-:W-:Y:S05]  /*27400*/  @!P1 NANOSLEEP.SYNCS 0x989680 ;  /* 0x009896800000995d */ /* 0x002fea0003900000 */
[----:B------:R-:W1:Y:S02]  /*27410*/  @!P1 SYNCS.PHASECHK.TRANS64 P1, [R9+URZ+0x30850], R8 ;  /* 0x03085008090095a7 */ /* 0x000e64000802007f */
[----:B-1----:R-:W-:Y:S05]  /*27420*/  @!P1 BRA `(.L_x_1658) ;  /* 0xfffffffc00ec9947 */ /* 0x002fea000383ffff */
[----:B------:R-:W-:Y:S05]  /*27430*/  BRA `(.L_x_1657) ;  /* 0xfffffe9c00307947 */ /* 0x000fea000383ffff */
.L_x_1677:
[----:B-1----:R-:W-:-:S04]  /*27440*/  IMAD.U32 R13, RZ, RZ, UR7 ;  /* 0x00000007ff0d7e24 */ /* 0x002fc8000f8e00ff */
[----:B------:R1:W2:Y:S03]  /*27450*/  SYNCS.PHASECHK.TRANS64.TRYWAIT P1, [R13+URZ+0x30830], R0 ;  /* 0x030830000d0075a7 */ /* 0x0002a6000802017f */
[----:B--2---:R-:W-:Y:S05]  /*27460*/  @!P1 NANOSLEEP.SYNCS 0x989680 ;  /* 0x009896800000995d */ /* 0x004fea0003900000 */
[----:B------:R-:W2:Y:S02]  /*27470*/  @!P1 SYNCS.PHASECHK.TRANS64 P1, [R13+URZ+0x30830], R0 ;  /* 0x030830000d0095a7 */ /* 0x000ea4000802007f */
[----:B--2---:R-:W-:Y:S05]  /*27480*/  @!P1 BRA `(.L_x_1677) ;  /* 0xfffffffc00ec9947 */ /* 0x004fea000383ffff */
[----:B------:R-:W-:Y:S05]  /*27490*/  BRA `(.L_x_1676) ;  /* 0xfffffec800dc7947 */ /* 0x000fea000383ffff */
.L_x_1681:
[----:B-1----:R-:W-:-:S04]  /*274a0*/  IMAD.U32 R2, RZ, RZ, UR6 ;  /* 0x00000006ff027e24 */ /* 0x002fc8000f8e00ff */
[----:B------:R1:W2:Y:S03]  /*274b0*/  SYNCS.PHASECHK.TRANS64.TRYWAIT P1, [R2+URZ+0x30850], R0 ;  /* 0x03085000020075a7 */ /* 0x0002a6000802017f */
[----:B--2---:R-:W-:Y:S05]  /*274c0*/  @!P1 NANOSLEEP.SYNCS 0x989680 ;  /* 0x009896800000995d */ /* 0x004fea0003900000 */
[----:B------:R-:W2:Y:S02]  /*274d0*/  @!P1 SYNCS.PHASECHK.TRANS64 P1, [R2+URZ+0x30850], R0 ;  /* 0x03085000020095a7 */ /* 0x000ea4000802007f */
[----:B--2---:R-:W-:Y:S05]  /*274e0*/  @!P1 BRA `(.L_x_1681) ;  /* 0xfffffffc00ec9947 */ /* 0x004fea000383ffff */
[----:B------:R-:W-:Y:S05]  /*274f0*/  BRA `(.L_x_1680) ;  /* 0xfffffed4007c7947 */ /* 0x000fea000383ffff */
.L_x_1689:
[----:B-1----:R-:W-:-:S04]  /*27500*/  IMAD.U32 R13, RZ, RZ, UR7 ;  /* 0x00000007ff0d7e24 */ /* 0x002fc8000f8e00ff */
[----:B------:R1:W2:Y:S03]  /*27510*/  SYNCS.PHASECHK.TRANS64.TRYWAIT P1, [R13+URZ+0x30830], R0 ;  /* 0x030830000d0075a7 */ /* 0x0002a6000802017f */
[----:B--2---:R-:W-:Y:S05]  /*27520*/  @!P1 NANOSLEEP.SYNCS 0x989680 ;  /* 0x009896800000995d */ /* 0x004fea0003900000 */
[----:B------:R-:W2:Y:S02]  /*27530*/  @!P1 SYNCS.PHASECHK.TRANS64 P1, [R13+URZ+0x30830], R0 ;  /* 0x030830000d0095a7 */ /* 0x000ea4000802007f */
[----:B--2---:R-:W-:Y:S05]  /*27540*/  @!P1 BRA `(.L_x_1689) ;  /* 0xfffffffc00ec9947 */ /* 0x004fea000383ffff */
[----:B------:R-:W-:Y:S05]  /*27550*/  BRA `(.L_x_1688) ;  /* 0xfffffeec00d87947 */ /* 0x000fea000383ffff */
.L_x_1693:
[----:B-1----:R-:W-:-:S04]  /*27560*/  IMAD.U32 R2, RZ, RZ, UR6 ;  /* 0x00000006ff027e24 */ /* 0x002fc8000f8e00ff */
[----:B------:R1:W2:Y:S03]  /*27570*/  SYNCS.PHASECHK.TRANS64.TRYWAIT P1, [R2+URZ+0x30850], R0 ;  /* 0x03085000020075a7 */ /* 0x0002a6000802017f */
[----:B--2---:R-:W-:Y:S05]  /*27580*/  @!P1 NANOSLEEP.SYNCS 0x989680 ;  /* 0x009896800000995d */ /* 0x004fea0003900000 */
[----:B------:R-:W2:Y:S02]  /*27590*/  @!P1 SYNCS.PHASECHK.TRANS64 P1, [R2+URZ+0x30850], R0 ;  /* 0x03085000020095a7 */ /* 0x000ea4000802007f */
[----:B--2---:R-:W-:Y:S05]  /*275a0*/  @!P1 BRA `(.L_x_1693) ;  /* 0xfffffffc00ec9947 */ /* 0x004fea000383ffff */
[----:B------:R-:W-:Y:S05]  /*275b0*/  BRA `(.L_x_1692) ;  /* 0xfffffef800787947 */ /* 0x000fea000383ffff */
.L_x_1708:
[----:B-1----:R-:W-:-:S04]  /*275c0*/  IMAD.U32 R5, RZ, RZ, UR5 ;  /* 0x00000005ff057e24 */ /* 0x002fc8000f8e00ff */
[----:B------:R1:W2:Y:S03]  /*275d0*/  SYNCS.PHASECHK.TRANS64.TRYWAIT P1, [R5+URZ+0x30850], R4 ;  /* 0x03085004050075a7 */ /* 0x0002a6000802017f */
[----:B--2---:R-:W-:Y:S05]  /*275e0*/  @!P1 NANOSLEEP.SYNCS 0x989680 ;  /* 0x009896800000995d */ /* 0x004fea0003900000 */
[----:B------:R-:W2:Y:S02]  /*275f0*/  @!P1 SYNCS.PHASECHK.TRANS64 P1, [R5+URZ+0x30850], R4 ;  /* 0x03085004050095a7 */ /* 0x000ea4000802007f */
[----:B--2---:R-:W-:Y:S05]  /*27600*/  @!P1 BRA `(.L_x_1708) ;  /* 0xfffffffc00ec9947 */ /* 0x004fea000383ffff */
[----:B------:R-:W-:Y:S05]  /*27610*/  BRA `(.L_x_1707) ;  /* 0xffffff2800b47947 */ /* 0x000fea000383ffff */
.L_x_1758:
[----:B0-----:R-:W0:Y:S01]  /*27620*/  S2R R12, SR_TID.X ;  /* 0x00000000000c7919 */ /* 0x001e220000002100 */
[----:B------:R-:W-:Y:S01]  /*27630*/  BSSY B1, `(.L_x_1912) ;  /* 0x000000a000017945 */ /* 0x000fe20003800000 */
[----:B------:R-:W-:Y:S02]  /*27640*/  IMAD.MOV.U32 R11, RZ, RZ, 0x1f ;  /* 0x0000001fff0b7424 */ /* 0x000fe400078e00ff */
[----:B------:R-:W-:Y:S01]  /*27650*/  IMAD.MOV.U32 R15, RZ, RZ, -0x1 ;  /* 0xffffffffff0f7424 */ /* 0x000fe200078e00ff */
[----:B0-----:R-:W-:-:S04]  /*27660*/  SHF.R.U32.HI R12, RZ, 0x5, R12 ;  /* 0x00000005ff0c7819 */ /* 0x001fc8000001160c */
[----:B------:R-:W-:-:S05]  /*27670*/  LOP3.LUT R12, R12, 0x3, RZ, 0xc0, !PT ;  /* 0x000000030c0c7812 */ /* 0x000fca00078ec0ff */
[----:B------:R-:W-:Y:S02]  /*27680*/  IMAD.MOV.U32 R13, RZ, RZ, R12 ;  /* 0x000000ffff0d7224 */ /* 0x000fe400078e000c */
[----:B------:R-:W-:-:S07]  /*27690*/  IMAD.MOV.U32 R12, RZ, RZ, RZ ;  /* 0x000000ffff0c7224 */ /* 0x000fce00078e00ff */
[----:B------:R-:W-:Y:S05]  /*276a0*/  WARPSYNC.COLLECTIVE R15, `(.L_x_1913) ;  /* 0x000000000f087348 */ /* 0x000fea0003c00000 */
[----:B------:R0:W1:Y:S02]  /*276b0*/  SHFL.IDX P6, R14, R13, R12, R11 ;  /* 0x0000000c0d0e7389 */ /* 0x00006400000c000b */
[----:B01----:R-:W-:Y:S01]  /*276c0*/  ENDCOLLECTIVE ;  /* 0x000000000000791b */ /* 0x003fe20003800000 */
.L_x_1913:
[----:B------:R-:W-:Y:S05]  /*276d0*/  BSYNC B1 ;  /* 0x0000000000017941 */ /* 0x000fea0003800000 */
.L_x_1912:
[----:B------:R-:W-:Y:S05]  /*276e0*/  BRA `(.L_x_1914) ;  /* 0xffffff8c00747947 */ /* 0x000fea000383ffff */
.L_x_1760:
[----:B------:R-:W-:Y:S01]  /*276f0*/  BSSY B1, `(.L_x_1915) ;  /* 0x0000006000017945 */ /* 0x000fe20003800000 */
[----:B------:R-:W-:-:S07]  /*27700*/  IMAD.MOV.U32 R15, RZ, RZ, -0x1 ;  /* 0xffffffffff0f7424 */ /* 0x000fce00078e00ff */
[----:B01----:R-:W-:Y:S05]  /*27710*/  WARPSYNC.COLLECTIVE R15, `(.L_x_1916) ;  /* 0x000000000f0c7348 */ /* 0x003fea0003c00000 */
[----:B------:R-:W-:Y:S02]  /*27720*/  ELECT P6, UR62, PT ;  /* 0x00000000003e782f */ /* 0x000fe400038c0000 */
[----:B------:R-:W-:Y:S01]  /*27730*/  MOV R14, UR62 ;  /* 0x0000003e000e7c02 */ /* 0x000fe20008000f00 */
[----:B01----:R-:W-:Y:S10]  /*27740*/  ENDCOLLECTIVE ;  /* 0x000000000000791b */ /* 0x003ff40003800000 */
.L_x_1916:
[----:B------:R-:W-:Y:S05]  /*27750*/  BSYNC B1 ;  /* 0x0000000000017941 */ /* 0x000fea0003800000 */
.L_x_1915:
[----:B------:R-:W-:Y:S05]  /*27760*/  BRA `(.L_x_1759) ;  /* 0xffffff8c006c7947 */ /* 0x000fea000383ffff */
.L_x_1762:
[----:B-1----:R1:W2:Y:S02]  /*27770*/  SYNCS.PHASECHK.TRANS64.TRYWAIT P0, [R17+URZ+0x30820], R8 ;  /* 0x03082008110075a7 */ /* 0x0022a4000800017f */
[----:B--2---:R-:W-:Y:S05]  /*27780*/  @!P0 NANOSLEEP.SYNCS 0x989680 ;  /* 0x009896800000895d */ /* 0x004fea0003900000 */
[----:B------:R-:W2:Y:S02]  /*27790*/  @!P0 SYNCS.PHASECHK.TRANS64 P0, [R17+URZ+0x30820], R8 ;  /* 0x03082008110085a7 */ /* 0x000ea4000800007f */
[----:B--2---:R-:W-:Y:S05]  /*277a0*/  @!P0 BRA `(.L_x_1762) ;  /* 0xfffffffc00f08947 */ /* 0x004fea000383ffff */
[----:B------:R-:W-:Y:S05]  /*277b0*/  BRA `(.L_x_1917) ;  /* 0xffffff8c007c7947 */ /* 0x000fea000383ffff */
.L_x_1766:
[----:B0-----:R0:W2:Y:S02]  /*277c0*/  SYNCS.PHASECHK.TRANS64.TRYWAIT P0, [R12+URZ+0x308a0], R11 ;  /* 0x0308a00b0c0075a7 */ /* 0x0010a4000800017f */
[----:B--2---:R-:W-:Y:S05]  /*277d0*/  @!P0 NANOSLEEP.SYNCS 0x989680 ;  /* 0x009896800000895d */ /* 0x004fea0003900000 */
[----:B------:R-:W2:Y:S02]  /*277e0*/  @!P0 SYNCS.PHASECHK.TRANS64 P0, [R12+URZ+0x308a0], R11 ;  /* 0x0308a00b0c0085a7 */ /* 0x000ea4000800007f */
[----:B--2---:R-:W-:Y:S05]  /*277f0*/  @!P0 BRA `(.L_x_1766) ;  /* 0xfffffffc00f08947 */ /* 0x004fea000383ffff */
[----:B------:R-:W-:Y:S05]  /*27800*/  BRA `(.L_x_1918) ;  /* 0xffffff8c00947947 */ /* 0x000fea000383ffff */
.L_x_1773:
[----:B-1----:R1:W2:Y:S02]  /*27810*/  SYNCS.PHASECHK.TRANS64.TRYWAIT P0, [R12+URZ+0x308c0], R11 ;  /* 0x0308c00b0c0075a7 */ /* 0x0022a4000800017f */
[----:B--2---:R-:W-:Y:S05]  /*27820*/  @!P0 NANOSLEEP.SYNCS 0x989680 ;  /* 0x009896800000895d */ /* 0x004fea0003900000 */
[----:B------:R-:W2:Y:S02]  /*27830*/  @!P0 SYNCS.PHASECHK.TRANS64 P0, [R12+URZ+0x308c0], R11 ;  /* 0x0308c00b0c0085a7 */ /* 0x000ea4000800007f */
[----:B--2---:R-:W-:Y:S05]  /*27840*/  @!P0 BRA `(.L_x_1773) ;  /* 0xfffffffc00f08947 */ /* 0x004fea000383ffff */
[----:B------:R-:W-:Y:S05]  /*27850*/  BRA `(.L_x_1919) ;  /* 0xffffff9000907947 */ /* 0x000fea000383ffff */
.L_x_1782:
[----:B-1----:R1:W2:Y:S02]  /*27860*/  SYNCS.PHASECHK.TRANS64.TRYWAIT P1, [R7+URZ+0x308a0], R3 ;  /* 0x0308a003070075a7 */ /* 0x0022a4000802017f */
[----:B--2---:R-:W-:Y:S05]  /*27870*/  @!P1 NANOSLEEP.SYNCS 0x989680 ;  /* 0x009896800000995d */ /* 0x004fea0003900000 */
[----:B------:R-:W2:Y:S02]  /*27880*/  @!P1 SYNCS.PHASECHK.TRANS64 P1, [R7+URZ+0x308a0], R3 ;  /* 0x0308a003070095a7 */ /* 0x000ea4000802007f */
[----:B--2---:R-:W-:Y:S05]  /*27890*/  @!P1 BRA `(.L_x_1782) ;  /* 0xfffffffc00f09947 */ /* 0x004fea000383ffff */
[----:B------:R-:W-:Y:S05]  /*278a0*/  BRA `(.L_x_1920) ;  /* 0xffffff9400c47947 */ /* 0x000fea000383ffff */
.L_x_1789:
[----:B0-----:R0:W2:Y:S02]  /*278b0*/  SYNCS.PHASECHK.TRANS64.TRYWAIT P1, [R7+URZ+0x308c0], R3 ;  /* 0x0308c003070075a7 */ /* 0x0010a4000802017f */
[----:B--2---:R-:W-:Y:S05]  /*278c0*/  @!P1 NANOSLEEP.SYNCS 0x989680 ;  /* 0x009896800000995d */ /* 0x004fea0003900000 */
[----:B------:R-:W2:Y:S02]  /*278d0*/  @!P1 SYNCS.PHASECHK.TRANS64 P1, [R7+URZ+0x308c0], R3 ;  /* 0x0308c003070095a7 */ /* 0x000ea4000802007f */
[----:B--2---:R-:W-:Y:S05]  /*278e0*/  @!P1 BRA `(.L_x_1789) ;  /* 0xfffffffc00f09947 */ /* 0x004fea000383ffff */
[----:B------:R-:W-:Y:S05]  /*278f0*/  BRA `(.L_x_1921) ;  /* 0xffffff9800bc7947 */ /* 0x000fea000383ffff */
.L_x_1814:
        /* <DEDUP_REMOVED lines=11> */
.L_x_1923:
[----:B------:R-:W-:Y:S05]  /*279b0*/  BSYNC B0 ;  /* 0x0000000000007941 */ /* 0x000fea0003800000 */
.L_x_1922:
[----:B------:R-:W-:Y:S05]  /*279c0*/  BRA `(.L_x_1924) ;  /* 0xffffffac006c7947 */ /* 0x000fea000383ffff */
.L_x_1817:
[----:B0-----:R0:W1:Y:S02]  /*279d0*/  SYNCS.PHASECHK.TRANS64.TRYWAIT P0, [R7+URZ+0x30840], R2 ;  /* 0x03084002070075a7 */ /* 0x001064000800017f */
[----:B-1----:R-:W-:Y:S05]  /*279e0*/  @!P0 NANOSLEEP.SYNCS 0x989680 ;  /* 0x009896800000895d */ /* 0x002fea0003900000 */
[----:B------:R-:W1:Y:S02]  /*279f0*/  @!P0 SYNCS.PHASECHK.TRANS64 P0, [R7+URZ+0x30840], R2 ;  /* 0x03084002070085a7 */ /* 0x000e64000800007f */
[----:B-1----:R-:W-:Y:S05]  /*27a00*/  @!P0 BRA `(.L_x_1817) ;  /* 0xfffffffc00f08947 */ /* 0x002fea000383ffff */
[----:B------:R-:W-:Y:S05]  /*27a10*/  BRA `(.L_x_1925) ;  /* 0xffffffac00bc7947 */ /* 0x000fea000383ffff */
.L_x_1818:
        /* <DEDUP_REMOVED lines=8> */
.L_x_1927:
[----:B------:R-:W-:Y:S05]  /*27aa0*/  BSYNC B0 ;  /* 0x0000000000007941 */ /* 0x000fea0003800000 */
.L_x_1926:
        /* <DEDUP_REMOVED lines=9> */
.L_x_1928:
[----:B------:R-:W-:Y:S02]  /*27b40*/  IMAD.MOV.U32 R13, RZ, RZ, R0 ;  /* 0x000000ffff0d7224 */ /* 0x000fe400078e0000 */
[----:B------:R-:W-:Y:S02]  /*27b50*/  IMAD.MOV.U32 R12, RZ, RZ, 0x1 ;  /* 0x00000001ff0c7424 */ /* 0x000fe400078e00ff */
[----:B------:R-:W-:-:S07]  /*27b60*/  IMAD.MOV.U32 R3, RZ, RZ, R14 ;  /* 0x000000ffff037224 */ /* 0x000fce00078e000e */
[----:B------:R-:W-:Y:S05]  /*27b70*/  WARPSYNC.COLLECTIVE R15, `(.L_x_1929) ;  /* 0x000000000f087348 */ /* 0x000fea0003c00000 */
[----:B------:R0:W1:Y:S02]  /*27b80*/  SHFL.IDX P6, R14, R13, R12, R11 ;  /* 0x0000000c0d0e7389 */ /* 0x00006400000c000b */
[----:B01----:R-:W-:Y:S01]  /*27b90*/  ENDCOLLECTIVE ;  /* 0x000000000000791b */ /* 0x003fe20003800000 */
.L_x_1929:
        /* <DEDUP_REMOVED lines=17> */
.L_x_1930:
[----:B------:R-:W-:Y:S02]  /*27cb0*/  @P1 IMAD R8, R5, 0x2, R17 ;  /* 0x0000000205081824 */ /* 0x000fe400078e0211 */
[----:B------:R-:W-:Y:S02]  /*27cc0*/  IMAD.MOV.U32 R13, RZ, RZ, R0 ;  /* 0x000000ffff0d7224 */ /* 0x000fe400078e0000 */
[----:B------:R-:W-:Y:S02]  /*27cd0*/  IMAD.MOV.U32 R12, RZ, RZ, 0x2 ;  /* 0x00000002ff0c7424 */ /* 0x000fe400078e00ff */
[----:B------:R-:W-:-:S07]  /*27ce0*/  IMAD.MOV.U32 R3, RZ, RZ, R14 ;  /* 0x000000ffff037224 */ /* 0x000fce00078e000e */
[----:B------:R-:W-:Y:S05]  /*27cf0*/  WARPSYNC.COLLECTIVE R15, `(.L_x_1931) ;  /* 0x000000000f087348 */ /* 0x000fea0003c00000 */
[----:B------:R0:W1:Y:S02]  /*27d00*/  SHFL.IDX P6, R14, R13, R12, R11 ;  /* 0x0000000c0d0e7389 */ /* 0x00006400000c000b */
[----:B01----:R-:W-:Y:S01]  /*27d10*/  ENDCOLLECTIVE ;  /* 0x000000000000791b */ /* 0x003fe20003800000 */
.L_x_1931:
        /* <DEDUP_REMOVED lines=17> */
.L_x_1932:
[----:B------:R-:W-:Y:S02]  /*27e30*/  @P1 IMAD R8, R5, 0x2, R17 ;  /* 0x0000000205081824 */ /* 0x000fe400078e0211 */
[----:B------:R-:W-:Y:S02]  /*27e40*/  IMAD.MOV.U32 R13, RZ, RZ, R0 ;  /* 0x000000ffff0d7224 */ /* 0x000fe400078e0000 */
[----:B------:R-:W-:Y:S02]  /*27e50*/  IMAD.MOV.U32 R12, RZ, RZ, 0x3 ;  /* 0x00000003ff0c7424 */ /* 0x000fe400078e00ff */
[----:B------:R-:W-:-:S07]  /*27e60*/  IMAD.MOV.U32 R3, RZ, RZ, R14 ;  /* 0x000000ffff037224 */ /* 0x000fce00078e000e */
[----:B------:R-:W-:Y:S05]  /*27e70*/  WARPSYNC.COLLECTIVE R15, `(.L_x_1933) ;  /* 0x000000000f087348 */ /* 0x000fea0003c00000 */
[----:B------:R0:W1:Y:S02]  /*27e80*/  SHFL.IDX P6, R14, R13, R12, R11 ;  /* 0x0000000c0d0e7389 */ /* 0x00006400000c000b */
[----:B01----:R-:W-:Y:S01]  /*27e90*/  ENDCOLLECTIVE ;  /* 0x000000000000791b */ /* 0x003fe20003800000 */
.L_x_1933:
        /* <DEDUP_REMOVED lines=17> */
.L_x_1934:
[----:B------:R-:W-:Y:S02]  /*27fb0*/  @P1 IMAD R8, R5, 0x2, R17 ;  /* 0x0000000205081824 */ /* 0x000fe400078e0211 */
[----:B------:R-:W-:Y:S02]  /*27fc0*/  IMAD.MOV.U32 R13, RZ, RZ, R0 ;  /* 0x000000ffff0d7224 */ /* 0x000fe400078e0000 */
[----:B------:R-:W-:Y:S02]  /*27fd0*/  IMAD.MOV.U32 R12, RZ, RZ, 0x4 ;  /* 0x00000004ff0c7424 */ /* 0x000fe400078e00ff */
[----:B------:R-:W-:-:S07]  /*27fe0*/  IMAD.MOV.U32 R3, RZ, RZ, R14 ;  /* 0x000000ffff037224 */ /* 0x000fce00078e000e */
[----:B------:R-:W-:Y:S05]  /*27ff0*/  WARPSYNC.COLLECTIVE R15, `(.L_x_1935) ;  /* 0x000000000f087348 */ /* 0x000fea0003c00000 */
[----:B------:R0:W1:Y:S02]  /*28000*/  SHFL.IDX P6, R14, R13, R12, R11 ;  /* 0x0000000c0d0e7389 */ /* 0x00006400000c000b */
[----:B01----:R-:W-:Y:S01]  /*28010*/  ENDCOLLECTIVE ;  /* 0x000000000000791b */ /* 0x003fe20003800000 */
.L_x_1935:
        /* <DEDUP_REMOVED lines=17> */
.L_x_1936:
[----:B------:R-:W-:Y:S02]  /*28130*/  @P1 IMAD R8, R5, 0x2, R17 ;  /* 0x0000000205081824 */ /* 0x000fe400078e0211 */
[----:B------:R-:W-:Y:S02]  /*28140*/  IMAD.MOV.U32 R13, RZ, RZ, R0 ;  /* 0x000000ffff0d7224 */ /* 0x000fe400078e0000 */
[----:B------:R-:W-:Y:S02]  /*28150*/  IMAD.MOV.U32 R12, RZ, RZ, 0x5 ;  /* 0x00000005ff0c7424 */ /* 0x000fe400078e00ff */
[----:B------:R-:W-:-:S07]  /*28160*/  IMAD.MOV.U32 R3, RZ, RZ, R14 ;  /* 0x000000ffff037224 */ /* 0x000fce00078e000e */
[----:B------:R-:W-:Y:S05]  /*28170*/  WARPSYNC.COLLECTIVE R15, `(.L_x_1937) ;  /* 0x000000000f087348 */ /* 0x000fea0003c00000 */
[----:B------:R0:W1:Y:S02]  /*28180*/  SHFL.IDX P6, R14, R13, R12, R11 ;  /* 0x0000000c0d0e7389 */ /* 0x00006400000c000b */
[----:B01----:R-:W-:Y:S01]  /*28190*/  ENDCOLLECTIVE ;  /* 0x000000000000791b */ /* 0x003fe20003800000 */
.L_x_1937:
        /* <DEDUP_REMOVED lines=10> */
.L_x_1938:
        /* <DEDUP_REMOVED lines=8> */
.L_x_1823:
[----:B------:R-:W-:Y:S02]  /*282c0*/  IMAD.MOV.U32 R13, RZ, RZ, R4 ;  /* 0x000000ffff0d7224 */ /* 0x000fe400078e0004 */
[----:B------:R-:W-:Y:S02]  /*282d0*/  IMAD.MOV.U32 R12, RZ, RZ, RZ ;  /* 0x000000ffff0c7224 */ /* 0x000fe400078e00ff */
[----:B------:R-:W-:Y:S02]  /*282e0*/  IMAD.MOV.U32 R11, RZ, RZ, 0x181f ;  /* 0x0000181fff0b7424 */ /* 0x000fe400078e00ff */
[----:B------:R-:W-:Y:S02]  /*282f0*/  IMAD.MOV.U32 R15, RZ, RZ, -0x1 ;  /* 0xffffffffff0f7424 */ /* 0x000fe400078e00ff */
[----:B------:R-:W-:Y:S02]  /*28300*/  IMAD R31, R31, R7, RZ ;  /* 0x000000071f1f7224 */ /* 0x000fe400078e02ff */
[----:B------:R-:W-:-:S07]  /*28310*/  IMAD.IADD R25, R9, 0x1, R25 ;  /* 0x0000000109197824 */ /* 0x000fce00078e0219 */
[----:B-----5:R-:W-:Y:S05]  /*28320*/  WARPSYNC.COLLECTIVE R15, `(.L_x_1940) ;  /* 0x000000000f087348 */ /* 0x020fea0003c00000 */
[----:B------:R0:W1:Y:S02]  /*28330*/  SHFL.IDX P6, R14, R13, R12, R11 ;  /* 0x0000000c0d0e7389 */ /* 0x00006400000c000b */
[----:B01---5:R-:W-:Y:S01]  /*28340*/  ENDCOLLECTIVE ;  /* 0x000000000000791b */ /* 0x023fe20003800000 */
.L_x_1940:
[C---:B------:R-:W-:Y:S01]  /*28350*/  VIADD R6, R25.reuse, 0x10 ;  /* 0x0000001019067836 */ /* 0x040fe20000000000 */
[----:B------:R-:W-:Y:S01]  /*28360*/  ISETP.GE.AND P1, PT, R25, R31, PT ;  /* 0x0000001f1900720c */ /* 0x000fe20003f26270 */
[----:B------:R-:W-:Y:S02]  /*28370*/  IMAD.MOV.U32 R13, RZ, RZ, R0 ;  /* 0x000000ffff0d7224 */ /* 0x000fe400078e0000 */
[----:B------:R-:W-:-:S10]  /*28380*/  IMAD.MOV.U32 R2, RZ, RZ, R14 ;  /* 0x000000ffff027224 */ /* 0x000fd400078e000e */
[----:B------:R-:W-:Y:S05]  /*28390*/  WARPSYNC.COLLECTIVE R15, `(.L_x_1941) ;  /* 0x000000000f087348 */ /* 0x000fea0003c00000 */
[----:B------:R0:W1:Y:S02]  /*283a0*/  SHFL.IDX P6, R14, R13, R12, R11 ;  /* 0x0000000c0d0e7389 */ /* 0x00006400000c000b */
[----:B01----:R-:W-:Y:S01]  /*283b0*/  ENDCOLLECTIVE ;  /* 0x000000000000791b */ /* 0x003fe20003800000 */
.L_x_1941:
        /* <DEDUP_REMOVED lines=8> */
.L_x_1942:
        /* <DEDUP_REMOVED lines=13> */
.L_x_1943:
        /* <DEDUP_REMOVED lines=8> */
.L_x_1944:
        /* <DEDUP_REMOVED lines=14> */
.L_x_1945:
        /* <DEDUP_REMOVED lines=8> */
.L_x_1946:
        /* <DEDUP_REMOVED lines=14> */
.L_x_1947:
        /* <DEDUP_REMOVED lines=8> */
.L_x_1948:
        /* <DEDUP_REMOVED lines=14> */
.L_x_1949:
        /* <DEDUP_REMOVED lines=8> */
.L_x_1950:
        /* <DEDUP_REMOVED lines=14> */
.L_x_1951:
        /* <DEDUP_REMOVED lines=8> */
.L_x_1952:
        /* <DEDUP_REMOVED lines=13> */
.L_x_1953:
        /* <DEDUP_REMOVED lines=8> */
.L_x_1954:
        /* <DEDUP_REMOVED lines=12> */
.L_x_1955:
[----:B------:R-:W-:Y:S05]  /*28d20*/  BRA `(.L_x_1956) ;  /* 0xffffffac006c7947 */ /* 0x000fea000383ffff */
.L_x_1828:
[----:B0-----:R0:W1:Y:S02]  /*28d30*/  SYNCS.PHASECHK.TRANS64.TRYWAIT P0, [R17+URZ+0x30820], R0 ;  /* 0x03082000110075a7 */ /* 0x001064000800017f */
[----:B-1----:R-:W-:Y:S05]  /*28d40*/  @!P0 NANOSLEEP.SYNCS 0x989680 ;  /* 0x009896800000895d */ /* 0x002fea0003900000 */
[----:B------:R-:W1:Y:S02]  /*28d50*/  @!P0 SYNCS.PHASECHK.TRANS64 P0, [R17+URZ+0x30820], R0 ;  /* 0x03082000110085a7 */ /* 0x000e64000800007f */
[----:B-1----:R-:W-:Y:S05]  /*28d60*/  @!P0 BRA `(.L_x_1828) ;  /* 0xfffffffc00f08947 */ /* 0x002fea000383ffff */
[----:B------:R-:W-:Y:S05]  /*28d70*/  BRA `(.L_x_1957) ;  /* 0xffffffac00e47947 */ /* 0x000fea000383ffff */
.L_x_1833:
[----:B0-----:R0:W1:Y:S02]  /*28d80*/  SYNCS.PHASECHK.TRANS64.TRYWAIT P0, [R7+URZ+0x30840], R2 ;  /* 0x03084002070075a7 */ /* 0x001064000800017f */
[----:B-1----:R-:W-:Y:S05]  /*28d90*/  @!P0 NANOSLEEP.SYNCS 0x989680 ;  /* 0x009896800000895d */ /* 0x002fea0003900000 */
[----:B------:R-:W1:Y:S02]  /*28da0*/  @!P0 SYNCS.PHASECHK.TRANS64 P0, [R7+URZ+0x30840], R2 ;  /* 0x03084002070085a7 */ /* 0x000e64000800007f */
[----:B-1----:R-:W-:Y:S05]  /*28db0*/  @!P0 BRA `(.L_x_1833) ;  /* 0xfffffffc00f08947 */ /* 0x002fea000383ffff */
[----:B------:R-:W-:Y:S05]  /*28dc0*/  BRA `(.L_x_1958) ;  /* 0xffffffb000b87947 */ /* 0x000fea000383ffff */
.L_x_1834:
        /* <DEDUP_REMOVED lines=8> */
.L_x_1960:
[----:B------:R-:W-:Y:S05]  /*28e50*/  BSYNC B1 ;  /* 0x0000000000017941 */ /* 0x000fea0003800000 */
.L_x_1959:
        /* <DEDUP_REMOVED lines=12> */
.L_x_1961:
[----:B------:R-:W-:Y:S02]  /*28f20*/  IMAD R5, R5, 0x2, R17 ;  /* 0x0000000205057824 */ /* 0x000fe400078e0211 */
[----:B------:R-:W-:Y:S02]  /*28f30*/  IMAD.MOV.U32 R13, RZ, RZ, R6 ;  /* 0x000000ffff0d7224 */ /* 0x000fe400078e0006 */
[----:B------:R-:W-:Y:S02]  /*28f40*/  IMAD.MOV.U32 R12, RZ, RZ, 0x1 ;  /* 0x00000001ff0c7424 */ /* 0x000fe400078e00ff */
[----:B------:R-:W-:-:S07]  /*28f50*/  IMAD.MOV.U32 R2, RZ, RZ, R14 ;  /* 0x000000ffff027224 */ /* 0x000fce00078e000e */
[----:B------:R-:W-:Y:S05]  /*28f60*/  WARPSYNC.COLLECTIVE R15, `(.L_x_1962) ;  /* 0x000000000f087348 */ /* 0x000fea0003c00000 */
[----:B------:R0:W1:Y:S02]  /*28f70*/  SHFL.IDX P6, R14, R13, R12, R11 ;  /* 0x0000000c0d0e7389 */ /* 0x00006400000c000b */
[----:B01----:R-:W-:Y:S01]  /*28f80*/  ENDCOLLECTIVE ;  /* 0x000000000000791b */ /* 0x003fe20003800000 */
.L_x_1962:
        /* <DEDUP_REMOVED lines=13> */
.L_x_1963:
[----:B------:R-:W-:Y:S02]  /*29060*/  IMAD.MOV.U32 R13, RZ, RZ, R6 ;  /* 0x000000ffff0d7224 */ /* 0x000fe400078e0006 */
[----:B------:R-:W-:Y:S02]  /*29070*/  IMAD.MOV.U32 R12, RZ, RZ, 0x2 ;  /* 0x00000002ff0c7424 */ /* 0x000fe400078e00ff */
[----:B------:R-:W-:-:S07]  /*29080*/  IMAD.MOV.U32 R2, RZ, RZ, R14 ;  /* 0x000000ffff027224 */ /* 0x000fce00078e000e */
[----:B------:R-:W-:Y:S05]  /*29090*/  WARPSYNC.COLLECTIVE R15, `(.L_x_1964) ;  /* 0x000000000f087348 */ /* 0x000fea0003c00000 */
[----:B------:R0:W1:Y:S02]  /*290a0*/  SHFL.IDX P6, R14, R13, R12, R11 ;  /* 0x0000000c0d0e7389 */ /* 0x00006400000c000b */
[----:B01----:R-:W-:Y:S01]  /*290b0*/  ENDCOLLECTIVE ;  /* 0x000000000000791b */ /* 0x003fe20003800000 */
.L_x_1964:
        /* <DEDUP_REMOVED lines=13> */
.L_x_1965:
[----:B------:R-:W-:Y:S02]  /*29190*/  IMAD.MOV.U32 R13, RZ, RZ, R6 ;  /* 0x000000ffff0d7224 */ /* 0x000fe400078e0006 */
[----:B------:R-:W-:Y:S02]  /*291a0*/  IMAD.MOV.U32 R12, RZ, RZ, 0x3 ;  /* 0x00000003ff0c7424 */ /* 0x000fe400078e00ff */
[----:B------:R-:W-:-:S07]  /*291b0*/  IMAD.MOV.U32 R2, RZ, RZ, R14 ;  /* 0x000000ffff027224 */ /* 0x000fce00078e000e */
[----:B------:R-:W-:Y:S05]  /*291c0*/  WARPSYNC.COLLECTIVE R15, `(.L_x_1966) ;  /* 0x000000000f087348 */ /* 0x000fea0003c00000 */
[----:B------:R0:W1:Y:S02]  /*291d0*/  SHFL.IDX P6, R14, R13, R12, R11 ;  /* 0x0000000c0d0e7389 */ /* 0x00006400000c000b */
[----:B01----:R-:W-:Y:S01]  /*291e0*/  ENDCOLLECTIVE ;  /* 0x000000000000791b */ /* 0x003fe20003800000 */
.L_x_1966:
        /* <DEDUP_REMOVED lines=13> */
.L_x_1967:
[----:B------:R-:W-:Y:S02]  /*292c0*/  IMAD.MOV.U32 R13, RZ, RZ, R6 ;  /* 0x000000ffff0d7224 */ /* 0x000fe400078e0006 */
[----:B------:R-:W-:Y:S02]  /*292d0*/  IMAD.MOV.U32 R12, RZ, RZ, 0x4 ;  /* 0x00000004ff0c7424 */ /* 0x000fe400078e00ff */
[----:B------:R-:W-:-:S07]  /*292e0*/  IMAD.MOV.U32 R2, RZ, RZ, R14 ;  /* 0x000000ffff027224 */ /* 0x000fce00078e000e */
[----:B------:R-:W-:Y:S05]  /*292f0*/  WARPSYNC.COLLECTIVE R15, `(.L_x_1968) ;  /* 0x000000000f087348 */ /* 0x000fea0003c00000 */
[----:B------:R0:W1:Y:S02]  /*29300*/  SHFL.IDX P6, R14, R13, R12, R11 ;  /* 0x0000000c0d0e7389 */ /* 0x00006400000c000b */
[----:B01----:R-:W-:Y:S01]  /*29310*/  ENDCOLLECTIVE ;  /* 0x000000000000791b */ /* 0x003fe20003800000 */
.L_x_1968:
        /* <DEDUP_REMOVED lines=13> */
.L_x_1969:
[----:B------:R-:W-:Y:S02]  /*293f0*/  IMAD.MOV.U32 R13, RZ, RZ, R6 ;  /* 0x000000ffff0d7224 */ /* 0x000fe400078e0006 */
[----:B------:R-:W-:Y:S02]  /*29400*/  IMAD.MOV.U32 R12, RZ, RZ, 0x5 ;  /* 0x00000005ff0c7424 */ /* 0x000fe400078e00ff */
[----:B------:R-:W-:-:S07]  /*29410*/  IMAD.MOV.U32 R2, RZ, RZ, R14 ;  /* 0x000000ffff027224 */ /* 0x000fce00078e000e */
[----:B------:R-:W-:Y:S05]  /*29420*/  WARPSYNC.COLLECTIVE R15, `(.L_x_1970) ;  /* 0x000000000f087348 */ /* 0x000fea0003c00000 */
[----:B------:R0:W1:Y:S02]  /*29430*/  SHFL.IDX P6, R14, R13, R12, R11 ;  /* 0x0000000c0d0e7389 */ /* 0x00006400000c000b */
[----:B01----:R-:W-:Y:S01]  /*29440*/  ENDCOLLECTIVE ;  /* 0x000000000000791b */ /* 0x003fe20003800000 */
.L_x_1970:
        /* <DEDUP_REMOVED lines=14> */
.L_x_1971:
[----:B------:R-:W-:Y:S01]  /*29530*/  IMAD.MOV.U32 R2, RZ, RZ, R14 ;  /* 0x000000ffff027224 */ /* 0x000fe200078e000e */
[----:B------:R-:W-:Y:S06]  /*29540*/  BRA `(.L_x_1972) ;  /* 0xffffffac00d87947 */ /* 0x000fec000383ffff */
.L_x_1839:
[----:B0-----:R0:W1:Y:S02]  /*29550*/  SYNCS.PHASECHK.TRANS64.TRYWAIT P0, [R6+URZ+0x30860], R2 ;  /* 0x03086002060075a7 */ /* 0x001064000800017f */
[----:B-1----:R-:W-:Y:S05]  /*29560*/  @!P0 NANOSLEEP.SYNCS 0x989680 ;  /* 0x009896800000895d */ /* 0x002fea0003900000 */
[----:B------:R-:W1:Y:S02]  /*29570*/  @!P0 SYNCS.PHASECHK.TRANS64 P0, [R6+URZ+0x30860], R2 ;  /* 0x03086002060085a7 */ /* 0x000e64000800007f */
[----:B-1----:R-:W-:Y:S05]  /*29580*/  @!P0 BRA `(.L_x_1839) ;  /* 0xfffffffc00f08947 */ /* 0x002fea000383ffff */
[----:B------:R-:W-:Y:S05]  /*29590*/  BRA `(.L_x_1973) ;  /* 0xffffffb000387947 */ /* 0x000fea000383ffff */
.L_x_1840:
        /* <DEDUP_REMOVED lines=8> */
.L_x_1975:
[----:B------:R-:W-:Y:S05]  /*29620*/  BSYNC B1 ;  /* 0x0000000000017941 */ /* 0x000fea0003800000 */
.L_x_1974:
        /* <DEDUP_REMOVED lines=9> */
.L_x_1976:
[----:B------:R-:W-:Y:S02]  /*296c0*/  IMAD.MOV.U32 R13, RZ, RZ, R19 ;  /* 0x000000ffff0d7224 */ /* 0x000fe400078e0013 */
[----:B------:R-:W-:Y:S02]  /*296d0*/  IMAD.MOV.U32 R12, RZ, RZ, 0x1 ;  /* 0x00000001ff0c7424 */ /* 0x000fe400078e00ff */
[----:B------:R-:W-:-:S07]  /*296e0*/  IMAD.MOV.U32 R2, RZ, RZ, R14 ;  /* 0x000000ffff027224 */ /* 0x000fce00078e000e */
[----:B------:R-:W-:Y:S05]  /*296f0*/  WARPSYNC.COLLECTIVE R15, `(.L_x_1977) ;  /* 0x000000000f087348 */ /* 0x000fea0003c00000 */
[----:B------:R0:W1:Y:S02]  /*29700*/  SHFL.IDX P6, R14, R13, R12, R11 ;  /* 0x0000000c0d0e7389 */ /* 0x00006400000c000b */
[----:B01----:R-:W-:Y:S01]  /*29710*/  ENDCOLLECTIVE ;  /* 0x000000000000791b */ /* 0x003fe20003800000 */
.L_x_1977:
        /* <DEDUP_REMOVED lines=16> */
.L_x_1978:
[----:B------:R-:W-:Y:S02]  /*29820*/  IMAD.MOV.U32 R13, RZ, RZ, R19 ;  /* 0x000000ffff0d7224 */ /* 0x000fe400078e0013 */
[----:B------:R-:W-:Y:S02]  /*29830*/  IMAD.MOV.U32 R12, RZ, RZ, 0x2 ;  /* 0x00000002ff0c7424 */ /* 0x000fe400078e00ff */
[----:B------:R-:W-:-:S07]  /*29840*/  IMAD.MOV.U32 R2, RZ, RZ, R14 ;  /* 0x000000ffff027224 */ /* 0x000fce00078e000e */
[----:B------:R-:W-:Y:S05]  /*29850*/  WARPSYNC.COLLECTIVE R15, `(.L_x_1979) ;  /* 0x000000000f087348 */ /* 0x000fea0003c00000 */
[----:B------:R0:W1:Y:S02]  /*29860*/  SHFL.IDX P6, R14, R13, R12, R11 ;  /* 0x0000000c0d0e7389 */ /* 0x00006400000c000b */
[----:B01----:R-:W-:Y:S01]  /*29870*/  ENDCOLLECTIVE ;  /* 0x000000000000791b */ /* 0x003fe20003800000 */
.L_x_1979:
        /* <DEDUP_REMOVED lines=16> */
.L_x_1980:
[----:B------:R-:W-:Y:S02]  /*29980*/  IMAD.MOV.U32 R13, RZ, RZ, R19 ;  /* 0x000000ffff0d7224 */ /* 0x000fe400078e0013 */
[----:B------:R-:W-:Y:S02]  /*29990*/  IMAD.MOV.U32 R12, RZ, RZ, 0x3 ;  /* 0x00000003ff0c7424 */ /* 0x000fe400078e00ff */
[----:B------:R-:W-:-:S07]  /*299a0*/  IMAD.MOV.U32 R2, RZ, RZ, R14 ;  /* 0x000000ffff027224 */ /* 0x000fce00078e000e */
[----:B------:R-:W-:Y:S05]  /*299b0*/  WARPSYNC.COLLECTIVE R15, `(.L_x_1981) ;  /* 0x000000000f087348 */ /* 0x000fea0003c00000 */
[----:B------:R0:W1:Y:S02]  /*299c0*/  SHFL.IDX P6, R14, R13, R12, R11 ;  /* 0x0000000c0d0e7389 */ /* 0x00006400000c000b */
[----:B01----:R-:W-:Y:S01]  /*299d0*/  ENDCOLLECTIVE ;  /* 0x000000000000791b */ /* 0x003fe20003800000 */
.L_x_1981:
        /* <DEDUP_REMOVED lines=16> */
.L_x_1982:
[----:B------:R-:W-:Y:S02]  /*29ae0*/  IMAD.MOV.U32 R13, RZ, RZ, R19 ;  /* 0x000000ffff0d7224 */ /* 0x000fe400078e0013 */
[----:B------:R-:W-:Y:S02]  /*29af0*/  IMAD.MOV.U32 R12, RZ, RZ, 0x4 ;  /* 0x00000004ff0c7424 */ /* 0x000fe400078e00ff */
[----:B------:R-:W-:-:S07]  /*29b00*/  IMAD.MOV.U32 R2, RZ, RZ, R14 ;  /* 0x000000ffff027224 */ /* 0x000fce00078e000e */
[----:B------:R-:W-:Y:S05]  /*29b10*/  WARPSYNC.COLLECTIVE R15, `(.L_x_1983) ;  /* 0x000000000f087348 */ /* 0x000fea0003c00000 */
[----:B------:R0:W1:Y:S02]  /*29b20*/  SHFL.IDX P6, R14, R13, R12, R11 ;  /* 0x0000000c0d0e7389 */ /* 0x00006400000c000b */
[----:B01----:R-:W-:Y:S01]  /*29b30*/  ENDCOLLECTIVE ;  /* 0x000000000000791b */ /* 0x003fe20003800000 */
.L_x_1983:
        /* <DEDUP_REMOVED lines=16> */
.L_x_1984:
[----:B------:R-:W-:Y:S02]  /*29c40*/  IMAD.MOV.U32 R13, RZ, RZ, R19 ;  /* 0x000000ffff0d7224 */ /* 0x000fe400078e0013 */
[----:B------:R-:W-:Y:S02]  /*29c50*/  IMAD.MOV.U32 R12, RZ, RZ, 0x5 ;  /* 0x00000005ff0c7424 */ /* 0x000fe400078e00ff */
[----:B------:R-:W-:-:S07]  /*29c60*/  IMAD.MOV.U32 R2, RZ, RZ, R14 ;  /* 0x000000ffff027224 */ /* 0x000fce00078e000e */
[----:B------:R-:W-:Y:S05]  /*29c70*/  WARPSYNC.COLLECTIVE R15, `(.L_x_1985) ;  /* 0x000000000f087348 */ /* 0x000fea0003c00000 */
[----:B------:R0:W1:Y:S02]  /*29c80*/  SHFL.IDX P6, R14, R13, R12, R11 ;  /* 0x0000000c0d0e7389 */ /* 0x00006400000c000b */
[----:B01----:R-:W-:Y:S01]  /*29c90*/  ENDCOLLECTIVE ;  /* 0x000000000000791b */ /* 0x003fe20003800000 */
.L_x_1985:
        /* <DEDUP_REMOVED lines=13> */
.L_x_1986:
[----:B------:R-:W-:Y:S01]  /*29d70*/  @!PT LDS RZ, [RZ] ;  /* 0x00000000fffff984 */ /* 0x000fe20000000800 */
[----:B------:R-:W-:Y:S01]  /*29d80*/  @!PT LDS RZ, [RZ] ;  /* 0x00000000fffff984 */ /* 0x000fe20000000800 */
[----:B------:R-:W-:Y:S01]  /*29d90*/  @!PT LDS RZ, [RZ] ;  /* 0x00000000fffff984 */ /* 0x000fe20000000800 */
[----:B------:R0:W-:Y:S01]  /*29da0*/  LDGSTS.E.BYPASS.LTC128B.128 [R5+0x5400], desc[UR36][R2.64+0x80], !P0 ;  /* 0x0540008002057fae */ /* 0x0001e2000c101d64 */
[----:B------:R-:W-:-:S13]  /*29db0*/  ISETP.LT.OR P0, PT, R7, 0x41, P1 ;  /* 0x000000410700780c */ /* 0x000fda0000f01670 */
[----:B------:R0:W-:Y:S01]  /*29dc0*/  LDGSTS.E.BYPASS.LTC128B.128 [R5+0x8400], desc[UR36][R2.64+0x100], !P0 ;  /* 0x0840010002057fae */ /* 0x0001e2000c101d64 */
[----:B------:R-:W-:Y:S05]  /*29dd0*/  BRA `(.L_x_1987) ;  /* 0xffffffac00247947 */ /* 0x000fea000383ffff */
.L_x_1848:
[----:B0-----:R0:W1:Y:S02]  /*29de0*/  SYNCS.PHASECHK.TRANS64.TRYWAIT P0, [R0+URZ+0x30860], R3 ;  /* 0x03086003000075a7 */ /* 0x001064000800017f */
[----:B-1----:R-:W-:Y:S05]  /*29df0*/  @!P0 NANOSLEEP.SYNCS 0x989680 ;  /* 0x009896800000895d */ /* 0x002fea0003900000 */
[----:B------:R-:W1:Y:S02]  /*29e00*/  @!P0 SYNCS.PHASECHK.TRANS64 P0, [R0+URZ+0x30860], R3 ;  /* 0x03086003000085a7 */ /* 0x000e64000800007f */
[----:B-1----:R-:W-:Y:S05]  /*29e10*/  @!P0 BRA `(.L_x_1848) ;  /* 0xfffffffc00f08947 */ /* 0x002fea000383ffff */
[----:B------:R-:W-:Y:S05]  /*29e20*/  BRA `(.L_x_1988) ;  /* 0xffffffb000407947 */ /* 0x000fea000383ffff */
.L_x_1849:
        /* <DEDUP_REMOVED lines=8> */
.L_x_1990:
[----:B------:R-:W-:Y:S05]  /*29eb0*/  BSYNC B0 ;  /* 0x0000000000007941 */ /* 0x000fea0003800000 */
.L_x_1989:
        /* <DEDUP_REMOVED lines=9> */
.L_x_1991:
        /* <DEDUP_REMOVED lines=14> */
.L_x_1992:
        /* <DEDUP_REMOVED lines=13> */
.L_x_1993:
[----:B------:R-:W-:Y:S02]  /*2a100*/  IMAD.MOV.U32 R13, RZ, RZ, R19 ;  /* 0x000000ffff0d7224 */ /* 0x000fe400078e0013 */
[----:B------:R-:W-:Y:S01]  /*2a110*/  IMAD.MOV.U32 R12, RZ, RZ, 0x2 ;  /* 0x00000002ff0c7424 */ /* 0x000fe200078e00ff */
[----:B------:R-:W-:-:S13]  /*2a120*/  IADD3 R2, P4, R14, R5, RZ ;  /* 0x000000050e027210 */ /* 0x000fda0007f9e0ff */
[----:B------:R-:W-:Y:S05]  /*2a130*/  WARPSYNC.COLLECTIVE R15, `(.L_x_1994) ;  /* 0x000000000f087348 */ /* 0x000fea0003c00000 */
[----:B------:R0:W1:Y:S02]  /*2a140*/  SHFL.IDX P6, R14, R13, R12, R11 ;  /* 0x0000000c0d0e7389 */ /* 0x00006400000c000b */
[----:B01----:R-:W-:Y:S01]  /*2a150*/  ENDCOLLECTIVE ;  /* 0x000000000000791b */ /* 0x003fe20003800000 */
.L_x_1994:
        /* <DEDUP_REMOVED lines=15> */
.L_x_1995:
[----:B------:R-:W-:Y:S02]  /*2a250*/  IMAD.MOV.U32 R13, RZ, RZ, R19 ;  /* 0x000000ffff0d7224 */ /* 0x000fe400078e0013 */
[----:B------:R-:W-:Y:S01]  /*2a260*/  IMAD.MOV.U32 R12, RZ, RZ, 0x3 ;  /* 0x00000003ff0c7424 */ /* 0x000fe200078e00ff */
[----:B------:R-:W-:-:S13]  /*2a270*/  IADD3 R2, P4, R14, R5, RZ ;  /* 0x000000050e027210 */ /* 0x000fda0007f9e0ff */
[----:B------:R-:W-:Y:S05]  /*2a280*/  WARPSYNC.COLLECTIVE R15, `(.L_x_1996) ;  /* 0x000000000f087348 */ /* 0x000fea0003c00000 */
[----:B------:R0:W1:Y:S02]  /*2a290*/  SHFL.IDX P6, R14, R13, R12, R11 ;  /* 0x0000000c0d0e7389 */ /* 0x00006400000c000b */
[----:B01----:R-:W-:Y:S01]  /*2a2a0*/  ENDCOLLECTIVE ;  /* 0x000000000000791b */ /* 0x003fe20003800000 */
.L_x_1996:
        /* <DEDUP_REMOVED lines=15> */
.L_x_1997:
[----:B------:R-:W-:Y:S02]  /*2a3a0*/  IMAD.MOV.U32 R13, RZ, RZ, R19 ;  /* 0x000000ffff0d7224 */ /* 0x000fe400078e0013 */
[----:B------:R-:W-:Y:S01]  /*2a3b0*/  IMAD.MOV.U32 R12, RZ, RZ, 0x4 ;  /* 0x00000004ff0c7424 */ /* 0x000fe200078e00ff */
[----:B------:R-:W-:-:S13]  /*2a3c0*/  IADD3 R2, P4, R14, R5, RZ ;  /* 0x000000050e027210 */ /* 0x000fda0007f9e0ff */
[----:B------:R-:W-:Y:S05]  /*2a3d0*/  WARPSYNC.COLLECTIVE R15, `(.L_x_1998) ;  /* 0x000000000f087348 */ /* 0x000fea0003c00000 */
[----:B------:R0:W1:Y:S02]  /*2a3e0*/  SHFL.IDX P6, R14, R13, R12, R11 ;  /* 0x0000000c0d0e7389 */ /* 0x00006400000c000b */
[----:B01----:R-:W-:Y:S01]  /*2a3f0*/  ENDCOLLECTIVE ;  /* 0x000000000000791b */ /* 0x003fe20003800000 */
.L_x_1998:
        /* <DEDUP_REMOVED lines=15> */
.L_x_1999:
[----:B------:R-:W-:Y:S02]  /*2a4f0*/  IMAD.MOV.U32 R13, RZ, RZ, R19 ;  /* 0x000000ffff0d7224 */ /* 0x000fe400078e0013 */
[----:B------:R-:W-:Y:S01]  /*2a500*/  IMAD.MOV.U32 R12, RZ, RZ, 0x5 ;  /* 0x00000005ff0c7424 */ /* 0x000fe200078e00ff */
[----:B------:R-:W-:-:S13]  /*2a510*/  IADD3 R2, P4, R14, R5, RZ ;  /* 0x000000050e027210 */ /* 0x000fda0007f9e0ff */
[----:B------:R-:W-:Y:S05]  /*2a520*/  WARPSYNC.COLLECTIVE R15, `(.L_x_2000) ;  /* 0x000000000f087348 */ /* 0x000fea0003c00000 */
[----:B------:R0:W1:Y:S02]  /*2a530*/  SHFL.IDX P6, R14, R13, R12, R11 ;  /* 0x0000000c0d0e7389 */ /* 0x00006400000c000b */
[----:B01----:R-:W-:Y:S01]  /*2a540*/  ENDCOLLECTIVE ;  /* 0x000000000000791b */ /* 0x003fe20003800000 */
.L_x_2000:
        /* <DEDUP_REMOVED lines=14> */
.L_x_2001:
[----:B------:R-:W-:Y:S05]  /*2a630*/  BRA `(.L_x_2002) ;  /* 0xffffffac00447947 */ /* 0x000fea000383ffff */
.L_x_1854:
[----:B------:R-:W-:Y:S01]  /*2a640*/  BSSY B0, `(.L_x_2003) ;  /* 0x0000008000007945 */ /* 0x000fe20003800000 */
[----:B------:R-:W-:Y:S02]  /*2a650*/  IMAD.MOV.U32 R13, RZ, RZ, R24 ;  /* 0x000000ffff0d7224 */ /* 0x000fe400078e0018 */
[----:B0-----:R-:W-:Y:S02]  /*2a660*/  IMAD.MOV.U32 R12, RZ, RZ, RZ ;  /* 0x000000ffff0c7224 */ /* 0x001fe400078e00ff */
[----:B------:R-:W-:Y:S02]  /*2a670*/  IMAD.MOV.U32 R11, RZ, RZ, 0x1f ;  /* 0x0000001fff0b7424 */ /* 0x000fe400078e00ff */
[----:B------:R-:W-:-:S07]  /*2a680*/  IMAD.MOV.U32 R15, RZ, RZ, -0x1 ;  /* 0xffffffffff0f7424 */ /* 0x000fce00078e00ff */
[----:B-1----:R-:W-:Y:S05]  /*2a690*/  WARPSYNC.COLLECTIVE R15, `(.L_x_2004) ;  /* 0x000000000f087348 */ /* 0x002fea0003c00000 */
[----:B------:R0:W2:Y:S02]  /*2a6a0*/  SHFL.IDX P6, R14, R13, R12, R11 ;  /* 0x0000000c0d0e7389 */ /* 0x0000a400000c000b */
[----:B012---:R-:W-:Y:S01]  /*2a6b0*/  ENDCOLLECTIVE ;  /* 0x000000000000791b */ /* 0x007fe20003800000 */
.L_x_2004:
[----:B------:R-:W-:Y:S05]  /*2a6c0*/  BSYNC B0 ;  /* 0x0000000000007941 */ /* 0x000fea0003800000 */
.L_x_2003:
        /* <DEDUP_REMOVED lines=9> */
.L_x_2005:
[----:B------:R-:W-:Y:S02]  /*2a760*/  ULDC UR4, c[0x0][0xc3c] ;  /* 0x00030f0000047ab9 */ /* 0x000fe40000000800 */
[----:B------:R-:W-:-:S13]  /*2a770*/  ISETP.GE.OR P1, PT, R9, UR4, !P0 ;  /* 0x0000000409007c0c */ /* 0x000fda000c726670 */
[----:B------:R-:W0:Y:S08]  /*2a780*/  @!P1 LDC.64 R2, c[0x0][0xc80] ;  /* 0x00032000ff029b82 */ /* 0x000e300000000a00 */
[----:B------:R-:W1:Y:S01]  /*2a790*/  @!P1 LDC.64 R4, c[0x0][0xc78] ;  /* 0x00031e00ff049b82 */ /* 0x000e620000000a00 */
[----:B------:R-:W-:Y:S02]  /*2a7a0*/  IMAD.MOV.U32 R25, RZ, RZ, RZ ;  /* 0x000000ffff197224 */ /* 0x000fe400078e00ff */
[----:B------:R-:W-:-:S02]  /*2a7b0*/  IMAD.MOV.U32 R11, RZ, RZ, RZ ;  /* 0x000000ffff0b7224 */ /* 0x000fc400078e00ff */
[----:B------:R-:W-:Y:S02]  /*2a7c0*/  IMAD.MOV.U32 R7, RZ, RZ, R14 ;  /* 0x000000ffff077224 */ /* 0x000fe400078e000e */
        /* <DEDUP_REMOVED lines=17> */
.L_x_2006:
[----:B------:R-:W-:Y:S01]  /*2a8e0*/  IMAD.MOV.U32 R12, RZ, RZ, 0x2 ;  /* 0x00000002ff0c7424 */ /* 0x000fe200078e00ff */
[----:B------:R-:W-:-:S05]  /*2a8f0*/  SEL R14, R14, RZ, P1 ;  /* 0x000000ff0e0e7207 */ /* 0x000fca0000800000 */
[----:B------:R-:W-:-:S04]  /*2a900*/  IMAD.IADD R5, R13, 0x1, R14 ;  /* 0x000000010d057824 */ /* 0x000fc800078e020e */
[----:B------:R-:W-:-:S07]  /*2a910*/  IMAD.MOV.U32 R13, RZ, RZ, R5 ;  /* 0x000000ffff0d7224 */ /* 0x000fce00078e0005 */
[----:B------:R-:W-:Y:S05]  /*2a920*/  WARPSYNC.COLLECTIVE R15, `(.L_x_2007) ;  /* 0x000000000f087348 */ /* 0x000fea0003c00000 */
[----:B------:R0:W1:Y:S02]  /*2a930*/  SHFL.UP P6, R14, R13, R12, R11 ;  /* 0x0400000c0d0e7389 */ /* 0x00006400000c000b */
[----:B01----:R-:W-:Y:S01]  /*2a940*/  ENDCOLLECTIVE ;  /* 0x000000000000791b */ /* 0x003fe20003800000 */
.L_x_2007:
[----:B------:R-:W-:Y:S01]  /*2a950*/  IMAD.MOV.U32 R12, RZ, RZ, 0x4 ;  /* 0x00000004ff0c7424 */ /* 0x000fe200078e00ff */
[----:B------:R-:W-:-:S05]  /*2a960*/  SEL R2, R14, RZ, P2 ;  /* 0x000000ff0e027207 */ /* 0x000fca0001000000 */
[----:B------:R-:W-:-:S04]  /*2a970*/  IMAD.IADD R2, R5, 0x1, R2 ;  /* 0x0000000105027824 */ /* 0x000fc800078e0202 */
[----:B------:R-:W-:-:S07]  /*2a980*/  IMAD.MOV.U32 R13, RZ, RZ, R2 ;  /* 0x000000ffff0d7224 */ /* 0x000fce00078e0002 */
[----:B------:R-:W-:Y:S05]  /*2a990*/  WARPSYNC.COLLECTIVE R15, `(.L_x_2008) ;  /* 0x000000000f087348 */ /* 0x000fea0003c00000 */
[----:B------:R0:W1:Y:S02]  /*2a9a0*/  SHFL.UP P6, R14, R13, R12, R11 ;  /* 0x0400000c0d0e7389 */ /* 0x00006400000c000b */
[----:B01----:R-:W-:Y:S01]  /*2a9b0*/  ENDCOLLECTIVE ;  /* 0x000000000000791b */ /* 0x003fe20003800000 */
.L_x_2008:
[----:B------:R-:W-:Y:S01]  /*2a9c0*/  IMAD.MOV.U32 R12, RZ, RZ, 0x8 ;  /* 0x00000008ff0c7424 */ /* 0x000fe200078e00ff */
[----:B------:R-:W-:-:S05]  /*2a9d0*/  SEL R3, R14, RZ, P3 ;  /* 0x000000ff0e037207 */ /* 0x000fca0001800000 */
[----:B------:R-:W-:-:S04]  /*2a9e0*/  IMAD.IADD R3, R2, 0x1, R3 ;  /* 0x0000000102037824 */ /* 0x000fc800078e0203 */
[----:B------:R-:W-:-:S07]  /*2a9f0*/  IMAD.MOV.U32 R13, RZ, RZ, R3 ;  /* 0x000000ffff0d7224 */ /* 0x000fce00078e0003 */
[----:B------:R-:W-:Y:S05]  /*2aa00*/  WARPSYNC.COLLECTIVE R15, `(.L_x_2009) ;  /* 0x000000000f087348 */ /* 0x000fea0003c00000 */
[----:B------:R0:W1:Y:S02]  /*2aa10*/  SHFL.UP P6, R14, R13, R12, R11 ;  /* 0x0400000c0d0e7389 */ /* 0x00006400000c000b */
[----:B01----:R-:W-:Y:S01]  /*2aa20*/  ENDCOLLECTIVE ;  /* 0x000000000000791b */ /* 0x003fe20003800000 */
.L_x_2009:
[----:B------:R-:W-:Y:S01]  /*2aa30*/  IMAD.MOV.U32 R12, RZ, RZ, 0x10 ;  /* 0x00000010ff0c7424 */ /* 0x000fe200078e00ff */
[----:B------:R-:W-:-:S05]  /*2aa40*/  SEL R14, R14, RZ, P4 ;  /* 0x000000ff0e0e7207 */ /* 0x000fca0002000000 */
[----:B------:R-:W-:-:S04]  /*2aa50*/  IMAD.IADD R5, R3, 0x1, R14 ;  /* 0x0000000103057824 */ /* 0x000fc800078e020e */
[----:B------:R-:W-:-:S07]  /*2aa60*/  IMAD.MOV.U32 R13, RZ, RZ, R5 ;  /* 0x000000ffff0d7224 */ /* 0x000fce00078e0005 */
[----:B------:R-:W-:Y:S05]  /*2aa70*/  WARPSYNC.COLLECTIVE R15, `(.L_x_2010) ;  /* 0x000000000f087348 */ /* 0x000fea0003c00000 */
[----:B------:R0:W1:Y:S02]  /*2aa80*/  SHFL.UP P6, R14, R13, R12, R11 ;  /* 0x0400000c0d0e7389 */ /* 0x00006400000c000b */
[----:B01----:R-:W-:Y:S01]  /*2aa90*/  ENDCOLLECTIVE ;  /* 0x000000000000791b */ /* 0x003fe20003800000 */
.L_x_2010:
        /* <DEDUP_REMOVED lines=8> */
.L_x_2011:
[----:B------:R-:W-:Y:S05]  /*2ab20*/  BRA `(.L_x_2012) ;  /* 0xffffffac00587947 */ /* 0x000fea000383ffff */
.L_x_1857:
[----:B------:R-:W-:Y:S01]  /*2ab30*/  BSSY B0, `(.L_x_2013) ;  /* 0x0000007000007945 */ /* 0x000fe20003800000 */
[----:B------:R-:W-:Y:S02]  /*2ab40*/  IMAD.MOV.U32 R12, RZ, RZ, 0x1 ;  /* 0x00000001ff0c7424 */ /* 0x000fe400078e00ff */
[----:B------:R-:W-:Y:S02]  /*2ab50*/  IMAD.MOV.U32 R11, RZ, RZ, RZ ;  /* 0x000000ffff0b7224 */ /* 0x000fe400078e00ff */
[----:B------:R-:W-:-:S07]  /*2ab60*/  IMAD.MOV.U32 R15, RZ, RZ, -0x1 ;  /* 0xffffffffff0f7424 */ /* 0x000fce00078e00ff */
[----:B------:R-:W-:Y:S05]  /*2ab70*/  WARPSYNC.COLLECTIVE R15, `(.L_x_2014) ;  /* 0x000000000f087348 */ /* 0x000fea0003c00000 */
[----:B------:R0:W1:Y:S02]  /*2ab80*/  SHFL.UP P6, R14, R13, R12, R11 ;  /* 0x0400000c0d0e7389 */ /* 0x00006400000c000b */
[----:B01----:R-:W-:Y:S01]  /*2ab90*/  ENDCOLLECTIVE ;  /* 0x000000000000791b */ /* 0x003fe20003800000 */
.L_x_2014:
[----:B------:R-:W-:Y:S05]  /*2aba0*/  BSYNC B0 ;  /* 0x0000000000007941 */ /* 0x000fea0003800000 */
.L_x_2013:
        /* <DEDUP_REMOVED lines=8> */
.L_x_2015:
[----:B------:R-:W-:Y:S01]  /*2ac30*/  IMAD.MOV.U32 R12, RZ, RZ, 0x4 ;  /* 0x00000004ff0c7424 */ /* 0x000fe200078e00ff */
[----:B------:R-:W-:-:S05]  /*2ac40*/  SEL R2, R14, RZ, P2 ;  /* 0x000000ff0e027207 */ /* 0x000fca0001000000 */
[----:B------:R-:W-:-:S04]  /*2ac50*/  IMAD.IADD R2, R13, 0x1, R2 ;  /* 0x000000010d027824 */ /* 0x000fc800078e0202 */
[----:B------:R-:W-:-:S07]  /*2ac60*/  IMAD.MOV.U32 R13, RZ, RZ, R2 ;  /* 0x000000ffff0d7224 */ /* 0x000fce00078e0002 */
[----:B------:R-:W-:Y:S05]  /*2ac70*/  WARPSYNC.COLLECTIVE R15, `(.L_x_2016) ;  /* 0x000000000f087348 */ /* 0x000fea0003c00000 */
[----:B------:R0:W1:Y:S02]  /*2ac80*/  SHFL.UP P6, R14, R13, R12, R11 ;  /* 0x0400000c0d0e7389 */ /* 0x00006400000c000b */
[----:B01----:R-:W-:Y:S01]  /*2ac90*/  ENDCOLLECTIVE ;  /* 0x000000000000791b */ /* 0x003fe20003800000 */
.L_x_2016:
[----:B------:R-:W-:Y:S01]  /*2aca0*/  IMAD.MOV.U32 R12, RZ, RZ, 0x8 ;  /* 0x00000008ff0c7424 */ /* 0x000fe200078e00ff */
[----:B------:R-:W-:-:S05]  /*2acb0*/  SEL R3, R14, RZ, P3 ;  /* 0x000000ff0e037207 */ /* 0x000fca0001800000 */
[----:B------:R-:W-:-:S04]  /*2acc0*/  IMAD.IADD R3, R2, 0x1, R3 ;  /* 0x0000000102037824 */ /* 0x000fc800078e0203 */
[----:B------:R-:W-:-:S07]  /*2acd0*/  IMAD.MOV.U32 R13, RZ, RZ, R3 ;  /* 0x000000ffff0d7224 */ /* 0x000fce00078e0003 */
[----:B------:R-:W-:Y:S05]  /*2ace0*/  WARPSYNC.COLLECTIVE R15, `(.L_x_2017) ;  /* 0x000000000f087348 */ /* 0x000fea0003c00000 */
[----:B------:R0:W1:Y:S02]  /*2acf0*/  SHFL.UP P6, R14, R13, R12, R11 ;  /* 0x0400000c0d0e7389 */ /* 0x00006400000c000b */
[----:B01----:R-:W-:Y:S01]  /*2ad00*/  ENDCOLLECTIVE ;  /* 0x000000000000791b */ /* 0x003fe20003800000 */
.L_x_2017:
[----:B------:R-:W-:Y:S01]  /*2ad10*/  IMAD.MOV.U32 R12, RZ, RZ, 0x10 ;  /* 0x00000010ff0c7424 */ /* 0x000fe200078e00ff */
[----:B------:R-:W-:-:S05]  /*2ad20*/  SEL R14, R14, RZ, P4 ;  /* 0x000000ff0e0e7207 */ /* 0x000fca0002000000 */
[----:B------:R-:W-:-:S04]  /*2ad30*/  IMAD.IADD R5, R3, 0x1, R14 ;  /* 0x0000000103057824 */ /* 0x000fc800078e020e */
[----:B------:R-:W-:-:S07]  /*2ad40*/  IMAD.MOV.U32 R13, RZ, RZ, R5 ;  /* 0x000000ffff0d7224 */ /* 0x000fce00078e0005 */
[----:B------:R-:W-:Y:S05]  /*2ad50*/  WARPSYNC.COLLECTIVE R15, `(.L_x_2018) ;  /* 0x000000000f087348 */ /* 0x000fea0003c00000 */
[----:B------:R0:W1:Y:S02]  /*2ad60*/  SHFL.UP P6, R14, R13, R12, R11 ;  /* 0x0400000c0d0e7389 */ /* 0x00006400000c000b */
[----:B01----:R-:W-:Y:S01]  /*2ad70*/  ENDCOLLECTIVE ;  /* 0x000000000000791b */ /* 0x003fe20003800000 */
.L_x_2018:
        /* <DEDUP_REMOVED lines=8> */
.L_x_2019:
[----:B------:R-:W-:Y:S05]  /*2ae00*/  BRA `(.L_x_2020) ;  /* 0xffffffac00447947 */ /* 0x000fea000383ffff */
.L_x_1859:
[----:B------:R-:W-:Y:S01]  /*2ae10*/  BSSY B0, `(.L_x_2021) ;  /* 0x0000006000007945 */ /* 0x000fe20003800000 */
[----:B------:R-:W-:Y:S01]  /*2ae20*/  PLOP3.LUT P6, PT, P6, PT, PT, 0x8, 0x0 ;  /* 0x000000000000781c */ /* 0x000fe200037ce170 */
[----:B------:R-:W-:-:S12]  /*2ae30*/  IMAD.MOV.U32 R15, RZ, RZ, -0x1 ;  /* 0xffffffffff0f7424 */ /* 0x000fd800078e00ff */
[----:B0-----:R-:W-:Y:S05]  /*2ae40*/  WARPSYNC.COLLECTIVE R15, `(.L_x_2022) ;  /* 0x000000000f087348 */ /* 0x001fea0003c00000 */
[----:B------:R-:W-:Y:S01]  /*2ae50*/  VOTE.ANY R14, PT, P6 ;  /* 0x00000000000e7806 */ /* 0x000fe200030e0100 */
[----:B0-----:R-:W-:Y:S06]  /*2ae60*/  ENDCOLLECTIVE ;  /* 0x000000000000791b */ /* 0x001fec0003800000 */
.L_x_2022:
[----:B------:R-:W-:Y:S05]  /*2ae70*/  BSYNC B0 ;  /* 0x0000000000007941 */ /* 0x000fea0003800000 */
.L_x_2021:
        /* <DEDUP_REMOVED lines=8> */
.L_x_2023:
[----:B------:R-:W-:Y:S02]  /*2af00*/  IMAD.IADD R27, R12, 0x1, R27 ;  /* 0x000000010c1b7824 */ /* 0x000fe400078e021b */
[----:B------:R-:W-:Y:S02]  /*2af10*/  IMAD.MOV.U32 R13, RZ, RZ, R4 ;  /* 0x000000ffff0d7224 */ /* 0x000fe400078e0004 */
[----:B------:R-:W-:-:S07]  /*2af20*/  IMAD.MOV.U32 R25, RZ, RZ, R14 ;  /* 0x000000ffff197224 */ /* 0x000fce00078e000e */
[----:B------:R-:W-:Y:S05]  /*2af30*/  WARPSYNC.COLLECTIVE R15, `(.L_x_2024) ;  /* 0x000000000f087348 */ /* 0x000fea0003c00000 */
[----:B------:R0:W1:Y:S02]  /*2af40*/  SHFL.IDX P6, R14, R13, R12, R11 ;  /* 0x0000000c0d0e7389 */ /* 0x00006400000c000b */
[----:B01----:R-:W-:Y:S01]  /*2af50*/  ENDCOLLECTIVE ;  /* 0x000000000000791b */ /* 0x003fe20003800000 */
.L_x_2024:
[----:B------:R-:W-:Y:S01]  /*2af60*/  IMAD.MOV.U32 R4, RZ, RZ, R14 ;  /* 0x000000ffff047224 */ /* 0x000fe200078e000e */
[----:B------:R-:W-:Y:S06]  /*2af70*/  BRA `(.L_x_2025) ;  /* 0xffffffac00287947 */ /* 0x000fec000383ffff */
.L_x_1861:
[----:B------:R-:W-:Y:S01]  /*2af80*/  BSSY B0, `(.L_x_2026) ;  /* 0x0000007000007945 */ /* 0x000fe20003800000 */
[----:B------:R-:W-:Y:S02]  /*2af90*/  IMAD.MOV.U32 R13, RZ, RZ, R2 ;  /* 0x000000ffff0d7224 */ /* 0x000fe400078e0002 */
[----:B------:R-:W-:Y:S02]  /*2afa0*/  IMAD.MOV.U32 R11, RZ, RZ, 0x1f ;  /* 0x0000001fff0b7424 */ /* 0x000fe400078e00ff */
[----:B------:R-:W-:-:S07]  /*2afb0*/  IMAD.MOV.U32 R15, RZ, RZ, -0x1 ;  /* 0xffffffffff0f7424 */ /* 0x000fce00078e00ff */
[----:B0-23--:R-:W-:Y:S05]  /*2afc0*/  WARPSYNC.COLLECTIVE R15, `(.L_x_2027) ;  /* 0x000000000f087348 */ /* 0x00dfea0003c00000 */
[----:B------:R1:W4:Y:S02]  /*2afd0*/  SHFL.IDX P6, R14, R13, R12, R11 ;  /* 0x0000000c0d0e7389 */ /* 0x00032400000c000b */
[----:B01234-:R-:W-:Y:S01]  /*2afe0*/  ENDCOLLECTIVE ;  /* 0x000000000000791b */ /* 0x01ffe20003800000 */
.L_x_2027:
[----:B------:R-:W-:Y:S05]  /*2aff0*/  BSYNC B0 ;  /* 0x0000000000007941 */ /* 0x000fea0003800000 */
.L_x_2026:
[----:B------:R-:W-:Y:S01]  /*2b000*/  IMAD.MOV.U32 R6, RZ, RZ, R14 ;  /* 0x000000ffff067224 */ /* 0x000fe200078e000e */
[----:B------:R-:W-:Y:S06]  /*2b010*/  BRA `(.L_x_1860) ;  /* 0xffffffac00187947 */ /* 0x000fec000383ffff */
.L_x_1867:
[----:B0-----:R0:W1:Y:S02]  /*2b020*/  SYNCS.PHASECHK.TRANS64.TRYWAIT P0, [R5+URZ+0x30820], R0 ;  /* 0x03082000050075a7 */ /* 0x001064000800017f */
[----:B-1----:R-:W-:Y:S05]  /*2b030*/  @!P0 NANOSLEEP.SYNCS 0x989680 ;  /* 0x009896800000895d */ /* 0x002fea0003900000 */
[----:B------:R-:W1:Y:S02]  /*2b040*/  @!P0 SYNCS.PHASECHK.TRANS64 P0, [R5+URZ+0x30820], R0 ;  /* 0x03082000050085a7 */ /* 0x000e64000800007f */
[----:B-1----:R-:W-:Y:S05]  /*2b050*/  @!P0 BRA `(.L_x_1867) ;  /* 0xfffffffc00f08947 */ /* 0x002fea000383ffff */
[----:B------:R-:W-:Y:S05]  /*2b060*/  BRA `(.L_x_2028) ;  /* 0xffffffb400707947 */ /* 0x000fea000383ffff */
.L_x_1868:
        /* <DEDUP_REMOVED lines=8> */
[----:B0-2-4-:R-:W-:Y:S05]  /*2b0f0*/  WARPSYNC.COLLECTIVE R15, `(.L_x_2030) ;  /* 0x000000000f087348 */ /* 0x015fea0003c00000 */
[----:B------:R1:W3:Y:S02]  /*2b100*/  SHFL.IDX P6, R14, R13, R12, R11 ;  /* 0x0000000c0d0e7389 */ /* 0x0002e400000c000b */
[----:B01234-:R-:W-:Y:S01]  /*2b110*/  ENDCOLLECTIVE ;  /* 0x000000000000791b */ /* 0x01ffe20003800000 */
.L_x_2030:
[----:B------:R-:W-:Y:S05]  /*2b120*/  BSYNC B0 ;  /* 0x0000000000007941 */ /* 0x000fea0003800000 */
.L_x_2029:
[----:B------:R-:W-:Y:S05]  /*2b130*/  BRA `(.L_x_2031) ;  /* 0xffffffb400587947 */ /* 0x000fea000383ffff */
.L_x_1871:
[----:B------:R-:W-:Y:S01]  /*2b140*/  BSSY B1, `(.L_x_2032) ;  /* 0x0000006000017945 */ /* 0x000fe20003800000 */
[----:B------:R-:W-:-:S07]  /*2b150*/  IMAD.MOV.U32 R15, RZ, RZ, -0x1 ;  /* 0xffffffffff0f7424 */ /* 0x000fce00078e00ff */
[----:B0-2-4-:R-:W-:Y:S05]  /*2b160*/  WARPSYNC.COLLECTIVE R15, `(.L_x_2033) ;  /* 0x000000000f0c7348 */ /* 0x015fea0003c00000 */
[----:B------:R-:W-:Y:S02]  /*2b170*/  ELECT P6, UR62, PT ;  /* 0x00000000003e782f */ /* 0x000fe400038c0000 */
[----:B------:R-:W-:Y:S01]  /*2b180*/  MOV R14, UR62 ;  /* 0x0000003e000e7c02 */ /* 0x000fe20008000f00 */
[----:B0-2-4-:R-:W-:Y:S10]  /*2b190*/  ENDCOLLECTIVE ;  /* 0x000000000000791b */ /* 0x015ff40003800000 */
.L_x_2033:
[----:B------:R-:W-:Y:S05]  /*2b1a0*/  BSYNC B1 ;  /* 0x0000000000017941 */ /* 0x000fea0003800000 */
.L_x_2032:
[----:B------:R-:W-:Y:S05]  /*2b1b0*/  BRA `(.L_x_2034) ;  /* 0xffffffb400507947 */ /* 0x000fea000383ffff */
.L_x_1873:
[----:B0-----:R0:W1:Y:S02]  /*2b1c0*/  SYNCS.PHASECHK.TRANS64.TRYWAIT P1, [R3+URZ+0x30840], R2 ;  /* 0x03084002030075a7 */ /* 0x001064000802017f */
[----:B-1----:R-:W-:Y:S05]  /*2b1d0*/  @!P1 NANOSLEEP.SYNCS 0x989680 ;  /* 0x009896800000995d */ /* 0x002fea0003900000 */
[----:B------:R-:W1:Y:S02]  /*2b1e0*/  @!P1 SYNCS.PHASECHK.TRANS64 P1, [R3+URZ+0x30840], R2 ;  /* 0x03084002030095a7 */ /* 0x000e64000802007f */
[----:B-1----:R-:W-:Y:S05]  /*2b1f0*/  @!P1 BRA `(.L_x_1873) ;  /* 0xfffffffc00f09947 */ /* 0x002fea000383ffff */
[----:B------:R-:W-:Y:S05]  /*2b200*/  BRA `(.L_x_2035) ;  /* 0xffffffb400787947 */ /* 0x000fea000383ffff */
.L_x_1875:
[----:B-1----:R1:W3:Y:S02]  /*2b210*/  SYNCS.PHASECHK.TRANS64.TRYWAIT P1, [R23+URZ+0x30840], R0 ;  /* 0x03084000170075a7 */ /* 0x0022e4000802017f */
[----:B---3--:R-:W-:Y:S05]  /*2b220*/  @!P1 NANOSLEEP.SYNCS 0x989680 ;  /* 0x009896800000995d */ /* 0x008fea0003900000 */
[----:B------:R-:W3:Y:S02]  /*2b230*/  @!P1 SYNCS.PHASECHK.TRANS64 P1, [R23+URZ+0x30840], R0 ;  /* 0x03084000170095a7 */ /* 0x000ee4000802007f */
[----:B---3--:R-:W-:Y:S05]  /*2b240*/  @!P1 BRA `(.L_x_1875) ;  /* 0xfffffffc00f09947 */ /* 0x008fea000383ffff */
[----:B------:R-:W-:Y:S05]  /*2b250*/  BRA `(.L_x_2036) ;  /* 0xffffffb400847947 */ /* 0x000fea000383ffff */
.L_x_1877:
[----:B---3--:R3:W0:Y:S02]  /*2b260*/  SYNCS.PHASECHK.TRANS64.TRYWAIT P1, [R3+URZ+0x30860], R2 ;  /* 0x03086002030075a7 */ /* 0x008624000802017f */
[----:B0-----:R-:W-:Y:S05]  /*2b270*/  @!P1 NANOSLEEP.SYNCS 0x989680 ;  /* 0x009896800000995d */ /* 0x001fea0003900000 */
[----:B------:R-:W0:Y:S02]  /*2b280*/  @!P1 SYNCS.PHASECHK.TRANS64 P1, [R3+URZ+0x30860], R2 ;  /* 0x03086002030095a7 */ /* 0x000e24000802007f */
[----:B0-----:R-:W-:Y:S05]  /*2b290*/  @!P1 BRA `(.L_x_1877) ;  /* 0xfffffffc00f09947 */ /* 0x001fea000383ffff */
[----:B------:R-:W-:Y:S05]  /*2b2a0*/  BRA `(.L_x_2037) ;  /* 0xffffffb400807947 */ /* 0x000fea000383ffff */
        .type           $_ZN7cutlass13device_kernelIN5flash11enable_sm90INS1_16FlashAttnFwdSm90INS1_25CollectiveMainloopFwdSm90ILi2EN4cute5tupleIJNS5_1CILi1EEES8_S8_EEENS6_IJNS7_ILi128EEENS7_ILi96EEENS7_ILi192EEEEEELi192ENS_10bfloat16_tEfNS_4arch4Sm90ELb0ELb1ELb1ELb1ELb1ELb1ELb0ELb1ELb1ELb1ELb1ELb0EEENS1_21CollectiveEpilogueFwdINS6_IJSA_SC_SB_EEES9_SE_SG_Li256ELb1ELb1ELb1ELb0EEENS1_36VarlenDynamicPersistentTileSchedulerILi128ELi96ELi256ELi128ELb1ELb1ELb1ELb1ELb0ELb1EEEEEEEEEvNT_6ParamsE$_ZZN5flash25CollectiveMainloopFwdSm90ILi2EN4cute5tupleIJNS1_1CILi1EEES4_S4_EEENS2_IJNS3_ILi128EEENS3_ILi96EEENS3_ILi192EEEEEELi192EN7cutlass10bfloat16_tEfNSA_4arch4Sm90ELb0ELb1ELb1ELb1ELb1ELb1ELb0ELb1ELb1ELb1ELb1ELb0EE12store_kv_newINS_16FlashAttnFwdSm90ISE_NS_21CollectiveEpilogueFwdINS2_IJS6_S8_S7_EEES5_SB_SD_Li256ELb1ELb1ELb1ELb0EEENS_36VarlenDynamicPersistentTileSchedulerILi128ELi96ELi256ELi128ELb1ELb1ELb1ELb1ELb0ELb1EEEE13SharedStorageEEEbRKNSE_6ParamsENSA_25PipelineTmaAsyncNoClusterILi2ENSA_16PipelineTmaAsyncILi2EEEEESU_RNSA_13PipelineStateILj2EEEiRT_RKNS_16SeqlenInfoQKNewKILb1ELb1EEENS2_IJiiiiEEEENKUliRKT_E_clISW_EEDaiS17_,@function
        .size           $_ZN7cutlass13device_kernelIN5flash11enable_sm90INS1_16FlashAttnFwdSm90INS1_25CollectiveMainloopFwdSm90ILi2EN4cute5tupleIJNS5_1CILi1EEES8_S8_EEENS6_IJNS7_ILi128EEENS7_ILi96EEENS7_ILi192EEEEEELi192ENS_10bfloat16_tEfNS_4arch4Sm90ELb0ELb1ELb1ELb1ELb1ELb1ELb0ELb1ELb1ELb1ELb1ELb0EEENS1_21CollectiveEpilogueFwdINS6_IJSA_SC_SB_EEES9_SE_SG_Li256ELb1ELb1ELb1ELb0EEENS1_36VarlenDynamicPersistentTileSchedulerILi128ELi96ELi256ELi128ELb1ELb1ELb1ELb1ELb0ELb1EEEEEEEEEvNT_6ParamsE$_ZZN5flash25CollectiveMainloopFwdSm90ILi2EN4cute5tupleIJNS1_1CILi1EEES4_S4_EEENS2_IJNS3_ILi128EEENS3_ILi96EEENS3_ILi192EEEEEELi192EN7cutlass10bfloat16_tEfNSA_4arch4Sm90ELb0ELb1ELb1ELb1ELb1ELb1ELb0ELb1ELb1ELb1ELb1ELb0EE12store_kv_newINS_16FlashAttnFwdSm90ISE_NS_21CollectiveEpilogueFwdINS2_IJS6_S8_S7_EEES5_SB_SD_Li256ELb1ELb1ELb1ELb0EEENS_36VarlenDynamicPersistentTileSchedulerILi128ELi96ELi256ELi128ELb1ELb1ELb1ELb1ELb0ELb1EEEE13SharedStorageEEEbRKNSE_6ParamsENSA_25PipelineTmaAsyncNoClusterILi2ENSA_16PipelineTmaAsyncILi2EEEEESU_RNSA_13PipelineStateILj2EEEiRT_RKNS_16SeqlenInfoQKNewKILb1ELb1EEENS2_IJiiiiEEEENKUliRKT_E_clISW_EEDaiS17_,(.L_x_3201 - $_ZN7cutlass13device_kernelIN5flash11enable_sm90INS1_16FlashAttnFwdSm90INS1_25CollectiveMainloopFwdSm90ILi2EN4cute5tupleIJNS5_1CILi1EEES8_S8_EEENS6_IJNS7_ILi128EEENS7_ILi96EEENS7_ILi192EEEEEELi192ENS_10bfloat16_tEfNS_4arch4Sm90ELb0ELb1ELb1ELb1ELb1ELb1ELb0ELb1ELb1ELb1ELb1ELb0EEENS1_21CollectiveEpilogueFwdINS6_IJSA_SC_SB_EEES9_SE_SG_Li256ELb1ELb1ELb1ELb0EEENS1_36VarlenDynamicPersistentTileSchedulerILi128ELi96ELi256ELi128ELb1ELb1ELb1ELb1ELb0ELb1EEEEEEEEEvNT_6ParamsE$_ZZN5flash25CollectiveMainloopFwdSm90ILi2EN4cute5tupleIJNS1_1CILi1EEES4_S4_EEENS2_IJNS3_ILi128EEENS3_ILi96EEENS3_ILi192EEEEEELi192EN7cutlass10bfloat16_tEfNSA_4arch4Sm90ELb0ELb1ELb1ELb1ELb1ELb1ELb0ELb1ELb1ELb1ELb1ELb0EE12store_kv_newINS_16FlashAttnFwdSm90ISE_NS_21CollectiveEpilogueFwdINS2_IJS6_S8_S7_EEES5_SB_SD_Li256ELb1ELb1ELb1ELb0EEENS_36VarlenDynamicPersistentTileSchedulerILi128ELi96ELi256ELi128ELb1ELb1ELb1ELb1ELb0ELb1EEEE13SharedStorageEEEbRKNSE_6ParamsENSA_25PipelineTmaAsyncNoClusterILi2ENSA_16PipelineTmaAsyncILi2EEEEESU_RNSA_13PipelineStateILj2EEEiRT_RKNS_16SeqlenInfoQKNewKILb1ELb1EEENS2_IJiiiiEEEENKUliRKT_E_clISW_EEDaiS17_)
$_ZN7cutlass13device_kernelIN5flash11enable_sm90INS1_16FlashAttnFwdSm90INS1_25CollectiveMainloopFwdSm90ILi2EN4cute5tupleIJNS5_1CILi1EEES8_S8_EEENS6_IJNS7_ILi128EEENS7_ILi96EEENS7_ILi192EEEEEELi192ENS_10bfloat16_tEfNS_4arch4Sm90ELb0ELb1ELb1ELb1ELb1ELb1ELb0ELb1ELb1ELb1ELb1ELb0EEENS1_21CollectiveEpilogueFwdINS6_IJSA_SC_SB_EEES9_SE_SG_Li256ELb1ELb1ELb1ELb0EEENS1_36VarlenDynamicPersistentTileSchedulerILi128ELi96ELi256ELi128ELb1ELb1ELb1ELb1ELb0ELb1EEEEEEEEEvNT_6ParamsE$_ZZN5flash25CollectiveMainloopFwdSm90ILi2EN4cute5tupleIJNS1_1CILi1EEES4_S4_EEENS2_IJNS3_ILi128EEENS3_ILi96EEENS3_ILi192EEEEEELi192EN7cutlass10bfloat16_tEfNSA_4arch4Sm90ELb0ELb1ELb1ELb1ELb1ELb1ELb0ELb1ELb1ELb1ELb1ELb0EE12store_kv_newINS_16FlashAttnFwdSm90ISE_NS_21CollectiveEpilogueFwdINS2_IJS6_S8_S7_EEES5_SB_SD_Li256ELb1ELb1ELb1ELb0EEENS_36VarlenDynamicPersistentTileSchedulerILi128ELi96ELi256ELi128ELb1ELb1ELb1ELb1ELb0ELb1EEEE13SharedStorageEEEbRKNSE_6ParamsENSA_25PipelineTmaAsyncNoClusterILi2ENSA_16PipelineTmaAsyncILi2EEEEESU_RNSA_13PipelineStateILj2EEEiRT_RKNS_16SeqlenInfoQKNewKILb1ELb1EEENS2_IJiiiiEEEENKUliRKT_E_clISW_EEDaiS17_:
[----:B------:R-:W-:Y:S05]  /*2b2b0*/  YIELD ;  /* 0x0000000000007946 */ /* 0x000fea0003800000 */
[----:B------:R-:W-:Y:S02]  /*2b2c0*/  ULDC UR4, c[0x0][0x20] ;  /* 0x0000080000047ab9 */ /* 0x000fe40000000800 */
[----:B------:R-:W-:-:S05]  /*2b2d0*/  VIADD R21, R20, -UR4 ;  /* 0x8000000414157c36 */ /* 0x000fca0008000000 */
[----:B------:R-:W2:Y:S01]  /*2b2e0*/  LDL.64 R4, [R21+0x8] ;  /* 0x0000080015047983 */ /* 0x000ea20000100a00 */
[----:B------:R-:W0:Y:S02]  /*2b2f0*/  LDC.64 R74, c[0x0][0x208] ;  /* 0x00008200ff4a7b82 */ /* 0x000e240000000a00 */
[----:B0-----:R-:W-:Y:S02]  /*2b300*/  R2UR UR6, R74 ;  /* 0x000000004a0672ca */ /* 0x001fe400000e0000 */
[----:B------:R-:W-:-:S13]  /*2b310*/  R2UR UR7, R75 ;  /* 0x000000004b0772ca */ /* 0x000fda00000e0000 */
[----:B--2---:R-:W2:Y:S01]  /*2b320*/  LD.E R6, desc[UR6][R4.64+0x174] ;  /* 0x0001740604067980 */ /* 0x004ea2000c101900 */
[----:B------:R-:W-:Y:S01]  /*2b330*/  VIADD R71, R71, -UR4 ;  /* 0x8000000447477c36 */ /* 0x000fe20008000000 */
[----:B------:R-:W-:Y:S01]  /*2b340*/  BSSY B0, `(.L_x_2038) ;  /* 0x0000aaa000007945 */ /* 0x000fe20003800000 */
[----:B--2---:R-:W-:-:S13]  /*2b350*/  ISETP.GE.AND P1, PT, R6, 0x1, PT ;  /* 0x000000010600780c */ /* 0x004fda0003f26270 */
[----:B------:R-:W-:Y:S05]  /*2b360*/  @!P1 BRA `(.L_x_2039) ;  /* 0x0000009800e89947 */ /* 0x000fea0003800000 */
[----:B------:R-:W2:Y:S01]  /*2b370*/  LDL.64 R6, [R21+0x20] ;  /* 0x0000200015067983 */ /* 0x000ea20000100a00 */
[C---:B------:R-:W-:Y:S02]  /*2b380*/  R2UR UR4, R74.reuse ;  /* 0x000000004a0472ca */ /* 0x040fe400000e0000 */
[C---:B------:R-:W-:Y:S01]  /*2b390*/  R2UR UR5, R75.reuse ;  /* 0x000000004b0572ca */ /* 0x040fe200000e0000 */
[----:B------:R0:W5:Y:S01]  /*2b3a0*/  LDL.64 R8, [R21+0x30] ;  /* 0x0000300015087983 */ /* 0x0001620000100a00 */
[C---:B------:R-:W-:Y:S02]  /*2b3b0*/  R2UR UR6, R74.reuse ;  /* 0x000000004a0672ca */ /* 0x040fe400000e0000 */
[C---:B------:R-:W-:Y:S02]  /*2b3c0*/  R2UR UR7, R75.reuse ;  /* 0x000000004b0772ca */ /* 0x040fe400000e0000 */
[----:B------:R-:W-:Y:S02]  /*2b3d0*/  R2UR UR8, R74 ;  /* 0x000000004a0872ca */ /* 0x000fe400000e0000 */
[----:B------:R-:W-:-:S09]  /*2b3e0*/  R2UR UR9, R75 ;  /* 0x000000004b0972ca */ /* 0x000fd200000e0000 */
[----:B------:R-:W3:Y:S04]  /*2b3f0*/  LD.E.U8 R26, desc[UR6][R4.64+0x190] ;  /* 0x00019006041a7980 */ /* 0x000ee8000c101100 */
[----:B--2---:R-:W2:Y:S04]  /*2b400*/  LD.E.64 R28, desc[UR4][R6.64+0xa0] ;  /* 0x0000a004061c7980 */ /* 0x004ea8000c101b00 */
[----:B------:R-:W4:Y:S04]  /*2b410*/  LD.E.64 R10, desc[UR6][R6.64+0x58] ;  /* 0x00005806060a7980 */ /* 0x000f28000c101b00 */
[----:B------:R-:W4:Y:S04]  /*2b420*/  LD.E.64 R12, desc[UR8][R6.64+0x60] ;  /* 0x00006008060c7980 */ /* 0x000f28000c101b00 */
[----:B------:R-:W4:Y:S01]  /*2b430*/  LD.E.64 R14, desc[UR4][R6.64+0x68] ;  /* 0x00006804060e7980 */ /* 0x000f22000c101b00 */
[----:B---3--:R-:W-:-:S02]  /*2b440*/  ISETP.NE.AND P1, PT, R26, RZ, PT ;  /* 0x000000ff1a00720c */ /* 0x008fc40003f25270 */
[----:B--2---:R-:W-:Y:S01]  /*2b450*/  SHF.R.S32.HI R27, RZ, 0x1f, R29 ;  /* 0x0000001fff1b7819 */ /* 0x004fe2000001141d */
[-C--:B----4-:R-:W-:Y:S02]  /*2b460*/  IMAD R11, R11, R29.reuse, RZ ;  /* 0x0000001d0b0b7224 */ /* 0x090fe400078e02ff */
[----:B------:R-:W-:-:S04]  /*2b470*/  IMAD.WIDE.U32 R24, R10, R29, RZ ;  /* 0x0000001d0a187225 */ /* 0x000fc800078e00ff */
[----:B------:R-:W-:Y:S02]  /*2b480*/  IMAD R11, R10, R27, R11 ;  /* 0x0000001b0a0b7224 */ /* 0x000fe400078e020b */
[-C--:B------:R-:W-:Y:S02]  /*2b490*/  IMAD R10, R13, R28.reuse, RZ ;  /* 0x0000001c0d0a7224 */ /* 0x080fe400078e02ff */
[----:B------:R-:W-:Y:S01]  /*2b4a0*/  IMAD.IADD R25, R25, 0x1, R11 ;  /* 0x0000000119197824 */ /* 0x000fe200078e020b */
[----:B------:R-:W-:Y:S01]  /*2b4b0*/  SHF.R.S32.HI R11, RZ, 0x1f, R28 ;  /* 0x0000001fff0b7819 */ /* 0x000fe2000001141c */
[----:B------:R-:W-:-:S04]  /*2b4c0*/  IMAD.WIDE.U32 R4, R12, R28, R24 ;  /* 0x0000001c0c047225 */ /* 0x000fc800078e0018 */
[----:B------:R-:W-:Y:S01]  /*2b4d0*/  IMAD R11, R12, R11, R10 ;  /* 0x0000000b0c0b7224 */ /* 0x000fe200078e020a */
[----:B------:R-:W-:-:S03]  /*2b4e0*/  LEA R86, P2, R4, R14, 0x1 ;  /* 0x0000000e04567211 */ /* 0x000fc600078408ff */
[----:B------:R-:W-:-:S05]  /*2b4f0*/  IMAD.IADD R83, R5, 0x1, R11 ;  /* 0x0000000105537824 */ /* 0x000fca00078e020b */
[----:B------:R-:W-:Y:S01]  /*2b500*/  LEA.HI.X R83, R4, R15, R83, 0x1, P2 ;  /* 0x0000000f04537211 */ /* 0x000fe200010f0c53 */
[----:B0-----:R-:W-:Y:S06]  /*2b510*/  @!P1 BRA `(.L_x_2040) ;  /* 0x0000004800809947 */ /* 0x001fec0003800000 */
[C---:B------:R-:W-:Y:S01]  /*2b520*/  R2UR UR8, R74.reuse ;  /* 0x000000004a0872ca */ /* 0x040fe200000e0000 */
[----:B------:R0:W5:Y:S01]  /*2b530*/  LDL.64 R30, [R21+0x10] ;  /* 0x00001000151e7983 */ /* 0x0001620000100a00 */
[C---:B------:R-:W-:Y:S02]  /*2b540*/  R2UR UR9, R75.reuse ;  /* 0x000000004b0972ca */ /* 0x040fe400000e0000 */
[C---:B------:R-:W-:Y:S02]  /*2b550*/  R2UR UR4, R74.reuse ;  /* 0x000000004a0472ca */ /* 0x040fe400000e0000 */
[C---:B------:R-:W-:Y:S02]  /*2b560*/  R2UR UR5, R75.reuse ;  /* 0x000000004b0572ca */ /* 0x040fe400000e0000 */
[----:B------:R-:W-:Y:S02]  /*2b570*/  R2UR UR6, R74 ;  /* 0x000000004a0672ca */ /* 0x000fe400000e0000 */
[----:B------:R-:W-:-:S05]  /*2b580*/  R2UR UR7, R75 ;  /* 0x000000004b0772ca */ /* 0x000fca00000e0000 */
[----:B-----5:R-:W2:Y:S04]  /*2b590*/  LD.E R4, desc[UR8][R8.64+0x10] ;  /* 0x0000100808047980 */ /* 0x020ea8000c101900 */
[----:B------:R-:W3:Y:S04]  /*2b5a0*/  LD.E R11, desc[UR4][R8.64+0xc] ;  /* 0x00000c04080b7980 */ /* 0x000ee8000c101900 */
[----:B------:R-:W4:Y:S04]  /*2b5b0*/  LD.E.64 R12, desc[UR4][R8.64+0x60] ;  /* 0x00006004080c7980 */ /* 0x000f28000c101b00 */
[----:B------:R-:W4:Y:S01]  /*2b5c0*/  LD.E.64 R6, desc[UR6][R8.64+0x80] ;  /* 0x0000800608067980 */ /* 0x000f22000c101b00 */
[----:B------:R-:W-:-:S02]  /*2b5d0*/  R2UR UR10, R74 ;  /* 0x000000004a0a72ca */ /* 0x000fc400000e0000 */
[C---:B------:R-:W-:Y:S02]  /*2b5e0*/  R2UR UR11, R75.reuse ;  /* 0x000000004b0b72ca */ /* 0x040fe400000e0000 */
[----:B------:R-:W-:Y:S02]  /*2b5f0*/  R2UR UR12, R74 ;  /* 0x000000004a0c72ca */ /* 0x000fe400000e0000 */
[----:B------:R-:W-:Y:S02]  /*2b600*/  R2UR UR13, R75 ;  /* 0x000000004b0d72ca */ /* 0x000fe400000e0000 */
[----:B------:R-:W-:Y:S01]  /*2b610*/  SHF.R.S32.HI R15, RZ, 0x1f, R2 ;  /* 0x0000001fff0f7819 */ /* 0x000fe20000011402 */
[----:B------:R-:W-:Y:S01]  /*2b620*/  BSSY B2, `(.L_x_2041) ;  /* 0x000004e000027945 */ /* 0x000fe20003800000 */
[----:B------:R-:W-:Y:S02]  /*2b630*/  CS2R R24, SRZ ;  /* 0x0000000000187805 */ /* 0x000fe4000001ff00 */
[----:B------:R-:W-:-:S02]  /*2b640*/  CS2R R54, SRZ ;  /* 0x0000000000367805 */ /* 0x000fc4000001ff00 */
[----:B------:R-:W-:Y:S01]  /*2b650*/  CS2R R60, SRZ ;  /* 0x00000000003c7805 */ /* 0x000fe2000001ff00 */
[----:B------:R0:W5:Y:S01]  /*2b660*/  LD.E.64 R32, desc[UR10][R8.64+0x88] ;  /* 0x0000880a08207980 */ /* 0x000162000c101b00 */
[----:B------:R-:W-:-:S03]  /*2b670*/  CS2R R62, SRZ ;  /* 0x00000000003e7805 */ /* 0x000fc6000001ff00 */
[----:B------:R0:W5:Y:S01]  /*2b680*/  LD.E.U8 R34, desc[UR12][R8.64+0x18] ;  /* 0x0000180c08227980 */ /* 0x000162000c101100 */
        /* <DEDUP_REMOVED lines=9> */
[----:B--2---:R-:W-:Y:S01]  /*2b720*/  SHF.R.S32.HI R5, RZ, 0x1f, R4 ;  /* 0x0000001fff057819 */ /* 0x004fe20000011404 */
[----:B---3--:R-:W-:-:S03]  /*2b730*/  IMAD R11, R2, -0x60, R11 ;  /* 0xffffffa0020b7824 */ /* 0x008fc600078e020b */
[----:B------:R-:W-:Y:S02]  /*2b740*/  LEA.HI R5, R5, R4, RZ, 0x2 ;  /* 0x0000000405057211 */ /* 0x000fe400078f10ff */
[----:B------:R-:W-:Y:S02]  /*2b750*/  VIMNMX R37, R11, 0x60, PT ;  /* 0x000000600b257848 */ /* 0x000fe40003fe0100 */
[----:B------:R-:W-:Y:S01]  /*2b760*/  SHF.R.S32.HI R26, RZ, 0x2, R5 ;  /* 0x00000002ff1a7819 */ /* 0x000fe20000011405 */
[-C--:B----4-:R-:W-:Y:S01]  /*2b770*/  IMAD R10, R13, R2.reuse, RZ ;  /* 0x000000020d0a7224 */ /* 0x090fe200078e02ff */
[----:B------:R0:W5:Y:S02]  /*2b780*/  LD.E.64 R4, desc[UR8][R8.64+0x78] ;  /* 0x0000780808047980 */ /* 0x000164000c101b00 */
[----:B------:R-:W-:Y:S01]  /*2b790*/  ISETP.GE.AND P1, PT, R26, R37, PT ;  /* 0x000000251a00720c */ /* 0x000fe20003f26270 */
[----:B------:R-:W-:Y:S02]  /*2b7a0*/  IMAD R7, R7, R2, RZ ;  /* 0x0000000207077224 */ /* 0x000fe400078e02ff */
[----:B------:R-:W-:-:S02]  /*2b7b0*/  IMAD R27, R12, R15, R10 ;  /* 0x0000000f0c1b7224 */ /* 0x000fc400078e020a */
[----:B------:R-:W-:Y:S01]  /*2b7c0*/  IMAD R29, R6, R15, R7 ;  /* 0x0000000f061d7224 */ /* 0x000fe200078e0207 */
[----:B------:R0:W5:Y:S01]  /*2b7d0*/  LD.E.64 R10, desc[UR6][R8.64+0x68] ;  /* 0x00006806080a7980 */ /* 0x000162000c101b00 */
[----:B------:R-:W-:-:S03]  /*2b7e0*/  IMAD.WIDE.U32 R12, R12, R2, RZ ;  /* 0x000000020c0c7225 */ /* 0x000fc600078e00ff */
[----:B------:R0:W5:Y:S01]  /*2b7f0*/  LD.E.64 R14, desc[UR4][R8.64+0x58] ;  /* 0x00005804080e7980 */ /* 0x000162000c101b00 */
[----:B------:R-:W-:-:S04]  /*2b800*/  IMAD.WIDE.U32 R6, R6, R2, RZ ;  /* 0x0000000206067225 */ /* 0x000fc800078e00ff */
[----:B------:R-:W-:Y:S02]  /*2b810*/  IMAD.IADD R35, R13, 0x1, R27 ;  /* 0x000000010d237824 */ /* 0x000fe400078e021b */
[----:B------:R-:W-:Y:S02]  /*2b820*/  VIADD R28, R26, 0x40 ;  /* 0x000000401a1c7836 */ /* 0x000fe40000000000 */
[----:B------:R-:W-:Y:S01]  /*2b830*/  IMAD.IADD R41, R7, 0x1, R29 ;  /* 0x0000000107297824 */ /* 0x000fe200078e021d */
[----:B0-----:R-:W-:Y:S06]  /*2b840*/  @P1 BRA `(.L_x_2042) ;  /* 0x0000000000ac1947 */ /* 0x001fec0003800000 */
[----:B-----5:R-:W-:Y:S02]  /*2b850*/  LOP3.LUT R9, R34, 0x1, RZ, 0xc0, !PT ;  /* 0x0000000122097812 */ /* 0x020fe400078ec0ff */
[----:B------:R-:W-:Y:S02]  /*2b860*/  CS2R R84, SRZ ;  /* 0x0000000000547805 */ /* 0x000fe4000001ff00 */
[----:B------:R-:W-:Y:S02]  /*2b870*/  LEA R8, P1, R12, R10, 0x1 ;  /* 0x0000000a0c087211 */ /* 0x000fe400078208ff */
[----:B------:R-:W-:Y:S02]  /*2b880*/  CS2R R78, SRZ ;  /* 0x00000000004e7805 */ /* 0x000fe4000001ff00 */
[----:B------:R-:W-:Y:S02]  /*2b890*/  LEA R26, P2, R6, R32, 0x1 ;  /* 0x00000020061a7211 */ /* 0x000fe400078408ff */
[----:B------:R-:W-:-:S02]  /*2b8a0*/  CS2R R76, SRZ ;  /* 0x00000000004c7805 */ /* 0x000fc4000001ff00 */
[----:B------:R-:W-:Y:S02]  /*2b8b0*/  ISETP.NE.U32.AND P6, PT, R9, 0x1, PT ;  /* 0x000000010900780c */ /* 0x000fe40003fc5070 */
[----:B------:R-:W-:Y:S02]  /*2b8c0*/  CS2R R62, SRZ ;  /* 0x00000000003e7805 */ /* 0x000fe4000001ff00 */
[----:B------:R-:W-:Y:S02]  /*2b8d0*/  LEA.HI.X R9, R12, R11, R35, 0x1, P1 ;  /* 0x0000000b0c097211 */ /* 0x000fe400008f0c23 */
[----:B------:R-:W-:Y:S02]  /*2b8e0*/  CS2R R60, SRZ ;  /* 0x00000000003c7805 */ /* 0x000fe4000001ff00 */
[----:B------:R-:W-:Y:S02]  /*2b8f0*/  LEA.HI.X R27, R6, R33, R41, 0x1, P2 ;  /* 0x00000021061b7211 */ /* 0x000fe400010f0c29 */
[----:B------:R-:W-:-:S02]  /*2b900*/  CS2R R54, SRZ ;  /* 0x0000000000367805 */ /* 0x000fc4000001ff00 */
[----:B------:R-:W-:Y:S02]  /*2b910*/  R2P PR, R34, 0x3e ;  /* 0x0000003e22007804 */ /* 0x000fe40000000000 */
[----:B------:R-:W-:Y:S02]  /*2b920*/  @!P6 R2UR UR4, R74 ;  /* 0x000000004a04e2ca */ /* 0x000fe400000e0000 */
[----:B------:R-:W-:-:S09]  /*2b930*/  @!P6 R2UR UR5, R75 ;  /* 0x000000004b05e2ca */ /* 0x000fd200000e0000 */
[C---:B------:R-:W-:Y:S02]  /*2b940*/  @P1 R2UR UR6, R74.reuse ;  /* 0x000000004a0612ca */ /* 0x040fe400000e0000 */
[C---:B------:R-:W-:Y:S02]  /*2b950*/  @P1 R2UR UR7, R75.reuse ;  /* 0x000000004b0712ca */ /* 0x040fe400000e0000 */
[C---:B------:R-:W-:Y:S02]  /*2b960*/  @P2 R2UR UR8, R74.reuse ;  /* 0x000000004a0822ca */ /* 0x040fe400000e0000 */
[----:B------:R-:W-:Y:S02]  /*2b970*/  @P2 R2UR UR9, R75 ;  /* 0x000000004b0922ca */ /* 0x000fe400000e0000 */
[----:B------:R-:W-:Y:S02]  /*2b980*/  @P3 R2UR UR10, R74 ;  /* 0x000000004a0a32ca */ /* 0x000fe400000e0000 */
[----:B------:R-:W-:-:S02]  /*2b990*/  CS2R R88, SRZ ;  /* 0x0000000000587805 */ /* 0x000fc4000001ff00 */
[C---:B------:R-:W-:Y:S02]  /*2b9a0*/  @P3 R2UR UR11, R75.reuse ;  /* 0x000000004b0b32ca */ /* 0x040fe400000e0000 */
[----:B------:R-:W-:Y:S02]  /*2b9b0*/  CS2R R80, SRZ ;  /* 0x0000000000507805 */ /* 0x000fe4000001ff00 */
[----:B------:R-:W-:Y:S02]  /*2b9c0*/  @P4 R2UR UR12, R74 ;  /* 0x000000004a0c42ca */ /* 0x000fe400000e0000 */
[----:B------:R-:W-:Y:S02]  /*2b9d0*/  CS2R R66, SRZ ;  /* 0x0000000000427805 */ /* 0x000fe4000001ff00 */
[----:B------:R-:W-:Y:S02]  /*2b9e0*/  @P4 R2UR UR13, R75 ;  /* 0x000000004b0d42ca */ /* 0x000fe400000e0000 */
[----:B------:R-:W-:-:S02]  /*2b9f0*/  CS2R R64, SRZ ;  /* 0x0000000000407805 */ /* 0x000fc4000001ff00 */
[----:B------:R-:W-:Y:S02]  /*2ba00*/  @P5 R2UR UR14, R74 ;  /* 0x000000004a0e52ca */ /* 0x000fe400000e0000 */
[----:B------:R-:W-:Y:S02]  /*2ba10*/  CS2R R58, SRZ ;  /* 0x00000000003a7805 */ /* 0x000fe4000001ff00 */
[----:B------:R-:W-:Y:S02]  /*2ba20*/  @P5 R2UR UR15, R75 ;  /* 0x000000004b0f52ca */ /* 0x000fe400000e0000 */
[----:B------:R-:W-:Y:S01]  /*2ba30*/  CS2R R56, SRZ ;  /* 0x0000000000387805 */ /* 0x000fe2000001ff00 */
[----:B------:R0:W5:Y:S04]  /*2ba40*/  @!P6 LD.E.64 R84, desc[UR4][R8.64] ;  /* 0x000000040854e980 */ /* 0x000168000c101b00 */
[----:B------:R0:W5:Y:S04]  /*2ba50*/  @P1 LD.E.64 R78, desc[UR6][R8.64+0x20] ;  /* 0x00002006084e1980 */ /* 0x000168000c101b00 */
[----:B------:R0:W5:Y:S04]  /*2ba60*/  @P2 LD.E.64 R76, desc[UR8][R8.64+0x40] ;  /* 0x00004008084c2980 */ /* 0x000168000c101b00 */
[----:B------:R0:W5:Y:S04]  /*2ba70*/  @P3 LD.E.64 R62, desc[UR10][R8.64+0x60] ;  /* 0x0000600a083e3980 */ /* 0x000168000c101b00 */
[----:B------:R0:W5:Y:S04]  /*2ba80*/  @P4 LD.E.64 R60, desc[UR12][R8.64+0x80] ;  /* 0x0000800c083c4980 */ /* 0x000168000c101b00 */
[----:B------:R0:W5:Y:S04]  /*2ba90*/  @P5 LD.E.64 R54, desc[UR14][R8.64+0xa0] ;  /* 0x0000a00e08365980 */ /* 0x000168000c101b00 */
[----:B------:R0:W5:Y:S04]  /*2baa0*/  @!P6 LD.E.64 R88, desc[UR4][R26.64] ;  /* 0x000000041a58e980 */ /* 0x000168000c101b00 */
[----:B------:R0:W5:Y:S04]  /*2bab0*/  @P1 LD.E.64 R80, desc[UR6][R26.64+0x20] ;  /* 0x000020061a501980 */ /* 0x000168000c101b00 */
[----:B------:R0:W5:Y:S04]  /*2bac0*/  @P2 LD.E.64 R66, desc[UR8][R26.64+0x40] ;  /* 0x000040081a422980 */ /* 0x000168000c101b00 */
[----:B------:R0:W5:Y:S04]  /*2bad0*/  @P3 LD.E.64 R64, desc[UR10][R26.64+0x60] ;  /* 0x0000600a1a403980 */ /* 0x000168000c101b00 */
[----:B------:R0:W5:Y:S04]  /*2bae0*/  @P4 LD.E.64 R58, desc[UR12][R26.64+0x80] ;  /* 0x0000800c1a3a4980 */ /* 0x000168000c101b00 */
[----:B------:R0:W5:Y:S02]  /*2baf0*/  @P5 LD.E.64 R56, desc[UR14][R26.64+0xa0] ;  /* 0x0000a00e1a385980 */ /* 0x000164000c101b00 */
.L_x_2042:
[----:B------:R-:W-:Y:S05]  /*2bb00*/  BSYNC B2 ;  /* 0x0000000000027941 */ /* 0x000fea0003800000 */
.L_x_2041:
[----:B------:R-:W-:Y:S01]  /*2bb10*/  ISETP.GE.AND P1, PT, R28, R37, PT ;  /* 0x000000251c00720c */ /* 0x000fe20003f26270 */
[----:B------:R-:W-:Y:S01]  /*2bb20*/  BSSY B2, `(.L_x_2043) ;  /* 0x000003c000027945 */ /* 0x000fe20003800000 */
[----:B0-----:R-:W-:Y:S02]  /*2bb30*/  CS2R R26, SRZ ;  /* 0x00000000001a7805 */ /* 0x001fe4000001ff00 */
        /* <DEDUP_REMOVED lines=9> */
[----:B------:R-:W-:Y:S01]  /*2bbd0*/  CS2R R52, SRZ ;  /* 0x0000000000347805 */ /* 0x000fe2000001ff00 */
[----:B------:R-:W-:Y:S06]  /*2bbe0*/  @P1 BRA `(.L_x_2044) ;  /* 0x0000000000bc1947 */ /* 0x000fec0003800000 */
[----:B-----5:R-:W-:Y:S02]  /*2bbf0*/  IADD3 R13, P1, R14, R12, RZ ;  /* 0x0000000c0e0d7210 */ /* 0x020fe40007f3e0ff */
[----:B------:R-:W-:Y:S02]  /*2bc00*/  CS2R R50, SRZ ;  /* 0x0000000000327805 */ /* 0x000fe4000001ff00 */
[----:B------:R-:W-:Y:S02]  /*2bc10*/  IADD3 R9, P2, R4, R6, RZ ;  /* 0x0000000604097210 */ /* 0x000fe40007f5e0ff */
[----:B------:R-:W-:Y:S02]  /*2bc20*/  CS2R R46, SRZ ;  /* 0x00000000002e7805 */ /* 0x000fe4000001ff00 */
[----:B------:R-:W-:Y:S01]  /*2bc30*/  LOP3.LUT R7, R34, 0x1, RZ, 0xc0, !PT ;  /* 0x0000000122077812 */ /* 0x000fe200078ec0ff */
[----:B------:R-:W-:Y:S01]  /*2bc40*/  IMAD.X R14, R15, 0x1, R35, P1 ;  /* 0x000000010f0e7824 */ /* 0x000fe200008e0623 */
[----:B------:R-:W-:Y:S01]  /*2bc50*/  LEA R6, P1, R13, R10, 0x1 ;  /* 0x0000000a0d067211 */ /* 0x000fe200078208ff */
[----:B------:R-:W-:Y:S01]  /*2bc60*/  IMAD.X R5, R5, 0x1, R41, P2 ;  /* 0x0000000105057824 */ /* 0x000fe200010e0629 */
[----:B------:R-:W-:-:S02]  /*2bc70*/  LEA R4, P2, R9, R32, 0x1 ;  /* 0x0000002009047211 */ /* 0x000fc400078408ff */
[----:B------:R-:W-:Y:S02]  /*2bc80*/  CS2R R42, SRZ ;  /* 0x00000000002a7805 */ /* 0x000fe4000001ff00 */
[----:B------:R-:W-:Y:S02]  /*2bc90*/  ISETP.NE.U32.AND P6, PT, R7, 0x1, PT ;  /* 0x000000010700780c */ /* 0x000fe40003fc5070 */
[----:B------:R-:W-:Y:S02]  /*2bca0*/  CS2R R36, SRZ ;  /* 0x0000000000247805 */ /* 0x000fe4000001ff00 */
[----:B------:R-:W-:Y:S02]  /*2bcb0*/  LEA.HI.X R7, R13, R11, R14, 0x1, P1 ;  /* 0x0000000b0d077211 */ /* 0x000fe400008f0c0e */
[----:B------:R-:W-:Y:S02]  /*2bcc0*/  CS2R R26, SRZ ;  /* 0x00000000001a7805 */ /* 0x000fe4000001ff00 */
[----:B------:R-:W-:-:S02]  /*2bcd0*/  LEA.HI.X R5, R9, R33, R5, 0x1, P2 ;  /* 0x0000002109057211 */ /* 0x000fc400010f0c05 */
[----:B------:R-:W-:Y:S02]  /*2bce0*/  CS2R R24, SRZ ;  /* 0x0000000000187805 */ /* 0x000fe4000001ff00 */
        /* <DEDUP_REMOVED lines=31> */
.L_x_2044:
[----:B------:R-:W-:Y:S05]  /*2bee0*/  BSYNC B2 ;  /* 0x0000000000027941 */ /* 0x000fea0003800000 */
.L_x_2043:
[----:B------:R-:W-:Y:S01]  /*2bef0*/  R2UR UR4, R74 ;  /* 0x000000004a0472ca */ /* 0x000fe200000e0000 */
[----:B0----5:R0:W5:Y:S01]  /*2bf00*/  LDL R4, [R71] ;  /* 0x0000000047047983 */ /* 0x0211620000100800 */
[----:B------:R-:W-:-:S03]  /*2bf10*/  R2UR UR5, R75 ;  /* 0x000000004b0572ca */ /* 0x000fc600000e0000 */
[----:B------:R0:W5:Y:S10]  /*2bf20*/  LDL R5, [R71+0x4] ;  /* 0x0000040047057983 */ /* 0x0001740000100800 */
[----:B------:R-:W2:Y:S01]  /*2bf30*/  LD.E R6, desc[UR4][R30.64+0x1c] ;  /* 0x00001c041e067980 */ /* 0x000ea2000c101900 */
[----:B------:R-:W-:-:S02]  /*2bf40*/  IMAD.MOV.U32 R7, RZ, RZ, R54 ;  /* 0x000000ffff077224 */ /* 0x000fc400078e0036 */
        /* <DEDUP_REMOVED lines=89> */
[----:B------:R-:W-:Y:S01]  /*2c4e0*/  BSSY B2, `(.L_x_2045) ;  /* 0x000000b000027945 */ /* 0x000fe20003800000 */
[----:B------:R-:W-:-:S02]  /*2c4f0*/  PRMT R102, R12, 0x7610, R102 ;  /* 0x000076100c667816 */ /* 0x000fc40000000066 */
[----:B------:R-:W-:Y:S02]  /*2c500*/  PRMT R112, R7, 0x7610, R112 ;  /* 0x0000761007707816 */ /* 0x000fe40000000070 */
[----:B------:R-:W-:Y:S02]  /*2c510*/  PRMT R116, R10, 0x7610, R116 ;  /* 0x000076100a747816 */ /* 0x000fe40000000074 */
[----:B------:R-:W-:Y:S02]  /*2c520*/  PRMT R117, R11, 0x7610, R117 ;  /* 0x000076100b757816 */ /* 0x000fe40000000075 */
[----:B--2---:R-:W-:-:S04]  /*2c530*/  LOP3.LUT R6, R6, 0x1, RZ, 0xfc, !PT ;  /* 0x0000000106067812 */ /* 0x004fc800078efcff */
[----:B------:R-:W-:Y:S01]  /*2c540*/  ISETP.NE.AND P1, PT, R6, 0x3, PT ;  /* 0x000000030600780c */ /* 0x000fe20003f25270 */
[----:B------:R-:W-:-:S05]  /*2c550*/  IMAD.MOV.U32 R6, RZ, RZ, R48 ;  /* 0x000000ffff067224 */ /* 0x000fca00078e0030 */
[----:B------:R-:W-:-:S07]  /*2c560*/  PRMT R111, R6, 0x7610, R111 ;  /* 0x00007610066f7816 */ /* 0x000fce000000006f */
[----:B0-----:R-:W-:Y:S05]  /*2c570*/  @!P1 BRA `(.L_x_2046) ;  /* 0x0000000000049947 */ /* 0x001fea0003800000 */
[----:B------:R-:W-:Y:S01]  /*2c580*/  BPT.TRAP 0x1 ;  /* 0x000000040000795c */ /* 0x000fe20000300000 */
.L_x_2046:
[----:B------:R-:W-:Y:S05]  /*2c590*/  BSYNC B2 ;  /* 0x0000000000027941 */ /* 0x000fea0003800000 */
.L_x_2045:
[----:B------:R-:W-:Y:S02]  /*2c5a0*/  R2UR UR4, R74 ;  /* 0x000000004a0472ca */ /* 0x000fe400000e0000 */
[----:B------:R-:W-:-:S13]  /*2c5b0*/  R2UR UR5, R75 ;  /* 0x000000004b0572ca */ /* 0x000fda00000e0000 */
[----:B------:R-:W2:Y:S01]  /*2c5c0*/  LD.E.64 R30, desc[UR4][R30.64+0x8] ;  /* 0x000008041e1e7980 */ /* 0x000ea2000c101b00 */
[----:B-----5:R-:W-:Y:S01]  /*2c5d0*/  SHF.L.U32 R5, R5, 0x1f, RZ ;  /* 0x0000001f05057819 */ /* 0x020fe200000006ff */
[----:B------:R-:W-:Y:S01]  /*2c5e0*/  BSSY B2, `(.L_x_2047) ;  /* 0x0000005000027945 */ /* 0x000fe20003800000 */
[----:B--2---:R-:W-:-:S05]  /*2c5f0*/  MOV R7, R30 ;  /* 0x0000001e00077202 */ /* 0x004fca0000000f00 */
[----:B------:R-:W-:-:S04]  /*2c600*/  IMAD R4, R4, 0x8, R7 ;  /* 0x0000000804047824 */ /* 0x000fc800078e0207 */
[----:B------:R-:W0:Y:S02]  /*2c610*/  SYNCS.PHASECHK.TRANS64.TRYWAIT P1, [R4+URZ], R5 ;  /* 0x00000005040075a7 */ /* 0x000e24000802017f */
[----:B0-----:R-:W-:Y:S05]  /*2c620*/  @!P1 BRA `(.L_x_2048) ;  /* 0x00000098004c9947 */ /* 0x001fea0003800000 */
.L_x_2139:
[----:B------:R-:W-:Y:S05]  /*2c630*/  BSYNC B2 ;  /* 0x0000000000027941 */ /* 0x000fea0003800000 */
.L_x_2047:
[----:B------:R-:W2:Y:S01]  /*2c640*/  LDL.64 R30, [R21+0x30] ;  /* 0x00003000151e7983 */ /* 0x000ea20000100a00 */
[----:B------:R-:W-:Y:S02]  /*2c650*/  R2UR UR4, R74 ;  /* 0x000000004a0472ca */ /* 0x000fe400000e0000 */
[----:B------:R-:W-:Y:S01]  /*2c660*/  R2UR UR5, R75 ;  /* 0x000000004b0572ca */ /* 0x000fe200000e0000 */
[----:B0-----:R-:W3:Y:S04]  /*2c670*/  LDL R4, [R71] ;  /* 0x0000000047047983 */ /* 0x001ee80000100800 */
[----:B------:R-:W4:Y:S04]  /*2c680*/  LDL.64 R34, [R21+0x38] ;  /* 0x0000380015227983 */ /* 0x000f280000100a00 */
[----:B------:R0:W5:Y:S04]  /*2c690*/  LDL.64 R32, [R21+0x40] ;  /* 0x0000400015207983 */ /* 0x0001680000100a00 */
[----:B--2---:R-:W2:Y:S01]  /*2c6a0*/  LD.E R5, desc[UR4][R30.64+0x8] ;  /* 0x000008041e057980 */ /* 0x004ea2000c101900 */
[----:B---3--:R-:W-:-:S02]  /*2c6b0*/  IMAD R4, R4, 0x4800, RZ ;  /* 0x0000480004047824 */ /* 0x008fc400078e02ff */
[----:B------:R-:W-:Y:S01]  /*2c6c0*/  IMAD.MOV.U32 R90, RZ, RZ, 0x20 ;  /* 0x00000020ff5a7424 */ /* 0x000fe200078e00ff */
[----:B----4-:R-:W5:Y:S01]  /*2c6d0*/  LD.E.64 R34, desc[UR4][R34.64] ;  /* 0x0000000422227980 */ /* 0x010f62000c101b00 */
[----:B------:R-:W-:Y:S01]  /*2c6e0*/  UMOV UR4, 0xffffffff ;  /* 0xffffffff00047882 */ /* 0x000fe20000000000 */
[----:B--2---:R-:W-:-:S04]  /*2c6f0*/  SHF.R.S32.HI R6, RZ, 0x1f, R5 ;  /* 0x0000001fff067819 */ /* 0x004fc80000011405 */
[----:B------:R-:W-:-:S04]  /*2c700*/  LEA.HI R7, R6, R5, RZ, 0x2 ;  /* 0x0000000506077211 */ /* 0x000fc800078f10ff */
[--C-:B------:R-:W-:Y:S02]  /*2c710*/  SHF.R.S32.HI R113, RZ, 0x2, R7.reuse ;  /* 0x00000002ff717819 */ /* 0x100fe40000011407 */
[----:B------:R-:W-:-:S04]  /*2c720*/  SHF.R.S32.HI R10, RZ, 0x1f, R7 ;  /* 0x0000001fff0a7819 */ /* 0x000fc80000011407 */
[----:B------:R-:W-:-:S04]  /*2c730*/  LEA.HI R10, R10, R113, RZ, 0x3 ;  /* 0x000000710a0a7211 */ /* 0x000fc800078f18ff */
[----:B------:R-:W-:Y:S02]  /*2c740*/  LOP3.LUT R12, R10, 0xfffffff8, RZ, 0xc0, !PT ;  /* 0xfffffff80a0c7812 */ /* 0x000fe400078ec0ff */
[----:B------:R-:W-:-:S03]  /*2c750*/  LOP3.LUT R10, R7, 0x1ffffffc, RZ, 0xc0, !PT ;  /* 0x1ffffffc070a7812 */ /* 0x000fc600078ec0ff */
[----:B------:R-:W-:Y:S02]  /*2c760*/  IMAD.IADD R12, R113, 0x1, -R12 ;  /* 0x00000001710c7824 */ /* 0x000fe400078e0a0c */
[----:B------:R-:W-:Y:S02]  /*2c770*/  IMAD.IADD R10, R5, 0x1, -R10 ;  /* 0x00000001050a7824 */ /* 0x000fe400078e0a0a */
[----:B------:R-:W-:Y:S02]  /*2c780*/  IMAD.SHL.U32 R7, R12, 0x40, RZ ;  /* 0x000000400c077824 */ /* 0x000fe400078e00ff */
[----:B------:R-:W-:-:S03]  /*2c790*/  IMAD.SHL.U32 R87, R10, 0x8, RZ ;  /* 0x000000080a577824 */ /* 0x000fc600078e00ff */
[----:B------:R-:W-:Y:S02]  /*2c7a0*/  LOP3.LUT R10, R7, 0x1c0, RZ, 0xc0, !PT ;  /* 0x000001c0070a7812 */ /* 0x000fe400078ec0ff */
[----:B------:R-:W-:Y:S02]  /*2c7b0*/  LEA.HI R5, R6, R5, RZ, 0x5 ;  /* 0x0000000506057211 */ /* 0x000fe400078f28ff */
[----:B------:R-:W-:Y:S02]  /*2c7c0*/  LOP3.LUT R7, R10, 0x18, R87, 0xf8, !PT ;  /* 0x000000180a077812 */ /* 0x000fe400078ef857 */
[----:B------:R-:W-:Y:S01]  /*2c7d0*/  SHF.R.U32.HI R10, RZ, 0x3, R10 ;  /* 0x00000003ff0a7819 */ /* 0x000fe2000001160a */
[----:B------:R-:W-:-:S03]  /*2c7e0*/  IMAD.SHL.U32 R5, R5, 0x10, RZ ;  /* 0x0000001005057824 */ /* 0x000fc600078e00ff */
[----:B------:R-:W-:-:S04]  /*2c7f0*/  LOP3.LUT R10, R7, R10, RZ, 0x3c, !PT ;  /* 0x0000000a070a7212 */ /* 0x000fc800078e3cff */
[----:B------:R-:W-:Y:S02]  /*2c800*/  LOP3.LUT R5, R10, 0xfffffe00, R5, 0xf8, !PT ;  /* 0xfffffe000a057812 */ /* 0x000fe400078ef805 */
[----:B------:R-:W-:Y:S02]  /*2c810*/  LOP3.LUT P1, RZ, R12, 0x4, RZ, 0xc0, !PT ;  /* 0x000000040cff7812 */ /* 0x000fe4000782c0ff */
[----:B------:R-:W-:Y:S02]  /*2c820*/  IADD3 R91, P2, R4, R5, RZ ;  /* 0x00000005045b7210 */ /* 0x000fe40007f5e0ff */
[----:B------:R-:W-:Y:S02]  /*2c830*/  SEL R90, R90, 0xffffffe0, !P1 ;  /* 0xffffffe05a5a7807 */ /* 0x000fe40004800000 */
[----:B------:R-:W-:Y:S01]  /*2c840*/  LEA.HI.X.SX32 R93, R4, RZ, 0x1, P2 ;  /* 0x000000ff045d7211 */ /* 0x000fe200010f0eff */
[----:B0-----:R-:W-:Y:S08]  /*2c850*/  BRA.DIV UR4, `(.L_x_2049) ;  /* 0x0000009604d47947 */ /* 0x001ff0000b800000 */
[----:B------:R0:W1:Y:S04]  /*2c860*/  SHFL.IDX PT, R4, R83, RZ, 0x1c1f ;  /* 0x001c1fff53047589 */ /* 0x00006800000e0000 */
[----:B------:R0:W2:Y:S02]  /*2c870*/  SHFL.IDX PT, R10, R86, RZ, 0x1c1f ;  /* 0x001c1fff560a7589 */ /* 0x0000a400000e0000 */
.L_x_2143:
[----:B------:R-:W-:Y:S02]  /*2c880*/  R2UR UR4, R74 ;  /* 0x000000004a0472ca */ /* 0x000fe400000e0000 */
[----:B------:R-:W-:-:S13]  /*2c890*/  R2UR UR5, R75 ;  /* 0x000000004b0572ca */ /* 0x000fda00000e0000 */
[----:B------:R-:W3:Y:S01]  /*2c8a0*/  LD.E R5, desc[UR4][R30.64+0xc] ;  /* 0x00000c041e057980 */ /* 0x000ee2000c101900 */
[C---:B-----5:R-:W-:Y:S01]  /*2c8b0*/  LEA R40, P2, R91.reuse, R34, 0x1 ;  /* 0x000000225b287211 */ /* 0x060fe200078408ff */
[----:B------:R-:W-:Y:S01]  /*2c8c0*/  BSSY B2, `(.L_x_2050) ;  /* 0x00001ae000027945 */ /* 0x000fe20003800000 */
[----:B-1----:R-:W-:Y:S02]  /*2c8d0*/  IMAD.MOV.U32 R11, RZ, RZ, R4 ;  /* 0x000000ffff0b7224 */ /* 0x002fe400078e0004 */
[----:B------:R-:W-:Y:S01]  /*2c8e0*/  LEA.HI.X R41, R91, R35, R93, 0x1, P2 ;  /* 0x000000235b297211 */ /* 0x000fe200010f0c5d */
[----:B---3--:R-:W-:-:S05]  /*2c8f0*/  IMAD R5, R2, -0x60, R5 ;  /* 0xffffffa002057824 */ /* 0x008fca00078e0205 */
[----:B------:R-:W-:-:S04]  /*2c900*/  VIMNMX R6, R5, 0x60, PT ;  /* 0x0000006005067848 */ /* 0x000fc80003fe0100 */
[----:B------:R-:W-:-:S13]  /*2c910*/  ISETP.GE.AND P1, PT, R113, R6, PT ;  /* 0x000000067100720c */ /* 0x000fda0003f26270 */
[----:B------:R-:W-:Y:S05]  /*2c920*/  @P1 BRA `(.L_x_2051) ;  /* 0x00000018009c1947 */ /* 0x000fea0003800000 */
[----:B------:R-:W-:Y:S02]  /*2c930*/  R2UR UR4, R74 ;  /* 0x000000004a0472ca */ /* 0x000fe400000e0000 */
[----:B------:R-:W-:-:S13]  /*2c940*/  R2UR UR5, R75 ;  /* 0x000000004b0572ca */ /* 0x000fda00000e0000 */
[----:B------:R-:W3:Y:S01]  /*2c950*/  LD.E.U8 R14, desc[UR4][R32.64] ;  /* 0x00000004200e7980 */ /* 0x000ee2000c101100 */
[----:B------:R-:W-:Y:S01]  /*2c960*/  BSSY B3, `(.L_x_2052) ;  /* 0x0000041000037945 */ /* 0x000fe20003800000 */
[----:B---3--:R-:W-:-:S04]  /*2c970*/  LOP3.LUT R4, R14, 0x1, RZ, 0xc0, !PT ;  /* 0x000000010e047812 */ /* 0x008fc800078ec0ff */
[----:B------:R-:W-:-:S13]  /*2c980*/  ISETP.NE.U32.AND P1, PT, R4, 0x1, PT ;  /* 0x000000010400780c */ /* 0x000fda0003f25070 */
[----:B------:R-:W-:Y:S05]  /*2c990*/  @P1 BRA `(.L_x_2053) ;  /* 0x0000000000f41947 */ /* 0x000fea0003800000 */
[----:B------:R-:W-:Y:S02]  /*2c9a0*/  R2UR UR4, R74 ;  /* 0x000000004a0472ca */ /* 0x000fe400000e0000 */
[----:B------:R-:W-:-:S13]  /*2c9b0*/  R2UR UR5, R75 ;  /* 0x000000004b0572ca */ /* 0x000fda00000e0000 */
[----:B------:R-:W3:Y:S01]  /*2c9c0*/  LD.E.U8 R4, desc[UR4][R30.64+0x18] ;  /* 0x000018041e047980 */ /* 0x000ee2000c101100 */
[----:B------:R-:W-:Y:S01]  /*2c9d0*/  BSSY B4, `(.L_x_2054) ;  /* 0x0000032000047945 */ /* 0x000fe20003800000 */
[----:B---3--:R-:W-:-:S04]  /*2c9e0*/  LOP3.LUT R4, R4, 0x1, RZ, 0xc0, !PT ;  /* 0x0000000104047812 */ /* 0x008fc800078ec0ff */
[----:B------:R-:W-:Y:S02]  /*2c9f0*/  ISETP.NE.U32.AND P1, PT, R4, 0x1, PT ;  /* 0x000000010400780c */ /* 0x000fe40003f25070 */
[----:B------:R1:W5:Y:S11]  /*2ca00*/  LD.E.128 R4, desc[UR4][R40.64] ;  /* 0x0000000428047980 */ /* 0x000376000c101d00 */
[----:B-1----:R-:W-:Y:S05]  /*2ca10*/  @P1 BRA `(.L_x_2055) ;  /* 0x0000000000b41947 */ /* 0x002fea0003800000 */
[----:B------:R-:W-:Y:S01]  /*2ca20*/  SHF.R.U64 R142, R84, 0x10, R85 ;  /* 0x00000010548e7819 */ /* 0x000fe20000001255 */
[----:B-----5:R-:W-:Y:S01]  /*2ca30*/  IMAD.U32 R14, R6, 0x10000, RZ ;  /* 0x00010000060e7824 */ /* 0x020fe200078e00ff */
[--C-:B------:R-:W-:Y:S02]  /*2ca40*/  SHF.R.U64 R84, R88, 0x10, R89.reuse ;  /* 0x0000001058547819 */ /* 0x100fe40000001259 */
[----:B------:R-:W-:Y:S02]  /*2ca50*/  SHF.R.U32.HI R89, RZ, 0x10, R89 ;  /* 0x00000010ff597819 */ /* 0x000fe40000011659 */
[----:B------:R-:W-:Y:S02]  /*2ca60*/  PRMT R139, R139, 0x5410, R84 ;  /* 0x000054108b8b7816 */ /* 0x000fe40000000054 */
[----:B------:R-:W-:Y:S02]  /*2ca70*/  PRMT R141, R141, 0x5410, R142 ;  /* 0x000054108d8d7816 */ /* 0x000fe4000000008e */
[----:B------:R-:W-:-:S02]  /*2ca80*/  SHF.R.U32.HI R85, RZ, 0x10, R85 ;  /* 0x00000010ff557819 */ /* 0x000fc40000011655 */
[----:B------:R-:W-:Y:S02]  /*2ca90*/  LOP3.LUT R13, R5, 0xffff0000, RZ, 0xc0, !PT ;  /* 0xffff0000050d7812 */ /* 0x000fe400078ec0ff */
[C---:B------:R-:W-:Y:S01]  /*2caa0*/  LOP3.LUT R88, R139.reuse, 0xffff0000, RZ, 0xc0, !PT ;  /* 0xffff00008b587812 */ /* 0x040fe200078ec0ff */
[----:B------:R-:W-:Y:S01]  /*2cab0*/  IMAD.U32 R139, R139, 0x10000, RZ ;  /* 0x000100008b8b7824 */ /* 0x000fe200078e00ff */
[----:B------:R-:W-:Y:S02]  /*2cac0*/  PRMT R138, R138, 0x5410, R89 ;  /* 0x000054108a8a7816 */ /* 0x000fe40000000059 */
[----:B------:R-:W-:Y:S01]  /*2cad0*/  LOP3.LUT R84, R141, 0xffff0000, RZ, 0xc0, !PT ;  /* 0xffff00008d547812 */ /* 0x000fe200078ec0ff */
[----:B------:R-:W-:Y:S01]  /*2cae0*/  FMUL.FTZ R142, R13, R88 ;  /* 0x000000580d8e7220 */ /* 0x000fe20000410000 */
[----:B------:R-:W-:Y:S01]  /*2caf0*/  PRMT R140, R140, 0x5410, R85 ;  /* 0x000054108c8c7816 */ /* 0x000fe20000000055 */
[----:B------:R-:W-:Y:S01]  /*2cb00*/  IMAD.U32 R89, R138, 0x10000, RZ ;  /* 0x000100008a597824 */ /* 0x000fe200078e00ff */
[----:B------:R-:W-:Y:S01]  /*2cb10*/  LOP3.LUT R15, R6, 0xffff0000, RZ, 0xc0, !PT ;  /* 0xffff0000060f7812 */ /* 0x000fe200078ec0ff */
[C---:B------:R-:W-:Y:S01]  /*2cb20*/  IMAD.U32 R6, R7.reuse, 0x10000, RZ ;  /* 0x0001000007067824 */ /* 0x040fe200078e00ff */
[----:B------:R-:W-:Y:S01]  /*2cb30*/  LOP3.LUT R12, R7, 0xffff0000, RZ, 0xc0, !PT ;  /* 0xffff0000070c7812 */ /* 0x000fe200078ec0ff */
[----:B------:R-:W-:-:S02]  /*2cb40*/  IMAD.U32 R7, R5, 0x10000, RZ ;  /* 0x0001000005077824 */ /* 0x000fc400078e00ff */
[-C--:B------:R-:W-:Y:S01]  /*2cb50*/  FMUL.FTZ R13, R13, R84.reuse ;  /* 0x000000540d0d7220 */ /* 0x080fe20000410000 */
[----:B------:R-:W-:Y:S02]  /*2cb60*/  IMAD.U32 R85, R140, 0x10000, RZ ;  /* 0x000100008c557824 */ /* 0x000fe400078e00ff */
[----:B------:R-:W-:Y:S01]  /*2cb70*/  FMUL.FTZ R145, R15, R89 ;  /* 0x000000590f917220 */ /* 0x000fe20000410000 */
[C---:B------:R-:W-:Y:S01]  /*2cb80*/  FFMA.FTZ R142, R7.reuse, R84, -R142 ;  /* 0x00000054078e7223 */ /* 0x040fe2000001088e */
[----:B------:R-:W-:Y:S01]  /*2cb90*/  FFMA.FTZ R143, R7, R88, R13 ;  /* 0x00000058078f7223 */ /* 0x000fe2000001000d */
[----:B------:R-:W-:Y:S02]  /*2cba0*/  IMAD.U32 R5, R4, 0x10000, RZ ;  /* 0x0001000004057824 */ /* 0x000fe400078e00ff */
[-C--:B------:R-:W-:Y:S01]  /*2cbb0*/  FMUL.FTZ R15, R15, R85.reuse ;  /* 0x000000550f0f7220 */ /* 0x080fe20000410000 */
[----:B------:R-:W-:Y:S01]  /*2cbc0*/  LOP3.LUT R13, R138, 0xffff0000, RZ, 0xc0, !PT ;  /* 0xffff00008a0d7812 */ /* 0x000fe200078ec0ff */
[----:B------:R-:W-:Y:S01]  /*2cbd0*/  FFMA.FTZ R145, R14, R85, -R145 ;  /* 0x000000550e917223 */ /* 0x000fe20000010891 */
[----:B------:R-:W-:Y:S01]  /*2cbe0*/  LOP3.LUT R7, R140, 0xffff0000, RZ, 0xc0, !PT ;  /* 0xffff00008c077812 */ /* 0x000fe200078ec0ff */
[----:B------:R-:W-:Y:S01]  /*2cbf0*/  IMAD.U32 R141, R141, 0x10000, RZ ;  /* 0x000100008d8d7824 */ /* 0x000fe200078e00ff */
[----:B------:R-:W-:Y:S01]  /*2cc00*/  LOP3.LUT R4, R4, 0xffff0000, RZ, 0xc0, !PT ;  /* 0xffff000004047812 */ /* 0x000fe200078ec0ff */
[----:B------:R-:W-:Y:S01]  /*2cc10*/  FFMA.FTZ R14, R14, R89, R15 ;  /* 0x000000590e0e7223 */ /* 0x000fe2000001000f */
[C---:B------:R-:W-:Y:S01]  /*2cc20*/  FMUL.FTZ R15, R12.reuse, R13 ;  /* 0x0000000d0c0f7220 */ /* 0x040fe20000410000 */
[----:B------:R-:W-:Y:S01]  /*2cc30*/  FMUL.FTZ R84, R12, R7 ;  /* 0x000000070c547220 */ /* 0x000fe20000410000 */
[----:B------:R-:W-:Y:S01]  /*2cc40*/  F2FP.BF16.F32.PACK_AB R142, R143, R142 ;  /* 0x0000008e8f8e723e */ /* 0x000fe200000010ff */
        /* <DEDUP_REMOVED lines=8> */
[----:B------:R-:W-:Y:S01]  /*2ccd0*/  F2FP.BF16.F32.PACK_AB R4, R5, R12 ;  /* 0x0000000c0504723e */ /* 0x000fe200000010ff */
[----:B------:R-:W-:-:S07]  /*2cce0*/  IMAD.MOV.U32 R5, RZ, RZ, R142 ;  /* 0x000000ffff057224 */ /* 0x000fce00078e008e */
.L_x_2055:
[----:B------:R-:W-:Y:S05]  /*2ccf0*/  BSYNC B4 ;  /* 0x0000000000047941 */ /* 0x000fea0003800000 */
.L_x_2054:
[C---:B------:R-:W-:Y:S01]  /*2cd00*/  R2UR UR4, R74.reuse ;  /* 0x000000004a0472ca */ /* 0x040fe200000e0000 */
[----:B--2---:R-:W-:Y:S01]  /*2cd10*/  IMAD.WIDE R12, R87, 0x2, R10 ;  /* 0x00000002570c7825 */ /* 0x004fe200078e020a */
[C---:B------:R-:W-:Y:S02]  /*2cd20*/  R2UR UR5, R75.reuse ;  /* 0x000000004b0572ca */ /* 0x040fe400000e0000 */
[----:B------:R-:W-:Y:S02]  /*2cd30*/  R2UR UR6, R74 ;  /* 0x000000004a0672ca */ /* 0x000fe400000e0000 */
[----:B------:R-:W-:-:S09]  /*2cd40*/  R2UR UR7, R75 ;  /* 0x000000004b0772ca */ /* 0x000fd200000e0000 */
[----:B-----5:R1:W-:Y:S04]  /*2cd50*/  ST.E.128 desc[UR4][R12.64], R4 ;  /* 0x000000040c007985 */ /* 0x0203e8000c101d04 */
[----:B------:R1:W5:Y:S02]  /*2cd60*/  LD.E.U8 R14, desc[UR6][R32.64] ;  /* 0x00000006200e7980 */ /* 0x000364000c101100 */
.L_x_2053:
[----:B------:R-:W-:Y:S05]  /*2cd70*/  BSYNC B3 ;  /* 0x0000000000037941 */ /* 0x000fea0003800000 */
.L_x_2052:
[----:B-----5:R-:W-:Y:S01]  /*2cd80*/  LOP3.LUT P1, RZ, R14, 0x2, RZ, 0xc0, !PT ;  /* 0x000000020eff7812 */ /* 0x020fe2000782c0ff */
[----:B------:R-:W-:-:S12]  /*2cd90*/  BSSY B3, `(.L_x_2056) ;  /* 0x0000047000037945 */ /* 0x000fd80003800000 */
[----:B------:R-:W-:Y:S05]  /*2cda0*/  @!P1 BRA `(.L_x_2057) ;  /* 0x0000000400149947 */ /* 0x000fea0003800000 */
[----:B------:R-:W-:Y:S02]  /*2cdb0*/  R2UR UR4, R74 ;  /* 0x000000004a0472ca */ /* 0x000fe400000e0000 */
[----:B------:R-:W-:-:S13]  /*2cdc0*/  R2UR UR5, R75 ;  /* 0x000000004b0572ca */ /* 0x000fda00000e0000 */
[----:B-1----:R-:W3:Y:S01]  /*2cdd0*/  LD.E.U8 R7, desc[UR4][R30.64+0x18] ;  /* 0x000018041e077980 */ /* 0x002ee2000c101100 */
[----:B------:R-:W-:Y:S01]  /*2cde0*/  IADD3 R5, P1, R90, R91, RZ ;  /* 0x0000005b5a057210 */ /* 0x000fe20007f3e0ff */
[----:B------:R-:W-:-:S03]  /*2cdf0*/  VIADD R12, R87, 0x20 ;  /* 0x00000020570c7836 */ /* 0x000fc60000000000 */
[----:B------:R-:W-:Y:S02]  /*2ce00*/  LEA.HI.X.SX32 R6, R90, R93, 0x1, P1 ;  /* 0x0000005d5a067211 */ /* 0x000fe400008f0eff */
[----:B------:R-:W-:-:S04]  /*2ce10*/  LEA R4, P2, R5, R34, 0x1 ;  /* 0x0000002205047211 */ /* 0x000fc800078408ff */
[----:B------:R-:W-:Y:S01]  /*2ce20*/  LEA.HI.X R5, R5, R35, R6, 0x1, P2 ;  /* 0x0000002305057211 */ /* 0x000fe200010f0c06 */
[----:B------:R-:W-:Y:S01]  /*2ce30*/  BSSY B4, `(.L_x_2058) ;  /* 0x0000034000047945 */ /* 0x000fe20003800000 */
[----:B---3--:R-:W-:Y:S02]  /*2ce40*/  LOP3.LUT P1, RZ, R7, 0x2, RZ, 0xc0, !PT ;  /* 0x0000000207ff7812 */ /* 0x008fe4000782c0ff */
[----:B------:R-:W-:-:S04]  /*2ce50*/  SHF.R.S32.HI R7, RZ, 0x1f, R12 ;  /* 0x0000001fff077819 */ /* 0x000fc8000001140c */
[----:B------:R-:W-:Y:S02]  /*2ce60*/  LEA.HI R12, R7, R12, RZ, 0x3 ;  /* 0x0000000c070c7211 */ /* 0x000fe400078f18ff */
[----:B------:R-:W5:Y:S05]  /*2ce70*/  LD.E.128 R4, desc[UR4][R4.64] ;  /* 0x0000000404047980 */ /* 0x000f6a000c101d00 */
[----:B------:R-:W-:Y:S05]  /*2ce80*/  @!P1 BRA `(.L_x_2059) ;  /* 0x0000000000b89947 */ /* 0x000fea0003800000 */
[--C-:B------:R-:W-:Y:S01]  /*2ce90*/  SHF.R.U64 R85, R78, 0x10, R79.reuse ;  /* 0x000000104e557819 */ /* 0x100fe2000000124f */
[----:B-----5:R-:W-:Y:S01]  /*2cea0*/  IMAD.U32 R13, R6, 0x10000, RZ ;  /* 0x00010000060d7824 */ /* 0x020fe200078e00ff */
[----:B------:R-:W-:Y:S01]  /*2ceb0*/  SHF.R.U32.HI R84, RZ, 0x10, R79 ;  /* 0x00000010ff547819 */ /* 0x000fe2000001164f */
[----:B------:R-:W-:Y:S01]  /*2cec0*/  IMAD.U32 R15, R7, 0x10000, RZ ;  /* 0x00010000070f7824 */ /* 0x000fe200078e00ff */
[--C-:B------:R-:W-:Y:S02]  /*2ced0*/  SHF.R.U64 R79, R80, 0x10, R81.reuse ;  /* 0x00000010504f7819 */ /* 0x100fe40000001251 */
[----:B------:R-:W-:Y:S02]  /*2cee0*/  SHF.R.U32.HI R80, RZ, 0x10, R81 ;  /* 0x00000010ff507819 */ /* 0x000fe40000011651 */
[----:B------:R-:W-:Y:S02]  /*2cef0*/  PRMT R135, R135, 0x5410, R84 ;  /* 0x0000541087877816 */ /* 0x000fe40000000054 */
[----:B------:R-:W-:-:S02]  /*2cf00*/  PRMT R137, R137, 0x5410, R80 ;  /* 0x0000541089897816 */ /* 0x000fc40000000050 */
[----:B------:R-:W-:Y:S01]  /*2cf10*/  LOP3.LUT R14, R6, 0xffff0000, RZ, 0xc0, !PT ;  /* 0xffff0000060e7812 */ /* 0x000fe200078ec0ff */
[----:B------:R-:W-:Y:S01]  /*2cf20*/  IMAD.U32 R80, R135, 0x10000, RZ ;  /* 0x0001000087507824 */ /* 0x000fe200078e00ff */
[----:B------:R-:W-:Y:S01]  /*2cf30*/  PRMT R134, R134, 0x5410, R85 ;  /* 0x0000541086867816 */ /* 0x000fe20000000055 */
[----:B------:R-:W-:Y:S01]  /*2cf40*/  IMAD.U32 R84, R137, 0x10000, RZ ;  /* 0x0001000089547824 */ /* 0x000fe200078e00ff */
[----:B------:R-:W-:Y:S01]  /*2cf50*/  PRMT R136, R136, 0x5410, R79 ;  /* 0x0000541088887816 */ /* 0x000fe2000000004f */
[----:B------:R-:W-:Y:S01]  /*2cf60*/  IMAD.U32 R6, R5, 0x10000, RZ ;  /* 0x0001000005067824 */ /* 0x000fe200078e00ff */
[----:B------:R-:W-:Y:S01]  /*2cf70*/  LOP3.LUT R78, R7, 0xffff0000, RZ, 0xc0, !PT ;  /* 0xffff0000074e7812 */ /* 0x000fe200078ec0ff */
[C---:B------:R-:W-:Y:S01]  /*2cf80*/  FMUL.FTZ R138, R14.reuse, R84 ;  /* 0x000000540e8a7220 */ /* 0x040fe20000410000 */
[----:B------:R-:W-:Y:S01]  /*2cf90*/  LOP3.LUT R7, R5, 0xffff0000, RZ, 0xc0, !PT ;  /* 0xffff000005077812 */ /* 0x000fe200078ec0ff */
[-C--:B------:R-:W-:Y:S01]  /*2cfa0*/  FMUL.FTZ R14, R14, R80.reuse ;  /* 0x000000500e0e7220 */ /* 0x080fe20000410000 */
        /* <DEDUP_REMOVED lines=9> */
[----:B------:R-:W-:Y:S01]  /*2d040*/  LOP3.LUT R4, R4, 0xffff0000, RZ, 0xc0, !PT ;  /* 0xffff000004047812 */ /* 0x000fe200078ec0ff */
[----:B------:R-:W-:Y:S01]  /*2d050*/  FMUL.FTZ R14, R78, R137 ;  /* 0x000000894e0e7220 */ /* 0x000fe20000410000 */
[----:B------:R-:W-:-:S02]  /*2d060*/  IMAD.U32 R136, R136, 0x10000, RZ ;  /* 0x0001000088887824 */ /* 0x000fc400078e00ff */
[----:B------:R-:W-:Y:S01]  /*2d070*/  FMUL.FTZ R78, R78, R135 ;  /* 0x000000874e4e7220 */ /* 0x000fe20000410000 */
[----:B------:R-:W-:Y:S02]  /*2d080*/  IMAD.U32 R134, R134, 0x10000, RZ ;  /* 0x0001000086867824 */ /* 0x000fe400078e00ff */
[C---:B------:R-:W-:Y:S01]  /*2d090*/  FFMA.FTZ R85, R6.reuse, R79, -R85 ;  /* 0x0000004f06557223 */ /* 0x040fe20000010855 */
[----:B------:R-:W-:Y:S01]  /*2d0a0*/  FFMA.FTZ R88, R6, R81, R88 ;  /* 0x0000005106587223 */ /* 0x000fe20000010058 */
[C---:B------:R-:W-:Y:S01]  /*2d0b0*/  FFMA.FTZ R14, R15.reuse, R135, -R14 ;  /* 0x000000870f0e7223 */ /* 0x040fe2000001080e */
[C---:B------:R-:W-:Y:S01]  /*2d0c0*/  FMUL.FTZ R6, R4.reuse, R136 ;  /* 0x0000008804067220 */ /* 0x040fe20000410000 */
[----:B------:R-:W-:Y:S01]  /*2d0d0*/  FMUL.FTZ R7, R4, R134 ;  /* 0x0000008604077220 */ /* 0x000fe20000410000 */
[----:B------:R-:W-:Y:S01]  /*2d0e0*/  FFMA.FTZ R15, R15, R137, R78 ;  /* 0x000000890f0f7223 */ /* 0x000fe2000001004e */
[----:B------:R-:W-:Y:S01]  /*2d0f0*/  F2FP.BF16.F32.PACK_AB R13, R13, R138 ;  /* 0x0000008a0d0d723e */ /* 0x000fe200000010ff */
[C---:B------:R-:W-:Y:S01]  /*2d100*/  FFMA.FTZ R6, R5.reuse, R134, -R6 ;  /* 0x0000008605067223 */ /* 0x040fe20000010806 */
[----:B------:R-:W-:Y:S01]  /*2d110*/  FFMA.FTZ R7, R5, R136, R7 ;  /* 0x0000008805077223 */ /* 0x000fe20000010007 */
[----:B------:R-:W-:-:S02]  /*2d120*/  F2FP.BF16.F32.PACK_AB R5, R88, R85 ;  /* 0x000000555805723e */ /* 0x000fc400000010ff */
[----:B------:R-:W-:Y:S02]  /*2d130*/  F2FP.BF16.F32.PACK_AB R14, R15, R14 ;  /* 0x0000000e0f0e723e */ /* 0x000fe400000010ff */
[----:B------:R-:W-:Y:S01]  /*2d140*/  F2FP.BF16.F32.PACK_AB R4, R7, R6 ;  /* 0x000000060704723e */ /* 0x000fe200000010ff */
[----:B------:R-:W-:Y:S02]  /*2d150*/  IMAD.MOV.U32 R6, RZ, RZ, R13 ;  /* 0x000000ffff067224 */ /* 0x000fe400078e000d */
[----:B------:R-:W-:-:S07]  /*2d160*/  IMAD.MOV.U32 R7, RZ, RZ, R14 ;  /* 0x000000ffff077224 */ /* 0x000fce00078e000e */
.L_x_2059:
[----:B------:R-:W-:Y:S05]  /*2d170*/  BSYNC B4 ;  /* 0x0000000000047941 */ /* 0x000fea0003800000 */
.L_x_2058:
[C---:B------:R-:W-:Y:S02]  /*2d180*/  R2UR UR4, R74.reuse ;  /* 0x000000004a0472ca */ /* 0x040fe400000e0000 */
[C---:B------:R-:W-:Y:S02]  /*2d190*/  R2UR UR5, R75.reuse ;  /* 0x000000004b0572ca */ /* 0x040fe400000e0000 */
[----:B------:R-:W-:Y:S02]  /*2d1a0*/  R2UR UR6, R74 ;  /* 0x000000004a0672ca */ /* 0x000fe400000e0000 */
[----:B------:R-:W-:Y:S02]  /*2d1b0*/  R2UR UR7, R75 ;  /* 0x000000004b0772ca */ /* 0x000fe400000e0000 */
[----:B------:R-:W-:-:S05]  /*2d1c0*/  LOP3.LUT R13, R12, 0xfffffff8, RZ, 0xc0, !PT ;  /* 0xfffffff80c0d7812 */ /* 0x000fca00078ec0ff */
[----:B--2---:R-:W-:-:S05]  /*2d1d0*/  IMAD.WIDE R12, R13, 0x2, R10 ;  /* 0x000000020d0c7825 */ /* 0x004fca00078e020a */
[----:B-----5:R3:W-:Y:S04]  /*2d1e0*/  ST.E.128 desc[UR4][R12.64], R4 ;  /* 0x000000040c007985 */ /* 0x0207e8000c101d04 */
[----:B------:R3:W5:Y:S02]  /*2d1f0*/  LD.E.U8 R14, desc[UR6][R32.64] ;  /* 0x00000006200e7980 */ /* 0x000764000c101100 */
.L_x_2057:
[----:B------:R-:W-:Y:S05]  /*2d200*/  BSYNC B3 ;  /* 0x0000000000037941 */ /* 0x000fea0003800000 */
.L_x_2056:
[----:B-----5:R-:W-:Y:S01]  /*2d210*/  LOP3.LUT P1, RZ, R14, 0x4, RZ, 0xc0, !PT ;  /* 0x000000040eff7812 */ /* 0x020fe2000782c0ff */
[----:B------:R-:W-:-:S12]  /*2d220*/  BSSY B3, `(.L_x_2060) ;  /* 0x0000043000037945 */ /* 0x000fd80003800000 */
[----:B------:R-:W-:Y:S05]  /*2d230*/  @!P1 BRA `(.L_x_2061) ;  /* 0x0000000400049947 */ /* 0x000fea0003800000 */
[----:B------:R-:W-:Y:S02]  /*2d240*/  R2UR UR4, R74 ;  /* 0x000000004a0472ca */ /* 0x000fe400000e0000 */
[----:B------:R-:W-:-:S13]  /*2d250*/  R2UR UR5, R75 ;  /* 0x000000004b0572ca */ /* 0x000fda00000e0000 */
[----:B-1-3--:R-:W3:Y:S01]  /*2d260*/  LD.E.U8 R4, desc[UR4][R30.64+0x18] ;  /* 0x000018041e047980 */ /* 0x00aee2000c101100 */
[----:B------:R-:W-:-:S05]  /*2d270*/  VIADD R12, R87, 0x40 ;  /* 0x00000040570c7836 */ /* 0x000fca0000000000 */
[----:B------:R-:W-:Y:S01]  /*2d280*/  SHF.R.S32.HI R5, RZ, 0x1f, R12 ;  /* 0x0000001fff057819 */ /* 0x000fe2000001140c */
[----:B------:R-:W-:Y:S03]  /*2d290*/  BSSY B4, `(.L_x_2062) ;  /* 0x0000033000047945 */ /* 0x000fe60003800000 */
[----:B------:R-:W-:Y:S02]  /*2d2a0*/  LEA.HI R12, R5, R12, RZ, 0x3 ;  /* 0x0000000c050c7211 */ /* 0x000fe400078f18ff */
[----:B---3--:R-:W-:Y:S02]  /*2d2b0*/  LOP3.LUT P1, RZ, R4, 0x4, RZ, 0xc0, !PT ;  /* 0x0000000404ff7812 */ /* 0x008fe4000782c0ff */
[----:B------:R1:W5:Y:S11]  /*2d2c0*/  LD.E.128 R4, desc[UR4][R40.64+0x3000] ;  /* 0x0030000428047980 */ /* 0x000376000c101d00 */
[----:B-1----:R-:W-:Y:S05]  /*2d2d0*/  @!P1 BRA `(.L_x_2063) ;  /* 0x0000000000b89947 */ /* 0x002fea0003800000 */
[----:B------:R-:W-:Y:S01]  /*2d2e0*/  SHF.R.U64 R79, R76, 0x10, R77 ;  /* 0x000000104c4f7819 */ /* 0x000fe2000000124d */
[----:B-----5:R-:W-:Y:S01]  /*2d2f0*/  IMAD.U32 R13, R6, 0x10000, RZ ;  /* 0x00010000060d7824 */ /* 0x020fe200078e00ff */
[----:B------:R-:W-:Y:S01]  /*2d300*/  SHF.R.U32.HI R76, RZ, 0x10, R67 ;  /* 0x00000010ff4c7819 */ /* 0x000fe20000011643 */
[----:B------:R-:W-:Y:S01]  /*2d310*/  IMAD.U32 R15, R7, 0x10000, RZ ;  /* 0x00010000070f7824 */ /* 0x000fe200078e00ff */
[----:B------:R-:W-:Y:S02]  /*2d320*/  SHF.R.U32.HI R78, RZ, 0x10, R77 ;  /* 0x00000010ff4e7819 */ /* 0x000fe4000001164d */
[----:B------:R-:W-:Y:S02]  /*2d330*/  PRMT R133, R133, 0x5410, R76 ;  /* 0x0000541085857816 */ /* 0x000fe4000000004c */
[----:B------:R-:W-:Y:S02]  /*2d340*/  PRMT R131, R131, 0x5410, R78 ;  /* 0x0000541083837816 */ /* 0x000fe4000000004e */
[----:B------:R-:W-:Y:S01]  /*2d350*/  SHF.R.U64 R77, R66, 0x10, R67 ;  /* 0x00000010424d7819 */ /* 0x000fe20000001243 */
[----:B------:R-:W-:Y:S01]  /*2d360*/  IMAD.U32 R78, R133, 0x10000, RZ ;  /* 0x00010000854e7824 */ /* 0x000fe200078e00ff */
[----:B------:R-:W-:Y:S01]  /*2d370*/  LOP3.LUT R14, R6, 0xffff0000, RZ, 0xc0, !PT ;  /* 0xffff0000060e7812 */ /* 0x000fe200078ec0ff */
[----:B------:R-:W-:Y:S01]  /*2d380*/  IMAD.U32 R76, R131, 0x10000, RZ ;  /* 0x00010000834c7824 */ /* 0x000fe200078e00ff */
[----:B------:R-:W-:Y:S01]  /*2d390*/  PRMT R130, R130, 0x5410, R79 ;  /* 0x0000541082827816 */ /* 0x000fe2000000004f */
[----:B------:R-:W-:Y:S01]  /*2d3a0*/  IMAD.U32 R6, R5, 0x10000, RZ ;  /* 0x0001000005067824 */ /* 0x000fe200078e00ff */
[----:B------:R-:W-:Y:S01]  /*2d3b0*/  PRMT R132, R132, 0x5410, R77 ;  /* 0x0000541084847816 */ /* 0x000fe2000000004d */
[C---:B------:R-:W-:Y:S01]  /*2d3c0*/  FMUL.FTZ R84, R14.reuse, R78 ;  /* 0x0000004e0e547220 */ /* 0x040fe20000410000 */
[----:B------:R-:W-:Y:S01]  /*2d3d0*/  LOP3.LUT R66, R7, 0xffff0000, RZ, 0xc0, !PT ;  /* 0xffff000007427812 */ /* 0x000fe200078ec0ff */
[-C--:B------:R-:W-:Y:S01]  /*2d3e0*/  FMUL.FTZ R14, R14, R76.reuse ;  /* 0x0000004c0e0e7220 */ /* 0x080fe20000410000 */
[----:B------:R-:W-:Y:S01]  /*2d3f0*/  LOP3.LUT R7, R5, 0xffff0000, RZ, 0xc0, !PT ;  /* 0xffff000005077812 */ /* 0x000fe200078ec0ff */
[C---:B------:R-:W-:Y:S01]  /*2d400*/  FFMA.FTZ R84, R13.reuse, R76, -R84 ;  /* 0x0000004c0d547223 */ /* 0x040fe20000010854 */
[----:B------:R-:W-:Y:S01]  /*2d410*/  LOP3.LUT R77, R132, 0xffff0000, RZ, 0xc0, !PT ;  /* 0xffff0000844d7812 */ /* 0x000fe200078ec0ff */
[----:B------:R-:W-:Y:S01]  /*2d420*/  IMAD.U32 R5, R4, 0x10000, RZ ;  /* 0x0001000004057824 */ /* 0x000fe200078e00ff */
[----:B------:R-:W-:Y:S01]  /*2d430*/  LOP3.LUT R67, R130, 0xffff0000, RZ, 0xc0, !PT ;  /* 0xffff000082437812 */ /* 0x000fe200078ec0ff */
[----:B------:R-:W-:Y:S01]  /*2d440*/  FFMA.FTZ R13, R13, R78, R14 ;  /* 0x0000004e0d0d7223 */ /* 0x000fe2000001000e */
[----:B------:R-:W-:Y:S01]  /*2d450*/  LOP3.LUT R133, R133, 0xffff0000, RZ, 0xc0, !PT ;  /* 0xffff000085857812 */ /* 0x000fe200078ec0ff */
[----:B------:R-:W-:Y:S01]  /*2d460*/  FMUL.FTZ R79, R7, R77 ;  /* 0x0000004d074f7220 */ /* 0x000fe20000410000 */
[----:B------:R-:W-:Y:S01]  /*2d470*/  LOP3.LUT R131, R131, 0xffff0000, RZ, 0xc0, !PT ;  /* 0xffff000083837812 */ /* 0x000fe200078ec0ff */
        /* <DEDUP_REMOVED lines=20> */
.L_x_2063:
[----:B------:R-:W-:Y:S05]  /*2d5c0*/  BSYNC B4 ;  /* 0x0000000000047941 */ /* 0x000fea0003800000 */
.L_x_2062:
        /* <DEDUP_REMOVED lines=8> */
.L_x_2061:
[----:B------:R-:W-:Y:S05]  /*2d650*/  BSYNC B3 ;  /* 0x0000000000037941 */ /* 0x000fea0003800000 */
.L_x_2060:
[----:B-----5:R-:W-:Y:S01]  /*2d660*/  LOP3.LUT P1, RZ, R14, 0x8, RZ, 0xc0, !PT ;  /* 0x000000080eff7812 */ /* 0x020fe2000782c0ff */
[----:B------:R-:W-:-:S12]  /*2d670*/  BSSY B3, `(.L_x_2064) ;  /* 0x0000048000037945 */ /* 0x000fd80003800000 */
[----:B------:R-:W-:Y:S05]  /*2d680*/  @!P1 BRA `(.L_x_2065) ;  /* 0x0000000400189947 */ /* 0x000fea0003800000 */
[----:B------:R-:W-:Y:S02]  /*2d690*/  R2UR UR4, R74 ;  /* 0x000000004a0472ca */ /* 0x000fe400000e0000 */
[----:B------:R-:W-:-:S13]  /*2d6a0*/  R2UR UR5, R75 ;  /* 0x000000004b0572ca */ /* 0x000fda00000e0000 */
[----:B-1-34-:R-:W3:Y:S01]  /*2d6b0*/  LD.E.U8 R12, desc[UR4][R30.64+0x18] ;  /* 0x000018041e0c7980 */ /* 0x01aee2000c101100 */
[----:B------:R-:W-:Y:S02]  /*2d6c0*/  VIADD R4, R90, 0x1800 ;  /* 0x000018005a047836 */ /* 0x000fe40000000000 */
[----:B------:R-:W-:-:S03]  /*2d6d0*/  VIADD R6, R87, 0x60 ;  /* 0x0000006057067836 */ /* 0x000fc60000000000 */
[----:B------:R-:W-:-:S04]  /*2d6e0*/  IADD3 R5, P1, R4, R91, RZ ;  /* 0x0000005b04057210 */ /* 0x000fc80007f3e0ff */
[----:B------:R-:W-:Y:S02]  /*2d6f0*/  LEA.HI.X.SX32 R7, R4, R93, 0x1, P1 ;  /* 0x0000005d04077211 */ /* 0x000fe400008f0eff */
[----:B------:R-:W-:-:S04]  /*2d700*/  LEA R4, P2, R5, R34, 0x1 ;  /* 0x0000002205047211 */ /* 0x000fc800078408ff */
[----:B------:R-:W-:Y:S02]  /*2d710*/  LEA.HI.X R5, R5, R35, R7, 0x1, P2 ;  /* 0x0000002305057211 */ /* 0x000fe400010f0c07 */
[----:B------:R-:W-:Y:S01]  /*2d720*/  SHF.R.S32.HI R7, RZ, 0x1f, R6 ;  /* 0x0000001fff077819 */ /* 0x000fe20000011406 */
[----:B------:R-:W-:Y:S03]  /*2d730*/  BSSY B4, `(.L_x_2066) ;  /* 0x0000033000047945 */ /* 0x000fe60003800000 */
[----:B------:R-:W-:Y:S02]  /*2d740*/  LEA.HI R66, R7, R6, RZ, 0x3 ;  /* 0x0000000607427211 */ /* 0x000fe400078f18ff */
[----:B------:R-:W5:Y:S01]  /*2d750*/  LD.E.128 R4, desc[UR4][R4.64] ;  /* 0x0000000404047980 */ /* 0x000f62000c101d00 */
[----:B---3--:R-:W-:-:S13]  /*2d760*/  LOP3.LUT P1, RZ, R12, 0x8, RZ, 0xc0, !PT ;  /* 0x000000080cff7812 */ /* 0x008fda000782c0ff */
        /* <DEDUP_REMOVED lines=9> */
[----:B------:R-:W-:Y:S01]  /*2d800*/  PRMT R128, R128, 0x5410, R63 ;  /* 0x0000541080807816 */ /* 0x000fe2000000003f */
[----:B------:R-:W-:Y:S01]  /*2d810*/  IMAD.U32 R63, R127, 0x10000, RZ ;  /* 0x000100007f3f7824 */ /* 0x000fe200078e00ff */
[----:B------:R-:W-:Y:S01]  /*2d820*/  LOP3.LUT R13, R6, 0xffff0000, RZ, 0xc0, !PT ;  /* 0xffff0000060d7812 */ /* 0x000fe200078ec0ff */
[----:B------:R-:W-:Y:S01]  /*2d830*/  IMAD.U32 R65, R129, 0x10000, RZ ;  /* 0x0001000081417824 */ /* 0x000fe200078e00ff */
[----:B------:R-:W-:Y:S01]  /*2d840*/  LOP3.LUT R15, R7, 0xffff0000, RZ, 0xc0, !PT ;  /* 0xffff0000070f7812 */ /* 0x000fe200078ec0ff */
[----:B------:R-:W-:Y:S01]  /*2d850*/  IMAD.U32 R6, R5, 0x10000, RZ ;  /* 0x0001000005067824 */ /* 0x000fe200078e00ff */
[----:B------:R-:W-:Y:S01]  /*2d860*/  PRMT R126, R126, 0x5410, R67 ;  /* 0x000054107e7e7816 */ /* 0x000fe20000000043 */
[----:B------:R-:W-:Y:S01]  /*2d870*/  FMUL.FTZ R77, R13, R65 ;  /* 0x000000410d4d7220 */ /* 0x000fe20000410000 */
[----:B------:R-:W-:Y:S01]  /*2d880*/  LOP3.LUT R7, R5, 0xffff0000, RZ, 0xc0, !PT ;  /* 0xffff000005077812 */ /* 0x000fe200078ec0ff */
[-C--:B------:R-:W-:Y:S01]  /*2d890*/  FMUL.FTZ R13, R13, R63.reuse ;  /* 0x0000003f0d0d7220 */ /* 0x080fe20000410000 */
[----:B------:R-:W-:Y:S01]  /*2d8a0*/  LOP3.LUT R64, R128, 0xffff0000, RZ, 0xc0, !PT ;  /* 0xffff000080407812 */ /* 0x000fe200078ec0ff */
[----:B------:R-:W-:Y:S01]  /*2d8b0*/  IMAD.U32 R5, R4, 0x10000, RZ ;  /* 0x0001000004057824 */ /* 0x000fe200078e00ff */
[----:B------:R-:W-:Y:S01]  /*2d8c0*/  LOP3.LUT R62, R126, 0xffff0000, RZ, 0xc0, !PT ;  /* 0xffff00007e3e7812 */ /* 0x000fe200078ec0ff */
[----:B------:R-:W-:Y:S01]  /*2d8d0*/  FFMA.FTZ R77, R12, R63, -R77 ;  /* 0x0000003f0c4d7223 */ /* 0x000fe2000001084d */
[----:B------:R-:W-:Y:S01]  /*2d8e0*/  LOP3.LUT R129, R129, 0xffff0000, RZ, 0xc0, !PT ;  /* 0xffff000081817812 */ /* 0x000fe200078ec0ff */
[----:B------:R-:W-:Y:S01]  /*2d8f0*/  FMUL.FTZ R67, R7, R64 ;  /* 0x0000004007437220 */ /* 0x000fe20000410000 */
[----:B------:R-:W-:Y:S01]  /*2d900*/  LOP3.LUT R127, R127, 0xffff0000, RZ, 0xc0, !PT ;  /* 0xffff00007f7f7812 */ /* 0x000fe200078ec0ff */
[-C--:B------:R-:W-:Y:S01]  /*2d910*/  FMUL.FTZ R7, R7, R62.reuse ;  /* 0x0000003e07077220 */ /* 0x080fe20000410000 */
[----:B------:R-:W-:Y:S01]  /*2d920*/  LOP3.LUT R4, R4, 0xffff0000, RZ, 0xc0, !PT ;  /* 0xffff000004047812 */ /* 0x000fe200078ec0ff */
[----:B------:R-:W-:Y:S01]  /*2d930*/  FFMA.FTZ R67, R6, R62, -R67 ;  /* 0x0000003e06437223 */ /* 0x000fe20000010843 */
[----:B------:R-:W-:Y:S01]  /*2d940*/  FFMA.FTZ R12, R12, R65, R13 ;  /* 0x000000410c0c7223 */ /* 0x000fe2000001000d */
[----:B------:R-:W-:-:S02]  /*2d950*/  IMAD.U32 R128, R128, 0x10000, RZ ;  /* 0x0001000080807824 */ /* 0x000fc400078e00ff */
[C---:B------:R-:W-:Y:S01]  /*2d960*/  FMUL.FTZ R13, R15.reuse, R129 ;  /* 0x000000810f0d7220 */ /* 0x040fe20000410000 */
[----:B------:R-:W-:Y:S02]  /*2d970*/  IMAD.U32 R126, R126, 0x10000, RZ ;  /* 0x000100007e7e7824 */ /* 0x000fe400078e00ff */
[-C--:B------:R-:W-:Y:S01]  /*2d980*/  FMUL.FTZ R62, R15, R127.reuse ;  /* 0x0000007f0f3e7220 */ /* 0x080fe20000410000 */
[----:B------:R-:W-:Y:S01]  /*2d990*/  FFMA.FTZ R64, R6, R64, R7 ;  /* 0x0000004006407223 */ /* 0x000fe20000010007 */
        /* <DEDUP_REMOVED lines=8> */
[----:B------:R-:W-:Y:S01]  /*2da20*/  F2FP.BF16.F32.PACK_AB R4, R7, R6 ;  /* 0x000000060704723e */ /* 0x000fe200000010ff */
[----:B------:R-:W-:Y:S01]  /*2da30*/  IMAD.MOV.U32 R6, RZ, RZ, R12 ;  /* 0x000000ffff067224 */ /* 0x000fe200078e000c */
[----:B------:R-:W-:Y:S01]  /*2da40*/  F2FP.BF16.F32.PACK_AB R5, R64, R67 ;  /* 0x000000434005723e */ /* 0x000fe200000010ff */
[----:B------:R-:W-:-:S07]  /*2da50*/  IMAD.MOV.U32 R7, RZ, RZ, R13 ;  /* 0x000000ffff077224 */ /* 0x000fce00078e000d */
.L_x_2067:
[----:B------:R-:W-:Y:S05]  /*2da60*/  BSYNC B4 ;  /* 0x0000000000047941 */ /* 0x000fea0003800000 */
.L_x_2066:
        /* <DEDUP_REMOVED lines=8> */
.L_x_2065:
[----:B------:R-:W-:Y:S05]  /*2daf0*/  BSYNC B3 ;  /* 0x0000000000037941 */ /* 0x000fea0003800000 */
.L_x_2064:
[----:B-----5:R-:W-:Y:S01]  /*2db00*/  LOP3.LUT P1, RZ, R14, 0x10, RZ, 0xc0, !PT ;  /* 0x000000100eff7812 */ /* 0x020fe2000782c0ff */
[----:B------:R-:W-:-:S12]  /*2db10*/  BSSY B3, `(.L_x_2068) ;  /* 0x0000043000037945 */ /* 0x000fd80003800000 */
[----:B------:R-:W-:Y:S05]  /*2db20*/  @!P1 BRA `(.L_x_2069) ;  /* 0x0000000400049947 */ /* 0x000fea0003800000 */
[----:B------:R-:W-:Y:S02]  /*2db30*/  R2UR UR4, R74 ;  /* 0x000000004a0472ca */ /* 0x000fe400000e0000 */
[----:B------:R-:W-:-:S13]  /*2db40*/  R2UR UR5, R75 ;  /* 0x000000004b0572ca */ /* 0x000fda00000e0000 */
[----:B-1-34-:R-:W3:Y:S01]  /*2db50*/  LD.E.U8 R5, desc[UR4][R30.64+0x18] ;  /* 0x000018041e057980 */ /* 0x01aee2000c101100 */
[----:B------:R-:W-:Y:S01]  /*2db60*/  VIADD R4, R87, 0x80 ;  /* 0x0000008057047836 */ /* 0x000fe20000000000 */
[----:B------:R-:W-:Y:S01]  /*2db70*/  BSSY B4, `(.L_x_2070) ;  /* 0x0000034000047945 */ /* 0x000fe20003800000 */
[----:B---3--:R-:W-:-:S03]  /*2db80*/  LOP3.LUT P1, RZ, R5, 0x10, RZ, 0xc0, !PT ;  /* 0x0000001005ff7812 */ /* 0x008fc6000782c0ff */
[----:B------:R-:W-:-:S04]  /*2db90*/  SHF.R.S32.HI R5, RZ, 0x1f, R4 ;  /* 0x0000001fff057819 */ /* 0x000fc80000011404 */
[----:B------:R-:W-:Y:S02]  /*2dba0*/  LEA.HI R62, R5, R4, RZ, 0x3 ;  /* 0x00000004053e7211 */ /* 0x000fe400078f18ff */
[----:B------:R1:W5:Y:S04]  /*2dbb0*/  LD.E.128 R4, desc[UR4][R40.64+0x6000] ;  /* 0x0060000428047980 */ /* 0x000368000c101d00 */
[----:B------:R-:W-:Y:S05]  /*2dbc0*/  @!P1 BRA `(.L_x_2071) ;  /* 0x0000000000b89947 */ /* 0x000fea0003800000 */
[----:B------:R-:W-:Y:S01]  /*2dbd0*/  SHF.R.U64 R58, R58, 0x10, R59 ;  /* 0x000000103a3a7819 */ /* 0x000fe2000000123b */
[----:B-----5:R-:W-:Y:S01]  /*2dbe0*/  IMAD.U32 R14, R7, 0x10000, RZ ;  /* 0x00010000070e7824 */ /* 0x020fe200078e00ff */
[----:B------:R-:W-:Y:S01]  /*2dbf0*/  SHF.R.U64 R60, R60, 0x10, R61 ;  /* 0x000000103c3c7819 */ /* 0x000fe2000000123d */
[----:B------:R-:W-:Y:S01]  /*2dc00*/  IMAD.U32 R12, R6, 0x10000, RZ ;  /* 0x00010000060c7824 */ /* 0x000fe200078e00ff */
[----:B------:R-:W-:Y:S02]  /*2dc10*/  SHF.R.U32.HI R59, RZ, 0x10, R59 ;  /* 0x00000010ff3b7819 */ /* 0x000fe4000001163b */
[----:B------:R-:W-:Y:S02]  /*2dc20*/  SHF.R.U32.HI R61, RZ, 0x10, R61 ;  /* 0x00000010ff3d7819 */ /* 0x000fe4000001163d */
[----:B------:R-:W-:Y:S02]  /*2dc30*/  PRMT R123, R123, 0x5410, R58 ;  /* 0x000054107b7b7816 */ /* 0x000fe4000000003a */
[----:B------:R-:W-:-:S02]  /*2dc40*/  PRMT R125, R125, 0x5410, R60 ;  /* 0x000054107d7d7816 */ /* 0x000fc4000000003c */
[----:B------:R-:W-:Y:S02]  /*2dc50*/  PRMT R122, R122, 0x5410, R59 ;  /* 0x000054107a7a7816 */ /* 0x000fe4000000003b */
[----:B------:R-:W-:Y:S02]  /*2dc60*/  LOP3.LUT R15, R7, 0xffff0000, RZ, 0xc0, !PT ;  /* 0xffff0000070f7812 */ /* 0x000fe400078ec0ff */
[----:B------:R-:W-:Y:S01]  /*2dc70*/  PRMT R124, R124, 0x5410, R61 ;  /* 0x000054107c7c7816 */ /* 0x000fe2000000003d */
[----:B------:R-:W-:Y:S01]  /*2dc80*/  IMAD.U32 R61, R122, 0x10000, RZ ;  /* 0x000100007a3d7824 */ /* 0x000fe200078e00ff */
[----:B------:R-:W-:Y:S02]  /*2dc90*/  LOP3.LUT R7, R5, 0xffff0000, RZ, 0xc0, !PT ;  /* 0xffff000005077812 */ /* 0x000fe400078ec0ff */
[----:B------:R-:W-:Y:S01]  /*2dca0*/  LOP3.LUT R60, R123, 0xffff0000, RZ, 0xc0, !PT ;  /* 0xffff00007b3c7812 */ /* 0x000fe200078ec0ff */
[----:B------:R-:W-:Y:S01]  /*2dcb0*/  IMAD.U32 R59, R124, 0x10000, RZ ;  /* 0x000100007c3b7824 */ /* 0x000fe200078e00ff */
[----:B------:R-:W-:Y:S01]  /*2dcc0*/  LOP3.LUT R58, R125, 0xffff0000, RZ, 0xc0, !PT ;  /* 0xffff00007d3a7812 */ /* 0x000fe200078ec0ff */
[----:B------:R-:W-:Y:S01]  /*2dcd0*/  IMAD.U32 R123, R123, 0x10000, RZ ;  /* 0x000100007b7b7824 */ /* 0x000fe200078e00ff */
[----:B------:R-:W-:Y:S01]  /*2dce0*/  LOP3.LUT R13, R6, 0xffff0000, RZ, 0xc0, !PT ;  /* 0xffff0000060d7812 */ /* 0x000fe200078ec0ff */
[----:B------:R-:W-:-:S02]  /*2dcf0*/  IMAD.U32 R6, R5, 0x10000, RZ ;  /* 0x0001000005067824 */ /* 0x000fc400078e00ff */
[C---:B------:R-:W-:Y:S01]  /*2dd00*/  FMUL.FTZ R63, R7.reuse, R60 ;  /* 0x0000003c073f7220 */ /* 0x040fe20000410000 */
[C---:B------:R-:W-:Y:S02]  /*2dd10*/  IMAD.U32 R5, R4.reuse, 0x10000, RZ ;  /* 0x0001000004057824 */ /* 0x040fe400078e00ff */
[-C--:B------:R-:W-:Y:S01]  /*2dd20*/  FMUL.FTZ R7, R7, R58.reuse ;  /* 0x0000003a07077220 */ /* 0x080fe20000410000 */
[----:B------:R-:W-:Y:S01]  /*2dd30*/  LOP3.LUT R4, R4, 0xffff0000, RZ, 0xc0, !PT ;  /* 0xffff000004047812 */ /* 0x000fe200078ec0ff */
[C---:B------:R-:W-:Y:S01]  /*2dd40*/  FMUL.FTZ R65, R13.reuse, R61 ;  /* 0x0000003d0d417220 */ /* 0x040fe20000410000 */
[----:B------:R-:W-:Y:S01]  /*2dd50*/  LOP3.LUT R122, R122, 0xffff0000, RZ, 0xc0, !PT ;  /* 0xffff00007a7a7812 */ /* 0x000fe200078ec0ff */
[-C--:B------:R-:W-:Y:S01]  /*2dd60*/  FMUL.FTZ R13, R13, R59.reuse ;  /* 0x0000003b0d0d7220 */ /* 0x080fe20000410000 */
[----:B------:R-:W-:Y:S01]  /*2dd70*/  LOP3.LUT R124, R124, 0xffff0000, RZ, 0xc0, !PT ;  /* 0xffff00007c7c7812 */ /* 0x000fe200078ec0ff */
[----:B------:R-:W-:Y:S02]  /*2dd80*/  IMAD.U32 R125, R125, 0x10000, RZ ;  /* 0x000100007d7d7824 */ /* 0x000fe400078e00ff */
[C---:B------:R-:W-:Y:S01]  /*2dd90*/  FFMA.FTZ R63, R6.reuse, R58, -R63 ;  /* 0x0000003a063f7223 */ /* 0x040fe2000001083f */
[----:B------:R-:W-:Y:S01]  /*2dda0*/  FFMA.FTZ R60, R6, R60, R7 ;  /* 0x0000003c063c7223 */ /* 0x000fe20000010007 */
[----:B------:R-:W-:Y:S01]  /*2ddb0*/  FFMA.FTZ R65, R12, R59, -R65 ;  /* 0x0000003b0c417223 */ /* 0x000fe20000010841 */
[----:B------:R-:W-:Y:S01]  /*2ddc0*/  FMUL.FTZ R6, R4, R123 ;  /* 0x0000007b04067220 */ /* 0x000fe20000410000 */
[----:B------:R-:W-:Y:S01]  /*2ddd0*/  FFMA.FTZ R12, R12, R61, R13 ;  /* 0x0000003d0c0c7223 */ /* 0x000fe2000001000d */
        /* <DEDUP_REMOVED lines=9> */
[----:B------:R-:W-:Y:S01]  /*2de70*/  F2FP.BF16.F32.PACK_AB R4, R5, R6 ;  /* 0x000000060504723e */ /* 0x000fe200000010ff */
[----:B------:R-:W-:Y:S01]  /*2de80*/  IMAD.MOV.U32 R5, RZ, RZ, R60 ;  /* 0x000000ffff057224 */ /* 0x000fe200078e003c */
[----:B------:R-:W-:Y:S01]  /*2de90*/  F2FP.BF16.F32.PACK_AB R7, R14, R7 ;  /* 0x000000070e07723e */ /* 0x000fe200000010ff */
[----:B------:R-:W-:-:S07]  /*2dea0*/  IMAD.MOV.U32 R6, RZ, RZ, R12 ;  /* 0x000000ffff067224 */ /* 0x000fce00078e000c */
.L_x_2071:
[----:B------:R-:W-:Y:S05]  /*2deb0*/  BSYNC B4 ;  /* 0x0000000000047941 */ /* 0x000fea0003800000 */
.L_x_2070:
        /* <DEDUP_REMOVED lines=8> */
.L_x_2069:
[----:B------:R-:W-:Y:S05]  /*2df40*/  BSYNC B3 ;  /* 0x0000000000037941 */ /* 0x000fea0003800000 */
.L_x_2068:
[----:B-----5:R-:W-:-:S13]  /*2df50*/  LOP3.LUT P1, RZ, R14, 0x20, RZ, 0xc0, !PT ;  /* 0x000000200eff7812 */ /* 0x020fda000782c0ff */
[----:B------:R-:W-:Y:S05]  /*2df60*/  @!P1 BRA `(.L_x_2051) ;  /* 0x00000004000c9947 */ /* 0x000fea0003800000 */
[----:B------:R-:W-:Y:S02]  /*2df70*/  R2UR UR4, R74 ;  /* 0x000000004a0472ca */ /* 0x000fe400000e0000 */
[----:B------:R-:W-:-:S13]  /*2df80*/  R2UR UR5, R75 ;  /* 0x000000004b0572ca */ /* 0x000fda00000e0000 */
[----:B-1234-:R-:W2:Y:S01]  /*2df90*/  LD.E.U8 R13, desc[UR4][R30.64+0x18] ;  /* 0x000018041e0d7980 */ /* 0x01eea2000c101100 */
[----:B------:R-:W-:-:S05]  /*2dfa0*/  VIADD R4, R90, 0x3000 ;  /* 0x000030005a047836 */ /* 0x000fca0000000000 */
[----:B------:R-:W-:-:S04]  /*2dfb0*/  IADD3 R5, P1, R4, R91, RZ ;  /* 0x0000005b04057210 */ /* 0x000fc80007f3e0ff */
[----:B------:R-:W-:Y:S02]  /*2dfc0*/  LEA.HI.X.SX32 R6, R4, R93, 0x1, P1 ;  /* 0x0000005d04067211 */ /* 0x000fe400008f0eff */
[----:B------:R-:W-:-:S04]  /*2dfd0*/  LEA R4, P1, R5, R34, 0x1 ;  /* 0x0000002205047211 */ /* 0x000fc800078208ff */
[----:B------:R-:W-:Y:S01]  /*2dfe0*/  LEA.HI.X R5, R5, R35, R6, 0x1, P1 ;  /* 0x0000002305057211 */ /* 0x000fe200008f0c06 */
[----:B------:R-:W-:Y:S01]  /*2dff0*/  VIADD R12, R87, 0xa0 ;  /* 0x000000a0570c7836 */ /* 0x000fe20000000000 */
[----:B------:R-:W-:Y:S04]  /*2e000*/  BSSY B3, `(.L_x_2072) ;  /* 0x0000034000037945 */ /* 0x000fe80003800000 */
[----:B------:R-:W5:Y:S01]  /*2e010*/  LD.E.128 R4, desc[UR4][R4.64] ;  /* 0x0000000404047980 */ /* 0x000f62000c101d00 */
[----:B--2---:R-:W-:Y:S02]  /*2e020*/  LOP3.LUT P1, RZ, R13, 0x20, RZ, 0xc0, !PT ;  /* 0x000000200dff7812 */ /* 0x004fe4000782c0ff */
[----:B------:R-:W-:-:S04]  /*2e030*/  SHF.R.S32.HI R13, RZ, 0x1f, R12 ;  /* 0x0000001fff0d7819 */ /* 0x000fc8000001140c */
[----:B------:R-:W-:-:S07]  /*2e040*/  LEA.HI R58, R13, R12, RZ, 0x3 ;  /* 0x0000000c0d3a7211 */ /* 0x000fce00078f18ff */
        /* <DEDUP_REMOVED lines=24> */
[C---:B------:R-:W-:Y:S01]  /*2e1d0*/  FMUL.FTZ R59, R7.reuse, R56 ;  /* 0x00000038073b7220 */ /* 0x040fe20000410000 */
[----:B------:R-:W-:Y:S01]  /*2e1e0*/  LOP3.LUT R118, R118, 0xffff0000, RZ, 0xc0, !PT ;  /* 0xffff000076767812 */ /* 0x000fe200078ec0ff */
[-C--:B------:R-:W-:Y:S01]  /*2e1f0*/  FMUL.FTZ R7, R7, R54.reuse ;  /* 0x0000003607077220 */ /* 0x080fe20000410000 */
[----:B------:R-:W-:Y:S01]  /*2e200*/  LOP3.LUT R4, R4, 0xffff0000, RZ, 0xc0, !PT ;  /* 0xffff000004047812 */ /* 0x000fe200078ec0ff */
[----:B------:R-:W-:Y:S01]  /*2e210*/  FFMA.FTZ R59, R6, R54, -R59 ;  /* 0x00000036063b7223 */ /* 0x000fe2000001083b */
[----:B------:R-:W-:Y:S01]  /*2e220*/  FFMA.FTZ R12, R12, R57, R13 ;  /* 0x000000390c0c7223 */ /* 0x000fe2000001000d */
[----:B------:R-:W-:-:S02]  /*2e230*/  IMAD.U32 R120, R120, 0x10000, RZ ;  /* 0x0001000078787824 */ /* 0x000fc400078e00ff */
[----:B------:R-:W-:Y:S01]  /*2e240*/  FMUL.FTZ R13, R15, R121 ;  /* 0x000000790f0d7220 */ /* 0x000fe20000410000 */
[----:B------:R-:W-:Y:S02]  /*2e250*/  IMAD.U32 R119, R119, 0x10000, RZ ;  /* 0x0001000077777824 */ /* 0x000fe400078e00ff */
[----:B------:R-:W-:Y:S01]  /*2e260*/  FMUL.FTZ R54, R15, R118 ;  /* 0x000000760f367220 */ /* 0x000fe20000410000 */
[----:B------:R-:W-:Y:S01]  /*2e270*/  FFMA.FTZ R56, R6, R56, R7 ;  /* 0x0000003806387223 */ /* 0x000fe20000010007 */
        /* <DEDUP_REMOVED lines=12> */
.L_x_2073:
[----:B------:R-:W-:Y:S05]  /*2e340*/  BSYNC B3 ;  /* 0x0000000000037941 */ /* 0x000fea0003800000 */
.L_x_2072:
[----:B------:R-:W-:Y:S02]  /*2e350*/  R2UR UR4, R74 ;  /* 0x000000004a0472ca */ /* 0x000fe400000e0000 */
[----:B------:R-:W-:Y:S02]  /*2e360*/  R2UR UR5, R75 ;  /* 0x000000004b0572ca */ /* 0x000fe400000e0000 */
[----:B------:R-:W-:-:S05]  /*2e370*/  LOP3.LUT R13, R58, 0xfffffff8, RZ, 0xc0, !PT ;  /* 0xfffffff83a0d7812 */ /* 0x000fca00078ec0ff */
[----:B------:R-:W-:-:S06]  /*2e380*/  IMAD.WIDE R10, R13, 0x2, R10 ;  /* 0x000000020d0a7825 */ /* 0x000fcc00078e020a */
[----:B-----5:R1:W-:Y:S02]  /*2e390*/  ST.E.128 desc[UR4][R10.64], R4 ;  /* 0x000000040a007985 */ /* 0x0203e4000c101d04 */
.L_x_2051:
[----:B------:R-:W-:Y:S05]  /*2e3a0*/  BSYNC B2 ;  /* 0x0000000000027941 */ /* 0x000fea0003800000 */
.L_x_2050:
[----:B------:R-:W-:-:S03]  /*2e3b0*/  UMOV UR4, 0xffffffff ;  /* 0xffffffff00047882 */ /* 0x000fc60000000000 */
[----:B------:R-:W-:Y:S05]  /*2e3c0*/  BRA.DIV UR4, `(.L_x_2074) ;  /* 0x0000007e04447947 */ /* 0x000fea000b800000 */
[----:B0-----:R-:W0:Y:S04]  /*2e3d0*/  SHFL.IDX PT, R83, R83, 0x1, 0x1c1f ;  /* 0x003c1f0053537f89 */ /* 0x001e2800000e0000 */
[----:B------:R0:W0:Y:S02]  /*2e3e0*/  SHFL.IDX PT, R14, R86, 0x1, 0x1c1f ;  /* 0x003c1f00560e7f89 */ /* 0x00002400000e0000 */
.L_x_2147:
[----:B------:R-:W-:Y:S02]  /*2e3f0*/  R2UR UR4, R74 ;  /* 0x000000004a0472ca */ /* 0x000fe400000e0000 */
[----:B------:R-:W-:-:S13]  /*2e400*/  R2UR UR5, R75 ;  /* 0x000000004b0572ca */ /* 0x000fda00000e0000 */
[----:B-1234-:R-:W2:Y:S01]  /*2e410*/  LD.E R5, desc[UR4][R30.64+0xc] ;  /* 0x00000c041e057980 */ /* 0x01eea2000c101900 */
[----:B------:R-:W-:Y:S02]  /*2e420*/  VIADD R4, R113, 0x40 ;  /* 0x0000004071047836 */ /* 0x000fe40000000000 */
[----:B0-----:R-:W-:Y:S02]  /*2e430*/  IMAD.MOV.U32 R15, RZ, RZ, R83 ;  /* 0x000000ffff0f7224 */ /* 0x001fe400078e0053 */
[----:B--2---:R-:W-:-:S05]  /*2e440*/  IMAD R5, R2, -0x60, R5 ;  /* 0xffffffa002057824 */ /* 0x004fca00078e0205 */
[----:B------:R-:W-:-:S04]  /*2e450*/  VIMNMX R5, R5, 0x60, PT ;  /* 0x0000006005057848 */ /* 0x000fc80003fe0100 */
[----:B------:R-:W-:-:S13]  /*2e460*/  ISETP.GE.AND P1, PT, R4, R5, PT ;  /* 0x000000050400720c */ /* 0x000fda0003f26270 */
[----:B------:R-:W-:Y:S05]  /*2e470*/  @P1 BRA `(.L_x_2075) ;  /* 0x0000007800581947 */ /* 0x000fea0003800000 */
[----:B------:R-:W-:Y:S02]  /*2e480*/  R2UR UR4, R74 ;  /* 0x000000004a0472ca */ /* 0x000fe400000e0000 */
[----:B------:R-:W-:-:S13]  /*2e490*/  R2UR UR5, R75 ;  /* 0x000000004b0572ca */ /* 0x000fda00000e0000 */
[----:B------:R-:W2:Y:S01]  /*2e4a0*/  LD.E.U8 R12, desc[UR4][R32.64] ;  /* 0x00000004200c7980 */ /* 0x000ea2000c101100 */
[----:B------:R-:W-:Y:S01]  /*2e4b0*/  BSSY B2, `(.L_x_2076) ;  /* 0x0000042000027945 */ /* 0x000fe20003800000 */
[----:B--2---:R-:W-:-:S04]  /*2e4c0*/  LOP3.LUT R4, R12, 0x1, RZ, 0xc0, !PT ;  /* 0x000000010c047812 */ /* 0x004fc800078ec0ff */
[----:B------:R-:W-:-:S13]  /*2e4d0*/  ISETP.NE.U32.AND P1, PT, R4, 0x1, PT ;  /* 0x000000010400780c */ /* 0x000fda0003f25070 */
[----:B------:R-:W-:Y:S05]  /*2e4e0*/  @P1 BRA `(.L_x_2077) ;  /* 0x0000000000f81947 */ /* 0x000fea0003800000 */
[----:B------:R-:W-:Y:S02]  /*2e4f0*/  R2UR UR4, R74 ;  /* 0x000000004a0472ca */ /* 0x000fe400000e0000 */
[----:B------:R-:W-:-:S13]  /*2e500*/  R2UR UR5, R75 ;  /* 0x000000004b0572ca */ /* 0x000fda00000e0000 */
[----:B------:R-:W2:Y:S01]  /*2e510*/  LD.E.U8 R4, desc[UR4][R30.64+0x18] ;  /* 0x000018041e047980 */ /* 0x000ea2000c101100 */
[----:B------:R-:W-:Y:S01]  /*2e520*/  BSSY B3, `(.L_x_2078) ;  /* 0x0000033000037945 */ /* 0x000fe20003800000 */
[----:B--2---:R-:W-:-:S04]  /*2e530*/  LOP3.LUT R4, R4, 0x1, RZ, 0xc0, !PT ;  /* 0x0000000104047812 */ /* 0x004fc800078ec0ff */
[----:B------:R-:W-:Y:S02]  /*2e540*/  ISETP.NE.U32.AND P1, PT, R4, 0x1, PT ;  /* 0x000000010400780c */ /* 0x000fe40003f25070 */
[----:B------:R0:W5:Y:S11]  /*2e550*/  LD.E.128 R4, desc[UR4][R40.64+0x2000] ;  /* 0x0020000428047980 */ /* 0x000176000c101d00 */
[----:B0-----:R-:W-:Y:S05]  /*2e560*/  @P1 BRA `(.L_x_2079) ;  /* 0x0000000000b81947 */ /* 0x001fea0003800000 */
        /* <DEDUP_REMOVED lines=46> */
.L_x_2079:
[----:B------:R-:W-:Y:S05]  /*2e850*/  BSYNC B3 ;  /* 0x0000000000037941 */ /* 0x000fea0003800000 */
.L_x_2078:
[C---:B------:R-:W-:Y:S01]  /*2e860*/  R2UR UR4, R74.reuse ;  /* 0x000000004a0472ca */ /* 0x040fe200000e0000 */
[----:B------:R-:W-:Y:S01]  /*2e870*/  IMAD.WIDE R10, R87, 0x2, R14 ;  /* 0x00000002570a7825 */ /* 0x000fe200078e020e */
[C---:B------:R-:W-:Y:S02]  /*2e880*/  R2UR UR5, R75.reuse ;  /* 0x000000004b0572ca */ /* 0x040fe400000e0000 */
[----:B------:R-:W-:Y:S02]  /*2e890*/  R2UR UR6, R74 ;  /* 0x000000004a0672ca */ /* 0x000fe400000e0000 */
[----:B------:R-:W-:-:S09]  /*2e8a0*/  R2UR UR7, R75 ;  /* 0x000000004b0772ca */ /* 0x000fd200000e0000 */
[----:B-----5:R0:W-:Y:S04]  /*2e8b0*/  ST.E.128 desc[UR4][R10.64], R4 ;  /* 0x000000040a007985 */ /* 0x0201e8000c101d04 */
[----:B------:R0:W5:Y:S02]  /*2e8c0*/  LD.E.U8 R12, desc[UR6][R32.64] ;  /* 0x00000006200c7980 */ /* 0x000164000c101100 */
.L_x_2077:
[----:B------:R-:W-:Y:S05]  /*2e8d0*/  BSYNC B2 ;  /* 0x0000000000027941 */ /* 0x000fea0003800000 */
.L_x_2076:
[----:B-----5:R-:W-:Y:S01]  /*2e8e0*/  LOP3.LUT P1, RZ, R12, 0x2, RZ, 0xc0, !PT ;  /* 0x000000020cff7812 */ /* 0x020fe2000782c0ff */
[----:B------:R-:W-:-:S12]  /*2e8f0*/  BSSY B2, `(.L_x_2080) ;  /* 0x0000048000027945 */ /* 0x000fd80003800000 */
[----:B------:R-:W-:Y:S05]  /*2e900*/  @!P1 BRA `(.L_x_2081) ;  /* 0x0000000400189947 */ /* 0x000fea0003800000 */
[----:B------:R-:W-:Y:S02]  /*2e910*/  R2UR UR4, R74 ;  /* 0x000000004a0472ca */ /* 0x000fe400000e0000 */
[----:B------:R-:W-:-:S13]  /*2e920*/  R2UR UR5, R75 ;  /* 0x000000004b0572ca */ /* 0x000fda00000e0000 */
[----:B0-----:R-:W2:Y:S01]  /*2e930*/  LD.E.U8 R10, desc[UR4][R30.64+0x18] ;  /* 0x000018041e0a7980 */ /* 0x001ea2000c101100 */
        /* <DEDUP_REMOVED lines=10> */
[----:B--2---:R-:W-:-:S13]  /*2e9e0*/  LOP3.LUT P1, RZ, R10, 0x2, RZ, 0xc0, !PT ;  /* 0x000000020aff7812 */ /* 0x004fda000782c0ff */
[----:B------:R-:W-:Y:S05]  /*2e9f0*/  @!P1 BRA `(.L_x_2083) ;  /* 0x0000000000b89947 */ /* 0x000fea0003800000 */
[----:B------:R-:W-:Y:S01]  /*2ea00*/  SHF.R.U64 R50, R46, 0x10, R47 ;  /* 0x000000102e327819 */ /* 0x000fe2000000122f */
[----:B-----5:R-:W-:Y:S01]  /*2ea10*/  IMAD.U32 R12, R7, 0x10000, RZ ;  /* 0x00010000070c7824 */ /* 0x020fe200078e00ff */
[--C-:B------:R-:W-:Y:S01]  /*2ea20*/  SHF.R.U64 R46, R48, 0x10, R49.reuse ;  /* 0x00000010302e7819 */ /* 0x100fe20000001231 */
        /* <DEDUP_REMOVED lines=43> */
.L_x_2083:
[----:B------:R-:W-:Y:S05]  /*2ece0*/  BSYNC B3 ;  /* 0x0000000000037941 */ /* 0x000fea0003800000 */
.L_x_2082:
[C---:B------:R-:W-:Y:S02]  /*2ecf0*/  R2UR UR4, R74.reuse ;  /* 0x000000004a0472ca */ /* 0x040fe400000e0000 */
[C---:B------:R-:W-:Y:S02]  /*2ed00*/  R2UR UR5, R75.reuse ;  /* 0x000000004b0572ca */ /* 0x040fe400000e0000 */
[----:B------:R-:W-:Y:S02]  /*2ed10*/  R2UR UR6, R74 ;  /* 0x000000004a0672ca */ /* 0x000fe400000e0000 */
[----:B------:R-:W-:Y:S02]  /*2ed20*/  R2UR UR7, R75 ;  /* 0x000000004b0772ca */ /* 0x000fe400000e0000 */
[----:B------:R-:W-:-:S05]  /*2ed30*/  LOP3.LUT R11, R52, 0xfffffff8, RZ, 0xc0, !PT ;  /* 0xfffffff8340b7812 */ /* 0x000fca00078ec0ff */
[----:B------:R-:W-:-:S05]  /*2ed40*/  IMAD.WIDE R10, R11, 0x2, R14 ;  /* 0x000000020b0a7825 */ /* 0x000fca00078e020e */
[----:B-----5:R1:W-:Y:S04]  /*2ed50*/  ST.E.128 desc[UR4][R10.64], R4 ;  /* 0x000000040a007985 */ /* 0x0203e8000c101d04 */
[----:B------:R1:W5:Y:S02]  /*2ed60*/  LD.E.U8 R12, desc[UR6][R32.64] ;  /* 0x00000006200c7980 */ /* 0x000364000c101100 */
.L_x_2081:
[----:B------:R-:W-:Y:S05]  /*2ed70*/  BSYNC B2 ;  /* 0x0000000000027941 */ /* 0x000fea0003800000 */
.L_x_2080:
[----:B-----5:R-:W-:Y:S01]  /*2ed80*/  LOP3.LUT P1, RZ, R12, 0x4, RZ, 0xc0, !PT ;  /* 0x000000040cff7812 */ /* 0x020fe2000782c0ff */
[----:B------:R-:W-:-:S12]  /*2ed90*/  BSSY B2, `(.L_x_2084) ;  /* 0x0000043000027945 */ /* 0x000fd80003800000 */
[----:B------:R-:W-:Y:S05]  /*2eda0*/  @!P1 BRA `(.L_x_2085) ;  /* 0x0000000400049947 */ /* 0x000fea0003800000 */
[----:B------:R-:W-:Y:S02]  /*2edb0*/  R2UR UR4, R74 ;  /* 0x000000004a0472ca */ /* 0x000fe400000e0000 */
[----:B------:R-:W-:-:S13]  /*2edc0*/  R2UR UR5, R75 ;  /* 0x000000004b0572ca */ /* 0x000fda00000e0000 */
[----:B01----:R-:W2:Y:S01]  /*2edd0*/  LD.E.U8 R5, desc[UR4][R30.64+0x18] ;  /* 0x000018041e057980 */ /* 0x003ea2000c101100 */
[----:B------:R-:W-:Y:S01]  /*2ede0*/  VIADD R4, R87, 0x40 ;  /* 0x0000004057047836 */ /* 0x000fe20000000000 */
[----:B------:R-:W-:Y:S01]  /*2edf0*/  BSSY B3, `(.L_x_2086) ;  /* 0x0000034000037945 */ /* 0x000fe20003800000 */
[----:B--2---:R-:W-:-:S03]  /*2ee00*/  LOP3.LUT P1, RZ, R5, 0x4, RZ, 0xc0, !PT ;  /* 0x0000000405ff7812 */ /* 0x004fc6000782c0ff */
[----:B------:R-:W-:-:S04]  /*2ee10*/  SHF.R.S32.HI R5, RZ, 0x1f, R4 ;  /* 0x0000001fff057819 */ /* 0x000fc80000011404 */
[----:B------:R-:W-:Y:S02]  /*2ee20*/  LEA.HI R46, R5, R4, RZ, 0x3 ;  /* 0x00000004052e7211 */ /* 0x000fe400078f18ff */
[----:B------:R0:W5:Y:S04]  /*2ee30*/  LD.E.128 R4, desc[UR4][R40.64+0x5000] ;  /* 0x0050000428047980 */ /* 0x000168000c101d00 */
        /* <DEDUP_REMOVED lines=47> */
.L_x_2087:
[----:B------:R-:W-:Y:S05]  /*2f130*/  BSYNC B3 ;  /* 0x0000000000037941 */ /* 0x000fea0003800000 */
.L_x_2086:
        /* <DEDUP_REMOVED lines=8> */
.L_x_2085:
[----:B------:R-:W-:Y:S05]  /*2f1c0*/  BSYNC B2 ;  /* 0x0000000000027941 */ /* 0x000fea0003800000 */
.L_x_2084:
[----:B-----5:R-:W-:Y:S01]  /*2f1d0*/  LOP3.LUT P1, RZ, R12, 0x8, RZ, 0xc0, !PT ;  /* 0x000000080cff7812 */ /* 0x020fe2000782c0ff */
[----:B------:R-:W-:-:S12]  /*2f1e0*/  BSSY B2, `(.L_x_2088) ;  /* 0x0000048000027945 */ /* 0x000fd80003800000 */
[----:B------:R-:W-:Y:S05]  /*2f1f0*/  @!P1 BRA `(.L_x_2089) ;  /* 0x0000000400189947 */ /* 0x000fea0003800000 */
[----:B------:R-:W-:Y:S02]  /*2f200*/  R2UR UR4, R74 ;  /* 0x000000004a0472ca */ /* 0x000fe400000e0000 */
[----:B------:R-:W-:-:S13]  /*2f210*/  R2UR UR5, R75 ;  /* 0x000000004b0572ca */ /* 0x000fda00000e0000 */
[----:B012---:R-:W2:Y:S01]  /*2f220*/  LD.E.U8 R10, desc[UR4][R30.64+0x18] ;  /* 0x000018041e0a7980 */ /* 0x007ea2000c101100 */
        /* <DEDUP_REMOVED lines=58> */
.L_x_2091:
[----:B------:R-:W-:Y:S05]  /*2f5d0*/  BSYNC B3 ;  /* 0x0000000000037941 */ /* 0x000fea0003800000 */
.L_x_2090:
        /* <DEDUP_REMOVED lines=8> */
.L_x_2089:
[----:B------:R-:W-:Y:S05]  /*2f660*/  BSYNC B2 ;  /* 0x0000000000027941 */ /* 0x000fea0003800000 */
.L_x_2088:
[----:B-----5:R-:W-:Y:S01]  /*2f670*/  LOP3.LUT P1, RZ, R12, 0x10, RZ, 0xc0, !PT ;  /* 0x000000100cff7812 */ /* 0x020fe2000782c0ff */
[----:B------:R-:W-:-:S12]  /*2f680*/  BSSY B2, `(.L_x_2092) ;  /* 0x0000043000027945 */ /* 0x000fd80003800000 */
[----:B------:R-:W-:Y:S05]  /*2f690*/  @!P1 BRA `(.L_x_2093) ;  /* 0x0000000400049947 */ /* 0x000fea0003800000 */
[----:B------:R-:W-:Y:S02]  /*2f6a0*/  R2UR UR4, R74 ;  /* 0x000000004a0472ca */ /* 0x000fe400000e0000 */
[----:B------:R-:W-:-:S13]  /*2f6b0*/  R2UR UR5, R75 ;  /* 0x000000004b0572ca */ /* 0x000fda00000e0000 */
[----:B0123--:R-:W2:Y:S01]  /*2f6c0*/  LD.E.U8 R5, desc[UR4][R30.64+0x18] ;  /* 0x000018041e057980 */ /* 0x00fea2000c101100 */
[----:B------:R-:W-:Y:S01]  /*2f6d0*/  VIADD R4, R87, 0x80 ;  /* 0x0000008057047836 */ /* 0x000fe20000000000 */
[----:B------:R-:W-:Y:S01]  /*2f6e0*/  BSSY B3, `(.L_x_2094) ;  /* 0x0000034000037945 */ /* 0x000fe20003800000 */
[----:B--2---:R-:W-:-:S03]  /*2f6f0*/  LOP3.LUT P1, RZ, R5, 0x10, RZ, 0xc0, !PT ;  /* 0x0000001005ff7812 */ /* 0x004fc6000782c0ff */
[----:B------:R-:W-:-:S04]  /*2f700*/  SHF.R.S32.HI R5, RZ, 0x1f, R4 ;  /* 0x0000001fff057819 */ /* 0x000fc80000011404 */
[----:B------:R-:W-:Y:S02]  /*2f710*/  LEA.HI R38, R5, R4, RZ, 0x3 ;  /* 0x0000000405267211 */ /* 0x000fe400078f18ff */
[----:B------:R0:W5:Y:S04]  /*2f720*/  LD.E.128 R4, desc[UR4][R40.64+0x8000] ;  /* 0x0080000428047980 */ /* 0x000168000c101d00 */
        /* <DEDUP_REMOVED lines=47> */
.L_x_2095:
[----:B------:R-:W-:Y:S05]  /*2fa20*/  BSYNC B3 ;  /* 0x0000000000037941 */ /* 0x000fea0003800000 */
.L_x_2094:
        /* <DEDUP_REMOVED lines=8> */
.L_x_2093:
[----:B------:R-:W-:Y:S05]  /*2fab0*/  BSYNC B2 ;  /* 0x0000000000027941 */ /* 0x000fea0003800000 */
.L_x_2092:
[----:B-----5:R-:W-:-:S13]  /*2fac0*/  LOP3.LUT P1, RZ, R12, 0x20, RZ, 0xc0, !PT ;  /* 0x000000200cff7812 */ /* 0x020fda000782c0ff */
[----:B------:R-:W-:Y:S05]  /*2fad0*/  @!P1 BRA `(.L_x_2075) ;  /* 0x0000006000c09947 */ /* 0x000fea0003800000 */
[----:B------:R-:W-:Y:S02]  /*2fae0*/  R2UR UR4, R74 ;  /* 0x000000004a0472ca */ /* 0x000fe400000e0000 */
[----:B------:R-:W-:-:S13]  /*2faf0*/  R2UR UR5, R75 ;  /* 0x000000004b0572ca */ /* 0x000fda00000e0000 */
[----:B------:R-:W2:Y:S01]  /*2fb00*/  LD.E.U8 R30, desc[UR4][R30.64+0x18] ;  /* 0x000018041e1e7980 */ /* 0x000ea2000c101100 */
[----:B------:R-:W-:-:S05]  /*2fb10*/  VIADD R90, R90, 0x4000 ;  /* 0x000040005a5a7836 */ /* 0x000fca0000000000 */
[----:B------:R-:W-:-:S04]  /*2fb20*/  IADD3 R91, P1, R90, R91, RZ ;  /* 0x0000005b5a5b7210 */ /* 0x000fc80007f3e0ff */
[----:B------:R-:W-:Y:S02]  /*2fb30*/  LEA.HI.X.SX32 R90, R90, R93, 0x1, P1 ;  /* 0x0000005d5a5a7211 */ /* 0x000fe400008f0eff */
[----:B01234-:R-:W-:-:S04]  /*2fb40*/  LEA R4, P1, R91, R34, 0x1 ;  /* 0x000000225b047211 */ /* 0x01ffc800078208ff */
[----:B------:R-:W-:Y:S01]  /*2fb50*/  LEA.HI.X R5, R91, R35, R90, 0x1, P1 ;  /* 0x000000235b057211 */ /* 0x000fe200008f0c5a */
[----:B------:R-:W-:Y:S01]  /*2fb60*/  VIADD R87, R87, 0xa0 ;  /* 0x000000a057577836 */ /* 0x000fe20000000000 */
[----:B------:R-:W-:Y:S04]  /*2fb70*/  BSSY B2, `(.L_x_2096) ;  /* 0x0000034000027945 */ /* 0x000fe80003800000 */
[----:B------:R-:W-:Y:S01]  /*2fb80*/  SHF.R.S32.HI R10, RZ, 0x1f, R87 ;  /* 0x0000001fff0a7819 */ /* 0x000fe20000011457 */
[----:B------:R-:W5:Y:S03]  /*2fb90*/  LD.E.128 R4, desc[UR4][R4.64] ;  /* 0x0000000404047980 */ /* 0x000f66000c101d00 */
[----:B------:R-:W-:-:S02]  /*2fba0*/  LEA.HI R87, R10, R87, RZ, 0x3 ;  /* 0x000000570a577211 */ /* 0x000fc400078f18ff */
[----:B------:R-:W-:-:S13]  /*2fbb0*/  LOP3.LUT P1, RZ, R30, 0x20, RZ, 0xc0, !PT ;  /* 0x000000201eff7812 */ /* 0x000fda000782c0ff */
        /* <DEDUP_REMOVED lines=35> */
[----:B------:R-:W-:Y:S01]  /*2fdf0*/  FMUL.FTZ R4, R4, R94 ;  /* 0x0000005e04047220 */ /* 0x000fe20000410000 */
[----:B------:R-:W-:Y:S01]  /*2fe00*/  FMUL.FTZ R11, R11, R92 ;  /* 0x0000005c0b0b7220 */ /* 0x000fe20000410000 */
        /* <DEDUP_REMOVED lines=10> */
.L_x_2097:
[----:B------:R-:W-:Y:S05]  /*2feb0*/  BSYNC B2 ;  /* 0x0000000000027941 */ /* 0x000fea0003800000 */
.L_x_2096:
[----:B------:R-:W-:Y:S02]  /*2fec0*/  R2UR UR4, R74 ;  /* 0x000000004a0472ca */ /* 0x000fe400000e0000 */
[----:B------:R-:W-:Y:S02]  /*2fed0*/  R2UR UR5, R75 ;  /* 0x000000004b0572ca */ /* 0x000fe400000e0000 */
[----:B------:R-:W-:-:S05]  /*2fee0*/  LOP3.LUT R87, R87, 0xfffffff8, RZ, 0xc0, !PT ;  /* 0xfffffff857577812 */ /* 0x000fca00078ec0ff */
[----:B------:R-:W-:-:S06]  /*2fef0*/  IMAD.WIDE R14, R87, 0x2, R14 ;  /* 0x00000002570e7825 */ /* 0x000fcc00078e020e */
[----:B-----5:R0:W-:Y:S01]  /*2ff00*/  ST.E.128 desc[UR4][R14.64], R4 ;  /* 0x000000040e007985 */ /* 0x0201e2000c101d04 */
[----:B------:R-:W-:Y:S05]  /*2ff10*/  BRA `(.L_x_2075) ;  /* 0x0000005c00b07947 */ /* 0x000fea0003800000 */
.L_x_2040:
[C---:B------:R-:W-:Y:S01]  /*2ff20*/  R2UR UR8, R74.reuse ;  /* 0x000000004a0872ca */ /* 0x040fe200000e0000 */
[----:B------:R0:W5:Y:S01]  /*2ff30*/  LDL.64 R10, [R21+0x10] ;  /* 0x00001000150a7983 */ /* 0x0001620000100a00 */
[C---:B------:R-:W-:Y:S02]  /*2ff40*/  R2UR UR9, R75.reuse ;  /* 0x000000004b0972ca */ /* 0x040fe400000e0000 */
[C---:B------:R-:W-:Y:S02]  /*2ff50*/  R2UR UR10, R74.reuse ;  /* 0x000000004a0a72ca */ /* 0x040fe400000e0000 */
[C---:B------:R-:W-:Y:S02]  /*2ff60*/  R2UR UR11, R75.reuse ;  /* 0x000000004b0b72ca */ /* 0x040fe400000e0000 */
[----:B------:R-:W-:Y:S02]  /*2ff70*/  R2UR UR4, R74 ;  /* 0x000000004a0472ca */ /* 0x000fe400000e0000 */
[----:B------:R-:W-:-:S02]  /*2ff80*/  R2UR UR5, R75 ;  /* 0x000000004b0572ca */ /* 0x000fc400000e0000 */
[C---:B------:R-:W-:Y:S02]  /*2ff90*/  R2UR UR6, R74.reuse ;  /* 0x000000004a0672ca */ /* 0x040fe400000e0000 */
[----:B------:R-:W-:Y:S01]  /*2ffa0*/  R2UR UR7, R75 ;  /* 0x000000004b0772ca */ /* 0x000fe200000e0000 */
[----:B-----5:R-:W2:Y:S04]  /*2ffb0*/  LD.E R4, desc[UR8][R8.64+0x14] ;  /* 0x0000140808047980 */ /* 0x020ea8000c101900 */
[----:B------:R-:W3:Y:S04]  /*2ffc0*/  LD.E R7, desc[UR10][R8.64+0xc] ;  /* 0x00000c0a08077980 */ /* 0x000ee8000c101900 */
[----:B------:R-:W4:Y:S04]  /*2ffd0*/  LD.E.64 R14, desc[UR4][R8.64+0xa0] ;  /* 0x0000a004080e7980 */ /* 0x000f28000c101b00 */
[----:B------:R-:W4:Y:S01]  /*2ffe0*/  LD.E.64 R76, desc[UR6][R8.64+0xc0] ;  /* 0x0000c006084c7980 */ /* 0x000f22000c101b00 */
[----:B------:R-:W-:-:S02]  /*2fff0*/  R2UR UR12, R74 ;  /* 0x000000004a0c72ca */ /* 0x000fc400000e0000 */
[----:B------:R-:W-:Y:S01]  /*30000*/  R2UR UR13, R75 ;  /* 0x000000004b0d72ca */ /* 0x000fe200000e0000 */
[----:B------:R0:W5:Y:S01]  /*30010*/  LD.E.64 R78, desc[UR6][R8.64+0xa8] ;  /* 0x0000a806084e7980 */ /* 0x000162000c101b00 */
[----:B------:R-:W-:Y:S01]  /*30020*/  SHF.R.S32.HI R87, RZ, 0x1f, R2 ;  /* 0x0000001fff577819 */ /* 0x000fe20000011402 */
[----:B------:R-:W-:Y:S02]  /*30030*/  BSSY B2, `(.L_x_2098) ;  /* 0x0000053000027945 */ /* 0x000fe40003800000 */
[----:B------:R0:W5:Y:S01]  /*30040*/  LD.E.64 R80, desc[UR8][R8.64+0xb8] ;  /* 0x0000b80808507980 */ /* 0x000162000c101b00 */
[----:B------:R-:W-:Y:S02]  /*30050*/  CS2R R46, SRZ ;  /* 0x00000000002e7805 */ /* 0x000fe4000001ff00 */
[----:B------:R-:W-:Y:S02]  /*30060*/  CS2R R26, SRZ ;  /* 0x00000000001a7805 */ /* 0x000fe4000001ff00 */
[----:B------:R-:W-:-:S02]  /*30070*/  CS2R R24, SRZ ;  /* 0x0000000000187805 */ /* 0x000fc4000001ff00 */
[----:B------:R-:W-:Y:S01]  /*30080*/  CS2R R30, SRZ ;  /* 0x00000000001e7805 */ /* 0x000fe2000001ff00 */
[----:B------:R0:W5:Y:S01]  /*30090*/  LD.E.U8 R90, desc[UR12][R8.64+0x19] ;  /* 0x0000190c085a7980 */ /* 0x000162000c101100 */
        /* <DEDUP_REMOVED lines=18> */
[----:B--2---:R-:W-:Y:S01]  /*301c0*/  SHF.R.S32.HI R5, RZ, 0x1f, R4 ;  /* 0x0000001fff057819 */ /* 0x004fe20000011404 */
[----:B---3--:R-:W-:-:S03]  /*301d0*/  IMAD R7, R2, -0x60, R7 ;  /* 0xffffffa002077824 */ /* 0x008fc600078e0207 */
[----:B------:R-:W-:-:S04]  /*301e0*/  LEA.HI R5, R5, R4, RZ, 0x2 ;  /* 0x0000000405057211 */ /* 0x000fc800078f10ff */
[----:B------:R-:W-:Y:S02]  /*301f0*/  SHF.R.S32.HI R5, RZ, 0x2, R5 ;  /* 0x00000002ff057819 */ /* 0x000fe40000011405 */
[----:B------:R-:W-:-:S04]  /*30200*/  VIMNMX R7, R7, 0x60, PT ;  /* 0x0000006007077848 */ /* 0x000fc80003fe0100 */
[----:B------:R-:W-:Y:S01]  /*30210*/  ISETP.GE.AND P1, PT, R5, R7, PT ;  /* 0x000000070500720c */ /* 0x000fe20003f26270 */
[-C--:B----4-:R-:W-:Y:S02]  /*30220*/  IMAD R13, R15, R2.reuse, RZ ;  /* 0x000000020f0d7224 */ /* 0x090fe400078e02ff */
[-C--:B------:R-:W-:Y:S02]  /*30230*/  IMAD R15, R77, R2.reuse, RZ ;  /* 0x000000024d0f7224 */ /* 0x080fe400078e02ff */
[----:B------:R-:W-:Y:S02]  /*30240*/  VIADD R4, R5, 0x40 ;  /* 0x0000004005047836 */ /* 0x000fe40000000000 */
[-C--:B------:R-:W-:Y:S02]  /*30250*/  IMAD R85, R14, R87.reuse, R13 ;  /* 0x000000570e557224 */ /* 0x080fe400078e020d */
[----:B------:R-:W-:Y:S01]  /*30260*/  IMAD R87, R76, R87, R15 ;  /* 0x000000574c577224 */ /* 0x000fe200078e020f */
[----:B------:R0:W5:Y:S01]  /*30270*/  LD.E.64 R12, desc[UR4][R8.64+0x98] ;  /* 0x00009804080c7980 */ /* 0x000162000c101b00 */
[----:B------:R-:W-:Y:S01]  /*30280*/  IMAD.WIDE.U32 R14, R14, R2, RZ ;  /* 0x000000020e0e7225 */ /* 0x000fe200078e00ff */
[----:B------:R-:W-:-:S03]  /*30290*/  ISETP.GE.AND P3, PT, R4, R7, PT ;  /* 0x000000070400720c */ /* 0x000fc60003f66270 */
[----:B------:R-:W-:Y:S01]  /*302a0*/  IMAD.WIDE.U32 R76, R76, R2, RZ ;  /* 0x000000024c4c7225 */ /* 0x000fe200078e00ff */
[----:B------:R-:W-:Y:S02]  /*302b0*/  CS2R R6, SRZ ;  /* 0x0000000000067805 */ /* 0x000fe4000001ff00 */
[----:B------:R-:W-:Y:S01]  /*302c0*/  CS2R R4, SRZ ;  /* 0x0000000000047805 */ /* 0x000fe2000001ff00 */
[----:B------:R-:W5:Y:S01]  /*302d0*/  LD.E.64 R8, desc[UR10][R8.64+0xc8] ;  /* 0x0000c80a08087980 */ /* 0x000f62000c101b00 */
[----:B------:R-:W-:Y:S02]  /*302e0*/  IMAD.IADD R91, R15, 0x1, R85 ;  /* 0x000000010f5b7824 */ /* 0x000fe400078e0255 */
[----:B------:R-:W-:Y:S01]  /*302f0*/  IMAD.IADD R87, R77, 0x1, R87 ;  /* 0x000000014d577824 */ /* 0x000fe200078e0257 */
[----:B0-----:R-:W-:Y:S06]  /*30300*/  @P1 BRA `(.L_x_2099) ;  /* 0x0000000000941947 */ /* 0x001fec0003800000 */
[----:B-----5:R-:W-:Y:S02]  /*30310*/  LOP3.LUT R4, R90, 0x1, RZ, 0xc0, !PT ;  /* 0x000000015a047812 */ /* 0x020fe400078ec0ff */
[----:B------:R-:W-:Y:S02]  /*30320*/  CS2R R30, SRZ ;  /* 0x00000000001e7805 */ /* 0x000fe4000001ff00 */
[----:B------:R-:W-:Y:S02]  /*30330*/  CS2R R28, SRZ ;  /* 0x00000000001c7805 */ /* 0x000fe4000001ff00 */
[----:B------:R-:W-:Y:S02]  /*30340*/  CS2R R26, SRZ ;  /* 0x00000000001a7805 */ /* 0x000fe4000001ff00 */
[----:B------:R-:W-:Y:S02]  /*30350*/  ISETP.NE.U32.AND P4, PT, R4, 0x1, PT ;  /* 0x000000010400780c */ /* 0x000fe40003f85070 */
[----:B------:R-:W-:-:S02]  /*30360*/  CS2R R24, SRZ ;  /* 0x0000000000187805 */ /* 0x000fc4000001ff00 */
[----:B------:R-:W-:Y:S02]  /*30370*/  CS2R R6, SRZ ;  /* 0x0000000000067805 */ /* 0x000fe4000001ff00 */
[----:B------:R-:W-:Y:S02]  /*30380*/  CS2R R4, SRZ ;  /* 0x0000000000047805 */ /* 0x000fe4000001ff00 */
[----:B------:R-:W-:Y:S02]  /*30390*/  R2P PR, R90, 0x6 ;  /* 0x000000065a007804 */ /* 0x000fe40000000000 */
[----:B------:R-:W-:Y:S02]  /*303a0*/  CS2R R42, SRZ ;  /* 0x00000000002a7805 */ /* 0x000fe4000001ff00 */
[----:B------:R-:W-:Y:S02]  /*303b0*/  LEA R84, P5, R14, R78, 0x1 ;  /* 0x0000004e0e547211 */ /* 0x000fe400078a08ff */
[----:B------:R-:W-:-:S02]  /*303c0*/  CS2R R40, SRZ ;  /* 0x0000000000287805 */ /* 0x000fc4000001ff00 */
[----:B------:R-:W-:Y:S02]  /*303d0*/  LEA R88, P6, R76, R8, 0x1 ;  /* 0x000000084c587211 */ /* 0x000fe400078c08ff */
[----:B------:R-:W-:Y:S02]  /*303e0*/  CS2R R38, SRZ ;  /* 0x0000000000267805 */ /* 0x000fe4000001ff00 */
[----:B------:R-:W-:Y:S02]  /*303f0*/  CS2R R36, SRZ ;  /* 0x0000000000247805 */ /* 0x000fe4000001ff00 */
[----:B------:R-:W-:Y:S02]  /*30400*/  CS2R R34, SRZ ;  /* 0x0000000000227805 */ /* 0x000fe4000001ff00 */
[----:B------:R-:W-:Y:S02]  /*30410*/  CS2R R32, SRZ ;  /* 0x0000000000207805 */ /* 0x000fe4000001ff00 */
[----:B------:R-:W-:-:S02]  /*30420*/  @!P4 R2UR UR4, R74 ;  /* 0x000000004a04c2ca */ /* 0x000fc400000e0000 */
[C---:B------:R-:W-:Y:S02]  /*30430*/  @!P4 R2UR UR5, R75.reuse ;  /* 0x000000004b05c2ca */ /* 0x040fe400000e0000 */
[C---:B------:R-:W-:Y:S02]  /*30440*/  @P1 R2UR UR8, R74.reuse ;  /* 0x000000004a0812ca */ /* 0x040fe400000e0000 */
[C---:B------:R-:W-:Y:S02]  /*30450*/  @P1 R2UR UR9, R75.reuse ;  /* 0x000000004b0912ca */ /* 0x040fe400000e0000 */
[C---:B------:R-:W-:Y:S02]  /*30460*/  @P2 R2UR UR12, R74.reuse ;  /* 0x000000004a0c22ca */ /* 0x040fe400000e0000 */
[----:B------:R-:W-:Y:S02]  /*30470*/  @P2 R2UR UR13, R75 ;  /* 0x000000004b0d22ca */ /* 0x000fe400000e0000 */
[----:B------:R-:W-:-:S02]  /*30480*/  @!P4 R2UR UR6, R74 ;  /* 0x000000004a06c2ca */ /* 0x000fc400000e0000 */
[C---:B------:R-:W-:Y:S02]  /*30490*/  @!P4 R2UR UR7, R75.reuse ;  /* 0x000000004b07c2ca */ /* 0x040fe400000e0000 */
[C---:B------:R-:W-:Y:S02]  /*304a0*/  @P1 R2UR UR10, R74.reuse ;  /* 0x000000004a0a12ca */ /* 0x040fe400000e0000 */
[C---:B------:R-:W-:Y:S02]  /*304b0*/  @P1 R2UR UR11, R75.reuse ;  /* 0x000000004b0b12ca */ /* 0x040fe400000e0000 */
[----:B------:R-:W-:Y:S02]  /*304c0*/  @P2 R2UR UR14, R74 ;  /* 0x000000004a0e22ca */ /* 0x000fe400000e0000 */
[----:B------:R-:W-:Y:S02]  /*304d0*/  @P2 R2UR UR15, R75 ;  /* 0x000000004b0f22ca */ /* 0x000fe400000e0000 */
[----:B------:R-:W-:-:S02]  /*304e0*/  LEA.HI.X R85, R14, R79, R91, 0x1, P5 ;  /* 0x0000004f0e557211 */ /* 0x000fc400028f0c5b */
[----:B------:R-:W-:-:S03]  /*304f0*/  LEA.HI.X R89, R76, R9, R87, 0x1, P6 ;  /* 0x000000094c597211 */ /* 0x000fc600030f0c57 */
[----:B------:R0:W5:Y:S04]  /*30500*/  @!P4 LD.E.128 R28, desc[UR4][R84.64] ;  /* 0x00000004541cc980 */ /* 0x000168000c101d00 */
[----:B------:R0:W5:Y:S04]  /*30510*/  @P1 LD.E.128 R24, desc[UR8][R84.64+0x40] ;  /* 0x0000400854181980 */ /* 0x000168000c101d00 */
[----:B------:R0:W5:Y:S04]  /*30520*/  @P2 LD.E.128 R4, desc[UR12][R84.64+0x80] ;  /* 0x0000800c54042980 */ /* 0x000168000c101d00 */
[----:B------:R0:W5:Y:S04]  /*30530*/  @!P4 LD.E.128 R40, desc[UR6][R88.64] ;  /* 0x000000065828c980 */ /* 0x000168000c101d00 */
[----:B------:R0:W5:Y:S04]  /*30540*/  @P1 LD.E.128 R36, desc[UR10][R88.64+0x40] ;  /* 0x0000400a58241980 */ /* 0x000168000c101d00 */
[----:B------:R0:W5:Y:S02]  /*30550*/  @P2 LD.E.128 R32, desc[UR14][R88.64+0x80] ;  /* 0x0000800e58202980 */ /* 0x000164000c101d00 */
.L_x_2099:
[----:B------:R-:W-:Y:S05]  /*30560*/  BSYNC B2 ;  /* 0x0000000000027941 */ /* 0x000fea0003800000 */
.L_x_2098:
[----:B------:R-:W-:Y:S04]  /*30570*/  BSSY B2, `(.L_x_2100) ;  /* 0x000002b000027945 */ /* 0x000fe80003800000 */
[----:B------:R-:W-:Y:S05]  /*30580*/  @P3 BRA `(.L_x_2101) ;  /* 0x0000000000a43947 */ /* 0x000fea0003800000 */
[----:B-----5:R-:W-:Y:S02]  /*30590*/  IADD3 R15, P3, R12, R14, RZ ;  /* 0x0000000e0c0f7210 */ /* 0x020fe40007f7e0ff */
[----:B------:R-:W-:Y:S02]  /*305a0*/  CS2R R54, SRZ ;  /* 0x0000000000367805 */ /* 0x000fe4000001ff00 */
[----:B------:R-:W-:Y:S02]  /*305b0*/  IADD3 R77, P4, R80, R76, RZ ;  /* 0x0000004c504d7210 */ /* 0x000fe40007f9e0ff */
[----:B------:R-:W-:Y:S02]  /*305c0*/  CS2R R52, SRZ ;  /* 0x0000000000347805 */ /* 0x000fe4000001ff00 */
[C---:B------:R-:W-:Y:S01]  /*305d0*/  LOP3.LUT R12, R90.reuse, 0x1, RZ, 0xc0, !PT ;  /* 0x000000015a0c7812 */ /* 0x040fe200078ec0ff */
[----:B------:R-:W-:Y:S01]  /*305e0*/  IMAD.X R13, R13, 0x1, R91, P3 ;  /* 0x000000010d0d7824 */ /* 0x000fe200018e065b */
[----:B------:R-:W-:Y:S01]  /*305f0*/  R2P PR, R90, 0x6 ;  /* 0x000000065a007804 */ /* 0x000fe20000000000 */
[----:B------:R-:W-:Y:S01]  /*30600*/  IMAD.X R80, R81, 0x1, R87, P4 ;  /* 0x0000000151507824 */ /* 0x000fe200020e0657 */
[----:B------:R-:W-:-:S02]  /*30610*/  ISETP.NE.U32.AND P5, PT, R12, 0x1, PT ;  /* 0x000000010c00780c */ /* 0x000fc40003fa5070 */
[----:B------:R-:W-:Y:S02]  /*30620*/  CS2R R50, SRZ ;  /* 0x0000000000327805 */ /* 0x000fe4000001ff00 */
[----:B------:R-:W-:Y:S02]  /*30630*/  LEA R12, P3, R15, R78, 0x1 ;  /* 0x0000004e0f0c7211 */ /* 0x000fe400078608ff */
[----:B------:R-:W-:Y:S02]  /*30640*/  CS2R R48, SRZ ;  /* 0x0000000000307805 */ /* 0x000fe4000001ff00 */
[----:B------:R-:W-:Y:S02]  /*30650*/  LEA R8, P4, R77, R8, 0x1 ;  /* 0x000000084d087211 */ /* 0x000fe400078808ff */
[----:B------:R-:W-:Y:S02]  /*30660*/  CS2R R46, SRZ ;  /* 0x00000000002e7805 */ /* 0x000fe4000001ff00 */
[----:B------:R-:W-:-:S02]  /*30670*/  CS2R R44, SRZ ;  /* 0x00000000002c7805 */ /* 0x000fc4000001ff00 */
[----:B------:R-:W-:Y:S02]  /*30680*/  CS2R R66, SRZ ;  /* 0x0000000000427805 */ /* 0x000fe4000001ff00 */
[----:B------:R-:W-:Y:S02]  /*30690*/  CS2R R64, SRZ ;  /* 0x0000000000407805 */ /* 0x000fe4000001ff00 */
[----:B------:R-:W-:Y:S02]  /*306a0*/  CS2R R62, SRZ ;  /* 0x00000000003e7805 */ /* 0x000fe4000001ff00 */
[----:B------:R-:W-:Y:S02]  /*306b0*/  CS2R R60, SRZ ;  /* 0x00000000003c7805 */ /* 0x000fe4000001ff00 */
[----:B------:R-:W-:Y:S02]  /*306c0*/  @P1 R2UR UR8, R74 ;  /* 0x000000004a0812ca */ /* 0x000fe400000e0000 */
[----:B------:R-:W-:-:S02]  /*306d0*/  CS2R R58, SRZ ;  /* 0x00000000003a7805 */ /* 0x000fc4000001ff00 */
[C---:B------:R-:W-:Y:S02]  /*306e0*/  @!P5 R2UR UR4, R74.reuse ;  /* 0x000000004a04d2ca */ /* 0x040fe400000e0000 */
[----:B------:R-:W-:Y:S02]  /*306f0*/  CS2R R56, SRZ ;  /* 0x0000000000387805 */ /* 0x000fe4000001ff00 */
[C---:B------:R-:W-:Y:S02]  /*30700*/  @!P5 R2UR UR5, R75.reuse ;  /* 0x000000004b05d2ca */ /* 0x040fe400000e0000 */
[C---:B------:R-:W-:Y:S02]  /*30710*/  @P1 R2UR UR9, R75.reuse ;  /* 0x000000004b0912ca */ /* 0x040fe400000e0000 */
[----:B------:R-:W-:Y:S02]  /*30720*/  @P2 R2UR UR12, R74 ;  /* 0x000000004a0c22ca */ /* 0x000fe400000e0000 */
[----:B------:R-:W-:-:S02]  /*30730*/  @P2 R2UR UR13, R75 ;  /* 0x000000004b0d22ca */ /* 0x000fc400000e0000 */
[C---:B------:R-:W-:Y:S02]  /*30740*/  @!P5 R2UR UR6, R74.reuse ;  /* 0x000000004a06d2ca */ /* 0x040fe400000e0000 */
[C---:B------:R-:W-:Y:S02]  /*30750*/  @!P5 R2UR UR7, R75.reuse ;  /* 0x000000004b07d2ca */ /* 0x040fe400000e0000 */
[C---:B------:R-:W-:Y:S02]  /*30760*/  @P1 R2UR UR10, R74.reuse ;  /* 0x000000004a0a12ca */ /* 0x040fe400000e0000 */
[C---:B------:R-:W-:Y:S02]  /*30770*/  @P1 R2UR UR11, R75.reuse ;  /* 0x000000004b0b12ca */ /* 0x040fe400000e0000 */
[----:B------:R-:W-:Y:S02]  /*30780*/  @P2 R2UR UR14, R74 ;  /* 0x000000004a0e22ca */ /* 0x000fe400000e0000 */
[----:B------:R-:W-:-:S02]  /*30790*/  @P2 R2UR UR15, R75 ;  /* 0x000000004b0f22ca */ /* 0x000fc400000e0000 */
[----:B------:R-:W-:Y:S02]  /*307a0*/  LEA.HI.X R13, R15, R79, R13, 0x1, P3 ;  /* 0x0000004f0f0d7211 */ /* 0x000fe400018f0c0d */
[----:B------:R-:W-:-:S03]  /*307b0*/  LEA.HI.X R9, R77, R9, R80, 0x1, P4 ;  /* 0x000000094d097211 */ /* 0x000fc600020f0c50 */
[----:B------:R1:W5:Y:S04]  /*307c0*/  @!P5 LD.E.128 R52, desc[UR4][R12.64] ;  /* 0x000000040c34d980 */ /* 0x000368000c101d00 */
[----:B------:R1:W5:Y:S04]  /*307d0*/  @P1 LD.E.128 R48, desc[UR8][R12.64+0x40] ;  /* 0x000040080c301980 */ /* 0x000368000c101d00 */
[----:B------:R1:W5:Y:S04]  /*307e0*/  @P2 LD.E.128 R44, desc[UR12][R12.64+0x80] ;  /* 0x0000800c0c2c2980 */ /* 0x000368000c101d00 */
[----:B------:R1:W5:Y:S04]  /*307f0*/  @!P5 LD.E.128 R64, desc[UR6][R8.64] ;  /* 0x000000060840d980 */ /* 0x000368000c101d00 */
[----:B------:R1:W5:Y:S04]  /*30800*/  @P1 LD.E.128 R60, desc[UR10][R8.64+0x40] ;  /* 0x0000400a083c1980 */ /* 0x000368000c101d00 */
[----:B------:R1:W5:Y:S02]  /*30810*/  @P2 LD.E.128 R56, desc[UR14][R8.64+0x80] ;  /* 0x0000800e08382980 */ /* 0x000364000c101d00 */
.L_x_2101:
[----:B------:R-:W-:Y:S05]  /*30820*/  BSYNC B2 ;  /* 0x0000000000027941 */ /* 0x000fea0003800000 */
.L_x_2100:
[----:B------:R-:W-:Y:S01]  /*30830*/  R2UR UR4, R74 ;  /* 0x000000004a0472ca */ /* 0x000fe200000e0000 */
[----:B-1---5:R1:W5:Y:S01]  /*30840*/  LDL R8, [R71] ;  /* 0x0000000047087983 */ /* 0x0223620000100800 */
        /* <DEDUP_REMOVED lines=102> */
[----:B-1----:R-:W-:Y:S05]  /*30eb0*/  @!P1 BRA `(.L_x_2103) ;  /* 0x0000000000049947 */ /* 0x002fea0003800000 */
[----:B------:R-:W-:Y:S01]  /*30ec0*/  BPT.TRAP 0x1 ;  /* 0x000000040000795c */ /* 0x000fe20000300000 */
.L_x_2103:
[----:B------:R-:W-:Y:S05]  /*30ed0*/  BSYNC B2 ;  /* 0x0000000000027941 */ /* 0x000fea0003800000 */
.L_x_2102:
[----:B------:R-:W-:Y:S02]  /*30ee0*/  R2UR UR4, R74 ;  /* 0x000000004a0472ca */ /* 0x000fe400000e0000 */
[----:B------:R-:W-:-:S13]  /*30ef0*/  R2UR UR5, R75 ;  /* 0x000000004b0572ca */ /* 0x000fda00000e0000 */
[----:B------:R-:W2:Y:S01]  /*30f00*/  LD.E.64 R10, desc[UR4][R10.64+0x8] ;  /* 0x000008040a0a7980 */ /* 0x000ea2000c101b00 */
[----:B-----5:R-:W-:Y:S01]  /*30f10*/  SHF.L.U32 R9, R9, 0x1f, RZ ;  /* 0x0000001f09097819 */ /* 0x020fe200000006ff */
[----:B------:R-:W-:Y:S01]  /*30f20*/  BSSY B2, `(.L_x_2104) ;  /* 0x0000005000027945 */ /* 0x000fe20003800000 */
[----:B--2---:R-:W-:-:S05]  /*30f30*/  MOV R13, R10 ;  /* 0x0000000a000d7202 */ /* 0x004fca0000000f00 */
[----:B------:R-:W-:-:S04]  /*30f40*/  IMAD R8, R8, 0x8, R13 ;  /* 0x0000000808087824 */ /* 0x000fc800078e020d */
[----:B------:R-:W1:Y:S02]  /*30f50*/  SYNCS.PHASECHK.TRANS64.TRYWAIT P1, [R8+URZ], R9 ;  /* 0x00000009080075a7 */ /* 0x000e64000802017f */
[----:B-1----:R-:W-:Y:S05]  /*30f60*/  @!P1 BRA `(.L_x_2105) ;  /* 0x0000005000a49947 */ /* 0x002fea0003800000 */
.L_x_2148:
[----:B------:R-:W-:Y:S05]  /*30f70*/  BSYNC B2 ;  /* 0x0000000000027941 */ /* 0x000fea0003800000 */
.L_x_2104:
[----:B------:R-:W2:Y:S01]  /*30f80*/  LDL.64 R76, [R21+0x30] ;  /* 0x00003000154c7983 */ /* 0x000ea20000100a00 */
[C---:B------:R-:W-:Y:S02]  /*30f90*/  R2UR UR4, R74.reuse ;  /* 0x000000004a0472ca */ /* 0x040fe400000e0000 */
[----:B------:R-:W-:Y:S01]  /*30fa0*/  R2UR UR5, R75 ;  /* 0x000000004b0572ca */ /* 0x000fe200000e0000 */
[----:B------:R-:W3:Y:S04]  /*30fb0*/  LDL.64 R80, [R21+0x38] ;  /* 0x0000380015507983 */ /* 0x000ee80000100a00 */
[----:B0-----:R-:W4:Y:S04]  /*30fc0*/  LDL R89, [R71] ;  /* 0x0000000047597983 */ /* 0x001f280000100800 */
[----:B-1----:R-:W4:Y:S04]  /*30fd0*/  LDL.64 R8, [R21+0x8] ;  /* 0x0000080015087983 */ /* 0x002f280000100a00 */
[----:B------:R0:W5:Y:S04]  /*30fe0*/  LDL.64 R78, [R21+0x40] ;  /* 0x00004000154e7983 */ /* 0x0001680000100a00 */
[----:B--2---:R-:W2:Y:S01]  /*30ff0*/  LD.E R117, desc[UR4][R76.64+0x8] ;  /* 0x000008044c757980 */ /* 0x004ea2000c101900 */
[----:B------:R-:W-:-:S02]  /*31000*/  R2UR UR8, R74 ;  /* 0x000000004a0872ca */ /* 0x000fc400000e0000 */
[C---:B------:R-:W-:Y:S01]  /*31010*/  R2UR UR9, R75.reuse ;  /* 0x000000004b0972ca */ /* 0x040fe200000e0000 */
[----:B---3--:R-:W5:Y:S01]  /*31020*/  LD.E.64 R80, desc[UR4][R80.64] ;  /* 0x0000000450507980 */ /* 0x008f62000c101b00 */
[----:B------:R-:W-:Y:S02]  /*31030*/  R2UR UR6, R74 ;  /* 0x000000004a0672ca */ /* 0x000fe400000e0000 */
[----:B------:R-:W-:Y:S01]  /*31040*/  R2UR UR7, R75 ;  /* 0x000000004b0772ca */ /* 0x000fe200000e0000 */
[----:B----4-:R-:W-:Y:S01]  /*31050*/  IMAD R89, R89, 0x4800, RZ ;  /* 0x0000480059597824 */ /* 0x010fe200078e02ff */
[----:B------:R-:W-:-:S04]  /*31060*/  UMOV UR4, 0xffffffff ;  /* 0xffffffff00047882 */ /* 0x000fc80000000000 */
[----:B------:R-:W-:-:S03]  /*31070*/  SHF.R.S32.HI R90, RZ, 0x1f, R89 ;  /* 0x0000001fff5a7819 */ /* 0x000fc60000011459 */
[----:B------:R0:W5:Y:S04]  /*31080*/  LD.E R87, desc[UR8][R8.64+0x74] ;  /* 0x0000740808577980 */ /* 0x000168000c101900 */
[----:B------:R0:W5:Y:S01]  /*31090*/  LD.E R88, desc[UR6][R76.64+0x4] ;  /* 0x000004064c587980 */ /* 0x000162000c101900 */
[----:B--2---:R-:W-:-:S04]  /*310a0*/  SHF.R.S32.HI R126, RZ, 0x1f, R117 ;  /* 0x0000001fff7e7819 */ /* 0x004fc80000011475 */
[----:B------:R-:W-:-:S04]  /*310b0*/  LEA.HI R116, R126, R117, RZ, 0x2 ;  /* 0x000000757e747211 */ /* 0x000fc800078f10ff */
[----:B------:R-:W-:-:S05]  /*310c0*/  LOP3.LUT R10, R116, 0x1ffffffc, RZ, 0xc0, !PT ;  /* 0x1ffffffc740a7812 */ /* 0x000fca00078ec0ff */
[----:B------:R-:W-:Y:S01]  /*310d0*/  IMAD.IADD R10, R117, 0x1, -R10 ;  /* 0x00000001750a7824 */ /* 0x000fe200078e0a0a */
[----:B------:R-:W-:-:S03]  /*310e0*/  SHF.R.S32.HI R116, RZ, 0x2, R116 ;  /* 0x00000002ff747819 */ /* 0x000fc60000011474 */
[----:B------:R-:W-:Y:S01]  /*310f0*/  IMAD.SHL.U32 R91, R10, 0x8, RZ ;  /* 0x000000080a5b7824 */ /* 0x000fe200078e00ff */
[----:B0-----:R-:W-:Y:S06]  /*31100*/  BRA.DIV UR4, `(.L_x_2106) ;  /* 0x0000005204507947 */ /* 0x001fec000b800000 */
[----:B------:R0:W1:Y:S04]  /*31110*/  SHFL.IDX PT, R85, R83, RZ, 0x1c1f ;  /* 0x001c1fff53557589 */ /* 0x00006800000e0000 */
[----:B------:R0:W2:Y:S02]  /*31120*/  SHFL.IDX PT, R84, R86, RZ, 0x1c1f ;  /* 0x001c1fff56547589 */ /* 0x0000a400000e0000 */
.L_x_2152:
[----:B------:R-:W-:Y:S02]  /*31130*/  R2UR UR4, R74 ;  /* 0x000000004a0472ca */ /* 0x000fe400000e0000 */
[----:B------:R-:W-:-:S13]  /*31140*/  R2UR UR5, R75 ;  /* 0x000000004b0572ca */ /* 0x000fda00000e0000 */
[----:B------:R-:W3:Y:S01]  /*31150*/  LD.E R9, desc[UR4][R76.64+0xc] ;  /* 0x00000c044c097980 */ /* 0x000ee2000c101900 */
[----:B------:R-:W-:Y:S01]  /*31160*/  BSSY B2, `(.L_x_2107) ;  /* 0x00001e8000027945 */ /* 0x000fe20003800000 */
[----:B---3--:R-:W-:-:S05]  /*31170*/  IMAD R9, R2, -0x60, R9 ;  /* 0xffffffa002097824 */ /* 0x008fca00078e0209 */
[----:B------:R-:W-:-:S04]  /*31180*/  VIMNMX R9, R9, 0x60, PT ;  /* 0x0000006009097848 */ /* 0x000fc80003fe0100 */
[----:B------:R-:W-:-:S13]  /*31190*/  ISETP.GE.AND P1, PT, R116, R9, PT ;  /* 0x000000097400720c */ /* 0x000fda0003f26270 */
[----:B------:R-:W-:Y:S05]  /*311a0*/  @P1 BRA `(.L_x_2108) ;  /* 0x0000001c008c1947 */ /* 0x000fea0003800000 */
[----:B------:R-:W-:Y:S02]  /*311b0*/  R2UR UR4, R74 ;  /* 0x000000004a0472ca */ /* 0x000fe400000e0000 */
[----:B------:R-:W-:-:S13]  /*311c0*/  R2UR UR5, R75 ;  /* 0x000000004b0572ca */ /* 0x000fda00000e0000 */
[----:B-----5:R-:W3:Y:S01]  /*311d0*/  LD.E.U8 R8, desc[UR4][R78.64] ;  /* 0x000000044e087980 */ /* 0x020ee2000c101100 */
[----:B------:R-:W-:Y:S01]  /*311e0*/  BSSY B3, `(.L_x_2109) ;  /* 0x000009f000037945 */ /* 0x000fe20003800000 */
[----:B---3--:R-:W-:-:S04]  /*311f0*/  LOP3.LUT R8, R8, 0x1, RZ, 0xc0, !PT ;  /* 0x0000000108087812 */ /* 0x008fc800078ec0ff */
[----:B------:R-:W-:-:S13]  /*31200*/  ISETP.NE.U32.AND P1, PT, R8, 0x1, PT ;  /* 0x000000010800780c */ /* 0x000fda0003f25070 */
[----:B------:R-:W-:Y:S05]  /*31210*/  @P1 BRA `(.L_x_2110) ;  /* 0x00000008006c1947 */ /* 0x000fea0003800000 */
[----:B------:R-:W-:Y:S01]  /*31220*/  LEA.HI R146, R88, R88, RZ, 0x1 ;  /* 0x0000005858927211 */ /* 0x000fe200078f08ff */
[----:B------:R-:W-:Y:S01]  /*31230*/  IMAD.IADD R9, R87, 0x1, -R88 ;  /* 0x0000000157097824 */ /* 0x000fe200078e0a58 */
[----:B------:R-:W-:Y:S02]  /*31240*/  LEA.HI R13, R126, R117, RZ, 0x5 ;  /* 0x000000757e0d7211 */ /* 0x000fe400078f28ff */
[----:B------:R-:W-:Y:S02]  /*31250*/  SHF.R.S32.HI R146, RZ, 0x1, R146 ;  /* 0x00000001ff927819 */ /* 0x000fe40000011492 */
[----:B------:R-:W-:Y:S01]  /*31260*/  R2UR UR4, R74 ;  /* 0x000000004a0472ca */ /* 0x000fe200000e0000 */
[----:B------:R-:W-:Y:S01]  /*31270*/  IMAD.SHL.U32 R13, R13, 0x10, RZ ;  /* 0x000000100d0d7824 */ /* 0x000fe200078e00ff */
[----:B------:R-:W-:Y:S02]  /*31280*/  ISETP.GE.AND P1, PT, R91, R146, PT ;  /* 0x000000925b00720c */ /* 0x000fe40003f26270 */
[----:B------:R-:W-:-:S02]  /*31290*/  R2UR UR5, R75 ;  /* 0x000000004b0572ca */ /* 0x000fc400000e0000 */
[----:B------:R-:W-:Y:S02]  /*312a0*/  SEL R8, R146, RZ, P1 ;  /* 0x000000ff92087207 */ /* 0x000fe40000800000 */
[----:B------:R-:W-:Y:S02]  /*312b0*/  SEL R11, R88, R9, !P1 ;  /* 0x00000009580b7207 */ /* 0x000fe40004800000 */
[----:B------:R-:W-:Y:S01]  /*312c0*/  LOP3.LUT R13, R13, 0xfffffe00, RZ, 0xc0, !PT ;  /* 0xfffffe000d0d7812 */ /* 0x000fe200078ec0ff */
[----:B------:R-:W-:Y:S01]  /*312d0*/  IMAD.IADD R8, R91, 0x1, R8 ;  /* 0x000000015b087824 */ /* 0x000fe200078e0208 */
[----:B------:R-:W-:Y:S02]  /*312e0*/  SHF.R.S32.HI R12, RZ, 0x1f, R11 ;  /* 0x0000001fff0c7819 */ /* 0x000fe4000001140b */
[----:B------:R-:W-:Y:S02]  /*312f0*/  R2UR UR6, R74 ;  /* 0x000000004a0672ca */ /* 0x000fe400000e0000 */
[----:B------:R-:W-:-:S02]  /*31300*/  SHF.R.S32.HI R9, RZ, 0x1f, R8 ;  /* 0x0000001fff097819 */ /* 0x000fc40000011408 */
[----:B------:R-:W-:Y:S01]  /*31310*/  LEA.HI R11, R12, R11, RZ, 0x4 ;  /* 0x0000000b0c0b7211 */ /* 0x000fe200078f20ff */
[----:B------:R-:W-:Y:S01]  /*31320*/  IMAD.SHL.U32 R12, R116, 0x40, RZ ;  /* 0x00000040740c7824 */ /* 0x000fe200078e00ff */
[CC--:B------:R-:W-:Y:S02]  /*31330*/  LEA.HI R10, R9.reuse, R8.reuse, RZ, 0x3 ;  /* 0x00000008090a7211 */ /* 0x0c0fe400078f18ff */
[----:B------:R-:W-:Y:S02]  /*31340*/  LEA.HI R8, R9, R8, RZ, 0x6 ;  /* 0x0000000809087211 */ /* 0x000fe400078f30ff */
[----:B------:R-:W-:Y:S02]  /*31350*/  SHF.R.S32.HI R136, RZ, 0x3, R10 ;  /* 0x00000003ff887819 */ /* 0x000fe4000001140a */
[----:B------:R-:W-:Y:S02]  /*31360*/  LOP3.LUT R12, R12, 0x1c0, RZ, 0xc0, !PT ;  /* 0x000001c00c0c7812 */ /* 0x000fe400078ec0ff */
[----:B------:R-:W-:-:S02]  /*31370*/  LEA.HI.SX32 R11, R11, R136, 0x1c ;  /* 0x000000880b0b7211 */ /* 0x000fc400078fe2ff */
[----:B------:R-:W-:Y:S02]  /*31380*/  SHF.R.U32.HI R9, RZ, 0x3, R12 ;  /* 0x00000003ff097819 */ /* 0x000fe4000001160c */
[----:B------:R-:W-:Y:S01]  /*31390*/  SHF.R.S32.HI R14, RZ, 0x1f, R11 ;  /* 0x0000001fff0e7819 */ /* 0x000fe2000001140b */
[----:B------:R-:W-:Y:S01]  /*313a0*/  IMAD.SHL.U32 R135, R11, 0x8, RZ ;  /* 0x000000080b877824 */ /* 0x000fe200078e00ff */
[----:B------:R-:W-:Y:S02]  /*313b0*/  SHF.R.S32.HI R8, RZ, 0x6, R8 ;  /* 0x00000006ff087819 */ /* 0x000fe40000011408 */
[----:B------:R-:W-:Y:S02]  /*313c0*/  LEA.HI R14, R14, R11, RZ, 0x3 ;  /* 0x0000000b0e0e7211 */ /* 0x000fe400078f18ff */
[----:B------:R-:W-:Y:S01]  /*313d0*/  LOP3.LUT R10, R12, 0x38, R10, 0xf8, !PT ;  /* 0x000000380c0a7812 */ /* 0x000fe200078ef80a */
[----:B------:R-:W-:Y:S01]  /*313e0*/  IMAD R8, R8, 0x1800, R13 ;  /* 0x0000180008087824 */ /* 0x000fe200078e020d */
[----:B------:R-:W-:-:S02]  /*313f0*/  SHF.R.S32.HI R14, RZ, 0x3, R14 ;  /* 0x00000003ff0e7819 */ /* 0x000fc4000001140e */
[----:B------:R-:W-:Y:S02]  /*31400*/  LOP3.LUT R12, R12, 0x38, R135, 0xf8, !PT ;  /* 0x000000380c0c7812 */ /* 0x000fe400078ef887 */
[-C--:B------:R-:W-:Y:S01]  /*31410*/  LOP3.LUT R11, R10, R9.reuse, RZ, 0x3c, !PT ;  /* 0x000000090a0b7212 */ /* 0x080fe200078e3cff */
[----:B------:R-:W-:Y:S01]  /*31420*/  IMAD R14, R14, 0x1800, R13 ;  /* 0x000018000e0e7824 */ /* 0x000fe200078e020d */
[----:B------:R-:W-:Y:S02]  /*31430*/  LOP3.LUT R9, R12, R9, RZ, 0x3c, !PT ;  /* 0x000000090c097212 */ /* 0x000fe400078e3cff */
[----:B------:R-:W-:Y:S01]  /*31440*/  R2UR UR7, R75 ;  /* 0x000000004b0772ca */ /* 0x000fe200000e0000 */
[----:B------:R-:W-:Y:S02]  /*31450*/  IMAD.IADD R8, R8, 0x1, R11 ;  /* 0x0000000108087824 */ /* 0x000fe400078e020b */
[----:B------:R-:W-:-:S03]  /*31460*/  IMAD.IADD R14, R14, 0x1, R9 ;  /* 0x000000010e0e7824 */ /* 0x000fc600078e0209 */
[C---:B------:R-:W-:Y:S02]  /*31470*/  IADD3 R9, P1, R89.reuse, R8, RZ ;  /* 0x0000000859097210 */ /* 0x040fe40007f3e0ff */
[----:B------:R-:W-:-:S03]  /*31480*/  IADD3 R11, P2, R89, R14, RZ ;  /* 0x0000000e590b7210 */ /* 0x000fc60007f5e0ff */
[--C-:B------:R-:W-:Y:S01]  /*31490*/  IMAD.X R13, RZ, RZ, R90.reuse, P1 ;  /* 0x000000ffff0d7224 */ /* 0x100fe200008e065a */
[-C--:B------:R-:W-:Y:S01]  /*314a0*/  LEA R8, P1, R9, R80.reuse, 0x1 ;  /* 0x0000005009087211 */ /* 0x080fe200078208ff */
[----:B------:R-:W-:Y:S01]  /*314b0*/  IMAD.X R10, RZ, RZ, R90, P2 ;  /* 0x000000ffff0a7224 */ /* 0x000fe200010e065a */
[----:B------:R-:W-:Y:S02]  /*314c0*/  LEA R12, P2, R11, R80, 0x1 ;  /* 0x000000500b0c7211 */ /* 0x000fe400078408ff */
[-C--:B------:R-:W-:Y:S02]  /*314d0*/  LEA.HI.X R9, R9, R81.reuse, R13, 0x1, P1 ;  /* 0x0000005109097211 */ /* 0x080fe400008f0c0d */
[----:B------:R-:W-:Y:S02]  /*314e0*/  ISETP.GE.AND P1, PT, R91, R146, PT ;  /* 0x000000925b00720c */ /* 0x000fe40003f26270 */
[----:B------:R-:W-:Y:S01]  /*314f0*/  LEA.HI.X R13, R11, R81, R10, 0x1, P2 ;  /* 0x000000510b0d7211 */ /* 0x000fe200010f0c0a */
[----:B------:R-:W-:Y:S01]  /*31500*/  BSSY B4, `(.L_x_2111) ;  /* 0x0000063000047945 */ /* 0x000fe20003800000 */
[----:B------:R-:W5:Y:S01]  /*31510*/  LD.E.128 R8, desc[UR4][R8.64] ;  /* 0x0000000408087980 */ /* 0x000f62000c101d00 */
[----:B------:R-:W-:-:S03]  /*31520*/  ISETP.GE.AND P2, PT, R135, R87, PT ;  /* 0x000000578700720c */ /* 0x000fc60003f46270 */
[----:B------:R-:W5:Y:S05]  /*31530*/  LD.E.128 R12, desc[UR6][R12.64] ;  /* 0x000000060c0c7980 */ /* 0x000f6a000c101d00 */
[----:B------:R-:W-:Y:S05]  /*31540*/  @P1 BRA `(.L_x_2112) ;  /* 0x0000000400781947 */ /* 0x000fea0003800000 */
[----:B------:R-:W-:Y:S01]  /*31550*/  SHF.R.U32.HI R150, RZ, 0x10, R41 ;  /* 0x00000010ff967819 */ /* 0x000fe20000011629 */
[----:B-----5:R-:W-:Y:S01]  /*31560*/  IMAD.U32 R151, R13, 0x10000, RZ ;  /* 0x000100000d977824 */ /* 0x020fe200078e00ff */
[--C-:B------:R-:W-:Y:S01]  /*31570*/  SHF.R.U64 R145, R28, 0x10, R29.reuse ;  /* 0x000000101c917819 */ /* 0x100fe2000000121d */
[----:B------:R-:W-:Y:S01]  /*31580*/  IMAD.U32 R152, R15, 0x10000, RZ ;  /* 0x000100000f987824 */ /* 0x000fe200078e00ff */
[----:B------:R-:W-:Y:S01]  /*31590*/  SHF.R.U32.HI R28, RZ, 0x10, R29 ;  /* 0x00000010ff1c7819 */ /* 0x000fe2000001161d */
[----:B------:R-:W-:Y:S01]  /*315a0*/  IMAD.U32 R148, R11, 0x10000, RZ ;  /* 0x000100000b947824 */ /* 0x000fe200078e00ff */
[----:B------:R-:W-:Y:S01]  /*315b0*/  PRMT R141, R141, 0x5410, R150 ;  /* 0x000054108d8d7816 */ /* 0x000fe20000000096 */
[----:B------:R-:W-:Y:S01]  /*315c0*/  IMAD.U32 R147, R10, 0x10000, RZ ;  /* 0x000100000a937824 */ /* 0x000fe200078e00ff */
[----:B------:R-:W-:Y:S02]  /*315d0*/  PRMT R143, R143, 0x5410, R28 ;  /* 0x000054108f8f7816 */ /* 0x000fe4000000001c */
[----:B------:R-:W-:-:S02]  /*315e0*/  SHF.R.U64 R29, R30, 0x10, R31 ;  /* 0x000000101e1d7819 */ /* 0x000fc4000000121f */
[----:B------:R-:W-:Y:S01]  /*315f0*/  PRMT R144, R144, 0x5410, R145 ;  /* 0x0000541090907816 */ /* 0x000fe20000000091 */
[----:B------:R-:W-:Y:S01]  /*31600*/  IMAD.U32 R145, R141, 0x10000, RZ ;  /* 0x000100008d917824 */ /* 0x000fe200078e00ff */
[----:B------:R-:W-:Y:S01]  /*31610*/  SHF.R.U32.HI R30, RZ, 0x10, R31 ;  /* 0x00000010ff1e7819 */ /* 0x000fe2000001161f */
[----:B------:R-:W-:Y:S01]  /*31620*/  IMAD.U32 R28, R143, 0x10000, RZ ;  /* 0x000100008f1c7824 */ /* 0x000fe200078e00ff */
[----:B------:R-:W-:Y:S01]  /*31630*/  SHF.R.U64 R31, R40, 0x10, R41 ;  /* 0x00000010281f7819 */ /* 0x000fe20000001229 */
[----:B------:R-:W-:Y:S01]  /*31640*/  IMAD.U32 R40, R9, 0x10000, RZ ;  /* 0x0001000009287824 */ /* 0x000fe200078e00ff */
[----:B------:R-:W-:Y:S02]  /*31650*/  SHF.R.U32.HI R146, RZ, 0x10, R43 ;  /* 0x00000010ff927819 */ /* 0x000fe4000001162b */
[----:B------:R-:W-:Y:S01]  /*31660*/  PRMT R142, R142, 0x5410, R29 ;  /* 0x000054108e8e7816 */ /* 0x000fe2000000001d */
[CC--:B------:R-:W-:Y:S01]  /*31670*/  FMUL.FTZ R29, R151.reuse, R145.reuse ;  /* 0x00000091971d7220 */ /* 0x0c0fe20000410000 */
[----:B------:R-:W-:Y:S01]  /*31680*/  SHF.R.U64 R41, R42, 0x10, R43 ;  /* 0x000000102a297819 */ /* 0x000fe2000000122b */
[-C--:B------:R-:W-:Y:S01]  /*31690*/  FMUL.FTZ R151, R151, R28.reuse ;  /* 0x0000001c97977220 */ /* 0x080fe20000410000 */
[----:B------:R-:W-:Y:S01]  /*316a0*/  PRMT R140, R140, 0x5410, R31 ;  /* 0x000054108c8c7816 */ /* 0x000fe2000000001f */
[----:B------:R-:W-:Y:S01]  /*316b0*/  FFMA.FTZ R28, R40, R28, -R29 ;  /* 0x0000001c281c7223 */ /* 0x000fe2000001081d */
[----:B------:R-:W-:Y:S01]  /*316c0*/  LOP3.LUT R43, R13, 0xffff0000, RZ, 0xc0, !PT ;  /* 0xffff00000d2b7812 */ /* 0x000fe200078ec0ff */
[----:B------:R-:W-:Y:S01]  /*316d0*/  IMAD.U32 R13, R12, 0x10000, RZ ;  /* 0x000100000c0d7824 */ /* 0x000fe200078e00ff */
[----:B------:R-:W-:Y:S01]  /*316e0*/  LOP3.LUT R31, R141, 0xffff0000, RZ, 0xc0, !PT ;  /* 0xffff00008d1f7812 */ /* 0x000fe200078ec0ff */
[----:B------:R-:W-:Y:S01]  /*316f0*/  IMAD.U32 R150, R140, 0x10000, RZ ;  /* 0x000100008c967824 */ /* 0x000fe200078e00ff */
[----:B------:R-:W-:Y:S01]  /*31700*/  PRMT R139, R139, 0x5410, R146 ;  /* 0x000054108b8b7816 */ /* 0x000fe20000000092 */
[----:B------:R-:W-:Y:S01]  /*31710*/  FFMA.FTZ R40, R40, R145, R151 ;  /* 0x0000009128287223 */ /* 0x000fe20000010097 */
[----:B------:R-:W-:-:S02]  /*31720*/  PRMT R137, R137, 0x5410, R30 ;  /* 0x0000541089897816 */ /* 0x000fc4000000001e */
[----:B------:R-:W-:Y:S01]  /*31730*/  LOP3.LUT R29, R143, 0xffff0000, RZ, 0xc0, !PT ;  /* 0xffff00008f1d7812 */ /* 0x000fe200078ec0ff */
[----:B------:R-:W-:Y:S01]  /*31740*/  FMUL.FTZ R143, R43, R31 ;  /* 0x0000001f2b8f7220 */ /* 0x000fe20000410000 */
[----:B------:R-:W-:Y:S01]  /*31750*/  LOP3.LUT R42, R9, 0xffff0000, RZ, 0xc0, !PT ;  /* 0xffff0000092a7812 */ /* 0x000fe200078ec0ff */
[----:B------:R-:W-:Y:S01]  /*31760*/  IMAD.U32 R141, R139, 0x10000, RZ ;  /* 0x000100008b8d7824 */ /* 0x000fe200078e00ff */
[----:B------:R-:W-:Y:S01]  /*31770*/  PRMT R138, R138, 0x5410, R41 ;  /* 0x000054108a8a7816 */ /* 0x000fe20000000029 */
[----:B------:R-:W-:Y:S02]  /*31780*/  IMAD.U32 R41, R137, 0x10000, RZ ;  /* 0x0001000089297824 */ /* 0x000fe400078e00ff */
[-C--:B------:R-:W-:Y:S01]  /*31790*/  FMUL.FTZ R43, R43, R29.reuse ;  /* 0x0000001d2b2b7220 */ /* 0x080fe20000410000 */
[----:B------:R-:W-:Y:S01]  /*317a0*/  FFMA.FTZ R29, R42, R29, -R143 ;  /* 0x0000001d2a1d7223 */ /* 0x000fe2000001088f */
[C---:B------:R-:W-:Y:S01]  /*317b0*/  FMUL.FTZ R143, R152.reuse, R141 ;  /* 0x0000008d988f7220 */ /* 0x040fe20000410000 */
[----:B------:R-:W-:Y:S01]  /*317c0*/  LOP3.LUT R15, R15, 0xffff0000, RZ, 0xc0, !PT ;  /* 0xffff00000f0f7812 */ /* 0x000fe200078ec0ff */
[-C--:B------:R-:W-:Y:S01]  /*317d0*/  FMUL.FTZ R152, R152, R41.reuse ;  /* 0x0000002998987220 */ /* 0x080fe20000410000 */
[----:B------:R-:W-:Y:S01]  /*317e0*/  LOP3.LUT R154, R139, 0xffff0000, RZ, 0xc0, !PT ;  /* 0xffff00008b9a7812 */ /* 0x000fe200078ec0ff */
[----:B------:R-:W-:Y:S01]  /*317f0*/  FFMA.FTZ R30, R148, R41, -R143 ;  /* 0x00000029941e7223 */ /* 0x000fe2000001088f */
[----:B------:R-:W-:Y:S01]  /*31800*/  LOP3.LUT R146, R137, 0xffff0000, RZ, 0xc0, !PT ;  /* 0xffff000089927812 */ /* 0x000fe200078ec0ff */
[----:B------:R-:W-:Y:S01]  /*31810*/  FFMA.FTZ R31, R42, R31, R43 ;  /* 0x0000001f2a1f7223 */ /* 0x000fe2000001002b */
[----:B------:R-:W-:Y:S01]  /*31820*/  LOP3.LUT R11, R11, 0xffff0000, RZ, 0xc0, !PT ;  /* 0xffff00000b0b7812 */ /* 0x000fe200078ec0ff */
[----:B------:R-:W-:Y:S01]  /*31830*/  FFMA.FTZ R148, R148, R141, R152 ;  /* 0x0000008d94947223 */ /* 0x000fe20000010098 */
[----:B------:R-:W-:Y:S01]  /*31840*/  LOP3.LUT R12, R12, 0xffff0000, RZ, 0xc0, !PT ;  /* 0xffff00000c0c7812 */ /* 0x000fe200078ec0ff */
[C---:B------:R-:W-:Y:S01]  /*31850*/  FMUL.FTZ R152, R15.reuse, R154 ;  /* 0x0000009a0f987220 */ /* 0x040fe20000410000 */
[-C--:B------:R-:W-:Y:S01]  /*31860*/  FMUL.FTZ R156, R15, R146.reuse ;  /* 0x000000920f9c7220 */ /* 0x080fe20000410000 */
[----:B------:R-:W-:Y:S01]  /*31870*/  LOP3.LUT R43, R140, 0xffff0000, RZ, 0xc0, !PT ;  /* 0xffff00008c2b7812 */ /* 0x000fe200078ec0ff */
[C---:B------:R-:W-:Y:S01]  /*31880*/  IMAD.U32 R42, R144.reuse, 0x10000, RZ ;  /* 0x00010000902a7824 */ /* 0x040fe200078e00ff */
[----:B------:R-:W-:Y:S01]  /*31890*/  LOP3.LUT R41, R144, 0xffff0000, RZ, 0xc0, !PT ;  /* 0xffff000090297812 */ /* 0x000fe200078ec0ff */
[C---:B------:R-:W-:Y:S01]  /*318a0*/  IMAD.U32 R9, R8.reuse, 0x10000, RZ ;  /* 0x0001000008097824 */ /* 0x040fe200078e00ff */
[----:B------:R-:W-:Y:S01]  /*318b0*/  LOP3.LUT R8, R8, 0xffff0000, RZ, 0xc0, !PT ;  /* 0xffff000008087812 */ /* 0x000fe200078ec0ff */
[C---:B------:R-:W-:Y:S01]  /*318c0*/  FFMA.FTZ R15, R11.reuse, R146, -R152 ;  /* 0x000000920b0f7223 */ /* 0x040fe20000010898 */
[----:B------:R-:W-:Y:S01]  /*318d0*/  FFMA.FTZ R139, R11, R154, R156 ;  /* 0x0000009a0b8b7223 */ /* 0x000fe2000001009c */
[C---:B------:R-:W-:Y:S01]  /*318e0*/  FMUL.FTZ R140, R13.reuse, R150 ;  /* 0x000000960d8c7220 */ /* 0x040fe20000410000 */
[C---:B------:R-:W-:Y:S01]  /*318f0*/  FMUL.FTZ R11, R12.reuse, R43 ;  /* 0x0000002b0c0b7220 */ /* 0x040fe20000410000 */
[----:B------:R-:W-:Y:S01]  /*31900*/  FMUL.FTZ R13, R13, R42 ;  /* 0x0000002a0d0d7220 */ /* 0x000fe20000410000 */
[-C--:B------:R-:W-:Y:S01]  /*31910*/  FMUL.FTZ R137, R12, R41.reuse ;  /* 0x000000290c897220 */ /* 0x080fe20000410000 */
[----:B------:R-:W-:Y:S01]  /*31920*/  LOP3.LUT R149, R10, 0xffff0000, RZ, 0xc0, !PT ;  /* 0xffff00000a957812 */ /* 0x000fe200078ec0ff */
[----:B------:R-:W-:Y:S01]  /*31930*/  FFMA.FTZ R41, R8, R41, -R11 ;  /* 0x0000002908297223 */ /* 0x000fe2000001080b */
[----:B------:R-:W-:-:S02]  /*31940*/  IMAD.U32 R10, R14, 0x10000, RZ ;  /* 0x000100000e0a7824 */ /* 0x000fc400078e00ff */
[C---:B------:R-:W-:Y:S01]  /*31950*/  FFMA.FTZ R140, R9.reuse, R42, -R140 ;  /* 0x0000002a098c7223 */ /* 0x040fe2000001088c */
[----:B------:R-:W-:Y:S01]  /*31960*/  FFMA.FTZ R13, R9, R150, R13 ;  /* 0x00000096090d7223 */ /* 0x000fe2000001000d */
[----:B------:R-:W-:Y:S01]  /*31970*/  IMAD.U32 R11, R138, 0x10000, RZ ;  /* 0x000100008a0b7824 */ /* 0x000fe200078e00ff */
[----:B------:R-:W-:Y:S01]  /*31980*/  LOP3.LUT R14, R14, 0xffff0000, RZ, 0xc0, !PT ;  /* 0xffff00000e0e7812 */ /* 0x000fe200078ec0ff */
[----:B------:R-:W-:Y:S01]  /*31990*/  IMAD.U32 R9, R142, 0x10000, RZ ;  /* 0x000100008e097824 */ /* 0x000fe200078e00ff */
[----:B------:R-:W-:Y:S01]  /*319a0*/  LOP3.LUT R138, R138, 0xffff0000, RZ, 0xc0, !PT ;  /* 0xffff00008a8a7812 */ /* 0x000fe200078ec0ff */
[----:B------:R-:W-:Y:S01]  /*319b0*/  FMUL.FTZ R12, R10, R11 ;  /* 0x0000000b0a0c7220 */ /* 0x000fe20000410000 */
[----:B------:R-:W-:Y:S01]  /*319c0*/  LOP3.LUT R142, R142, 0xffff0000, RZ, 0xc0, !PT ;  /* 0xffff00008e8e7812 */ /* 0x000fe200078ec0ff */
[----:B------:R-:W-:Y:S01]  /*319d0*/  FFMA.FTZ R8, R8, R43, R137 ;  /* 0x0000002b08087223 */ /* 0x000fe20000010089 */
[-C--:B------:R-:W-:Y:S01]  /*319e0*/  FMUL.FTZ R10, R10, R9.reuse ;  /* 0x000000090a0a7220 */ /* 0x080fe20000410000 */
[C---:B------:R-:W-:Y:S01]  /*319f0*/  FMUL.FTZ R42, R14.reuse, R138 ;  /* 0x0000008a0e2a7220 */ /* 0x040fe20000410000 */
[C---:B------:R-:W-:Y:S01]  /*31a00*/  FFMA.FTZ R12, R147.reuse, R9, -R12 ;  /* 0x00000009930c7223 */ /* 0x040fe2000001080c */
[-C--:B------:R-:W-:Y:S01]  /*31a10*/  FMUL.FTZ R43, R14, R142.reuse ;  /* 0x0000008e0e2b7220 */ /* 0x080fe20000410000 */
[----:B------:R-:W-:Y:S01]  /*31a20*/  FFMA.FTZ R10, R147, R11, R10 ;  /* 0x0000000b930a7223 */ /* 0x000fe2000001000a */
[----:B------:R-:W-:Y:S01]  /*31a30*/  FFMA.FTZ R9, R149, R142, -R42 ;  /* 0x0000008e95097223 */ /* 0x000fe2000001082a */
[----:B------:R-:W-:Y:S01]  /*31a40*/  F2FP.BF16.F32.PACK_AB R11, R15, R30 ;  /* 0x0000001e0f0b723e */ /* 0x000fe200000010ff */
        /* <DEDUP_REMOVED lines=10> */
[----:B------:R-:W-:-:S02]  /*31af0*/  IMAD.MOV.U32 R8, RZ, RZ, R41 ;  /* 0x000000ffff087224 */ /* 0x000fc400078e0029 */
[----:B------:R-:W-:Y:S02]  /*31b00*/  IMAD.MOV.U32 R12, RZ, RZ, R30 ;  /* 0x000000ffff0c7224 */ /* 0x000fe400078e001e */
[----:B------:R-:W-:Y:S02]  /*31b10*/  IMAD.MOV.U32 R13, RZ, RZ, R31 ;  /* 0x000000ffff0d7224 */ /* 0x000fe400078e001f */
[----:B------:R-:W-:-:S07]  /*31b20*/  IMAD.MOV.U32 R14, RZ, RZ, R40 ;  /* 0x000000ffff0e7224 */ /* 0x000fce00078e0028 */
.L_x_2112:
[----:B------:R-:W-:Y:S05]  /*31b30*/  BSYNC B4 ;  /* 0x0000000000047941 */ /* 0x000fea0003800000 */
.L_x_2111:
[----:B------:R-:W-:Y:S01]  /*31b40*/  R2UR UR4, R74 ;  /* 0x000000004a0472ca */ /* 0x000fe200000e0000 */
[----:B------:R-:W-:Y:S01]  /*31b50*/  IMAD.SHL.U32 R29, R136, 0x8, RZ ;  /* 0x00000008881d7824 */ /* 0x000fe200078e00ff */
[----:B------:R-:W-:Y:S01]  /*31b60*/  R2UR UR5, R75 ;  /* 0x000000004b0572ca */ /* 0x000fe200000e0000 */
[--C-:B-12---:R-:W-:Y:S01]  /*31b70*/  @!P2 IMAD.WIDE R30, R135, 0x2, R84.reuse ;  /* 0x00000002871ea825 */ /* 0x106fe200078e0254 */
[----:B------:R-:W-:Y:S02]  /*31b80*/  @!P2 R2UR UR6, R74 ;  /* 0x000000004a06a2ca */ /* 0x000fe400000e0000 */
[----:B------:R-:W-:Y:S01]  /*31b90*/  @!P2 R2UR UR7, R75 ;  /* 0x000000004b07a2ca */ /* 0x000fe200000e0000 */
[----:B------:R-:W-:-:S08]  /*31ba0*/  IMAD.WIDE R28, R29, 0x2, R84 ;  /* 0x000000021d1c7825 */ /* 0x000fd000078e0254 */
[----:B-----5:R3:W-:Y:S04]  /*31bb0*/  ST.E.128 desc[UR4][R28.64], R8 ;  /* 0x000000081c007985 */ /* 0x0207e8000c101d04 */
[----:B------:R3:W-:Y:S02]  /*31bc0*/  @!P2 ST.E.128 desc[UR6][R30.64], R12 ;  /* 0x0000000c1e00a985 */ /* 0x0007e4000c101d06 */
.L_x_2110:
[----:B------:R-:W-:Y:S05]  /*31bd0*/  BSYNC B3 ;  /* 0x0000000000037941 */ /* 0x000fea0003800000 */
.L_x_2109:
[----:B------:R-:W-:Y:S02]  /*31be0*/  R2UR UR4, R74 ;  /* 0x000000004a0472ca */ /* 0x000fe400000e0000 */
[----:B------:R-:W-:-:S13]  /*31bf0*/  R2UR UR5, R75 ;  /* 0x000000004b0572ca */ /* 0x000fda00000e0000 */
[----:B---3--:R-:W3:Y:S01]  /*31c00*/  LD.E.U8 R8, desc[UR4][R78.64] ;  /* 0x000000044e087980 */ /* 0x008ee2000c101100 */
[----:B------:R-:W-:Y:S01]  /*31c10*/  BSSY B3, `(.L_x_2113) ;  /* 0x000009b000037945 */ /* 0x000fe20003800000 */
[----:B---3--:R-:W-:-:S13]  /*31c20*/  LOP3.LUT P1, RZ, R8, 0x2, RZ, 0xc0, !PT ;  /* 0x0000000208ff7812 */ /* 0x008fda000782c0ff */
[----:B------:R-:W-:Y:S05]  /*31c30*/  @!P1 BRA `(.L_x_2114) ;  /* 0x0000000800609947 */ /* 0x000fea0003800000 */
[----:B------:R-:W-:Y:S02]  /*31c40*/  R2UR UR4, R74 ;  /* 0x000000004a0472ca */ /* 0x000fe400000e0000 */
[----:B------:R-:W-:-:S13]  /*31c50*/  R2UR UR5, R75 ;  /* 0x000000004b0572ca */ /* 0x000fda00000e0000 */
[----:B------:R-:W3:Y:S01]  /*31c60*/  LD.E R8, desc[UR4][R76.64+0x4] ;  /* 0x000004044c087980 */ /* 0x000ee2000c101900 */
[----:B------:R-:W-:Y:S01]  /*31c70*/  VIADD R30, R91, 0x20 ;  /* 0x000000205b1e7836 */ /* 0x000fe20000000000 */
[----:B------:R-:W-:Y:S01]  /*31c80*/  LEA.HI R13, R126, R117, RZ, 0x5 ;  /* 0x000000757e0d7211 */ /* 0x000fe200078f28ff */
[----:B------:R-:W-:Y:S01]  /*31c90*/  IMAD.IADD R11, R87, 0x1, -R88 ;  /* 0x00000001570b7824 */ /* 0x000fe200078e0a58 */
[----:B------:R-:W-:Y:S02]  /*31ca0*/  R2UR UR6, R74 ;  /* 0x000000004a0672ca */ /* 0x000fe400000e0000 */
[----:B------:R-:W-:Y:S01]  /*31cb0*/  R2UR UR7, R75 ;  /* 0x000000004b0772ca */ /* 0x000fe200000e0000 */
[----:B------:R-:W-:-:S05]  /*31cc0*/  IMAD.SHL.U32 R14, R13, 0x10, RZ ;  /* 0x000000100d0e7824 */ /* 0x000fca00078e00ff */
[----:B------:R-:W-:Y:S01]  /*31cd0*/  LOP3.LUT R15, R14, 0xfffffe00, RZ, 0xc0, !PT ;  /* 0xfffffe000e0f7812 */ /* 0x000fe200078ec0ff */
[----:B------:R-:W-:Y:S01]  /*31ce0*/  BSSY B4, `(.L_x_2115) ;  /* 0x0000084000047945 */ /* 0x000fe20003800000 */
[----:B---3--:R-:W-:-:S04]  /*31cf0*/  LEA.HI R31, R8, R8, RZ, 0x1 ;  /* 0x00000008081f7211 */ /* 0x008fc800078f08ff */
[----:B------:R-:W-:-:S04]  /*31d00*/  SHF.R.S32.HI R31, RZ, 0x1, R31 ;  /* 0x00000001ff1f7819 */ /* 0x000fc8000001141f */
[----:B------:R-:W-:-:S04]  /*31d10*/  ISETP.GE.AND P1, PT, R30, R31, PT ;  /* 0x0000001f1e00720c */ /* 0x000fc80003f26270 */
[----:B------:R-:W-:Y:S02]  /*31d20*/  SEL R9, R31, RZ, P1 ;  /* 0x000000ff1f097207 */ /* 0x000fe40000800000 */
[----:B------:R-:W-:-:S03]  /*31d30*/  SEL R11, R88, R11, !P1 ;  /* 0x0000000b580b7207 */ /* 0x000fc60004800000 */
[----:B------:R-:W-:Y:S01]  /*31d40*/  IMAD.IADD R9, R30, 0x1, R9 ;  /* 0x000000011e097824 */ /* 0x000fe200078e0209 */
[----:B------:R-:W-:-:S04]  /*31d50*/  SHF.R.S32.HI R12, RZ, 0x1f, R11 ;  /* 0x0000001fff0c7819 */ /* 0x000fc8000001140b */
[----:B------:R-:W-:Y:S02]  /*31d60*/  SHF.R.S32.HI R8, RZ, 0x1f, R9 ;  /* 0x0000001fff087819 */ /* 0x000fe40000011409 */
[----:B------:R-:W-:Y:S01]  /*31d70*/  LEA.HI R11, R12, R11, RZ, 0x4 ;  /* 0x0000000b0c0b7211 */ /* 0x000fe200078f20ff */
[----:B------:R-:W-:Y:S01]  /*31d80*/  IMAD.SHL.U32 R12, R116, 0x40, RZ ;  /* 0x00000040740c7824 */ /* 0x000fe200078e00ff */
[CC--:B------:R-:W-:Y:S02]  /*31d90*/  LEA.HI R10, R8.reuse, R9.reuse, RZ, 0x3 ;  /* 0x00000009080a7211 */ /* 0x0c0fe400078f18ff */
[----:B------:R-:W-:Y:S02]  /*31da0*/  LEA.HI R8, R8, R9, RZ, 0x6 ;  /* 0x0000000908087211 */ /* 0x000fe400078f30ff */
[----:B------:R-:W-:Y:S02]  /*31db0*/  SHF.R.S32.HI R28, RZ, 0x3, R10 ;  /* 0x00000003ff1c7819 */ /* 0x000fe4000001140a */
[----:B------:R-:W-:-:S02]  /*31dc0*/  LOP3.LUT R13, R12, 0x1c0, RZ, 0xc0, !PT ;  /* 0x000001c00c0d7812 */ /* 0x000fc400078ec0ff */
[----:B------:R-:W-:Y:S02]  /*31dd0*/  LEA.HI.SX32 R11, R11, R28, 0x1c ;  /* 0x0000001c0b0b7211 */ /* 0x000fe400078fe2ff */
[----:B------:R-:W-:Y:S02]  /*31de0*/  SHF.R.U32.HI R14, RZ, 0x3, R13 ;  /* 0x00000003ff0e7819 */ /* 0x000fe4000001160d */
[----:B------:R-:W-:Y:S01]  /*31df0*/  SHF.R.S32.HI R12, RZ, 0x1f, R11 ;  /* 0x0000001fff0c7819 */ /* 0x000fe2000001140b */
[----:B------:R-:W-:Y:S01]  /*31e00*/  IMAD.SHL.U32 R29, R11, 0x8, RZ ;  /* 0x000000080b1d7824 */ /* 0x000fe200078e00ff */
[----:B------:R-:W-:Y:S02]  /*31e10*/  SHF.R.S32.HI R8, RZ, 0x6, R8 ;  /* 0x00000006ff087819 */ /* 0x000fe40000011408 */
[----:B------:R-:W-:Y:S02]  /*31e20*/  LOP3.LUT R10, R13, 0x38, R10, 0xf8, !PT ;  /* 0x000000380d0a7812 */ /* 0x000fe400078ef80a */
[----:B------:R-:W-:Y:S01]  /*31e30*/  LEA.HI R12, R12, R11, RZ, 0x3 ;  /* 0x0000000b0c0c7211 */ /* 0x000fe200078f18ff */
[----:B------:R-:W-:Y:S01]  /*31e40*/  IMAD R8, R8, 0x1800, R15 ;  /* 0x0000180008087824 */ /* 0x000fe200078e020f */
[----:B------:R-:W-:-:S02]  /*31e50*/  LOP3.LUT R9, R10, R14, RZ, 0x3c, !PT ;  /* 0x0000000e0a097212 */ /* 0x000fc400078e3cff */
[----:B------:R-:W-:Y:S02]  /*31e60*/  SHF.R.S32.HI R12, RZ, 0x3, R12 ;  /* 0x00000003ff0c7819 */ /* 0x000fe4000001140c */
[----:B------:R-:W-:Y:S01]  /*31e70*/  LOP3.LUT R11, R13, 0x38, R29, 0xf8, !PT ;  /* 0x000000380d0b7812 */ /* 0x000fe200078ef81d */
[----:B------:R-:W-:Y:S02]  /*31e80*/  IMAD.IADD R8, R8, 0x1, R9 ;  /* 0x0000000108087824 */ /* 0x000fe400078e0209 */
[----:B------:R-:W-:Y:S01]  /*31e90*/  IMAD R12, R12, 0x1800, R15 ;  /* 0x000018000c0c7824 */ /* 0x000fe200078e020f */
[----:B------:R-:W-:Y:S02]  /*31ea0*/  LOP3.LUT R11, R11, R14, RZ, 0x3c, !PT ;  /* 0x0000000e0b0b7212 */ /* 0x000fe400078e3cff */
[----:B------:R-:W-:-:S03]  /*31eb0*/  IADD3 R9, P1, R89, R8, RZ ;  /* 0x0000000859097210 */ /* 0x000fc60007f3e0ff */
[----:B------:R-:W-:Y:S02]  /*31ec0*/  IMAD.IADD R12, R12, 0x1, R11 ;  /* 0x000000010c0c7824 */ /* 0x000fe400078e020b */
[--C-:B------:R-:W-:Y:S01]  /*31ed0*/  IMAD.X R13, RZ, RZ, R90.reuse, P1 ;  /* 0x000000ffff0d7224 */ /* 0x100fe200008e065a */
[----:B------:R-:W-:Y:S02]  /*31ee0*/  LEA R8, P1, R9, R80, 0x1 ;  /* 0x0000005009087211 */ /* 0x000fe400078208ff */
[----:B------:R-:W-:Y:S02]  /*31ef0*/  IADD3 R11, P2, R89, R12, RZ ;  /* 0x0000000c590b7210 */ /* 0x000fe40007f5e0ff */
[----:B------:R-:W-:Y:S02]  /*31f00*/  LEA.HI.X R9, R9, R81, R13, 0x1, P1 ;  /* 0x0000005109097211 */ /* 0x000fe400008f0c0d */
[----:B------:R-:W-:Y:S01]  /*31f10*/  ISETP.GE.AND P1, PT, R30, R31, PT ;  /* 0x0000001f1e00720c */ /* 0x000fe20003f26270 */
[----:B------:R-:W-:Y:S01]  /*31f20*/  IMAD.X R10, RZ, RZ, R90, P2 ;  /* 0x000000ffff0a7224 */ /* 0x000fe200010e065a */
[----:B------:R-:W-:-:S04]  /*31f30*/  LEA R12, P2, R11, R80, 0x1 ;  /* 0x000000500b0c7211 */ /* 0x000fc800078408ff */
[----:B------:R-:W-:Y:S02]  /*31f40*/  LEA.HI.X R13, R11, R81, R10, 0x1, P2 ;  /* 0x000000510b0d7211 */ /* 0x000fe400010f0c0a */
[----:B------:R-:W5:Y:S01]  /*31f50*/  LD.E.128 R8, desc[UR4][R8.64] ;  /* 0x0000000408087980 */ /* 0x000f62000c101d00 */
[----:B------:R-:W-:-:S03]  /*31f60*/  ISETP.GE.AND P2, PT, R29, R87, PT ;  /* 0x000000571d00720c */ /* 0x000fc60003f46270 */
[----:B------:R-:W5:Y:S01]  /*31f70*/  LD.E.128 R12, desc[UR6][R12.64] ;  /* 0x000000060c0c7980 */ /* 0x000f62000c101d00 */
[----:B------:R-:W-:Y:S09]  /*31f80*/  @P1 BRA `(.L_x_2116) ;  /* 0x0000000400641947 */ /* 0x000ff20003800000 */
[----:B------:R-:W-:Y:S01]  /*31f90*/  SHF.R.U32.HI R41, RZ, 0x10, R37 ;  /* 0x00000010ff297819 */ /* 0x000fe20000011625 */
[----:B-----5:R-:W-:Y:S01]  /*31fa0*/  IMAD.U32 R30, R9, 0x10000, RZ ;  /* 0x00010000091e7824 */ /* 0x020fe200078e00ff */
[----:B------:R-:W-:Y:S02]  /*31fb0*/  SHF.R.U32.HI R137, RZ, 0x10, R25 ;  /* 0x00000010ff897819 */ /* 0x000fe40000011619 */
[----:B------:R-:W-:Y:S02]  /*31fc0*/  PRMT R134, R134, 0x5410, R41 ;  /* 0x0000541086867816 */ /* 0x000fe40000000029 */
[----:B------:R-:W-:Y:S02]  /*31fd0*/  PRMT R130, R130, 0x5410, R137 ;  /* 0x0000541082827816 */ /* 0x000fe40000000089 */
[--C-:B------:R-:W-:Y:S02]  /*31fe0*/  SHF.R.U64 R136, R26, 0x10, R27.reuse ;  /* 0x000000101a887819 */ /* 0x100fe4000000121b */
[----:B------:R-:W-:-:S02]  /*31ff0*/  SHF.R.U32.HI R135, RZ, 0x10, R27 ;  /* 0x00000010ff877819 */ /* 0x000fc4000001161b */
[--C-:B------:R-:W-:Y:S02]  /*32000*/  SHF.R.U64 R40, R38, 0x10, R39.reuse ;  /* 0x0000001026287819 */ /* 0x100fe40000001227 */
[----:B------:R-:W-:Y:S01]  /*32010*/  SHF.R.U32.HI R43, RZ, 0x10, R39 ;  /* 0x00000010ff2b7819 */ /* 0x000fe20000011627 */
[----:B------:R-:W-:Y:S01]  /*32020*/  IMAD.U32 R39, R15, 0x10000, RZ ;  /* 0x000100000f277824 */ /* 0x000fe200078e00ff */
[----:B------:R-:W-:Y:S01]  /*32030*/  SHF.R.U64 R42, R36, 0x10, R37 ;  /* 0x00000010242a7819 */ /* 0x000fe20000001225 */
[----:B------:R-:W-:Y:S01]  /*32040*/  IMAD.U32 R37, R13, 0x10000, RZ ;  /* 0x000100000d257824 */ /* 0x000fe200078e00ff */
[----:B------:R-:W-:Y:S01]  /*32050*/  LOP3.LUT R27, R15, 0xffff0000, RZ, 0xc0, !PT ;  /* 0xffff00000f1b7812 */ /* 0x000fe200078ec0ff */
[----:B------:R-:W-:Y:S01]  /*32060*/  IMAD.U32 R15, R134, 0x10000, RZ ;  /* 0x00010000860f7824 */ /* 0x000fe200078e00ff */
[----:B------:R-:W-:Y:S01]  /*32070*/  LOP3.LUT R38, R13, 0xffff0000, RZ, 0xc0, !PT ;  /* 0xffff00000d267812 */ /* 0x000fe200078ec0ff */
[----:B------:R-:W-:Y:S01]  /*32080*/  IMAD.U32 R13, R130, 0x10000, RZ ;  /* 0x00010000820d7824 */ /* 0x000fe200078e00ff */
[----:B------:R-:W-:Y:S01]  /*32090*/  PRMT R132, R132, 0x5410, R43 ;  /* 0x0000541084847816 */ /* 0x000fe2000000002b */
[C---:B------:R-:W-:Y:S01]  /*320a0*/  FMUL.FTZ R41, R37.reuse, R15 ;  /* 0x0000000f25297220 */ /* 0x040fe20000410000 */
[----:B------:R-:W-:Y:S01]  /*320b0*/  PRMT R128, R128, 0x5410, R135 ;  /* 0x0000541080807816 */ /* 0x000fe20000000087 */
[----:B------:R-:W-:Y:S01]  /*320c0*/  FMUL.FTZ R37, R37, R13 ;  /* 0x0000000d25257220 */ /* 0x000fe20000410000 */
[----:B------:R-:W-:Y:S01]  /*320d0*/  PRMT R131, R131, 0x5410, R40 ;  /* 0x0000541083837816 */ /* 0x000fe20000000028 */
[----:B------:R-:W-:Y:S01]  /*320e0*/  IMAD.U32 R40, R132, 0x10000, RZ ;  /* 0x0001000084287824 */ /* 0x000fe200078e00ff */
[----:B------:R-:W-:Y:S01]  /*320f0*/  LOP3.LUT R134, R134, 0xffff0000, RZ, 0xc0, !PT ;  /* 0xffff000086867812 */ /* 0x000fe200078ec0ff */
[----:B------:R-:W-:Y:S01]  /*32100*/  FFMA.FTZ R15, R30, R15, R37 ;  /* 0x0000000f1e0f7223 */ /* 0x000fe20000010025 */
[----:B------:R-:W-:Y:S01]  /*32110*/  LOP3.LUT R130, R130, 0xffff0000, RZ, 0xc0, !PT ;  /* 0xffff000082827812 */ /* 0x000fe200078ec0ff */
[----:B------:R-:W-:Y:S01]  /*32120*/  IMAD.U32 R37, R128, 0x10000, RZ ;  /* 0x0001000080257824 */ /* 0x000fe200078e00ff */
[----:B------:R-:W-:Y:S01]  /*32130*/  SHF.R.U64 R138, R24, 0x10, R25 ;  /* 0x00000010188a7819 */ /* 0x000fe20000001219 */
[----:B------:R-:W-:Y:S01]  /*32140*/  FFMA.FTZ R13, R30, R13, -R41 ;  /* 0x0000000d1e0d7223 */ /* 0x000fe20000010829 */
[----:B------:R-:W-:Y:S01]  /*32150*/  PRMT R133, R133, 0x5410, R42 ;  /* 0x0000541085857816 */ /* 0x000fe2000000002a */
[----:B------:R-:W-:Y:S01]  /*32160*/  FMUL.FTZ R41, R39, R40 ;  /* 0x0000002827297220 */ /* 0x000fe20000410000 */
[----:B------:R-:W-:Y:S01]  /*32170*/  LOP3.LUT R31, R9, 0xffff0000, RZ, 0xc0, !PT ;  /* 0xffff0000091f7812 */ /* 0x000fe200078ec0ff */
[----:B------:R-:W-:-:S02]  /*32180*/  IMAD.U32 R36, R11, 0x10000, RZ ;  /* 0x000100000b247824 */ /* 0x000fc400078e00ff */
[C---:B------:R-:W-:Y:S01]  /*32190*/  FMUL.FTZ R42, R38.reuse, R134 ;  /* 0x00000086262a7220 */ /* 0x040fe20000410000 */
[-C--:B------:R-:W-:Y:S01]  /*321a0*/  FMUL.FTZ R39, R39, R37.reuse ;  /* 0x0000002527277220 */ /* 0x080fe20000410000 */
[----:B------:R-:W-:Y:S01]  /*321b0*/  PRMT R129, R129, 0x5410, R138 ;  /* 0x0000541081817816 */ /* 0x000fe2000000008a */
[----:B------:R-:W-:Y:S01]  /*321c0*/  FMUL.FTZ R38, R38, R130 ;  /* 0x0000008226267220 */ /* 0x000fe20000410000 */
[----:B------:R-:W-:Y:S01]  /*321d0*/  LOP3.LUT R132, R132, 0xffff0000, RZ, 0xc0, !PT ;  /* 0xffff000084847812 */ /* 0x000fe200078ec0ff */
[----:B------:R-:W-:Y:S01]  /*321e0*/  FFMA.FTZ R41, R36, R37, -R41 ;  /* 0x0000002524297223 */ /* 0x000fe20000010829 */
[----:B------:R-:W-:Y:S01]  /*321f0*/  LOP3.LUT R128, R128, 0xffff0000, RZ, 0xc0, !PT ;  /* 0xffff000080807812 */ /* 0x000fe200078ec0ff */
[----:B------:R-:W-:Y:S01]  /*32200*/  FFMA.FTZ R39, R36, R40, R39 ;  /* 0x0000002824277223 */ /* 0x000fe20000010027 */
[----:B------:R-:W-:Y:S02]  /*32210*/  IMAD.U32 R25, R12, 0x10000, RZ ;  /* 0x000100000c197824 */ /* 0x000fe400078e00ff */
[C---:B------:R-:W-:Y:S01]  /*32220*/  FFMA.FTZ R30, R31.reuse, R130, -R42 ;  /* 0x000000821f1e7223 */ /* 0x040fe2000001082a */
[----:B------:R-:W-:Y:S01]  /*32230*/  FFMA.FTZ R38, R31, R134, R38 ;  /* 0x000000861f267223 */ /* 0x000fe20000010026 */
[----:B------:R-:W-:Y:S01]  /*32240*/  IMAD.U32 R36, R133, 0x10000, RZ ;  /* 0x0001000085247824 */ /* 0x000fe200078e00ff */
[----:B------:R-:W-:Y:S01]  /*32250*/  LOP3.LUT R26, R11, 0xffff0000, RZ, 0xc0, !PT ;  /* 0xffff00000b1a7812 */ /* 0x000fe200078ec0ff */
[----:B------:R-:W-:-:S02]  /*32260*/  IMAD.U32 R31, R129, 0x10000, RZ ;  /* 0x00010000811f7824 */ /* 0x000fc400078e00ff */
[C---:B------:R-:W-:Y:S01]  /*32270*/  FMUL.FTZ R37, R27.reuse, R132 ;  /* 0x000000841b257220 */ /* 0x040fe20000410000 */
[----:B------:R-:W-:Y:S01]  /*32280*/  FMUL.FTZ R43, R27, R128 ;  /* 0x000000801b2b7220 */ /* 0x000fe20000410000 */
[----:B------:R-:W-:Y:S01]  /*32290*/  LOP3.LUT R12, R12, 0xffff0000, RZ, 0xc0, !PT ;  /* 0xffff00000c0c7812 */ /* 0x000fe200078ec0ff */
[----:B------:R-:W-:Y:S01]  /*322a0*/  FMUL.FTZ R27, R25, R36 ;  /* 0x00000024191b7220 */ /* 0x000fe20000410000 */
[----:B------:R-:W-:Y:S01]  /*322b0*/  LOP3.LUT R133, R133, 0xffff0000, RZ, 0xc0, !PT ;  /* 0xffff000085857812 */ /* 0x000fe200078ec0ff */
[----:B------:R-:W-:Y:S01]  /*322c0*/  IMAD.U32 R24, R8, 0x10000, RZ ;  /* 0x0001000008187824 */ /* 0x000fe200078e00ff */
[----:B------:R-:W-:Y:S01]  /*322d0*/  LOP3.LUT R129, R129, 0xffff0000, RZ, 0xc0, !PT ;  /* 0xffff000081817812 */ /* 0x000fe200078ec0ff */
[----:B------:R-:W-:Y:S01]  /*322e0*/  FMUL.FTZ R25, R25, R31 ;  /* 0x0000001f19197220 */ /* 0x000fe20000410000 */
[----:B------:R-:W-:Y:S01]  /*322f0*/  PRMT R127, R127, 0x5410, R136 ;  /* 0x000054107f7f7816 */ /* 0x000fe20000000088 */
[----:B------:R-:W-:Y:S01]  /*32300*/  FFMA.FTZ R128, R26, R128, -R37 ;  /* 0x000000801a807223 */ /* 0x000fe20000010825 */
[----:B------:R-:W-:Y:S01]  /*32310*/  LOP3.LUT R8, R8, 0xffff0000, RZ, 0xc0, !PT ;  /* 0xffff000008087812 */ /* 0x000fe200078ec0ff */
[C---:B------:R-:W-:Y:S01]  /*32320*/  IMAD.U32 R9, R10.reuse, 0x10000, RZ ;  /* 0x000100000a097824 */ /* 0x040fe200078e00ff */
[----:B------:R-:W-:Y:S01]  /*32330*/  LOP3.LUT R11, R10, 0xffff0000, RZ, 0xc0, !PT ;  /* 0xffff00000a0b7812 */ /* 0x000fe200078ec0ff */
[----:B------:R-:W-:Y:S01]  /*32340*/  FMUL.FTZ R37, R12, R133 ;  /* 0x000000850c257220 */ /* 0x000fe20000410000 */
[C---:B------:R-:W-:Y:S01]  /*32350*/  FFMA.FTZ R27, R24.reuse, R31, -R27 ;  /* 0x0000001f181b7223 */ /* 0x040fe2000001081b */
[----:B------:R-:W-:Y:S01]  /*32360*/  FFMA.FTZ R25, R24, R36, R25 ;  /* 0x0000002418197223 */ /* 0x000fe20000010019 */
[----:B------:R-:W-:-:S02]  /*32370*/  IMAD.U32 R10, R14, 0x10000, RZ ;  /* 0x000100000e0a7824 */ /* 0x000fc400078e00ff */
[-C--:B------:R-:W-:Y:S01]  /*32380*/  FMUL.FTZ R31, R12, R129.reuse ;  /* 0x000000810c1f7220 */ /* 0x080fe20000410000 */
[----:B------:R-:W-:Y:S01]  /*32390*/  IMAD.U32 R24, R131, 0x10000, RZ ;  /* 0x0001000083187824 */ /* 0x000fe200078e00ff */
        /* <DEDUP_REMOVED lines=18> */
[----:B------:R-:W-:Y:S01]  /*324c0*/  F2FP.BF16.F32.PACK_AB R12, R8, R25 ;  /* 0x00000019080c723e */ /* 0x000fe200000010ff */
[----:B------:R-:W-:Y:S01]  /*324d0*/  IMAD.MOV.U32 R8, RZ, RZ, R26 ;  /* 0x000000ffff087224 */ /* 0x000fe200078e001a */
[----:B------:R-:W-:Y:S02]  /*324e0*/  F2FP.BF16.F32.PACK_AB R11, R128, R41 ;  /* 0x00000029800b723e */ /* 0x000fe400000010ff */
[----:B------:R-:W-:Y:S02]  /*324f0*/  F2FP.BF16.F32.PACK_AB R15, R132, R39 ;  /* 0x00000027840f723e */ /* 0x000fe400000010ff */
[----:B------:R-:W-:-:S02]  /*32500*/  F2FP.BF16.F32.PACK_AB R10, R127, R36 ;  /* 0x000000247f0a723e */ /* 0x000fc400000010ff */
[----:B------:R-:W-:-:S07]  /*32510*/  F2FP.BF16.F32.PACK_AB R14, R14, R31 ;  /* 0x0000001f0e0e723e */ /* 0x000fce00000010ff */
.L_x_2116:
[----:B------:R-:W-:Y:S05]  /*32520*/  BSYNC B4 ;  /* 0x0000000000047941 */ /* 0x000fea0003800000 */
.L_x_2115:
        /* <DEDUP_REMOVED lines=9> */
.L_x_2114:
[----:B------:R-:W-:Y:S05]  /*325c0*/  BSYNC B3 ;  /* 0x0000000000037941 */ /* 0x000fea0003800000 */
.L_x_2113:
[----:B------:R-:W-:Y:S02]  /*325d0*/  R2UR UR4, R74 ;  /* 0x000000004a0472ca */ /* 0x000fe400000e0000 */
[----:B------:R-:W-:-:S13]  /*325e0*/  R2UR UR5, R75 ;  /* 0x000000004b0572ca */ /* 0x000fda00000e0000 */
[----:B---3--:R-:W3:Y:S02]  /*325f0*/  LD.E.U8 R8, desc[UR4][R78.64] ;  /* 0x000000044e087980 */ /* 0x008ee4000c101100 */
        /* <DEDUP_REMOVED lines=55> */
[--C-:B------:R-:W-:Y:S01]  /*32970*/  SHF.R.U64 R30, R32, 0x10, R33.reuse ;  /* 0x00000010201e7819 */ /* 0x100fe20000001221 */
        /* <DEDUP_REMOVED lines=8> */
[--C-:B------:R-:W-:Y:S01]  /*32a00*/  SHF.R.U64 R36, R6, 0x10, R7.reuse ;  /* 0x0000001006247819 */ /* 0x100fe20000001207 */
[----:B------:R-:W-:Y:S01]  /*32a10*/  IMAD.U32 R6, R8, 0x10000, RZ ;  /* 0x0001000008067824 */ /* 0x000fe200078e00ff */
[----:B------:R-:W-:Y:S01]  /*32a20*/  PRMT R119, R119, 0x5410, R30 ;  /* 0x0000541077777816 */ /* 0x000fe2000000001e */
[----:B------:R-:W-:Y:S01]  /*32a30*/  IMAD.U32 R30, R122, 0x10000, RZ ;  /* 0x000100007a1e7824 */ /* 0x000fe200078e00ff */
[----:B------:R-:W-:Y:S01]  /*32a40*/  SHF.R.U32.HI R31, RZ, 0x10, R7 ;  /* 0x00000010ff1f7819 */ /* 0x000fe20000011607 */
[----:B------:R-:W-:Y:S01]  /*32a50*/  IMAD.U32 R7, R9, 0x10000, RZ ;  /* 0x0001000009077824 */ /* 0x000fe200078e00ff */
[----:B------:R-:W-:-:S02]  /*32a60*/  SHF.R.U32.HI R35, RZ, 0x10, R35 ;  /* 0x00000010ff237819 */ /* 0x000fc40000011623 */
[----:B------:R-:W-:Y:S01]  /*32a70*/  PRMT R121, R121, 0x5410, R34 ;  /* 0x0000541079797816 */ /* 0x000fe20000000022 */
[----:B------:R-:W-:Y:S01]  /*32a80*/  FMUL.FTZ R34, R27, R32 ;  /* 0x000000201b227220 */ /* 0x000fe20000410000 */
[----:B------:R-:W-:Y:S01]  /*32a90*/  LOP3.LUT R28, R13, 0xffff0000, RZ, 0xc0, !PT ;  /* 0xffff00000d1c7812 */ /* 0x000fe200078ec0ff */
[----:B------:R-:W-:Y:S01]  /*32aa0*/  IMAD.U32 R13, R12, 0x10000, RZ ;  /* 0x000100000c0d7824 */ /* 0x000fe200078e00ff */
[----:B------:R-:W-:Y:S01]  /*32ab0*/  PRMT R125, R125, 0x5410, R36 ;  /* 0x000054107d7d7816 */ /* 0x000fe20000000024 */
[-C--:B------:R-:W-:Y:S01]  /*32ac0*/  FMUL.FTZ R36, R27, R30.reuse ;  /* 0x0000001e1b247220 */ /* 0x080fe20000410000 */
[----:B------:R-:W-:Y:S01]  /*32ad0*/  LOP3.LUT R118, R118, 0xffff0000, RZ, 0xc0, !PT ;  /* 0xffff000076767812 */ /* 0x000fe200078ec0ff */
[C---:B------:R-:W-:Y:S01]  /*32ae0*/  FFMA.FTZ R34, R7.reuse, R30, -R34 ;  /* 0x0000001e07227223 */ /* 0x040fe20000010822 */
[----:B------:R-:W-:Y:S01]  /*32af0*/  PRMT R124, R124, 0x5410, R31 ;  /* 0x000054107c7c7816 */ /* 0x000fe2000000001f */
[----:B------:R-:W-:Y:S01]  /*32b00*/  FFMA.FTZ R36, R7, R32, R36 ;  /* 0x0000002007247223 */ /* 0x000fe20000010024 */
[----:B------:R-:W-:Y:S01]  /*32b10*/  PRMT R120, R120, 0x5410, R35 ;  /* 0x0000541078787816 */ /* 0x000fe20000000023 */
[----:B------:R-:W-:Y:S01]  /*32b20*/  FMUL.FTZ R30, R28, R118 ;  /* 0x000000761c1e7220 */ /* 0x000fe20000410000 */
[----:B------:R-:W-:Y:S01]  /*32b30*/  LOP3.LUT R9, R9, 0xffff0000, RZ, 0xc0, !PT ;  /* 0xffff000009097812 */ /* 0x000fe200078ec0ff */
[----:B------:R-:W-:Y:S01]  /*32b40*/  IMAD.U32 R7, R124, 0x10000, RZ ;  /* 0x000100007c077824 */ /* 0x000fe200078e00ff */
[----:B------:R-:W-:Y:S01]  /*32b50*/  LOP3.LUT R122, R122, 0xffff0000, RZ, 0xc0, !PT ;  /* 0xffff00007a7a7812 */ /* 0x000fe200078ec0ff */
[----:B------:R-:W-:Y:S01]  /*32b60*/  IMAD.U32 R27, R120, 0x10000, RZ ;  /* 0x00010000781b7824 */ /* 0x000fe200078e00ff */
[----:B------:R-:W-:Y:S01]  /*32b70*/  SHF.R.U64 R38, R4, 0x10, R5 ;  /* 0x0000001004267819 */ /* 0x000fe20000001205 */
[----:B------:R-:W-:Y:S01]  /*32b80*/  IMAD.U32 R5, R14, 0x10000, RZ ;  /* 0x000100000e057824 */ /* 0x000fe200078e00ff */
[----:B------:R-:W-:Y:S01]  /*32b90*/  LOP3.LUT R26, R12, 0xffff0000, RZ, 0xc0, !PT ;  /* 0xffff00000c1a7812 */ /* 0x000fe200078ec0ff */
[-C--:B------:R-:W-:Y:S01]  /*32ba0*/  FFMA.FTZ R31, R9, R122.reuse, -R30 ;  /* 0x0000007a091f7223 */ /* 0x080fe2000001081e */
[----:B------:R-:W-:Y:S01]  /*32bb0*/  IMAD.U32 R12, R11, 0x10000, RZ ;  /* 0x000100000b0c7824 */ /* 0x000fe200078e00ff */
[----:B------:R-:W-:Y:S01]  /*32bc0*/  LOP3.LUT R15, R15, 0xffff0000, RZ, 0xc0, !PT ;  /* 0xffff00000f0f7812 */ /* 0x000fe200078ec0ff */
[C---:B------:R-:W-:Y:S01]  /*32bd0*/  FMUL.FTZ R33, R29.reuse, R27 ;  /* 0x0000001b1d217220 */ /* 0x040fe20000410000 */
[----:B------:R-:W-:Y:S01]  /*32be0*/  LOP3.LUT R120, R120, 0xffff0000, RZ, 0xc0, !PT ;  /* 0xffff000078787812 */ /* 0x000fe200078ec0ff */
[-C--:B------:R-:W-:Y:S01]  /*32bf0*/  FMUL.FTZ R30, R29, R7.reuse ;  /* 0x000000071d1e7220 */ /* 0x080fe20000410000 */
[----:B------:R-:W-:Y:S01]  /*32c00*/  PRMT R123, R123, 0x5410, R38 ;  /* 0x000054107b7b7816 */ /* 0x000fe20000000026 */
[----:B------:R-:W-:Y:S01]  /*32c10*/  FMUL.FTZ R28, R28, R122 ;  /* 0x0000007a1c1c7220 */ /* 0x000fe20000410000 */
[----:B------:R-:W-:Y:S01]  /*32c20*/  LOP3.LUT R124, R124, 0xffff0000, RZ, 0xc0, !PT ;  /* 0xffff00007c7c7812 */ /* 0x000fe200078ec0ff */
[C---:B------:R-:W-:Y:S01]  /*32c30*/  FFMA.FTZ R33, R12.reuse, R7, -R33 ;  /* 0x000000070c217223 */ /* 0x040fe20000010821 */
[----:B------:R-:W-:Y:S01]  /*32c40*/  LOP3.LUT R11, R11, 0xffff0000, RZ, 0xc0, !PT ;  /* 0xffff00000b0b7812 */ /* 0x000fe200078ec0ff */
[----:B------:R-:W-:Y:S01]  /*32c50*/  FFMA.FTZ R30, R12, R27, R30 ;  /* 0x0000001b0c1e7223 */ /* 0x000fe2000001001e */
[----:B------:R-:W-:Y:S01]  /*32c60*/  FFMA.FTZ R29, R9, R118, R28 ;  /* 0x00000076091d7223 */ /* 0x000fe2000001001c */
[----:B------:R-:W-:Y:S01]  /*32c70*/  FMUL.FTZ R12, R15, R120 ;  /* 0x000000780f0c7220 */ /* 0x000fe20000410000 */
[----:B------:R-:W-:-:S02]  /*32c80*/  IMAD.U32 R7, R123, 0x10000, RZ ;  /* 0x000100007b077824 */ /* 0x000fc400078e00ff */
[-C--:B------:R-:W-:Y:S01]  /*32c90*/  FMUL.FTZ R28, R15, R124.reuse ;  /* 0x0000007c0f1c7220 */ /* 0x080fe20000410000 */
[----:B------:R-:W-:Y:S02]  /*32ca0*/  IMAD.U32 R9, R119, 0x10000, RZ ;  /* 0x0001000077097824 */ /* 0x000fe400078e00ff */
[----:B------:R-:W-:Y:S01]  /*32cb0*/  FFMA.FTZ R124, R11, R124, -R12 ;  /* 0x0000007c0b7c7223 */ /* 0x000fe2000001080c */
[----:B------:R-:W-:Y:S01]  /*32cc0*/  LOP3.LUT R119, R119, 0xffff0000, RZ, 0xc0, !PT ;  /* 0xffff000077777812 */ /* 0x000fe200078ec0ff */
[----:B------:R-:W-:Y:S01]  /*32cd0*/  FMUL.FTZ R12, R13, R7 ;  /* 0x000000070d0c7220 */ /* 0x000fe20000410000 */
[----:B------:R-:W-:Y:S01]  /*32ce0*/  LOP3.LUT R123, R123, 0xffff0000, RZ, 0xc0, !PT ;  /* 0xffff00007b7b7812 */ /* 0x000fe200078ec0ff */
[-C--:B------:R-:W-:Y:S01]  /*32cf0*/  FMUL.FTZ R15, R13, R9.reuse ;  /* 0x000000090d0f7220 */ /* 0x080fe20000410000 */
[----:B------:R-:W-:Y:S01]  /*32d00*/  LOP3.LUT R8, R8, 0xffff0000, RZ, 0xc0, !PT ;  /* 0xffff000008087812 */ /* 0x000fe200078ec0ff */
[----:B------:R-:W-:Y:S01]  /*32d10*/  FFMA.FTZ R13, R11, R120, R28 ;  /* 0x000000780b0d7223 */ /* 0x000fe2000001001c */
[C---:B------:R-:W-:Y:S01]  /*32d20*/  FFMA.FTZ R12, R6.reuse, R9, R12 ;  /* 0x00000009060c7223 */ /* 0x040fe2000001000c */
[----:B------:R-:W-:Y:S01]  /*32d30*/  FFMA.FTZ R15, R6, R7, -R15 ;  /* 0x00000007060f7223 */ /* 0x000fe2000001080f */
[C---:B------:R-:W-:Y:S01]  /*32d40*/  FMUL.FTZ R11, R26.reuse, R119 ;  /* 0x000000771a0b7220 */ /* 0x040fe20000410000 */
[-C--:B------:R-:W-:Y:S01]  /*32d50*/  FMUL.FTZ R9, R26, R123.reuse ;  /* 0x0000007b1a097220 */ /* 0x080fe20000410000 */
[----:B------:R-:W-:Y:S01]  /*32d60*/  IMAD.U32 R7, R121, 0x10000, RZ ;  /* 0x0001000079077824 */ /* 0x000fe200078e00ff */
[----:B------:R-:W-:Y:S01]  /*32d70*/  LOP3.LUT R14, R14, 0xffff0000, RZ, 0xc0, !PT ;  /* 0xffff00000e0e7812 */ /* 0x000fe200078ec0ff */
[----:B------:R-:W-:Y:S01]  /*32d80*/  IMAD.U32 R6, R125, 0x10000, RZ ;  /* 0x000100007d067824 */ /* 0x000fe200078e00ff */
[----:B------:R-:W-:Y:S01]  /*32d90*/  LOP3.LUT R121, R121, 0xffff0000, RZ, 0xc0, !PT ;  /* 0xffff000079797812 */ /* 0x000fe200078ec0ff */
[----:B------:R-:W-:Y:S01]  /*32da0*/  IMAD.U32 R4, R10, 0x10000, RZ ;  /* 0x000100000a047824 */ /* 0x000fe200078e00ff */
[----:B------:R-:W-:Y:S01]  /*32db0*/  LOP3.LUT R125, R125, 0xffff0000, RZ, 0xc0, !PT ;  /* 0xffff00007d7d7812 */ /* 0x000fe200078ec0ff */
[C---:B------:R-:W-:Y:S01]  /*32dc0*/  FFMA.FTZ R26, R8.reuse, R123, -R11 ;  /* 0x0000007b081a7223 */ /* 0x040fe2000001080b */
[----:B------:R-:W-:Y:S01]  /*32dd0*/  FFMA.FTZ R9, R8, R119, R9 ;  /* 0x0000007708097223 */ /* 0x000fe20000010009 */
[----:B------:R-:W-:Y:S01]  /*32de0*/  LOP3.LUT R10, R10, 0xffff0000, RZ, 0xc0, !PT ;  /* 0xffff00000a0a7812 */ /* 0x000fe200078ec0ff */
        /* <DEDUP_REMOVED lines=19> */
[----:B------:R-:W-:-:S02]  /*32f20*/  IMAD.MOV.U32 R8, RZ, RZ, R30 ;  /* 0x000000ffff087224 */ /* 0x000fc400078e001e */
[----:B------:R-:W-:-:S07]  /*32f30*/  IMAD.MOV.U32 R11, RZ, RZ, R33 ;  /* 0x000000ffff0b7224 */ /* 0x000fce00078e0021 */
.L_x_2118:
[----:B------:R-:W-:Y:S05]  /*32f40*/  BSYNC B3 ;  /* 0x0000000000037941 */ /* 0x000fea0003800000 */
.L_x_2117:
[----:B------:R-:W-:Y:S01]  /*32f50*/  R2UR UR4, R74 ;  /* 0x000000004a0472ca */ /* 0x000fe200000e0000 */
[----:B------:R-:W-:Y:S01]  /*32f60*/  IMAD.SHL.U32 R5, R24, 0x8, RZ ;  /* 0x0000000818057824 */ /* 0x000fe200078e00ff */
[----:B------:R-:W-:Y:S02]  /*32f70*/  R2UR UR5, R75 ;  /* 0x000000004b0572ca */ /* 0x000fe400000e0000 */
[----:B------:R-:W-:Y:S01]  /*32f80*/  @!P2 R2UR UR6, R74 ;  /* 0x000000004a06a2ca */ /* 0x000fe200000e0000 */
[----:B-12---:R-:W-:Y:S01]  /*32f90*/  IMAD.WIDE R4, R5, 0x2, R84 ;  /* 0x0000000205047825 */ /* 0x006fe200078e0254 */
[----:B------:R-:W-:-:S03]  /*32fa0*/  @!P2 R2UR UR7, R75 ;  /* 0x000000004b07a2ca */ /* 0x000fc600000e0000 */
[----:B------:R-:W-:-:S06]  /*32fb0*/  @!P2 IMAD.WIDE R84, R25, 0x2, R84 ;  /* 0x000000021954a825 */ /* 0x000fcc00078e0254 */
[----:B-----5:R3:W-:Y:S04]  /*32fc0*/  ST.E.128 desc[UR4][R4.64], R8 ;  /* 0x0000000804007985 */ /* 0x0207e8000c101d04 */
[----:B------:R3:W-:Y:S02]  /*32fd0*/  @!P2 ST.E.128 desc[UR6][R84.64], R12 ;  /* 0x0000000c5400a985 */ /* 0x0007e4000c101d06 */
.L_x_2108:
[----:B------:R-:W-:Y:S05]  /*32fe0*/  BSYNC B2 ;  /* 0x0000000000027941 */ /* 0x000fea0003800000 */
.L_x_2107:
[----:B------:R-:W-:-:S03]  /*32ff0*/  UMOV UR4, 0xffffffff ;  /* 0xffffffff00047882 */ /* 0x000fc60000000000 */
[----:B------:R-:W-:Y:S05]  /*33000*/  BRA.DIV UR4, `(.L_x_2119) ;  /* 0x0000003204dc7947 */ /* 0x000fea000b800000 */
[----:B0-----:R-:W0:Y:S04]  /*33010*/  SHFL.IDX PT, R83, R83, 0x1, 0x1c1f ;  /* 0x003c1f0053537f89 */ /* 0x001e2800000e0000 */
[----:B---3--:R3:W4:Y:S02]  /*33020*/  SHFL.IDX PT, R14, R86, 0x1, 0x1c1f ;  /* 0x003c1f00560e7f89 */ /* 0x00872400000e0000 */
.L_x_2156:
[----:B------:R-:W-:Y:S02]  /*33030*/  R2UR UR4, R74 ;  /* 0x000000004a0472ca */ /* 0x000fe400000e0000 */
[----:B------:R-:W-:-:S13]  /*33040*/  R2UR UR5, R75 ;  /* 0x000000004b0572ca */ /* 0x000fda00000e0000 */
[----:B------:R-:W2:Y:S01]  /*33050*/  LD.E R5, desc[UR4][R76.64+0xc] ;  /* 0x00000c044c057980 */ /* 0x000ea2000c101900 */
[----:B------:R-:W-:Y:S02]  /*33060*/  VIADD R116, R116, 0x40 ;  /* 0x0000004074747836 */ /* 0x000fe40000000000 */
[----:B----4-:R-:W-:Y:S02]  /*33070*/  IMAD.MOV.U32 R12, RZ, RZ, R14 ;  /* 0x000000ffff0c7224 */ /* 0x010fe400078e000e */
[----:B0-----:R-:W-:Y:S02]  /*33080*/  IMAD.MOV.U32 R13, RZ, RZ, R83 ;  /* 0x000000ffff0d7224 */ /* 0x001fe400078e0053 */
[----:B--2---:R-:W-:-:S05]  /*33090*/  IMAD R5, R2, -0x60, R5 ;  /* 0xffffffa002057824 */ /* 0x004fca00078e0205 */
[----:B------:R-:W-:-:S04]  /*330a0*/  VIMNMX R5, R5, 0x60, PT ;  /* 0x0000006005057848 */ /* 0x000fc80003fe0100 */
[----:B------:R-:W-:-:S13]  /*330b0*/  ISETP.GE.AND P1, PT, R116, R5, PT ;  /* 0x000000057400720c */ /* 0x000fda0003f26270 */
[----:B------:R-:W-:Y:S05]  /*330c0*/  @P1 BRA `(.L_x_2075) ;  /* 0x0000002c00441947 */ /* 0x000fea0003800000 */
[----:B------:R-:W-:Y:S02]  /*330d0*/  R2UR UR4, R74 ;  /* 0x000000004a0472ca */ /* 0x000fe400000e0000 */
[----:B------:R-:W-:-:S13]  /*330e0*/  R2UR UR5, R75 ;  /* 0x000000004b0572ca */ /* 0x000fda00000e0000 */
[----:B-----5:R-:W2:Y:S01]  /*330f0*/  LD.E.U8 R4, desc[UR4][R78.64] ;  /* 0x000000044e047980 */ /* 0x020ea2000c101100 */
[----:B------:R-:W-:Y:S01]  /*33100*/  BSSY B2, `(.L_x_2120) ;  /* 0x000009f000027945 */ /* 0x000fe20003800000 */
[----:B--2---:R-:W-:-:S04]  /*33110*/  LOP3.LUT R4, R4, 0x1, RZ, 0xc0, !PT ;  /* 0x0000000104047812 */ /* 0x004fc800078ec0ff */
[----:B------:R-:W-:-:S13]  /*33120*/  ISETP.NE.U32.AND P1, PT, R4, 0x1, PT ;  /* 0x000000010400780c */ /* 0x000fda0003f25070 */
[----:B------:R-:W-:Y:S05]  /*33130*/  @P1 BRA `(.L_x_2121) ;  /* 0x00000008006c1947 */ /* 0x000fea0003800000 */
[----:B------:R-:W-:Y:S02]  /*33140*/  R2UR UR4, R74 ;  /* 0x000000004a0472ca */ /* 0x000fe400000e0000 */
[----:B------:R-:W-:-:S13]  /*33150*/  R2UR UR5, R75 ;  /* 0x000000004b0572ca */ /* 0x000fda00000e0000 */
[----:B------:R-:W2:Y:S01]  /*33160*/  LD.E R4, desc[UR4][R76.64+0x4] ;  /* 0x000004044c047980 */ /* 0x000ea2000c101900 */
[----:B------:R-:W-:Y:S01]  /*33170*/  IMAD.IADD R7, R87, 0x1, -R88 ;  /* 0x0000000157077824 */ /* 0x000fe200078e0a58 */
[----:B------:R-:W-:Y:S02]  /*33180*/  SHF.R.S32.HI R9, RZ, 0x1f, R116 ;  /* 0x0000001fff097819 */ /* 0x000fe40000011474 */
[----:B------:R-:W-:Y:S02]  /*33190*/  R2UR UR6, R74 ;  /* 0x000000004a0672ca */ /* 0x000fe400000e0000 */
[----:B------:R-:W-:Y:S02]  /*331a0*/  LEA.HI R10, R9, R116, RZ, 0x3 ;  /* 0x00000074090a7211 */ /* 0x000fe400078f18ff */
[----:B------:R-:W-:-:S03]  /*331b0*/  R2UR UR7, R75 ;  /* 0x000000004b0772ca */ /* 0x000fc600000e0000 */
[----:B------:R-:W-:-:S05]  /*331c0*/  IMAD.SHL.U32 R10, R10, 0x40, RZ ;  /* 0x000000400a0a7824 */ /* 0x000fca00078e00ff */
[----:B------:R-:W-:Y:S01]  /*331d0*/  LOP3.LUT R10, R10, 0xfffffe00, RZ, 0xc0, !PT ;  /* 0xfffffe000a0a7812 */ /* 0x000fe200078ec0ff */
[----:B------:R-:W-:Y:S01]  /*331e0*/  BSSY B3, `(.L_x_2122) ;  /* 0x0000087000037945 */ /* 0x000fe20003800000 */
[----:B--2---:R-:W-:-:S04]  /*331f0*/  LEA.HI R4, R4, R4, RZ, 0x1 ;  /* 0x0000000404047211 */ /* 0x004fc800078f08ff */
        /* <DEDUP_REMOVED lines=29> */
[----:B------:R-:W-:-:S03]  /*333d0*/  IMAD.X R9, RZ, RZ, R90, P1 ;  /* 0x000000ffff097224 */ /* 0x000fc600008e065a */
[----:B------:R-:W-:Y:S02]  /*333e0*/  IADD3 R7, P2, R89, R4, RZ ;  /* 0x0000000459077210 */ /* 0x000fe40007f5e0ff */
[----:B------:R-:W-:-:S03]  /*333f0*/  LEA R4, P1, R5, R80, 0x1 ;  /* 0x0000005005047211 */ /* 0x000fc600078208ff */
[----:B------:R-:W-:Y:S01]  /*33400*/  IMAD.X R6, RZ, RZ, R90, P2 ;  /* 0x000000ffff067224 */ /* 0x000fe200010e065a */
[----:B------:R-:W-:Y:S02]  /*33410*/  LEA.HI.X R5, R5, R81, R9, 0x1, P1 ;  /* 0x0000005105057211 */ /* 0x000fe400008f0c09 */
[----:B------:R-:W-:Y:S02]  /*33420*/  ISETP.GE.AND P1, PT, R91, R26, PT ;  /* 0x0000001a5b00720c */ /* 0x000fe40003f26270 */
[----:B------:R-:W-:-:S04]  /*33430*/  LEA R8, P2, R7, R80, 0x1 ;  /* 0x0000005007087211 */ /* 0x000fc800078408ff */
[----:B------:R-:W-:Y:S02]  /*33440*/  LEA.HI.X R9, R7, R81, R6, 0x1, P2 ;  /* 0x0000005107097211 */ /* 0x000fe400010f0c06 */
[----:B------:R-:W5:Y:S01]  /*33450*/  LD.E.128 R4, desc[UR4][R4.64] ;  /* 0x0000000404047980 */ /* 0x000f62000c101d00 */
[----:B------:R-:W-:-:S03]  /*33460*/  ISETP.GE.AND P2, PT, R24, R87, PT ;  /* 0x000000571800720c */ /* 0x000fc60003f46270 */
[----:B------:R-:W5:Y:S01]  /*33470*/  LD.E.128 R8, desc[UR6][R8.64] ;  /* 0x0000000608087980 */ /* 0x000f62000c101d00 */
[----:B------:R-:W-:Y:S09]  /*33480*/  @P1 BRA `(.L_x_2123) ;  /* 0x0000000400701947 */ /* 0x000ff20003800000 */
[----:B------:R-:W-:Y:S01]  /*33490*/  SHF.R.U64 R32, R64, 0x10, R65 ;  /* 0x0000001040207819 */ /* 0x000fe20000001241 */
[----:B-----5:R-:W-:Y:S01]  /*334a0*/  IMAD.U32 R28, R9, 0x10000, RZ ;  /* 0x00010000091c7824 */ /* 0x020fe200078e00ff */
[----:B------:R-:W-:Y:S01]  /*334b0*/  SHF.R.U64 R38, R52, 0x10, R53 ;  /* 0x0000001034267819 */ /* 0x000fe20000001235 */
[----:B------:R-:W-:Y:S01]  /*334c0*/  IMAD.U32 R15, R5, 0x10000, RZ ;  /* 0x00010000050f7824 */ /* 0x000fe200078e00ff */
[----:B------:R-:W-:Y:S01]  /*334d0*/  SHF.R.U32.HI R65, RZ, 0x10, R65 ;  /* 0x00000010ff417819 */ /* 0x000fe20000011641 */
[----:B------:R-:W-:Y:S01]  /*334e0*/  IMAD.U32 R30, R11, 0x10000, RZ ;  /* 0x000100000b1e7824 */ /* 0x000fe200078e00ff */
[----:B------:R-:W-:Y:S01]  /*334f0*/  SHF.R.U32.HI R53, RZ, 0x10, R53 ;  /* 0x00000010ff357819 */ /* 0x000fe20000011635 */
[----:B------:R-:W-:Y:S01]  /*33500*/  IMAD.U32 R26, R8, 0x10000, RZ ;  /* 0x00010000081a7824 */ /* 0x000fe200078e00ff */
[----:B------:R-:W-:Y:S02]  /*33510*/  PRMT R108, R108, 0x5410, R65 ;  /* 0x000054106c6c7816 */ /* 0x000fe40000000041 */
[----:B------:R-:W-:-:S02]  /*33520*/  PRMT R112, R112, 0x5410, R53 ;  /* 0x0000541070707816 */ /* 0x000fc40000000035 */
[----:B------:R-:W-:Y:S01]  /*33530*/  SHF.R.U64 R34, R66, 0x10, R67 ;  /* 0x0000001042227819 */ /* 0x000fe20000001243 */
[----:B------:R-:W-:Y:S01]  /*33540*/  IMAD.U32 R33, R108, 0x10000, RZ ;  /* 0x000100006c217824 */ /* 0x000fe200078e00ff */
[----:B------:R-:W-:Y:S02]  /*33550*/  SHF.R.U64 R36, R54, 0x10, R55 ;  /* 0x0000001036247819 */ /* 0x000fe40000001237 */
[----:B------:R-:W-:Y:S02]  /*33560*/  SHF.R.U32.HI R67, RZ, 0x10, R67 ;  /* 0x00000010ff437819 */ /* 0x000fe40000011643 */
[----:B------:R-:W-:Y:S01]  /*33570*/  PRMT R109, R109, 0x5410, R32 ;  /* 0x000054106d6d7816 */ /* 0x000fe20000000020 */
[----:B------:R-:W-:Y:S01]  /*33580*/  IMAD.U32 R32, R112, 0x10000, RZ ;  /* 0x0001000070207824 */ /* 0x000fe200078e00ff */
[----:B------:R-:W-:Y:S02]  /*33590*/  SHF.R.U32.HI R55, RZ, 0x10, R55 ;  /* 0x00000010ff377819 */ /* 0x000fe40000011637 */
[----:B------:R-:W-:Y:S01]  /*335a0*/  PRMT R111, R111, 0x5410, R34 ;  /* 0x000054106f6f7816 */ /* 0x000fe20000000022 */
[-C--:B------:R-:W-:Y:S01]  /*335b0*/  FMUL.FTZ R34, R28, R33.reuse ;  /* 0x000000211c227220 */ /* 0x080fe20000410000 */
[----:B------:R-:W-:Y:S01]  /*335c0*/  PRMT R110, R110, 0x5410, R67 ;  /* 0x000054106e6e7816 */ /* 0x000fe20000000043 */
[-C--:B------:R-:W-:Y:S01]  /*335d0*/  FMUL.FTZ R28, R28, R32.reuse ;  /* 0x000000201c1c7220 */ /* 0x080fe20000410000 */
[----:B------:R-:W-:Y:S01]  /*335e0*/  PRMT R114, R114, 0x5410, R55 ;  /* 0x0000541072727816 */ /* 0x000fe20000000037 */
[----:B------:R-:W-:Y:S01]  /*335f0*/  FFMA.FTZ R34, R15, R32, -R34 ;  /* 0x000000200f227223 */ /* 0x000fe20000010822 */
[----:B------:R-:W-:Y:S01]  /*33600*/  LOP3.LUT R29, R9, 0xffff0000, RZ, 0xc0, !PT ;  /* 0xffff0000091d7812 */ /* 0x000fe200078ec0ff */
[----:B------:R-:W-:Y:S01]  /*33610*/  IMAD.U32 R35, R110, 0x10000, RZ ;  /* 0x000100006e237824 */ /* 0x000fe200078e00ff */
[----:B------:R-:W-:Y:S01]  /*33620*/  LOP3.LUT R112, R112, 0xffff0000, RZ, 0xc0, !PT ;  /* 0xffff000070707812 */ /* 0x000fe200078ec0ff */
[----:B------:R-:W-:Y:S01]  /*33630*/  FFMA.FTZ R33, R15, R33, R28 ;  /* 0x000000210f217223 */ /* 0x000fe2000001001c */
[----:B------:R-:W-:Y:S01]  /*33640*/  LOP3.LUT R108, R108, 0xffff0000, RZ, 0xc0, !PT ;  /* 0xffff00006c6c7812 */ /* 0x000fe200078ec0ff */
[----:B------:R-:W-:Y:S01]  /*33650*/  IMAD.U32 R15, R114, 0x10000, RZ ;  /* 0x00010000720f7824 */ /* 0x000fe200078e00ff */
[----:B------:R-:W-:Y:S01]  /*33660*/  LOP3.LUT R25, R5, 0xffff0000, RZ, 0xc0, !PT ;  /* 0xffff000005197812 */ /* 0x000fe200078ec0ff */
[----:B------:R-:W-:Y:S01]  /*33670*/  FMUL.FTZ R28, R29, R112 ;  /* 0x000000701d1c7220 */ /* 0x000fe20000410000 */
[----:B------:R-:W-:Y:S01]  /*33680*/  LOP3.LUT R27, R8, 0xffff0000, RZ, 0xc0, !PT ;  /* 0xffff0000081b7812 */ /* 0x000fe200078ec0ff */
[----:B------:R-:W-:Y:S01]  /*33690*/  IMAD.U32 R8, R7, 0x10000, RZ ;  /* 0x0001000007087824 */ /* 0x000fe200078e00ff */
[----:B------:R-:W-:Y:S01]  /*336a0*/  LOP3.LUT R31, R11, 0xffff0000, RZ, 0xc0, !PT ;  /* 0xffff00000b1f7812 */ /* 0x000fe200078ec0ff */
[----:B------:R-:W-:Y:S01]  /*336b0*/  FMUL.FTZ R37, R30, R35 ;  /* 0x000000231e257220 */ /* 0x000fe20000410000 */
[----:B------:R-:W-:Y:S01]  /*336c0*/  LOP3.LUT R110, R110, 0xffff0000, RZ, 0xc0, !PT ;  /* 0xffff00006e6e7812 */ /* 0x000fe200078ec0ff */
[-C--:B------:R-:W-:Y:S01]  /*336d0*/  FMUL.FTZ R30, R30, R15.reuse ;  /* 0x0000000f1e1e7220 */ /* 0x080fe20000410000 */
[----:B------:R-:W-:Y:S01]  /*336e0*/  PRMT R113, R113, 0x5410, R38 ;  /* 0x0000541071717816 */ /* 0x000fe20000000026 */
[-C--:B------:R-:W-:Y:S01]  /*336f0*/  FMUL.FTZ R32, R29, R108.reuse ;  /* 0x0000006c1d207220 */ /* 0x080fe20000410000 */
[----:B------:R-:W-:Y:S01]  /*33700*/  LOP3.LUT R114, R114, 0xffff0000, RZ, 0xc0, !PT ;  /* 0xffff000072727812 */ /* 0x000fe200078ec0ff */
[----:B------:R-:W-:Y:S01]  /*33710*/  FFMA.FTZ R108, R25, R108, R28 ;  /* 0x0000006c196c7223 */ /* 0x000fe2000001001c */
[----:B------:R-:W-:Y:S01]  /*33720*/  LOP3.LUT R9, R7, 0xffff0000, RZ, 0xc0, !PT ;  /* 0xffff000007097812 */ /* 0x000fe200078ec0ff */
[C---:B------:R-:W-:Y:S01]  /*33730*/  FFMA.FTZ R37, R8.reuse, R15, -R37 ;  /* 0x0000000f08257223 */ /* 0x040fe20000010825 */
[----:B------:R-:W-:Y:S01]  /*33740*/  FMUL.FTZ R28, R31, R110 ;  /* 0x0000006e1f1c7220 */ /* 0x000fe20000410000 */
[----:B------:R-:W-:Y:S01]  /*33750*/  FFMA.FTZ R35, R8, R35, R30 ;  /* 0x0000002308237223 */ /* 0x000fe2000001001e */
[----:B------:R-:W-:-:S02]  /*33760*/  IMAD.U32 R15, R109, 0x10000, RZ ;  /* 0x000100006d0f7824 */ /* 0x000fc400078e00ff */
[-C--:B------:R-:W-:Y:S01]  /*33770*/  FMUL.FTZ R30, R31, R114.reuse ;  /* 0x000000721f1e7220 */ /* 0x080fe20000410000 */
[----:B------:R-:W-:Y:S02]  /*33780*/  IMAD.U32 R8, R113, 0x10000, RZ ;  /* 0x0001000071087824 */ /* 0x000fe400078e00ff */
[----:B------:R-:W-:Y:S01]  /*33790*/  FFMA.FTZ R114, R9, R114, -R28 ;  /* 0x0000007209727223 */ /* 0x000fe2000001081c */
[----:B------:R-:W-:Y:S02]  /*337a0*/  IMAD.U32 R5, R4, 0x10000, RZ ;  /* 0x0001000004057824 */ /* 0x000fe400078e00ff */
[CC--:B------:R-:W-:Y:S01]  /*337b0*/  FMUL.FTZ R28, R26.reuse, R15.reuse ;  /* 0x0000000f1a1c7220 */ /* 0x0c0fe20000410000 */
[-C--:B------:R-:W-:Y:S01]  /*337c0*/  FMUL.FTZ R26, R26, R8.reuse ;  /* 0x000000081a1a7220 */ /* 0x080fe20000410000 */
[----:B------:R-:W-:Y:S01]  /*337d0*/  PRMT R115, R115, 0x5410, R36 ;  /* 0x0000541073737816 */ /* 0x000fe20000000024 */
[C---:B------:R-:W-:Y:S01]  /*337e0*/  IMAD.U32 R11, R10.reuse, 0x10000, RZ ;  /* 0x000100000a0b7824 */ /* 0x040fe200078e00ff */
[----:B------:R-:W-:Y:S01]  /*337f0*/  LOP3.LUT R109, R109, 0xffff0000, RZ, 0xc0, !PT ;  /* 0xffff00006d6d7812 */ /* 0x000fe200078ec0ff */
[C---:B------:R-:W-:Y:S01]  /*33800*/  FFMA.FTZ R28, R5.reuse, R8, -R28 ;  /* 0x00000008051c7223 */ /* 0x040fe2000001081c */
[----:B------:R-:W-:Y:S01]  /*33810*/  FFMA.FTZ R5, R5, R15, R26 ;  /* 0x0000000f05057223 */ /* 0x000fe2000001001a */
        /* <DEDUP_REMOVED lines=8> */
[C---:B------:R-:W-:Y:S01]  /*338a0*/  IMAD.U32 R7, R6.reuse, 0x10000, RZ ;  /* 0x0001000006077824 */ /* 0x040fe200078e00ff */
[----:B------:R-:W-:Y:S01]  /*338b0*/  LOP3.LUT R115, R115, 0xffff0000, RZ, 0xc0, !PT ;  /* 0xffff000073737812 */ /* 0x000fe200078ec0ff */
[----:B------:R-:W-:Y:S01]  /*338c0*/  FMUL.FTZ R30, R11, R26 ;  /* 0x0000001a0b1e7220 */ /* 0x000fe20000410000 */
[----:B------:R-:W-:Y:S01]  /*338d0*/  LOP3.LUT R6, R6, 0xffff0000, RZ, 0xc0, !PT ;  /* 0xffff000006067812 */ /* 0x000fe200078ec0ff */
[----:B------:R-:W-:Y:S01]  /*338e0*/  FMUL.FTZ R15, R10, R111 ;  /* 0x0000006f0a0f7220 */ /* 0x000fe20000410000 */
[----:B------:R-:W-:Y:S01]  /*338f0*/  FFMA.FTZ R29, R25, R112, -R32 ;  /* 0x00000070191d7223 */ /* 0x000fe20000010820 */
[-C--:B------:R-:W-:Y:S01]  /*33900*/  FMUL.FTZ R27, R27, R113.reuse ;  /* 0x000000711b1b7220 */ /* 0x080fe20000410000 */
[----:B------:R-:W-:Y:S01]  /*33910*/  FFMA.FTZ R9, R4, R113, -R9 ;  /* 0x0000007104097223 */ /* 0x000fe20000010809 */
[-C--:B------:R-:W-:Y:S01]  /*33920*/  FMUL.FTZ R11, R11, R8.reuse ;  /* 0x000000080b0b7220 */ /* 0x080fe20000410000 */
[----:B------:R-:W-:Y:S01]  /*33930*/  FMUL.FTZ R10, R10, R115 ;  /* 0x000000730a0a7220 */ /* 0x000fe20000410000 */
[----:B------:R-:W-:Y:S01]  /*33940*/  FFMA.FTZ R4, R4, R109, R27 ;  /* 0x0000006d04047223 */ /* 0x000fe2000001001b */
[C---:B------:R-:W-:Y:S01]  /*33950*/  FFMA.FTZ R30, R7.reuse, R8, -R30 ;  /* 0x00000008071e7223 */ /* 0x040fe2000001081e */
[----:B------:R-:W-:Y:S01]  /*33960*/  FFMA.FTZ R11, R7, R26, R11 ;  /* 0x0000001a070b7223 */ /* 0x000fe2000001000b */
[C---:B------:R-:W-:Y:S01]  /*33970*/  FFMA.FTZ R10, R6.reuse, R111, R10 ;  /* 0x0000006f060a7223 */ /* 0x040fe2000001000a */
[----:B------:R-:W-:Y:S01]  /*33980*/  FFMA.FTZ R15, R6, R115, -R15 ;  /* 0x00000073060f7223 */ /* 0x000fe2000001080f */
[----:B------:R-:W-:-:S02]  /*33990*/  F2FP.BF16.F32.PACK_AB R29, R29, R34 ;  /* 0x000000221d1d723e */ /* 0x000fc400000010ff */
        /* <DEDUP_REMOVED lines=9> */
[----:B------:R-:W-:Y:S01]  /*33a30*/  IMAD.MOV.U32 R11, RZ, RZ, R35 ;  /* 0x000000ffff0b7224 */ /* 0x000fe200078e0023 */
[----:B------:R-:W-:-:S07]  /*33a40*/  F2FP.BF16.F32.PACK_AB R6, R15, R30 ;  /* 0x0000001e0f06723e */ /* 0x000fce00000010ff */
.L_x_2123:
[----:B------:R-:W-:Y:S05]  /*33a50*/  BSYNC B3 ;  /* 0x0000000000037941 */ /* 0x000fea0003800000 */
.L_x_2122:
[----:B------:R-:W-:Y:S01]  /*33a60*/  R2UR UR4, R74 ;  /* 0x000000004a0472ca */ /* 0x000fe200000e0000 */
[----:B------:R-:W-:Y:S01]  /*33a70*/  IMAD.SHL.U32 R15, R14, 0x8, RZ ;  /* 0x000000080e0f7824 */ /* 0x000fe200078e00ff */
[C---:B------:R-:W-:Y:S01]  /*33a80*/  R2UR UR5, R75.reuse ;  /* 0x000000004b0572ca */ /* 0x040fe200000e0000 */
[--C-:B------:R-:W-:Y:S01]  /*33a90*/  @!P2 IMAD.WIDE R24, R24, 0x2, R12.reuse ;  /* 0x000000021818a825 */ /* 0x100fe200078e020c */
[----:B------:R-:W-:Y:S02]  /*33aa0*/  @!P2 R2UR UR6, R74 ;  /* 0x000000004a06a2ca */ /* 0x000fe400000e0000 */
[----:B------:R-:W-:Y:S01]  /*33ab0*/  @!P2 R2UR UR7, R75 ;  /* 0x000000004b07a2ca */ /* 0x000fe200000e0000 */
[----:B------:R-:W-:-:S08]  /*33ac0*/  IMAD.WIDE R14, R15, 0x2, R12 ;  /* 0x000000020f0e7825 */ /* 0x000fd000078e020c */
[----:B-----5:R0:W-:Y:S04]  /*33ad0*/  ST.E.128 desc[UR4][R14.64], R4 ;  /* 0x000000040e007985 */ /* 0x0201e8000c101d04 */
[----:B------:R0:W-:Y:S02]  /*33ae0*/  @!P2 ST.E.128 desc[UR6][R24.64], R8 ;  /* 0x000000081800a985 */ /* 0x0001e4000c101d06 */
.L_x_2121:
[----:B------:R-:W-:Y:S05]  /*33af0*/  BSYNC B2 ;  /* 0x0000000000027941 */ /* 0x000fea0003800000 */
.L_x_2120:
[----:B------:R-:W-:Y:S02]  /*33b00*/  R2UR UR4, R74 ;  /* 0x000000004a0472ca */ /* 0x000fe400000e0000 */
[----:B------:R-:W-:-:S13]  /*33b10*/  R2UR UR5, R75 ;  /* 0x000000004b0572ca */ /* 0x000fda00000e0000 */
[----:B0-----:R-:W2:Y:S01]  /*33b20*/  LD.E.U8 R4, desc[UR4][R78.64] ;  /* 0x000000044e047980 */ /* 0x001ea2000c101100 */
[----:B------:R-:W-:Y:S01]  /*33b30*/  BSSY B2, `(.L_x_2124) ;  /* 0x000009d000027945 */ /* 0x000fe20003800000 */
[----:B--2---:R-:W-:-:S13]  /*33b40*/  LOP3.LUT P1, RZ, R4, 0x2, RZ, 0xc0, !PT ;  /* 0x0000000204ff7812 */ /* 0x004fda000782c0ff */
[----:B------:R-:W-:Y:S05]  /*33b50*/  @!P1 BRA `(.L_x_2125) ;  /* 0x0000000800689947 */ /* 0x000fea0003800000 */
[----:B------:R-:W-:Y:S02]  /*33b60*/  R2UR UR4, R74 ;  /* 0x000000004a0472ca */ /* 0x000fe400000e0000 */
[----:B------:R-:W-:-:S13]  /*33b70*/  R2UR UR5, R75 ;  /* 0x000000004b0572ca */ /* 0x000fda00000e0000 */
[----:B------:R-:W2:Y:S01]  /*33b80*/  LD.E R4, desc[UR4][R76.64+0x4] ;  /* 0x000004044c047980 */ /* 0x000ea2000c101900 */
[----:B------:R-:W-:Y:S01]  /*33b90*/  VIADD R25, R91, 0x20 ;  /* 0x000000205b197836 */ /* 0x000fe20000000000 */
[----:B------:R-:W-:Y:S01]  /*33ba0*/  SHF.R.S32.HI R9, RZ, 0x1f, R116 ;  /* 0x0000001fff097819 */ /* 0x000fe20000011474 */
[----:B------:R-:W-:Y:S01]  /*33bb0*/  IMAD.IADD R7, R87, 0x1, -R88 ;  /* 0x0000000157077824 */ /* 0x000fe200078e0a58 */
        /* <DEDUP_REMOVED lines=56> */
[----:B------:R-:W-:Y:S02]  /*33f40*/  SHF.R.U64 R35, R50, 0x10, R51 ;  /* 0x0000001032237819 */ /* 0x000fe40000001233 */
[----:B------:R-:W-:-:S02]  /*33f50*/  PRMT R103, R103, 0x5410, R48 ;  /* 0x0000541067677816 */ /* 0x000fc40000000030 */
[----:B------:R-:W-:Y:S02]  /*33f60*/  PRMT R107, R107, 0x5410, R60 ;  /* 0x000054106b6b7816 */ /* 0x000fe4000000003c */
[----:B------:R-:W-:Y:S02]  /*33f70*/  SHF.R.U64 R37, R62, 0x10, R63 ;  /* 0x000000103e257819 */ /* 0x000fe4000000123f */
[----:B------:R-:W-:Y:S01]  /*33f80*/  PRMT R100, R100, 0x5410, R35 ;  /* 0x0000541064647816 */ /* 0x000fe20000000023 */
[----:B------:R-:W-:Y:S01]  /*33f90*/  IMAD.U32 R35, R107, 0x10000, RZ ;  /* 0x000100006b237824 */ /* 0x000fe200078e00ff */
[----:B------:R-:W-:Y:S01]  /*33fa0*/  PRMT R106, R106, 0x5410, R33 ;  /* 0x000054106a6a7816 */ /* 0x000fe20000000021 */
[----:B------:R-:W-:Y:S01]  /*33fb0*/  IMAD.U32 R33, R103, 0x10000, RZ ;  /* 0x0001000067217824 */ /* 0x000fe200078e00ff */
[----:B------:R-:W-:Y:S02]  /*33fc0*/  SHF.R.U32.HI R62, RZ, 0x10, R63 ;  /* 0x00000010ff3e7819 */ /* 0x000fe4000001163f */
[----:B------:R-:W-:-:S02]  /*33fd0*/  SHF.R.U32.HI R50, RZ, 0x10, R51 ;  /* 0x00000010ff327819 */ /* 0x000fc40000011633 */
[----:B------:R-:W-:Y:S01]  /*33fe0*/  PRMT R102, R102, 0x5410, R39 ;  /* 0x0000541066667816 */ /* 0x000fe20000000027 */
[----:B------:R-:W-:Y:S01]  /*33ff0*/  FMUL.FTZ R39, R28, R33 ;  /* 0x000000211c277220 */ /* 0x000fe20000410000 */
[----:B------:R-:W-:Y:S01]  /*34000*/  PRMT R104, R104, 0x5410, R37 ;  /* 0x0000541068687816 */ /* 0x000fe20000000025 */
[-C--:B------:R-:W-:Y:S01]  /*34010*/  FMUL.FTZ R37, R28, R35.reuse ;  /* 0x000000231c257220 */ /* 0x080fe20000410000 */
[----:B------:R-:W-:Y:S01]  /*34020*/  LOP3.LUT R29, R9, 0xffff0000, RZ, 0xc0, !PT ;  /* 0xffff0000091d7812 */ /* 0x000fe200078ec0ff */
[C---:B------:R-:W-:Y:S01]  /*34030*/  FFMA.FTZ R39, R24.reuse, R35, R39 ;  /* 0x0000002318277223 */ /* 0x040fe20000010027 */
[----:B------:R-:W-:Y:S01]  /*34040*/  PRMT R105, R105, 0x5410, R62 ;  /* 0x0000541069697816 */ /* 0x000fe2000000003e */
[----:B------:R-:W-:Y:S01]  /*34050*/  FFMA.FTZ R34, R24, R33, -R37 ;  /* 0x0000002118227223 */ /* 0x000fe20000010825 */
[----:B------:R-:W-:Y:S02]  /*34060*/  LOP3.LUT R32, R107, 0xffff0000, RZ, 0xc0, !PT ;  /* 0xffff00006b207812 */ /* 0x000fe400078ec0ff */
[----:B------:R-:W-:Y:S01]  /*34070*/  PRMT R101, R101, 0x5410, R50 ;  /* 0x0000541065657816 */ /* 0x000fe20000000032 */
[----:B------:R-:W-:Y:S01]  /*34080*/  IMAD.U32 R37, R105, 0x10000, RZ ;  /* 0x0001000069257824 */ /* 0x000fe200078e00ff */
[----:B------:R-:W-:Y:S01]  /*34090*/  LOP3.LUT R28, R103, 0xffff0000, RZ, 0xc0, !PT ;  /* 0xffff0000671c7812 */ /* 0x000fe200078ec0ff */
[----:B------:R-:W-:Y:S01]  /*340a0*/  FMUL.FTZ R36, R29, R32 ;  /* 0x000000201d247220 */ /* 0x000fe20000410000 */
[----:B------:R-:W-:Y:S01]  /*340b0*/  LOP3.LUT R25, R5, 0xffff0000, RZ, 0xc0, !PT ;  /* 0xffff000005197812 */ /* 0x000fe200078ec0ff */
[----:B------:R-:W-:Y:S01]  /*340c0*/  IMAD.U32 R33, R101, 0x10000, RZ ;  /* 0x0001000065217824 */ /* 0x000fe200078e00ff */
[----:B------:R-:W-:Y:S01]  /*340d0*/  LOP3.LUT R27, R8, 0xffff0000, RZ, 0xc0, !PT ;  /* 0xffff0000081b7812 */ /* 0x000fe200078ec0ff */
[-C--:B------:R-:W-:Y:S01]  /*340e0*/  FMUL.FTZ R24, R29, R28.reuse ;  /* 0x0000001c1d187220 */ /* 0x080fe20000410000 */
[C---:B------:R-:W-:Y:S01]  /*340f0*/  FMUL.FTZ R35, R30.reuse, R37 ;  /* 0x000000251e237220 */ /* 0x040fe20000410000 */
[----:B------:R-:W-:Y:S01]  /*34100*/  FFMA.FTZ R29, R25, R28, -R36 ;  /* 0x0000001c191d7223 */ /* 0x000fe20000010824 */
[----:B------:R-:W-:Y:S01]  /*34110*/  IMAD.U32 R8, R7, 0x10000, RZ ;  /* 0x0001000007087824 */ /* 0x000fe200078e00ff */
[----:B------:R-:W-:Y:S01]  /*34120*/  LOP3.LUT R31, R11, 0xffff0000, RZ, 0xc0, !PT ;  /* 0xffff00000b1f7812 */ /* 0x000fe200078ec0ff */
[----:B------:R-:W-:Y:S01]  /*34130*/  FMUL.FTZ R30, R30, R33 ;  /* 0x000000211e1e7220 */ /* 0x000fe20000410000 */
[----:B------:R-:W-:Y:S01]  /*34140*/  LOP3.LUT R28, R105, 0xffff0000, RZ, 0xc0, !PT ;  /* 0xffff0000691c7812 */ /* 0x000fe200078ec0ff */
[----:B------:R-:W-:Y:S01]  /*34150*/  FFMA.FTZ R32, R25, R32, R24 ;  /* 0x0000002019207223 */ /* 0x000fe20000010018 */
[----:B------:R-:W-:Y:S01]  /*34160*/  LOP3.LUT R24, R101, 0xffff0000, RZ, 0xc0, !PT ;  /* 0xffff000065187812 */ /* 0x000fe200078ec0ff */
[C---:B------:R-:W-:Y:S01]  /*34170*/  FFMA.FTZ R37, R8.reuse, R37, R30 ;  /* 0x0000002508257223 */ /* 0x040fe2000001001e */
[----:B------:R-:W-:Y:S01]  /*34180*/  LOP3.LUT R9, R7, 0xffff0000, RZ, 0xc0, !PT ;  /* 0xffff000007097812 */ /* 0x000fe200078ec0ff */
[----:B------:R-:W-:Y:S01]  /*34190*/  FFMA.FTZ R35, R8, R33, -R35 ;  /* 0x0000002108237223 */ /* 0x000fe20000010823 */
[----:B------:R-:W-:Y:S01]  /*341a0*/  FMUL.FTZ R30, R31, R28 ;  /* 0x0000001c1f1e7220 */ /* 0x000fe20000410000 */
[----:B------:R-:W-:-:S02]  /*341b0*/  IMAD.U32 R25, R106, 0x10000, RZ ;  /* 0x000100006a197824 */ /* 0x000fc400078e00ff */
[-C--:B------:R-:W-:Y:S01]  /*341c0*/  FMUL.FTZ R38, R31, R24.reuse ;  /* 0x000000181f267220 */ /* 0x080fe20000410000 */
[----:B------:R-:W-:Y:S01]  /*341d0*/  IMAD.U32 R8, R102, 0x10000, RZ ;  /* 0x0001000066087824 */ /* 0x000fe200078e00ff */
[----:B------:R-:W-:Y:S01]  /*341e0*/  LOP3.LUT R106, R106, 0xffff0000, RZ, 0xc0, !PT ;  /* 0xffff00006a6a7812 */ /* 0x000fe200078ec0ff */
[C---:B------:R-:W-:Y:S02]  /*341f0*/  IMAD.U32 R5, R4.reuse, 0x10000, RZ ;  /* 0x0001000004057824 */ /* 0x040fe400078e00ff */
[C---:B------:R-:W-:Y:S01]  /*34200*/  FFMA.FTZ R36, R9.reuse, R24, -R30 ;  /* 0x0000001809247223 */ /* 0x040fe2000001081e */
[----:B------:R-:W-:Y:S01]  /*34210*/  LOP3.LUT R4, R4, 0xffff0000, RZ, 0xc0, !PT ;  /* 0xffff000004047812 */ /* 0x000fe200078ec0ff */
[----:B------:R-:W-:Y:S01]  /*34220*/  FMUL.FTZ R30, R26, R8 ;  /* 0x000000081a1e7220 */ /* 0x000fe20000410000 */
[----:B------:R-:W-:Y:S01]  /*34230*/  LOP3.LUT R102, R102, 0xffff0000, RZ, 0xc0, !PT ;  /* 0xffff000066667812 */ /* 0x000fe200078ec0ff */
[----:B------:R-:W-:Y:S01]  /*34240*/  FFMA.FTZ R38, R9, R28, R38 ;  /* 0x0000001c09267223 */ /* 0x000fe20000010026 */
[----:B------:R-:W-:Y:S01]  /*34250*/  FMUL.FTZ R9, R27, R106 ;  /* 0x0000006a1b097220 */ /* 0x000fe20000410000 */
[-C--:B------:R-:W-:Y:S01]  /*34260*/  FMUL.FTZ R24, R26, R25.reuse ;  /* 0x000000191a187220 */ /* 0x080fe20000410000 */
[----:B------:R-:W-:Y:S01]  /*34270*/  FFMA.FTZ R30, R5, R25, R30 ;  /* 0x00000019051e7223 */ /* 0x000fe2000001001e */
[----:B------:R-:W-:-:S02]  /*34280*/  IMAD.U32 R11, R10, 0x10000, RZ ;  /* 0x000100000a0b7824 */ /* 0x000fc400078e00ff */
[----:B------:R-:W-:Y:S01]  /*34290*/  FFMA.FTZ R25, R4, R102, -R9 ;  /* 0x0000006604197223 */ /* 0x000fe20000010809 */
[----:B------:R-:W-:Y:S01]  /*342a0*/  LOP3.LUT R10, R10, 0xffff0000, RZ, 0xc0, !PT ;  /* 0xffff00000a0a7812 */ /* 0x000fe200078ec0ff */
[----:B------:R-:W-:Y:S01]  /*342b0*/  FFMA.FTZ R26, R5, R8, -R24 ;  /* 0x00000008051a7223 */ /* 0x000fe20000010818 */
[----:B------:R-:W-:Y:S01]  /*342c0*/  FMUL.FTZ R27, R27, R102 ;  /* 0x000000661b1b7220 */ /* 0x000fe20000410000 */
[C---:B------:R-:W-:Y:S01]  /*342d0*/  LOP3.LUT R9, R104.reuse, 0xffff0000, RZ, 0xc0, !PT ;  /* 0xffff000068097812 */ /* 0x040fe200078ec0ff */
[----:B------:R-:W-:Y:S01]  /*342e0*/  IMAD.U32 R24, R104, 0x10000, RZ ;  /* 0x0001000068187824 */ /* 0x000fe200078e00ff */
[C---:B------:R-:W-:Y:S01]  /*342f0*/  LOP3.LUT R5, R100.reuse, 0xffff0000, RZ, 0xc0, !PT ;  /* 0xffff000064057812 */ /* 0x040fe200078ec0ff */
[----:B------:R-:W-:Y:S02]  /*34300*/  IMAD.U32 R8, R100, 0x10000, RZ ;  /* 0x0001000064087824 */ /* 0x000fe400078e00ff */
[----:B------:R-:W-:Y:S01]  /*34310*/  FFMA.FTZ R27, R4, R106, R27 ;  /* 0x0000006a041b7223 */ /* 0x000fe2000001001b */
[C---:B------:R-:W-:Y:S01]  /*34320*/  IMAD.U32 R7, R6.reuse, 0x10000, RZ ;  /* 0x0001000006077824 */ /* 0x040fe200078e00ff */
[----:B------:R-:W-:Y:S01]  /*34330*/  LOP3.LUT R6, R6, 0xffff0000, RZ, 0xc0, !PT ;  /* 0xffff000006067812 */ /* 0x000fe200078ec0ff */
        /* <DEDUP_REMOVED lines=11> */
[----:B------:R-:W-:Y:S01]  /*343f0*/  F2FP.BF16.F32.PACK_AB R10, R10, R11 ;  /* 0x0000000b0a0a723e */ /* 0x000fe200000010ff */
[----:B------:R-:W-:Y:S01]  /*34400*/  IMAD.MOV.U32 R4, RZ, RZ, R26 ;  /* 0x000000ffff047224 */ /* 0x000fe200078e001a */
[----:B------:R-:W-:Y:S01]  /*34410*/  F2FP.BF16.F32.PACK_AB R5, R29, R34 ;  /* 0x000000221d05723e */ /* 0x000fe200000010ff */
[----:B------:R-:W-:Y:S01]  /*34420*/  IMAD.MOV.U32 R11, RZ, RZ, R37 ;  /* 0x000000ffff0b7224 */ /* 0x000fe200078e0025 */
[----:B------:R-:W-:Y:S02]  /*34430*/  F2FP.BF16.F32.PACK_AB R7, R36, R35 ;  /* 0x000000232407723e */ /* 0x000fe400000010ff */
[----:B------:R-:W-:-:S02]  /*34440*/  F2FP.BF16.F32.PACK_AB R9, R32, R39 ;  /* 0x000000272009723e */ /* 0x000fc400000010ff */
[----:B------:R-:W-:-:S07]  /*34450*/  F2FP.BF16.F32.PACK_AB R8, R27, R30 ;  /* 0x0000001e1b08723e */ /* 0x000fce00000010ff */
.L_x_2127:
[----:B------:R-:W-:Y:S05]  /*34460*/  BSYNC B3 ;  /* 0x0000000000037941 */ /* 0x000fea0003800000 */
.L_x_2126:
[----:B------:R-:W-:Y:S01]  /*34470*/  R2UR UR4, R74 ;  /* 0x000000004a0472ca */ /* 0x000fe200000e0000 */
[----:B------:R-:W-:Y:S01]  /*34480*/  IMAD.SHL.U32 R25, R14, 0x8, RZ ;  /* 0x000000080e197824 */ /* 0x000fe200078e00ff */
[----:B------:R-:W-:Y:S01]  /*34490*/  R2UR UR5, R75 ;  /* 0x000000004b0572ca */ /* 0x000fe200000e0000 */
[--C-:B------:R-:W-:Y:S01]  /*344a0*/  @!P2 IMAD.WIDE R14, R15, 0x2, R12.reuse ;  /* 0x000000020f0ea825 */ /* 0x100fe200078e020c */
[----:B------:R-:W-:Y:S02]  /*344b0*/  @!P2 R2UR UR6, R74 ;  /* 0x000000004a06a2ca */ /* 0x000fe400000e0000 */
[----:B------:R-:W-:Y:S01]  /*344c0*/  @!P2 R2UR UR7, R75 ;  /* 0x000000004b07a2ca */ /* 0x000fe200000e0000 */
[----:B------:R-:W-:-:S08]  /*344d0*/  IMAD.WIDE R24, R25, 0x2, R12 ;  /* 0x0000000219187825 */ /* 0x000fd000078e020c */
[----:B-----5:R0:W-:Y:S04]  /*344e0*/  ST.E.128 desc[UR4][R24.64], R4 ;  /* 0x0000000418007985 */ /* 0x0201e8000c101d04 */
[----:B------:R0:W-:Y:S02]  /*344f0*/  @!P2 ST.E.128 desc[UR6][R14.64], R8 ;  /* 0x000000080e00a985 */ /* 0x0001e4000c101d06 */
.L_x_2125:
[----:B------:R-:W-:Y:S05]  /*34500*/  BSYNC B2 ;  /* 0x0000000000027941 */ /* 0x000fea0003800000 */
.L_x_2124:
[----:B------:R-:W-:Y:S02]  /*34510*/  R2UR UR4, R74 ;  /* 0x000000004a0472ca */ /* 0x000fe400000e0000 */
[----:B------:R-:W-:-:S13]  /*34520*/  R2UR UR5, R75 ;  /* 0x000000004b0572ca */ /* 0x000fda00000e0000 */
[----:B------:R-:W2:Y:S02]  /*34530*/  LD.E.U8 R78, desc[UR4][R78.64] ;  /* 0x000000044e4e7980 */ /* 0x000ea4000c101100 */
[----:B--2---:R-:W-:-:S13]  /*34540*/  LOP3.LUT P1, RZ, R78, 0x4, RZ, 0xc0, !PT ;  /* 0x000000044eff7812 */ /* 0x004fda000782c0ff */
[----:B------:R-:W-:Y:S05]  /*34550*/  @!P1 BRA `(.L_x_2075) ;  /* 0x0000001800209947 */ /* 0x000fea0003800000 */
[----:B------:R-:W-:Y:S02]  /*34560*/  R2UR UR4, R74 ;  /* 0x000000004a0472ca */ /* 0x000fe400000e0000 */
[----:B------:R-:W-:-:S13]  /*34570*/  R2UR UR5, R75 ;  /* 0x000000004b0572ca */ /* 0x000fda00000e0000 */
[----:B------:R-:W2:Y:S01]  /*34580*/  LD.E R76, desc[UR4][R76.64+0x4] ;  /* 0x000004044c4c7980 */ /* 0x000ea2000c101900 */
[----:B------:R-:W-:Y:S01]  /*34590*/  VIADD R91, R91, 0x40 ;  /* 0x000000405b5b7836 */ /* 0x000fe20000000000 */
[----:B0-----:R-:W-:Y:S01]  /*345a0*/  SHF.R.S32.HI R9, RZ, 0x1f, R116 ;  /* 0x0000001fff097819 */ /* 0x001fe20000011474 */
[----:B------:R-:W-:Y:S01]  /*345b0*/  IMAD.SHL.U32 R8, R116, 0x40, RZ ;  /* 0x0000004074087824 */ /* 0x000fe200078e00ff */
[----:B------:R-:W-:Y:S02]  /*345c0*/  R2UR UR6, R74 ;  /* 0x000000004a0672ca */ /* 0x000fe400000e0000 */
[----:B------:R-:W-:Y:S02]  /*345d0*/  LEA.HI R116, R9, R116, RZ, 0x3 ;  /* 0x0000007409747211 */ /* 0x000fe400078f18ff */
[----:B------:R-:W-:Y:S02]  /*345e0*/  LOP3.LUT R9, R8, 0x1c0, RZ, 0xc0, !PT ;  /* 0x000001c008097812 */ /* 0x000fe400078ec0ff */
[----:B------:R-:W-:Y:S01]  /*345f0*/  R2UR UR7, R75 ;  /* 0x000000004b0772ca */ /* 0x000fe200000e0000 */
[----:B------:R-:W-:Y:S01]  /*34600*/  IMAD.SHL.U32 R116, R116, 0x40, RZ ;  /* 0x0000004074747824 */ /* 0x000fe200078e00ff */
[----:B------:R-:W-:-:S04]  /*34610*/  SHF.R.U32.HI R10, RZ, 0x3, R9 ;  /* 0x00000003ff0a7819 */ /* 0x000fc80000011609 */
[----:B------:R-:W-:Y:S01]  /*34620*/  LOP3.LUT R11, R116, 0xfffffe00, RZ, 0xc0, !PT ;  /* 0xfffffe00740b7812 */ /* 0x000fe200078ec0ff */
[----:B------:R-:W-:Y:S01]  /*34630*/  BSSY B2, `(.L_x_2128) ;  /* 0x0000081000027945 */ /* 0x000fe20003800000 */
[----:B--2---:R-:W-:-:S04]  /*34640*/  LEA.HI R4, R76, R76, RZ, 0x1 ;  /* 0x0000004c4c047211 */ /* 0x004fc800078f08ff */
[----:B------:R-:W-:-:S04]  /*34650*/  SHF.R.S32.HI R24, RZ, 0x1, R4 ;  /* 0x00000001ff187819 */ /* 0x000fc80000011404 */
[----:B------:R-:W-:-:S04]  /*34660*/  ISETP.GE.AND P1, PT, R91, R24, PT ;  /* 0x000000185b00720c */ /* 0x000fc80003f26270 */
[----:B------:R-:W-:-:S05]  /*34670*/  SEL R4, R24, RZ, P1 ;  /* 0x000000ff18047207 */ /* 0x000fca0000800000 */
[----:B------:R-:W-:-:S04]  /*34680*/  IMAD.IADD R4, R91, 0x1, R4 ;  /* 0x000000015b047824 */ /* 0x000fc800078e0204 */
[----:B------:R-:W-:Y:S01]  /*34690*/  @P1 IMAD.IADD R88, R87, 0x1, -R88 ;  /* 0x0000000157581824 */ /* 0x000fe200078e0a58 */
[----:B------:R-:W-:-:S04]  /*346a0*/  SHF.R.S32.HI R5, RZ, 0x1f, R4 ;  /* 0x0000001fff057819 */ /* 0x000fc80000011404 */
[----:B------:R-:W-:Y:S02]  /*346b0*/  SHF.R.S32.HI R7, RZ, 0x1f, R88 ;  /* 0x0000001fff077819 */ /* 0x000fe40000011458 */
[----:B------:R-:W-:Y:S02]  /*346c0*/  LEA.HI R6, R5, R4, RZ, 0x3 ;  /* 0x0000000405067211 */ /* 0x000fe400078f18ff */
[----:B------:R-:W-:Y:S02]  /*346d0*/  LEA.HI R7, R7, R88, RZ, 0x4 ;  /* 0x0000005807077211 */ /* 0x000fe400078f20ff */
[----:B------:R-:W-:Y:S02]  /*346e0*/  SHF.R.S32.HI R14, RZ, 0x3, R6 ;  /* 0x00000003ff0e7819 */ /* 0x000fe40000011406 */
[----:B------:R-:W-:Y:S02]  /*346f0*/  LEA.HI R4, R5, R4, RZ, 0x6 ;  /* 0x0000000405047211 */ /* 0x000fe400078f30ff */
[----:B------:R-:W-:-:S02]  /*34700*/  LEA.HI.SX32 R7, R7, R14, 0x1c ;  /* 0x0000000e07077211 */ /* 0x000fc400078fe2ff */
[----:B------:R-:W-:Y:S02]  /*34710*/  SHF.R.S32.HI R4, RZ, 0x6, R4 ;  /* 0x00000006ff047819 */ /* 0x000fe40000011404 */
[----:B------:R-:W-:Y:S01]  /*34720*/  SHF.R.S32.HI R8, RZ, 0x1f, R7 ;  /* 0x0000001fff087819 */ /* 0x000fe20000011407 */
[----:B------:R-:W-:Y:S01]  /*34730*/  IMAD.SHL.U32 R15, R7, 0x8, RZ ;  /* 0x00000008070f7824 */ /* 0x000fe200078e00ff */
[----:B------:R-:W-:Y:S01]  /*34740*/  LOP3.LUT R6, R9, 0x38, R6, 0xf8, !PT ;  /* 0x0000003809067812 */ /* 0x000fe200078ef806 */
[----:B------:R-:W-:Y:S01]  /*34750*/  IMAD R4, R4, 0x1800, R11 ;  /* 0x0000180004047824 */ /* 0x000fe200078e020b */
[----:B------:R-:W-:Y:S02]  /*34760*/  LEA.HI R8, R8, R7, RZ, 0x3 ;  /* 0x0000000708087211 */ /* 0x000fe400078f18ff */
[----:B------:R-:W-:Y:S02]  /*34770*/  LOP3.LUT R5, R6, R10, RZ, 0x3c, !PT ;  /* 0x0000000a06057212 */ /* 0x000fe400078e3cff */
[----:B------:R-:W-:-:S02]  /*34780*/  SHF.R.S32.HI R8, RZ, 0x3, R8 ;  /* 0x00000003ff087819 */ /* 0x000fc40000011408 */
[----:B------:R-:W-:Y:S01]  /*34790*/  LOP3.LUT R7, R9, 0x38, R15, 0xf8, !PT ;  /* 0x0000003809077812 */ /* 0x000fe200078ef80f */
[----:B------:R-:W-:Y:S02]  /*347a0*/  IMAD.IADD R4, R4, 0x1, R5 ;  /* 0x0000000104047824 */ /* 0x000fe400078e0205 */
[----:B------:R-:W-:Y:S01]  /*347b0*/  IMAD R8, R8, 0x1800, R11 ;  /* 0x0000180008087824 */ /* 0x000fe200078e020b */
[----:B------:R-:W-:Y:S02]  /*347c0*/  LOP3.LUT R7, R7, R10, RZ, 0x3c, !PT ;  /* 0x0000000a07077212 */ /* 0x000fe400078e3cff */
[----:B------:R-:W-:-:S03]  /*347d0*/  IADD3 R5, P1, R89, R4, RZ ;  /* 0x0000000459057210 */ /* 0x000fc60007f3e0ff */
[----:B------:R-:W-:Y:S02]  /*347e0*/  IMAD.IADD R8, R8, 0x1, R7 ;  /* 0x0000000108087824 */ /* 0x000fe400078e0207 */
[----:B------:R-:W-:Y:S01]  /*347f0*/  IMAD.X R6, RZ, RZ, R90, P1 ;  /* 0x000000ffff067224 */ /* 0x000fe200008e065a */
[----:B------:R-:W-:Y:S02]  /*34800*/  LEA R4, P1, R5, R80, 0x1 ;  /* 0x0000005005047211 */ /* 0x000fe400078208ff */
[----:B------:R-:W-:Y:S02]  /*34810*/  IADD3 R89, P2, R89, R8, RZ ;  /* 0x0000000859597210 */ /* 0x000fe40007f5e0ff */
[----:B------:R-:W-:Y:S02]  /*34820*/  LEA.HI.X R5, R5, R81, R6, 0x1, P1 ;  /* 0x0000005105057211 */ /* 0x000fe400008f0c06 */
[----:B------:R-:W-:Y:S01]  /*34830*/  ISETP.GE.AND P1, PT, R91, R24, PT ;  /* 0x000000185b00720c */ /* 0x000fe20003f26270 */
[----:B------:R-:W-:Y:S01]  /*34840*/  IMAD.X R90, RZ, RZ, R90, P2 ;  /* 0x000000ffff5a7224 */ /* 0x000fe200010e065a */
[----:B------:R-:W-:-:S02]  /*34850*/  LEA R8, P2, R89, R80, 0x1 ;  /* 0x0000005059087211 */ /* 0x000fc400078408ff */
[----:B------:R-:W5:Y:S02]  /*34860*/  LD.E.128 R4, desc[UR4][R4.64] ;  /* 0x0000000404047980 */ /* 0x000f64000c101d00 */
[----:B------:R-:W-:-:S06]  /*34870*/  LEA.HI.X R9, R89, R81, R90, 0x1, P2 ;  /* 0x0000005159097211 */ /* 0x000fcc00010f0c5a */
[----:B------:R-:W5:Y:S01]  /*34880*/  LD.E.128 R8, desc[UR6][R8.64] ;  /* 0x0000000608087980 */ /* 0x000f62000c101d00 */
[----:B------:R-:W-:Y:S05]  /*34890*/  @P1 BRA `(.L_x_2129) ;  /* 0x0000000400681947 */ /* 0x000fea0003800000 */
        /* <DEDUP_REMOVED lines=90> */
.L_x_2129:
[----:B------:R-:W-:Y:S05]  /*34e40*/  BSYNC B2 ;  /* 0x0000000000027941 */ /* 0x000fea0003800000 */
.L_x_2128:
[----:B------:R-:W-:Y:S01]  /*34e50*/  R2UR UR4, R74 ;  /* 0x000000004a0472ca */ /* 0x000fe200000e0000 */
[----:B------:R-:W-:Y:S01]  /*34e60*/  IMAD.SHL.U32 R25, R14, 0x8, RZ ;  /* 0x000000080e197824 */ /* 0x000fe200078e00ff */
[----:B------:R-:W-:Y:S02]  /*34e70*/  R2UR UR5, R75 ;  /* 0x000000004b0572ca */ /* 0x000fe400000e0000 */
[----:B------:R-:W-:Y:S01]  /*34e80*/  ISETP.GE.AND P1, PT, R15, R87, PT ;  /* 0x000000570f00720c */ /* 0x000fe20003f26270 */
[----:B------:R-:W-:-:S10]  /*34e90*/  IMAD.WIDE R24, R25, 0x2, R12 ;  /* 0x0000000219187825 */ /* 0x000fd400078e020c */
[----:B-----5:R4:W-:Y:S02]  /*34ea0*/  ST.E.128 desc[UR4][R24.64], R4 ;  /* 0x0000000418007985 */ /* 0x0209e4000c101d04 */
[----:B------:R-:W-:Y:S05]  /*34eb0*/  @P1 BRA `(.L_x_2075) ;  /* 0x0000000c00c81947 */ /* 0x000fea0003800000 */
[----:B------:R-:W-:Y:S01]  /*34ec0*/  R2UR UR4, R74 ;  /* 0x000000004a0472ca */ /* 0x000fe200000e0000 */
[----:B------:R-:W-:Y:S01]  /*34ed0*/  IMAD.WIDE R12, R15, 0x2, R12 ;  /* 0x000000020f0c7825 */ /* 0x000fe200078e020c */
[----:B------:R-:W-:-:S13]  /*34ee0*/  R2UR UR5, R75 ;  /* 0x000000004b0572ca */ /* 0x000fda00000e0000 */
[----:B------:R0:W-:Y:S01]  /*34ef0*/  ST.E.128 desc[UR4][R12.64], R8 ;  /* 0x000000080c007985 */ /* 0x0001e2000c101d04 */
[----:B------:R-:W-:Y:S05]  /*34f00*/  BRA `(.L_x_2075) ;  /* 0x0000000c00b47947 */ /* 0x000fea0003800000 */
.L_x_2039:
[----:B------:R-:W2:Y:S01]  /*34f10*/  LDL.64 R4, [R21+0x10] ;  /* 0x0000100015047983 */ /* 0x000ea20000100a00 */
[----:B------:R-:W-:Y:S02]  /*34f20*/  R2UR UR4, R74 ;  /* 0x000000004a0472ca */ /* 0x000fe400000e0000 */
[----:B------:R-:W-:Y:S01]  /*34f30*/  R2UR UR5, R75 ;  /* 0x000000004b0572ca */ /* 0x000fe200000e0000 */
[----:B------:R0:W5:Y:S04]  /*34f40*/  LDL R6, [R71] ;  /* 0x0000000047067983 */ /* 0x0001680000100800 */
[----:B------:R0:W5:Y:S08]  /*34f50*/  LDL R7, [R71+0x4] ;  /* 0x0000040047077983 */ /* 0x0001700000100800 */
[----:B--2---:R-:W2:Y:S01]  /*34f60*/  LD.E R8, desc[UR4][R4.64+0x1c] ;  /* 0x00001c0404087980 */ /* 0x004ea2000c101900 */
[----:B------:R-:W-:Y:S01]  /*34f70*/  BSSY B2, `(.L_x_2130) ;  /* 0x0000005000027945 */ /* 0x000fe20003800000 */
[----:B--2---:R-:W-:-:S04]  /*34f80*/  LOP3.LUT R8, R8, 0x1, RZ, 0xfc, !PT ;  /* 0x0000000108087812 */ /* 0x004fc800078efcff */
[----:B------:R-:W-:-:S13]  /*34f90*/  ISETP.NE.AND P1, PT, R8, 0x3, PT ;  /* 0x000000030800780c */ /* 0x000fda0003f25270 */
[----:B0-----:R-:W-:Y:S05]  /*34fa0*/  @!P1 BRA `(.L_x_2131) ;  /* 0x0000000000049947 */ /* 0x001fea0003800000 */
[----:B------:R-:W-:Y:S01]  /*34fb0*/  BPT.TRAP 0x1 ;  /* 0x000000040000795c */ /* 0x000fe20000300000 */
.L_x_2131:
[----:B------:R-:W-:Y:S05]  /*34fc0*/  BSYNC B2 ;  /* 0x0000000000027941 */ /* 0x000fea0003800000 */
.L_x_2130:
        /* <DEDUP_REMOVED lines=9> */
.L_x_2157:
[----:B------:R-:W-:Y:S05]  /*35060*/  BSYNC B2 ;  /* 0x0000000000027941 */ /* 0x000fea0003800000 */
.L_x_2132:
[----:B------:R-:W2:Y:S01]  /*35070*/  LDL.64 R8, [R21+0x20] ;  /* 0x0000200015087983 */ /* 0x000ea20000100a00 */
[C---:B------:R-:W-:Y:S02]  /*35080*/  R2UR UR4, R74.reuse ;  /* 0x000000004a0472ca */ /* 0x040fe400000e0000 */
[C---:B------:R-:W-:Y:S01]  /*35090*/  R2UR UR5, R75.reuse ;  /* 0x000000004b0572ca */ /* 0x040fe200000e0000 */
[----:B------:R-:W3:Y:S01]  /*350a0*/  LDL.64 R4, [R21+0x18] ;  /* 0x0000180015047983 */ /* 0x000ee20000100a00 */
[C---:B------:R-:W-:Y:S02]  /*350b0*/  R2UR UR6, R74.reuse ;  /* 0x000000004a0672ca */ /* 0x040fe400000e0000 */
[C---:B------:R-:W-:Y:S01]  /*350c0*/  R2UR UR7, R75.reuse ;  /* 0x000000004b0772ca */ /* 0x040fe200000e0000 */
[----:B------:R-:W4:Y:S01]  /*350d0*/  LDL R14, [R71] ;  /* 0x00000000470e7983 */ /* 0x000f220000100800 */
[----:B------:R-:W-:Y:S02]  /*350e0*/  R2UR UR10, R74 ;  /* 0x000000004a0a72ca */ /* 0x000fe400000e0000 */
[----:B------:R-:W-:-:S02]  /*350f0*/  R2UR UR11, R75 ;  /* 0x000000004b0b72ca */ /* 0x000fc400000e0000 */
[C---:B------:R-:W-:Y:S02]  /*35100*/  R2UR UR12, R74.reuse ;  /* 0x000000004a0c72ca */ /* 0x040fe400000e0000 */
[C---:B------:R-:W-:Y:S02]  /*35110*/  R2UR UR13, R75.reuse ;  /* 0x000000004b0d72ca */ /* 0x040fe400000e0000 */
[----:B------:R-:W-:Y:S02]  /*35120*/  R2UR UR8, R74 ;  /* 0x000000004a0872ca */ /* 0x000fe400000e0000 */
[----:B------:R-:W-:Y:S01]  /*35130*/  R2UR UR9, R75 ;  /* 0x000000004b0972ca */ /* 0x000fe200000e0000 */
[----:B--2---:R-:W2:Y:S04]  /*35140*/  LD.E.64 R32, desc[UR4][R8.64+0xa0] ;  /* 0x0000a00408207980 */ /* 0x004ea8000c101b00 */
[----:B0-----:R-:W4:Y:S04]  /*35150*/  LD.E.64 R6, desc[UR6][R8.64+0x58] ;  /* 0x0000580608067980 */ /* 0x001f28000c101b00 */
[----:B------:R-:W4:Y:S04]  /*35160*/  LD.E R15, desc[UR10][R8.64+0x30] ;  /* 0x0000300a080f7980 */ /* 0x000f28000c101900 */
[----:B------:R-:W4:Y:S04]  /*35170*/  LD.E R25, desc[UR12][R8.64+0x1c] ;  /* 0x00001c0c08197980 */ /* 0x000f28000c101900 */
[----:B------:R-:W4:Y:S04]  /*35180*/  LD.E.64 R10, desc[UR8][R8.64+0x60] ;  /* 0x00006008080a7980 */ /* 0x000f28000c101b00 */
[----:B------:R-:W4:Y:S04]  /*35190*/  LD.E.64 R28, desc[UR6][R8.64+0x68] ;  /* 0x00006806081c7980 */ /* 0x000f28000c101b00 */
[----:B---3--:R-:W5:Y:S04]  /*351a0*/  LD.E R24, desc[UR4][R4.64] ;  /* 0x0000000404187980 */ /* 0x008f68000c101900 */
[----:B------:R0:W5:Y:S01]  /*351b0*/  LD.E.64 R26, desc[UR6][R4.64+0x8] ;  /* 0x00000806041a7980 */ /* 0x000162000c101b00 */
[----:B------:R-:W-:Y:S01]  /*351c0*/  UMOV UR4, 0xffffffff ;  /* 0xffffffff00047882 */ /* 0x000fe20000000000 */
[----:B--2---:R-:W-:Y:S01]  /*351d0*/  SHF.R.S32.HI R31, RZ, 0x1f, R33 ;  /* 0x0000001fff1f7819 */ /* 0x004fe20000011421 */
[----:B----4-:R-:W-:-:S02]  /*351e0*/  IMAD R7, R7, R33, RZ ;  /* 0x0000002107077224 */ /* 0x010fc400078e02ff */
[----:B------:R-:W-:-:S04]  /*351f0*/  IMAD.WIDE.U32 R12, R6, R33, RZ ;  /* 0x00000021060c7225 */ /* 0x000fc800078e00ff */
[----:B------:R-:W-:Y:S01]  /*35200*/  IMAD R7, R6, R31, R7 ;  /* 0x0000001f06077224 */ /* 0x000fe200078e0207 */
[----:B------:R-:W-:Y:S01]  /*35210*/  SHF.R.S32.HI R6, RZ, 0x1f, R15 ;  /* 0x0000001fff067819 */ /* 0x000fe2000001140f */
[----:B------:R-:W-:Y:S01]  /*35220*/  IMAD R25, R2, -0x60, R25 ;  /* 0xffffffa002197824 */ /* 0x000fe200078e0219 */
[----:B------:R-:W-:Y:S01]  /*35230*/  SHF.R.S32.HI R31, RZ, 0x1f, R32 ;  /* 0x0000001fff1f7819 */ /* 0x000fe20000011420 */
[----:B------:R-:W-:Y:S01]  /*35240*/  IMAD.IADD R13, R13, 0x1, R7 ;  /* 0x000000010d0d7824 */ /* 0x000fe200078e0207 */
[----:B------:R-:W-:Y:S01]  /*35250*/  LEA.HI R6, R6, R15, RZ, 0x2 ;  /* 0x0000000f06067211 */ /* 0x000fe200078f10ff */
[-C--:B------:R-:W-:Y:S01]  /*35260*/  IMAD R11, R11, R32.reuse, RZ ;  /* 0x000000200b0b7224 */ /* 0x080fe200078e02ff */
[----:B------:R-:W-:Y:S01]  /*35270*/  VIMNMX R30, R25, 0x60, PT ;  /* 0x00000060191e7848 */ /* 0x000fe20003fe0100 */
[----:B0-----:R-:W-:Y:S01]  /*35280*/  IMAD.WIDE.U32 R4, R10, R32, R12 ;  /* 0x000000200a047225 */ /* 0x001fe200078e000c */
[----:B------:R-:W-:Y:S02]  /*35290*/  SHF.R.S32.HI R7, RZ, 0x2, R6 ;  /* 0x00000002ff077819 */ /* 0x000fe40000011406 */
[----:B------:R-:W-:Y:S01]  /*352a0*/  LOP3.LUT R6, R6, 0x1ffffffc, RZ, 0xc0, !PT ;  /* 0x1ffffffc06067812 */ /* 0x000fe200078ec0ff */
[----:B------:R-:W-:Y:S01]  /*352b0*/  IMAD R11, R10, R31, R11 ;  /* 0x0000001f0a0b7224 */ /* 0x000fe200078e020b */
[----:B------:R-:W-:Y:S01]  /*352c0*/  LEA R10, P2, R4, R28, 0x1 ;  /* 0x0000001c040a7211 */ /* 0x000fe200078408ff */
[----:B------:R-:W-:-:S02]  /*352d0*/  IMAD.IADD R32, R30, 0x1, -R7 ;  /* 0x000000011e207824 */ /* 0x000fc400078e0a07 */
[----:B------:R-:W-:Y:S02]  /*352e0*/  IMAD.IADD R5, R5, 0x1, R11 ;  /* 0x0000000105057824 */ /* 0x000fe400078e020b */
[----:B------:R-:W-:Y:S02]  /*352f0*/  IMAD R7, R14, 0x4800, RZ ;  /* 0x000048000e077824 */ /* 0x000fe400078e02ff */
[----:B------:R-:W-:Y:S01]  /*35300*/  IMAD.IADD R6, R15, 0x1, -R6 ;  /* 0x000000010f067824 */ /* 0x000fe200078e0a06 */
[----:B------:R-:W-:Y:S02]  /*35310*/  LEA.HI.X R28, R4, R29, R5, 0x1, P2 ;  /* 0x0000001d041c7211 */ /* 0x000fe400010f0c05 */
[----:B------:R-:W-:Y:S01]  /*35320*/  ISETP.GE.AND P1, PT, R32, 0x1, PT ;  /* 0x000000012000780c */ /* 0x000fe20003f26270 */
[----:B------:R-:W-:Y:S01]  /*35330*/  IMAD.SHL.U32 R29, R6, 0x8, RZ ;  /* 0x00000008061d7824 */ /* 0x000fe200078e00ff */
[----:B------:R-:W-:Y:S01]  /*35340*/  SHF.R.S32.HI R25, RZ, 0x1f, R7 ;  /* 0x0000001fff197819 */ /* 0x000fe20000011407 */
[----:B------:R-:W-:Y:S10]  /*35350*/  BRA.DIV UR4, `(.L_x_2134) ;  /* 0x0000001204647947 */ /* 0x000ff4000b800000 */
[----:B------:R0:W1:Y:S04]  /*35360*/  SHFL.IDX PT, R5, R28, RZ, 0x1c1f ;  /* 0x001c1fff1c057589 */ /* 0x00006800000e0000 */
[----:B------:R0:W2:Y:S02]  /*35370*/  SHFL.IDX PT, R14, R10, RZ, 0x1c1f ;  /* 0x001c1fff0a0e7589 */ /* 0x0000a400000e0000 */
.L_x_2161:
[C---:B-----5:R-:W-:Y:S01]  /*35380*/  IADD3 R11, P2, R24.reuse, R7, RZ ;  /* 0x00000007180b7210 */ /* 0x060fe20007f5e0ff */
[----:B------:R-:W-:Y:S01]  /*35390*/  BSSY B2, `(.L_x_2135) ;  /* 0x0000052000027945 */ /* 0x000fe20003800000 */
[----:B-1----:R-:W-:Y:S02]  /*353a0*/  IMAD.MOV.U32 R15, RZ, RZ, R5 ;  /* 0x000000ffff0f7224 */ /* 0x002fe400078e0005 */
[----:B------:R-:W-:Y:S02]  /*353b0*/  LEA.HI.X.SX32 R25, R24, R25, 0x1, P2 ;  /* 0x0000001918197211 */ /* 0x000fe400010f0eff */
[----:B------:R-:W-:-:S04]  /*353c0*/  LEA R24, P2, R11, R26, 0x1 ;  /* 0x0000001a0b187211 */ /* 0x000fc800078408ff */
[----:B------:R-:W-:Y:S01]  /*353d0*/  LEA.HI.X R25, R11, R27, R25, 0x1, P2 ;  /* 0x0000001b0b197211 */ /* 0x000fe200010f0c19 */
[----:B------:R-:W-:Y:S01]  /*353e0*/  IMAD.WIDE R26, R7, 0x2, R26 ;  /* 0x00000002071a7825 */ /* 0x000fe200078e021a */
[----:B------:R-:W-:Y:S07]  /*353f0*/  @!P1 BRA `(.L_x_2136) ;  /* 0x00000004002c9947 */ /* 0x000fee0003800000 */
[----:B------:R-:W-:Y:S02]  /*35400*/  R2UR UR4, R74 ;  /* 0x000000004a0472ca */ /* 0x000fe400000e0000 */
[----:B------:R-:W-:-:S13]  /*35410*/  R2UR UR5, R75 ;  /* 0x000000004b0572ca */ /* 0x000fda00000e0000 */
[----:B------:R-:W3:Y:S02]  /*35420*/  LD.E.U8 R11, desc[UR4][R8.64+0x98] ;  /* 0x00009804080b7980 */ /* 0x000ee4000c101100 */
[----:B---3--:R-:W-:-:S04]  /*35430*/  LOP3.LUT R4, R11, 0x1, RZ, 0xc0, !PT ;  /* 0x000000010b047812 */ /* 0x008fc800078ec0ff */
[----:B------:R-:W-:-:S13]  /*35440*/  ISETP.NE.U32.AND P1, PT, R4, 0x1, PT ;  /* 0x000000010400780c */ /* 0x000fda0003f25070 */
[----:B------:R-:W-:Y:S02]  /*35450*/  @!P1 R2UR UR4, R74 ;  /* 0x000000004a0492ca */ /* 0x000fe400000e0000 */
[----:B------:R-:W-:-:S13]  /*35460*/  @!P1 R2UR UR5, R75 ;  /* 0x000000004b0592ca */ /* 0x000fda00000e0000 */
[----:B------:R-:W3:Y:S01]  /*35470*/  @!P1 LD.E.128 R4, desc[UR4][R26.64] ;  /* 0x000000041a049980 */ /* 0x000ee2000c101d00 */
[----:B------:R-:W-:Y:S01]  /*35480*/  @!P1 R2UR UR6, R74 ;  /* 0x000000004a0692ca */ /* 0x000fe200000e0000 */
[----:B--2---:R-:W-:Y:S01]  /*35490*/  @!P1 IMAD.WIDE R12, R29, 0x2, R14 ;  /* 0x000000021d0c9825 */ /* 0x004fe200078e020e */
[----:B------:R-:W-:-:S04]  /*354a0*/  @!P1 R2UR UR7, R75 ;  /* 0x000000004b0792ca */ /* 0x000fc800000e0000 */
[----:B---3--:R1:W-:Y:S09]  /*354b0*/  @!P1 ST.E.128 desc[UR4][R12.64], R4 ;  /* 0x000000040c009985 */ /* 0x0083f2000c101d04 */
[----:B------:R-:W2:Y:S02]  /*354c0*/  @!P1 LD.E.U8 R11, desc[UR6][R8.64+0x98] ;  /* 0x00009806080b9980 */ /* 0x000ea4000c101100 */
[----:B--2---:R-:W-:-:S13]  /*354d0*/  LOP3.LUT P1, RZ, R11, 0x2, RZ, 0xc0, !PT ;  /* 0x000000020bff7812 */ /* 0x004fda000782c0ff */
[----:B------:R-:W-:Y:S02]  /*354e0*/  @P1 R2UR UR4, R74 ;  /* 0x000000004a0412ca */ /* 0x000fe400000e0000 */
[----:B------:R-:W-:-:S13]  /*354f0*/  @P1 R2UR UR5, R75 ;  /* 0x000000004b0512ca */ /* 0x000fda00000e0000 */
[----:B-1----:R-:W2:Y:S01]  /*35500*/  @P1 LD.E.128 R4, desc[UR4][R24.64] ;  /* 0x0000000418041980 */ /* 0x002ea2000c101d00 */
[----:B------:R-:W-:Y:S01]  /*35510*/  @P1 VIADD R30, R29, 0x20 ;  /* 0x000000201d1e1836 */ /* 0x000fe20000000000 */
[----:B------:R-:W-:Y:S02]  /*35520*/  @P1 R2UR UR6, R74 ;  /* 0x000000004a0612ca */ /* 0x000fe400000e0000 */
[----:B------:R-:W-:Y:S02]  /*35530*/  @P1 R2UR UR7, R75 ;  /* 0x000000004b0712ca */ /* 0x000fe400000e0000 */
[----:B------:R-:W-:-:S04]  /*35540*/  @P1 SHF.R.S32.HI R31, RZ, 0x1f, R30 ;  /* 0x0000001fff1f1819 */ /* 0x000fc8000001141e */
[----:B------:R-:W-:-:S04]  /*35550*/  @P1 LEA.HI R31, R31, R30, RZ, 0x3 ;  /* 0x0000001e1f1f1211 */ /* 0x000fc800078f18ff */
[----:B------:R-:W-:-:S05]  /*35560*/  @P1 LOP3.LUT R31, R31, 0xfffffff8, RZ, 0xc0, !PT ;  /* 0xfffffff81f1f1812 */ /* 0x000fca00078ec0ff */
[----:B------:R-:W-:-:S05]  /*35570*/  @P1 IMAD.WIDE R12, R31, 0x2, R14 ;  /* 0x000000021f0c1825 */ /* 0x000fca00078e020e */
[----:B--2---:R1:W-:Y:S04]  /*35580*/  @P1 ST.E.128 desc[UR4][R12.64], R4 ;  /* 0x000000040c001985 */ /* 0x0043e8000c101d04 */
[----:B------:R-:W2:Y:S02]  /*35590*/  @P1 LD.E.U8 R11, desc[UR6][R8.64+0x98] ;  /* 0x00009806080b1980 */ /* 0x000ea4000c101100 */
        /* <DEDUP_REMOVED lines=43> */
[----:B------:R-:W-:-:S05]  /*35850*/  @P1 VIADD R11, R29, 0xa0 ;  /* 0x000000a01d0b1836 */ /* 0x000fca0000000000 */
[----:B------:R-:W-:-:S04]  /*35860*/  @P1 SHF.R.S32.HI R30, RZ, 0x1f, R11 ;  /* 0x0000001fff1e1819 */ /* 0x000fc8000001140b */
[----:B------:R-:W-:-:S04]  /*35870*/  @P1 LEA.HI R30, R30, R11, RZ, 0x3 ;  /* 0x0000000b1e1e1211 */ /* 0x000fc800078f18ff */
[----:B------:R-:W-:-:S05]  /*35880*/  @P1 LOP3.LUT R11, R30, 0xfffffff8, RZ, 0xc0, !PT ;  /* 0xfffffff81e0b1812 */ /* 0x000fca00078ec0ff */
[----:B------:R-:W-:-:S05]  /*35890*/  @P1 IMAD.WIDE R14, R11, 0x2, R14 ;  /* 0x000000020b0e1825 */ /* 0x000fca00078e020e */
[----:B--2---:R1:W-:Y:S02]  /*358a0*/  @P1 ST.E.128 desc[UR4][R14.64], R4 ;  /* 0x000000040e001985 */ /* 0x0043e4000c101d04 */
.L_x_2136:
[----:B------:R-:W-:Y:S05]  /*358b0*/  BSYNC B2 ;  /* 0x0000000000027941 */ /* 0x000fea0003800000 */
.L_x_2135:
[----:B------:R-:W-:-:S03]  /*358c0*/  UMOV UR4, 0xffffffff ;  /* 0xffffffff00047882 */ /* 0x000fc60000000000 */
[----:B------:R-:W-:Y:S05]  /*358d0*/  BRA.DIV UR4, `(.L_x_2137) ;  /* 0x0000000e044c7947 */ /* 0x000fea000b800000 */
[----:B-1----:R1:W3:Y:S04]  /*358e0*/  SHFL.IDX PT, R5, R28, 0x1, 0x1c1f ;  /* 0x003c1f001c057f89 */ /* 0x0022e800000e0000 */
[----:B--2---:R1:W2:Y:S02]  /*358f0*/  SHFL.IDX PT, R14, R10, 0x1, 0x1c1f ;  /* 0x003c1f000a0e7f89 */ /* 0x0042a400000e0000 */
.L_x_2165:
[----:B------:R-:W-:Y:S01]  /*35900*/  ISETP.GE.AND P1, PT, R32, 0x41, PT ;  /* 0x000000412000780c */ /* 0x000fe20003f26270 */
[----:B---3--:R-:W-:-:S12]  /*35910*/  IMAD.MOV.U32 R15, RZ, RZ, R5 ;  /* 0x000000ffff0f7224 */ /* 0x008fd800078e0005 */
[----:B------:R-:W-:Y:S05]  /*35920*/  @!P1 BRA `(.L_x_2075) ;  /* 0x00000004002c9947 */ /* 0x000fea0003800000 */
        /* <DEDUP_REMOVED lines=9> */
[----:B012---:R-:W-:Y:S01]  /*359c0*/  @!P1 IMAD.WIDE R10, R29, 0x2, R14 ;  /* 0x000000021d0a9825 */ /* 0x007fe200078e020e */
[----:B------:R-:W-:-:S04]  /*359d0*/  @!P1 R2UR UR7, R75 ;  /* 0x000000004b0792ca */ /* 0x000fc800000e0000 */
[----:B---3--:R0:W-:Y:S09]  /*359e0*/  @!P1 ST.E.128 desc[UR4][R10.64], R4 ;  /* 0x000000040a009985 */ /* 0x0081f2000c101d04 */
[----:B------:R-:W2:Y:S02]  /*359f0*/  @!P1 LD.E.U8 R12, desc[UR6][R8.64+0x98] ;  /* 0x00009806080c9980 */ /* 0x000ea4000c101100 */
[----:B--2---:R-:W-:-:S13]  /*35a00*/  LOP3.LUT P1, RZ, R12, 0x2, RZ, 0xc0, !PT ;  /* 0x000000020cff7812 */ /* 0x004fda000782c0ff */
[----:B------:R-:W-:Y:S02]  /*35a10*/  @P1 R2UR UR4, R74 ;  /* 0x000000004a0412ca */ /* 0x000fe400000e0000 */
[----:B------:R-:W-:-:S13]  /*35a20*/  @P1 R2UR UR5, R75 ;  /* 0x000000004b0512ca */ /* 0x000fda00000e0000 */
[----:B0-----:R-:W2:Y:S01]  /*35a30*/  @P1 LD.E.128 R4, desc[UR4][R24.64+0x2000] ;  /* 0x0020000418041980 */ /* 0x001ea2000c101d00 */
        /* <DEDUP_REMOVED lines=52> */
[----:B------:R-:W-:-:S05]  /*35d80*/  @P1 VIADD R29, R29, 0xa0 ;  /* 0x000000a01d1d1836 */ /* 0x000fca0000000000 */
[----:B------:R-:W-:-:S04]  /*35d90*/  @P1 SHF.R.S32.HI R12, RZ, 0x1f, R29 ;  /* 0x0000001fff0c1819 */ /* 0x000fc8000001141d */
[----:B------:R-:W-:-:S04]  /*35da0*/  @P1 LEA.HI R12, R12, R29, RZ, 0x3 ;  /* 0x0000001d0c0c1211 */ /* 0x000fc800078f18ff */
[----:B------:R-:W-:-:S05]  /*35db0*/  @P1 LOP3.LUT R13, R12, 0xfffffff8, RZ, 0xc0, !PT ;  /* 0xfffffff80c0d1812 */ /* 0x000fca00078ec0ff */
[----:B------:R-:W-:-:S05]  /*35dc0*/  @P1 IMAD.WIDE R14, R13, 0x2, R14 ;  /* 0x000000020d0e1825 */ /* 0x000fca00078e020e */
[----:B--2---:R3:W-:Y:S02]  /*35dd0*/  @P1 ST.E.128 desc[UR4][R14.64], R4 ;  /* 0x000000040e001985 */ /* 0x0047e4000c101d04 */
.L_x_2075:
[----:B------:R-:W-:Y:S05]  /*35de0*/  BSYNC B0 ;  /* 0x0000000000007941 */ /* 0x000fea0003800000 */
.L_x_2038:
[----:B01234-:R-:W0:Y:S01]  /*35df0*/  S2R R5, SR_TID.X ;  /* 0x0000000000057919 */ /* 0x01fe220000002100 */
[----:B------:R-:W-:Y:S01]  /*35e00*/  @!PT LDS RZ, [RZ] ;  /* 0x00000000fffff984 */ /* 0x000fe20000000800 */
[----:B------:R-:W-:Y:S01]  /*35e10*/  @!PT LDS RZ, [RZ] ;  /* 0x00000000fffff984 */ /* 0x000fe20000000800 */
[----:B------:R-:W-:Y:S01]  /*35e20*/  @!PT LDS RZ, [RZ] ;  /* 0x00000000fffff984 */ /* 0x000fe20000000800 */
[----:B------:R-:W-:Y:S01]  /*35e30*/  @!PT LDS RZ, [RZ] ;  /* 0x00000000fffff984 */ /* 0x000fe20000000800 */
[----:B------:R1:W-:Y:S06]  /*35e40*/  MEMBAR.ALL.CTA ;  /* 0x0000000000007992 */ /* 0x0003ec0000008000 */
[----:B-1----:R-:W1:Y:S01]  /*35e50*/  FENCE.VIEW.ASYNC.S ;  /* 0x00000000000073c6 */ /* 0x002e620000000000 */
[----:B------:R-:W-:Y:S05]  /*35e60*/  WARPSYNC.ALL ;  /* 0x0000000000007948 */ /* 0x000fea0003800000 */
[----:B0-----:R-:W-:-:S02]  /*35e70*/  LOP3.LUT P1, RZ, R5, 0x7f, RZ, 0xc0, !PT ;  /* 0x0000007f05ff7812 */ /* 0x001fc4000782c0ff */
[----:B------:R-:W-:-:S05]  /*35e80*/  LEA.HI R4, R5, 0x8, RZ, 0x19 ;  /* 0x0000000805047811 */ /* 0x000fca00078fc8ff */
[----:B-1----:R0:W-:Y:S06]  /*35e90*/  BAR.SYNC.DEFER_BLOCKING R4, 0x80 ;  /* 0x000200040000751d */ /* 0x0021ec0000010000 */
[----:B------:R-:W-:Y:S05]  /*35ea0*/  @P1 BRA `(.L_x_2138) ;  /* 0x0000000000241947 */ /* 0x000fea0003800000 */
[----:B0-----:R-:W2:Y:S01]  /*35eb0*/  LDL.64 R4, [R21+0x10] ;  /* 0x0000100015047983 */ /* 0x001ea20000100a00 */
[----:B------:R-:W-:Y:S02]  /*35ec0*/  R2UR UR4, R74 ;  /* 0x000000004a0472ca */ /* 0x000fe400000e0000 */
[----:B------:R-:W-:Y:S01]  /*35ed0*/  R2UR UR5, R75 ;  /* 0x000000004b0572ca */ /* 0x000fe200000e0000 */
[----:B------:R-:W3:-:S12]  /*35ee0*/  LDL R71, [R71] ;  /* 0x0000000047477983 */ /* 0x000ed80000100800 */
[----:B--2---:R-:W2:Y:S02]  /*35ef0*/  LD.E.64 R4, desc[UR4][R4.64+0x30] ;  /* 0x0000300404047980 */ /* 0x004ea4000c101b00 */
[----:B--2---:R-:W-:-:S05]  /*35f00*/  MOV R6, R4 ;  /* 0x0000000400067202 */ /* 0x004fca0000000f00 */
[----:B---3--:R-:W-:-:S05]  /*35f10*/  IMAD R6, R71, 0x8, R6 ;  /* 0x0000000847067824 */ /* 0x008fca00078e0206 */
[----:B------:R-:W-:-:S04]  /*35f20*/  PRMT R6, RZ, 0x654, R6 ;  /* 0x00000654ff067816 */ /* 0x000fc80000000006 */
[----:B------:R1:W-:Y:S03]  /*35f30*/  SYNCS.ARRIVE.TRANS64.RED.A1T0 RZ, [R6+URZ], RZ ;  /* 0x000000ff06ff79a7 */ /* 0x0003e6000810043f */
.L_x_2138:
[----:B------:R-:W-:-:S04]  /*35f40*/  IMAD.MOV.U32 R83, RZ, RZ, 0x0 ;  /* 0x00000000ff537424 */ /* 0x000fc800078e00ff */
[----:B01---5:R-:W-:Y:S05]  /*35f50*/  RET.REL.NODEC R82 `(_ZN7cutlass13device_kernelIN5flash11enable_sm90INS1_16FlashAttnFwdSm90INS1_25CollectiveMainloopFwdSm90ILi2EN4cute5tupleIJNS5_1CILi1EEES8_S8_EEENS6_IJNS7_ILi128EEENS7_ILi96EEENS7_ILi192EEEEEELi192ENS_10bfloat16_tEfNS_4arch4Sm90ELb0ELb1ELb1ELb1ELb1ELb1ELb0ELb1ELb1ELb1ELb1ELb0EEENS1_21CollectiveEpilogueFwdINS6_IJSA_SC_SB_EEES9_SE_SG_Li256ELb1ELb1ELb1ELb0EEENS1_36VarlenDynamicPersistentTileSchedulerILi128ELi96ELi256ELi128ELb1ELb1ELb1ELb1ELb0ELb1EEEEEEEEEvNT_6ParamsE) ;  /* 0xfffffca052287950 */ /* 0x023fea0003c3ffff */
.L_x_2048:
[----:B0-----:R0:W1:Y:S02]  /*35f60*/  SYNCS.PHASECHK.TRANS64.TRYWAIT P1, [R4+URZ], R5 ;  /* 0x00000005040075a7 */ /* 0x001064000802017f */
[----:B-1----:R-:W-:Y:S05]  /*35f70*/  @!P1 NANOSLEEP.SYNCS 0x989680 ;  /* 0x009896800000995d */ /* 0x002fea0003900000 */
[----:B------:R-:W1:Y:S02]  /*35f80*/  @!P1 SYNCS.PHASECHK.TRANS64 P1, [R4+URZ], R5 ;  /* 0x00000005040095a7 */ /* 0x000e64000802007f */
[----:B-1----:R-:W-:Y:S05]  /*35f90*/  @!P1 BRA `(.L_x_2048) ;  /* 0xfffffffc00f09947 */ /* 0x002fea000383ffff */
[----:B------:R-:W-:Y:S05]  /*35fa0*/  BRA `(.L_x_2139) ;  /* 0xffffff6400a07947 */ /* 0x000fea000383ffff */
.L_x_2049:
[----:B------:R-:W-:Y:S01]  /*35fb0*/  BSSY B2, `(.L_x_2140) ;  /* 0x0000008000027945 */ /* 0x000fe20003800000 */
[----:B------:R-:W-:Y:S02]  /*35fc0*/  IMAD.MOV.U32 R13, RZ, RZ, R83 ;  /* 0x000000ffff0d7224 */ /* 0x000fe400078e0053 */
[----:B------:R-:W-:Y:S02]  /*35fd0*/  IMAD.MOV.U32 R12, RZ, RZ, RZ ;  /* 0x000000ffff0c7224 */ /* 0x000fe400078e00ff */
[----:B------:R-:W-:Y:S02]  /*35fe0*/  IMAD.MOV.U32 R11, RZ, RZ, 0x1c1f ;  /* 0x00001c1fff0b7424 */ /* 0x000fe400078e00ff */
[----:B------:R-:W-:-:S07]  /*35ff0*/  IMAD.MOV.U32 R15, RZ, RZ, -0x1 ;  /* 0xffffffffff0f7424 */ /* 0x000fce00078e00ff */
[----:B-----5:R-:W-:Y:S05]  /*36000*/  WARPSYNC.COLLECTIVE R15, `(.L_x_2141) ;  /* 0x000000000f087348 */ /* 0x020fea0003c00000 */
[----:B------:R0:W1:Y:S02]  /*36010*/  SHFL.IDX P6, R14, R13, R12, R11 ;  /* 0x0000000c0d0e7389 */ /* 0x00006400000c000b */
[----:B01---5:R-:W-:Y:S01]  /*36020*/  ENDCOLLECTIVE ;  /* 0x000000000000791b */ /* 0x023fe20003800000 */
.L_x_2141:
[----:B------:R-:W-:Y:S05]  /*36030*/  BSYNC B2 ;  /* 0x0000000000027941 */ /* 0x000fea0003800000 */
.L_x_2140:
        /* <DEDUP_REMOVED lines=8> */
.L_x_2142:
[----:B------:R-:W-:Y:S01]  /*360c0*/  IMAD.MOV.U32 R10, RZ, RZ, R14 ;  /* 0x000000ffff0a7224 */ /* 0x000fe200078e000e */
[----:B------:R-:W-:Y:S06]  /*360d0*/  BRA `(.L_x_2143) ;  /* 0xffffff6400e87947 */ /* 0x000fec000383ffff */
.L_x_2074:
[----:B------:R-:W-:Y:S01]  /*360e0*/  BSSY B2, `(.L_x_2144) ;  /* 0x0000008000027945 */ /* 0x000fe20003800000 */
[----:B-1234-:R-:W-:Y:S02]  /*360f0*/  IMAD.MOV.U32 R13, RZ, RZ, R83 ;  /* 0x000000ffff0d7224 */ /* 0x01efe400078e0053 */
[----:B------:R-:W-:Y:S02]  /*36100*/  IMAD.MOV.U32 R12, RZ, RZ, 0x1 ;  /* 0x00000001ff0c7424 */ /* 0x000fe400078e00ff */
[----:B------:R-:W-:Y:S02]  /*36110*/  IMAD.MOV.U32 R11, RZ, RZ, 0x1c1f ;  /* 0x00001c1fff0b7424 */ /* 0x000fe400078e00ff */
[----:B------:R-:W-:-:S07]  /*36120*/  IMAD.MOV.U32 R15, RZ, RZ, -0x1 ;  /* 0xffffffffff0f7424 */ /* 0x000fce00078e00ff */
[----:B0-----:R-:W-:Y:S05]  /*36130*/  WARPSYNC.COLLECTIVE R15, `(.L_x_2145) ;  /* 0x000000000f087348 */ /* 0x001fea0003c00000 */
[----:B------:R1:W2:Y:S02]  /*36140*/  SHFL.IDX P6, R14, R13, R12, R11 ;  /* 0x0000000c0d0e7389 */ /* 0x0002a400000c000b */
[----:B012---:R-:W-:Y:S01]  /*36150*/  ENDCOLLECTIVE ;  /* 0x000000000000791b */ /* 0x007fe20003800000 */
.L_x_2145:
[----:B------:R-:W-:Y:S05]  /*36160*/  BSYNC B2 ;  /* 0x0000000000027941 */ /* 0x000fea0003800000 */
.L_x_2144:
        /* <DEDUP_REMOVED lines=8> */
.L_x_2146:
[----:B------:R-:W-:Y:S05]  /*361f0*/  BRA `(.L_x_2147) ;  /* 0xffffff80007c7947 */ /* 0x000fea000383ffff */
.L_x_2105:
[----:B-1----:R1:W2:Y:S02]  /*36200*/  SYNCS.PHASECHK.TRANS64.TRYWAIT P1, [R8+URZ], R9 ;  /* 0x00000009080075a7 */ /* 0x0022a4000802017f */
[----:B--2---:R-:W-:Y:S05]  /*36210*/  @!P1 NANOSLEEP.SYNCS 0x989680 ;  /* 0x009896800000995d */ /* 0x004fea0003900000 */
[----:B------:R-:W2:Y:S02]  /*36220*/  @!P1 SYNCS.PHASECHK.TRANS64 P1, [R8+URZ], R9 ;  /* 0x00000009080095a7 */ /* 0x000ea4000802007f */
[----:B--2---:R-:W-:Y:S05]  /*36230*/  @!P1 BRA `(.L_x_2105) ;  /* 0xfffffffc00f09947 */ /* 0x004fea000383ffff */
[----:B------:R-:W-:Y:S05]  /*36240*/  BRA `(.L_x_2148) ;  /* 0xffffffac00487947 */ /* 0x000fea000383ffff */
.L_x_2106:
        /* <DEDUP_REMOVED lines=8> */
.L_x_2150:
[----:B------:R-:W-:Y:S05]  /*362d0*/  BSYNC B2 ;  /* 0x0000000000027941 */ /* 0x000fea0003800000 */
.L_x_2149:
        /* <DEDUP_REMOVED lines=8> */
.L_x_2151:
[----:B------:R-:W-:Y:S01]  /*36360*/  IMAD.MOV.U32 R84, RZ, RZ, R14 ;  /* 0x000000ffff547224 */ /* 0x000fe200078e000e */
[----:B------:R-:W-:Y:S06]  /*36370*/  BRA `(.L_x_2152) ;  /* 0xffffffac006c7947 */ /* 0x000fec000383ffff */
.L_x_2119:
[----:B------:R-:W-:Y:S01]  /*36380*/  BSSY B2, `(.L_x_2153) ;  /* 0x0000008000027945 */ /* 0x000fe20003800000 */
[----:B---3--:R-:W-:Y:S02]  /*36390*/  IMAD.MOV.U32 R13, RZ, RZ, R83 ;  /* 0x000000ffff0d7224 */ /* 0x008fe400078e0053 */
[----:B------:R-:W-:Y:S02]  /*363a0*/  IMAD.MOV.U32 R12, RZ, RZ, 0x1 ;  /* 0x00000001ff0c7424 */ /* 0x000fe400078e00ff */
[----:B------:R-:W-:Y:S02]  /*363b0*/  IMAD.MOV.U32 R11, RZ, RZ, 0x1c1f ;  /* 0x00001c1fff0b7424 */ /* 0x000fe400078e00ff */
[----:B------:R-:W-:-:S07]  /*363c0*/  IMAD.MOV.U32 R15, RZ, RZ, -0x1 ;  /* 0xffffffffff0f7424 */ /* 0x000fce00078e00ff */
[----:B012--5:R-:W-:Y:S05]  /*363d0*/  WARPSYNC.COLLECTIVE R15, `(.L_x_2154) ;  /* 0x000000000f087348 */ /* 0x027fea0003c00000 */
[----:B------:R3:W4:Y:S02]  /*363e0*/  SHFL.IDX P6, R14, R13, R12, R11 ;  /* 0x0000000c0d0e7389 */ /* 0x00072400000c000b */
[----:B012345:R-:W-:Y:S01]  /*363f0*/  ENDCOLLECTIVE ;  /* 0x000000000000791b */ /* 0x03ffe20003800000 */
.L_x_2154:
[----:B------:R-:W-:Y:S05]  /*36400*/  BSYNC B2 ;  /* 0x0000000000027941 */ /* 0x000fea0003800000 */
.L_x_2153:
        /* <DEDUP_REMOVED lines=8> */
.L_x_2155:
[----:B------:R-:W-:Y:S05]  /*36490*/  BRA `(.L_x_2156) ;  /* 0xffffffc800e47947 */ /* 0x000fea000383ffff */
.L_x_2133:
[----:B0-----:R0:W1:Y:S02]  /*364a0*/  SYNCS.PHASECHK.TRANS64.TRYWAIT P1, [R6+URZ], R7 ;  /* 0x00000007060075a7 */ /* 0x001064000802017f */
[----:B-1----:R-:W-:Y:S05]  /*364b0*/  @!P1 NANOSLEEP.SYNCS 0x989680 ;  /* 0x009896800000995d */ /* 0x002fea0003900000 */
[----:B------:R-:W1:Y:S02]  /*364c0*/  @!P1 SYNCS.PHASECHK.TRANS64 P1, [R6+URZ], R7 ;  /* 0x00000007060095a7 */ /* 0x000e64000802007f */
[----:B-1----:R-:W-:Y:S05]  /*364d0*/  @!P1 BRA `(.L_x_2133) ;  /* 0xfffffffc00f09947 */ /* 0x002fea000383ffff */
[----:B------:R-:W-:Y:S05]  /*364e0*/  BRA `(.L_x_2157) ;  /* 0xffffffe800dc7947 */ /* 0x000fea000383ffff */
.L_x_2134:
        /* <DEDUP_REMOVED lines=8> */
.L_x_2159:
[----:B------:R-:W-:Y:S05]  /*36570*/  BSYNC B2 ;  /* 0x0000000000027941 */ /* 0x000fea0003800000 */
.L_x_2158:
        /* <DEDUP_REMOVED lines=8> */
.L_x_2160:
[----:B------:R-:W-:Y:S05]  /*36600*/  BRA `(.L_x_2161) ;  /* 0xffffffec005c7947 */ /* 0x000fea000383ffff */
.L_x_2137:
[----:B------:R-:W-:Y:S01]  /*36610*/  BSSY B2, `(.L_x_2162) ;  /* 0x0000008000027945 */ /* 0x000fe20003800000 */
[----:B------:R-:W-:Y:S02]  /*36620*/  IMAD.MOV.U32 R13, RZ, RZ, R28 ;  /* 0x000000ffff0d7224 */ /* 0x000fe400078e001c */
[----:B------:R-:W-:Y:S02]  /*36630*/  IMAD.MOV.U32 R12, RZ, RZ, 0x1 ;  /* 0x00000001ff0c7424 */ /* 0x000fe400078e00ff */
[----:B------:R-:W-:Y:S02]  /*36640*/  IMAD.MOV.U32 R11, RZ, RZ, 0x1c1f ;  /* 0x00001c1fff0b7424 */ /* 0x000fe400078e00ff */
[----:B-1----:R-:W-:-:S07]  /*36650*/  IMAD.MOV.U32 R15, RZ, RZ, -0x1 ;  /* 0xffffffffff0f7424 */ /* 0x002fce00078e00ff */
[----:B0-2---:R-:W-:Y:S05]  /*36660*/  WARPSYNC.COLLECTIVE R15, `(.L_x_2163) ;  /* 0x000000000f087348 */ /* 0x005fea0003c00000 */
[----:B--2---:R1:W2:Y:S02]  /*36670*/  SHFL.IDX P6, R14, R13, R12, R11 ;  /* 0x0000000c0d0e7389 */ /* 0x0042a400000c000b */
[----:B012---:R-:W-:Y:S01]  /*36680*/  ENDCOLLECTIVE ;  /* 0x000000000000791b */ /* 0x007fe20003800000 */
.L_x_2163:
[----:B------:R-:W-:Y:S05]  /*36690*/  BSYNC B2 ;  /* 0x0000000000027941 */ /* 0x000fea0003800000 */
.L_x_2162:
        /* <DEDUP_REMOVED lines=8> */
.L_x_2164:
[----:B------:R-:W-:Y:S05]  /*36720*/  BRA `(.L_x_2165) ;  /* 0xfffffff000747947 */ /* 0x000fea000383ffff */
.L_x_2166:
        /* <DEDUP_REMOVED lines=13> */
.L_x_3201:


//--------------------- .text._ZN7cutlass13device_kernelIN5flash11enable_sm90INS1_16FlashAttnFwdSm90INS1_25CollectiveMainloopFwdSm90ILi2EN4cute5tupleIJNS5_1CILi1EEES8_S8_EEENS6_IJNS7_ILi128EEENS7_ILi96EEENS7_ILi192EEEEEELi192ENS_10bfloat16_tEfNS_4arch4Sm90ELb1ELb0ELb1ELb0ELb1ELb0ELb0ELb1ELb1ELb1ELb1ELb0EEENS1_21CollectiveEpilogueFwdINS6_IJSA_SC_SB_EEES9_SE_SG_Li256ELb0ELb1ELb1ELb0EEENS1_19SingleTileSchedulerILb0ELb1ELb1ELi128EEEEEEEEEvNT_6ParamsE --------------------------
	.section	.text._ZN7cutlass13device_kernelIN5flash11enable_sm90INS1_16FlashAttnFwdSm90INS1_25CollectiveMainloopFwdSm90ILi2EN4cute5tupleIJNS5_1CILi1EEES8_S8_EEENS6_IJNS7_ILi128EEENS7_ILi96EEENS7_ILi192EEEEEELi192ENS_10bfloat16_tEfNS_4arch4Sm90ELb1ELb0ELb1ELb0ELb1ELb0ELb0ELb1ELb1ELb1ELb1ELb0EEENS1_21CollectiveEpilogueFwdINS6_IJSA_SC_SB_EEES9_SE_SG_Li256ELb0ELb1ELb1ELb0EEENS1_19SingleTileSchedulerILb0ELb1ELb1ELi128EEEEEEEEEvNT_6ParamsE,"ax",@progbits
	.align	128
.text._ZN7cutlass13device_kernelIN5flash11enable_sm90INS1_16FlashAttnFwdSm90INS1_25CollectiveMainloopFwdSm90ILi2EN4cute5tupleIJNS5_1CILi1EEES8_S8_EEENS6_IJNS7_ILi128EEENS7_ILi96EEENS7_ILi192EEEEEELi192ENS_10bfloat16_tEfNS_4arch4Sm90ELb1ELb0ELb1ELb0ELb1ELb0ELb0ELb1ELb1ELb1ELb1ELb0EEENS1_21CollectiveEpilogueFwdINS6_IJSA_SC_SB_EEES9_SE_SG_Li256ELb0ELb1ELb1ELb0EEENS1_19SingleTileSchedulerILb0ELb1ELb1ELi128EEEEEEEEEvNT_6ParamsE:
        .type           _ZN7cutlass13device_kernelIN5flash11enable_sm90INS1_16FlashAttnFwdSm90INS1_25CollectiveMainloopFwdSm90ILi2EN4cute5tupleIJNS5_1CILi1EEES8_S8_EEENS6_IJNS7_ILi128EEENS7_ILi96EEENS7_ILi192EEEEEELi192ENS_10bfloat16_tEfNS_4arch4Sm90ELb1ELb0ELb1ELb0ELb1ELb0ELb0ELb1ELb1ELb1ELb1ELb0EEENS1_21CollectiveEpilogueFwdINS6_IJSA_SC_SB_EEES9_SE_SG_Li256ELb0ELb1ELb1ELb0EEENS1_19SingleTileSchedulerILb0ELb1ELb1ELi128EEEEEEEEEvNT_6ParamsE,@function
        .size           _ZN7cutlass13device_kernelIN5flash11enable_sm90INS1_16FlashAttnFwdSm90INS1_25CollectiveMainloopFwdSm90ILi2EN4cute5tupleIJNS5_1CILi1EEES8_S8_EEENS6_IJNS7_ILi128EEENS7_ILi96EEENS7_ILi192EEEEEELi192ENS_10bfloat16_tEfNS_4arch4Sm90ELb1ELb0ELb1ELb0ELb1ELb0ELb0ELb1ELb1ELb1ELb1ELb0EEENS1_21CollectiveEpilogueFwdINS6_IJSA_SC_SB_EEES9_SE_SG_Li256ELb0ELb1ELb1ELb0EEENS1_19SingleTileSchedulerILb0ELb1ELb1ELi128EEEEEEEEEvNT_6ParamsE,(.L_x_3203 - _ZN7cutlass13device_kernelIN5flash11enable_sm90INS1_16FlashAttnFwdSm90INS1_25CollectiveMainloopFwdSm90ILi2EN4cute5tupleIJNS5_1CILi1EEES8_S8_EEENS6_IJNS7_ILi128EEENS7_ILi96EEENS7_ILi192EEEEEELi192ENS_10bfloat16_tEfNS_4arch4Sm90ELb1ELb0ELb1ELb0ELb1ELb0ELb0ELb1ELb1ELb1ELb1ELb0EEENS1_21CollectiveEpilogueFwdINS6_IJSA_SC_SB_EEES9_SE_SG_Li256ELb0ELb1ELb1ELb0EEENS1_19SingleTileSchedulerILb0ELb1ELb1ELi128EEEEEEEEEvNT_6ParamsE)
        .other          _ZN7cutlass13device_kernelIN5flash11enable_sm90INS1_16FlashAttnFwdSm90INS1_25CollectiveMainloopFwdSm90ILi2EN4cute5tupleIJNS5_1CILi1EEES8_S8_EEENS6_IJNS7_ILi128EEENS7_ILi96EEENS7_ILi192EEEEEELi192ENS_10bfloat16_tEfNS_4arch4Sm90ELb1ELb0ELb1ELb0ELb1ELb0ELb0ELb1ELb1ELb1ELb1ELb0EEENS1_21CollectiveEpilogueFwdINS6_IJSA_SC_SB_EEES9_SE_SG_Li256ELb0ELb1ELb1ELb0EEENS1_19SingleTileSchedulerILb0ELb1ELb1ELi128EEEEEEEEEvNT_6ParamsE,@"STO_CUDA_ENTRY STV_DEFAULT"
_ZN7cutlass13device_kernelIN5flash11enable_sm90INS1_16FlashAttnFwdSm90INS1_25CollectiveMainloopFwdSm90ILi2EN4cute5tupleIJNS5_1CILi1EEES8_S8_EEENS6_IJNS7_ILi128EEENS7_ILi96EEENS7_ILi192EEEEEELi192ENS_10bfloat16_tEfNS_4arch4Sm90ELb1ELb0ELb1ELb0ELb1ELb0ELb0ELb1ELb1ELb1ELb1ELb0EEENS1_21CollectiveEpilogueFwdINS6_IJSA_SC_SB_EEES9_SE_SG_Li256ELb0ELb1ELb1ELb0EEENS1_19SingleTileSchedulerILb0ELb1ELb1ELi128EEEEEEEEEvNT_6ParamsE:
        /* <DEDUP_REMOVED lines=45> */
.L_x_2167:
        /* <DEDUP_REMOVED lines=22> */
.L_x_2168:
        /* <DEDUP_REMOVED lines=18> */
.L_x_2169:
        /* <DEDUP_REMOVED lines=22> */
.L_x_2170:
        /* <DEDUP_REMOVED lines=23> */
.L_x_2171:
        /* <DEDUP_REMOVED lines=11> */
.L_x_2174:
        /* <DEDUP_REMOVED lines=19> */
[----:B------:R-:W1:Y:S01]  /*0a00*/  S2UR UR38, SR_CTAID.X ;  /* 0x00000000002679c3 */ /* 0x000e620000002500 */
[----:B------:R-:W-:Y:S01]  /*0a10*/  ULDC UR4, c[0x0][0x448] ;  /* 0x0001120000047ab9 */ /* 0x000fe20000000800 */
[----:B------:R-:W-:Y:S01]  /*0a20*/  ULDC UR6, c[0x0][0x424] ;  /* 0x0001090000067ab9 */ /* 0x000fe20000000800 */
[----:B------:R-:W-:Y:S01]  /*0a30*/  UISETP.NE.AND UP1, UPT, UR4, 0x1, UPT ;  /* 0x000000010400788c */ /* 0x000fe2000bf25270 */
[----:B------:R-:W-:Y:S02]  /*0a40*/  ULDC UR7, c[0x0][0x288] ;  /* 0x0000a20000077ab9 */ /* 0x000fe40000000800 */
[----:B------:R-:W-:Y:S01]  /*0a50*/  ULDC.64 UR4, c[0x0][0x418] ;  /* 0x0001060000047ab9 */ /* 0x000fe20000000a00 */
[----:B------:R-:W-:Y:S02]  /*0a60*/  UIADD3 UR7, -UR7, 0x60, URZ ;  /* 0x0000006007077890 */ /* 0x000fe4000fffe13f */
[----:B------:R-:W-:Y:S02]  /*0a70*/  UISETP.NE.U32.AND UP0, UPT, UR4, URZ, UPT ;  /* 0x0000003f0400728c */ /* 0x000fe4000bf05070 */
[----:B------:R-:W-:-:S02]  /*0a80*/  UP2UR UR4, UPR, URZ, 0x2 ;  /* 0x000000023f047883 */ /* 0x000fc40008000000 */
[----:B------:R-:W-:Y:S01]  /*0a90*/  UISETP.NE.AND.EX UP0, UPT, UR5, URZ, UPT, UP0 ;  /* 0x0000003f0500728c */ /* 0x000fe2000bf05300 */
[----:B------:R-:W-:Y:S02]  /*0aa0*/  ULDC UR39, c[0x0][0x2f0] ;  /* 0x0000bc0000277ab9 */ /* 0x000fe40000000800 */
[----:B------:R-:W-:Y:S01]  /*0ab0*/  @UP1 ULDC UR5, c[0x0][0x44c] ;  /* 0x0001130000051ab9 */ /* 0x000fe20000000800 */
[----:B------:R-:W-:Y:S01]  /*0ac0*/  IMAD.U32 R17, RZ, RZ, UR4 ;  /* 0x00000004ff117e24 */ /* 0x000fe2000f8e00ff */
[----:B------:R-:W-:Y:S01]  /*0ad0*/  USEL UR10, UR6, 0x1, UP0 ;  /* 0x00000001060a7887 */ /* 0x000fe20008000000 */
[----:B------:R-:W-:Y:S01]  /*0ae0*/  @UP1 ULDC UR9, c[0x0][0x450] ;  /* 0x0001140000091ab9 */ /* 0x000fe20000000800 */
[----:B------:R-:W-:Y:S02]  /*0af0*/  USHF.R.U32.HI UR11, URZ, 0x10, UR8 ;  /* 0x000000103f0b7899 */ /* 0x000fe40008011608 */
[----:B------:R-:W-:Y:S02]  /*0b00*/  UIMAD UR7, UR10, UR39, UR7 ;  /* 0x000000270a0772a4 */ /* 0x000fe4000f8e0207 */
[----:B------:R-:W-:Y:S01]  /*0b10*/  IMAD.U32 R16, RZ, RZ, UR10 ;  /* 0x0000000aff107e24 */ /* 0x000fe2000f8e00ff */
[----:B-1----:R-:W-:-:S04]  /*0b20*/  USHF.L.U32 UR38, UR38, 0x7, URZ ;  /* 0x0000000726267899 */ /* 0x002fc8000800063f */
[----:B------:R-:W-:Y:S02]  /*0b30*/  @UP1 UIADD3 UR4, UR38, 0x7f, URZ ;  /* 0x0000007f26041890 */ /* 0x000fe4000fffe03f */
[----:B------:R-:W-:Y:S02]  /*0b40*/  UIADD3 UR6, UR38, 0x7f, URZ ;  /* 0x0000007f26067890 */ /* 0x000fe4000fffe03f */
[----:B------:R-:W-:Y:S02]  /*0b50*/  UIMAD.WIDE.U32 UR4, UR4, UR5, URZ ;  /* 0x00000005040472a5 */ /* 0x000fe4000f8e003f */
[----:B------:R-:W-:Y:S02]  /*0b60*/  UIMAD UR4, UR10, UR39, 0x5f ;  /* 0x0000005f0a0474a4 */ /* 0x000fe4000f8e0227 */
[----:B------:R-:W-:Y:S02]  /*0b70*/  @UP1 USHF.R.U32.HI UR6, URZ, UR9, UR5 ;  /* 0x000000093f061299 */ /* 0x000fe40008011605 */
[----:B------:R-:W-:-:S02]  /*0b80*/  UIMAD.WIDE UR4, UR4, 0x2aaaaaab, URZ ;  /* 0x2aaaaaab040478a5 */ /* 0x000fc4000f8e023f */
[----:B------:R-:W-:Y:S02]  /*0b90*/  UIADD3 UR6, UR7, UR6, URZ ;  /* 0x0000000607067290 */ /* 0x000fe4000fffe03f */
[----:B------:R-:W-:Y:S02]  /*0ba0*/  USHF.R.U32.HI UR4, URZ, 0x1f, UR5 ;  /* 0x0000001f3f047899 */ /* 0x000fe40008011605 */
[----:B------:R-:W-:Y:S02]  /*0bb0*/  UIMAD.WIDE UR6, UR6, 0x2aaaaaab, URZ ;  /* 0x2aaaaaab060678a5 */ /* 0x000fe4000f8e023f */
[----:B------:R-:W-:Y:S02]  /*0bc0*/  ULEA.HI.SX32 UR4, UR5, UR4, 0x1c ;  /* 0x0000000405047291 */ /* 0x000fe4000f8fe23f */
[----:B------:R-:W-:-:S04]  /*0bd0*/  USHF.R.U32.HI UR6, URZ, 0x1f, UR7 ;  /* 0x0000001f3f067899 */ /* 0x000fc80008011607 */
[----:B------:R-:W-:Y:S02]  /*0be0*/  ULEA.HI.SX32 UR6, UR7, UR6, 0x1c ;  /* 0x0000000607067291 */ /* 0x000fe4000f8fe23f */
[----:B------:R-:W-:Y:S02]  /*0bf0*/  ULOP3.LUT UR7, UR8, 0xffff, URZ, 0xc0, !UPT ;  /* 0x0000ffff08077892 */ /* 0x000fe4000f8ec03f */
[----:B------:R-:W-:-:S04]  /*0c00*/  UISETP.LT.AND UP0, UPT, UR4, UR6, UPT ;  /* 0x000000060400728c */ /* 0x000fc8000bf01270 */
[----:B------:R-:W-:Y:S02]  /*0c10*/  USEL UR10, UR4, UR6, UP0 ;  /* 0x00000006040a7287 */ /* 0x000fe40008000000 */
[----:B------:R-:W-:Y:S02]  /*0c20*/  UISETP.NE.AND UP0, UPT, UR11, URZ, UPT ;  /* 0x0000003f0b00728c */ /* 0x000fe4000bf05270 */
[----:B------:R-:W-:Y:S01]  /*0c30*/  UISETP.GE.AND UP1, UPT, UR10, 0x1, UPT ;  /* 0x000000010a00788c */ /* 0x000fe2000bf26270 */
[----:B------:R-:W-:-:S05]  /*0c40*/  UMOV UR4, URZ ;  /* 0x0000003f00047c82 */ /* 0x000fca0008000000 */
[----:B------:R-:W-:-:S03]  /*0c50*/  PLOP3.LUT P0, PT, PT, PT, UP1, 0x80, 0x0 ;  /* 0x000000000000781c */ /* 0x000fc60003f0f018 */
[----:B------:R-:W-:-:S10]  /*0c60*/  @!UP0 ULDC UR11, c[0x0][0x9f0] ;  /* 0x00027c00000b8ab9 */ /* 0x000fd40000000800 */
[----:B------:R-:W-:Y:S05]  /*0c70*/  @!P0 BRA `(.L_x_2176) ;  /* 0x0000000000848947 */ /* 0x000fea0003800000 */
[----:B------:R-:W-:Y:S01]  /*0c80*/  MOV R3, UR11 ;  /* 0x0000000b00037c02 */ /* 0x000fe20008000f00 */
[----:B------:R-:W-:Y:S01]  /*0c90*/  UIADD3 UR6, UR11, -0x1, UR10 ;  /* 0xffffffff0b067890 */ /* 0x000fe2000fffe00a */
[----:B------:R-:W-:Y:S02]  /*0ca0*/  UMOV UR4, URZ ;  /* 0x0000003f00047c82 */ /* 0x000fe40008000000 */
[-C--:B------:R-:W-:Y:S02]  /*0cb0*/  IABS R0, R3.reuse ;  /* 0x0000000300007213 */ /* 0x080fe40000000000 */
[----:B------:R-:W-:Y:S01]  /*0cc0*/  IABS R5, R3 ;  /* 0x0000000300057213 */ /* 0x000fe20000000000 */
[----:B------:R-:W-:Y:S01]  /*0cd0*/  IMAD.U32 R4, RZ, RZ, UR6 ;  /* 0x00000006ff047e24 */ /* 0x000fe2000f8e00ff */
[----:B------:R-:W-:Y:S01]  /*0ce0*/  R2UR UR12, R0 ;  /* 0x00000000000c72ca */ /* 0x000fe200000e0000 */
[----:B------:R-:W-:-:S03]  /*0cf0*/  ULOP3.LUT UR6, UR6, UR11, URZ, 0x3c, !UPT ;  /* 0x0000000b06067292 */ /* 0x000fc6000f8e3c3f */
[----:B------:R-:W-:-:S04]  /*0d00*/  IABS R4, R4 ;  /* 0x0000000400047213 */ /* 0x000fc80000000000 */
[----:B------:R-:W-:-:S04]  /*0d10*/  MOV R3, R4 ;  /* 0x0000000400037202 */ /* 0x000fc80000000f00 */
        /* <DEDUP_REMOVED lines=23> */
.L_x_2176:
[----:B------:R-:W-:Y:S01]  /*0e90*/  UIMAD UR6, UR7, UR4, URZ ;  /* 0x00000004070672a4 */ /* 0x000fe2000f8e023f */
[----:B------:R-:W-:Y:S01]  /*0ea0*/  IMAD.U32 R0, RZ, RZ, UR10 ;  /* 0x0000000aff007e24 */ /* 0x000fe2000f8e00ff */
[----:B------:R-:W-:Y:S01]  /*0eb0*/  MOV R3, UR4 ;  /* 0x0000000400037c02 */ /* 0x000fe20008000f00 */
[----:B------:R-:W-:Y:S01]  /*0ec0*/  VIADD R22, R25, 0xffffff80 ;  /* 0xffffff8019167836 */ /* 0x000fe20000000000 */
[----:B------:R-:W-:Y:S01]  /*0ed0*/  R2UR UR5, R16 ;  /* 0x00000000100572ca */ /* 0x000fe200000e0000 */
[----:B0-----:R-:W-:Y:S01]  /*0ee0*/  IMAD.MOV.U32 R2, RZ, RZ, RZ ;  /* 0x000000ffff027224 */ /* 0x001fe200078e00ff */
[----:B------:R-:W-:Y:S01]  /*0ef0*/  VIADDMNMX R0, R3, UR6, R0, PT ;  /* 0x0000000603007c46 */ /* 0x000fe2000b800100 */
[----:B------:R-:W-:Y:S01]  /*0f00*/  IMAD.U32 R18, RZ, RZ, UR6 ;  /* 0x00000006ff127e24 */ /* 0x000fe2000f8e00ff */
[----:B------:R-:W-:Y:S02]  /*0f10*/  PLOP3.LUT P0, PT, PT, PT, PT, 0x80, 0x0 ;  /* 0x000000000000781c */ /* 0x000fe40003f0f070 */
[----:B------:R-:W-:-:S02]  /*0f20*/  CS2R R118, SRZ ;  /* 0x0000000000767805 */ /* 0x000fc4000001ff00 */
[----:B------:R-:W-:Y:S02]  /*0f30*/  R2UR UR61, R0 ;  /* 0x00000000003d72ca */ /* 0x000fe400000e0000 */
[----:B------:R-:W-:Y:S02]  /*0f40*/  CS2R R116, SRZ ;  /* 0x0000000000747805 */ /* 0x000fe4000001ff00 */
[----:B------:R-:W-:Y:S02]  /*0f50*/  MOV R0, RZ ;  /* 0x000000ff00007202 */ /* 0x000fe40000000f00 */
[----:B------:R-:W-:Y:S02]  /*0f60*/  CS2R R114, SRZ ;  /* 0x0000000000727805 */ /* 0x000fe4000001ff00 */
[----:B------:R-:W-:Y:S02]  /*0f70*/  CS2R R112, SRZ ;  /* 0x0000000000707805 */ /* 0x000fe4000001ff00 */
[----:B------:R-:W-:-:S02]  /*0f80*/  CS2R R110, SRZ ;  /* 0x00000000006e7805 */ /* 0x000fc4000001ff00 */
[----:B------:R-:W-:Y:S01]  /*0f90*/  CS2R R108, SRZ ;  /* 0x00000000006c7805 */ /* 0x000fe2000001ff00 */
[----:B------:R-:W-:Y:S01]  /*0fa0*/  UIMAD UR39, UR5, UR39, URZ ;  /* 0x00000027052772a4 */ /* 0x000fe2000f8e023f */
[----:B------:R-:W-:Y:S02]  /*0fb0*/  CS2R R106, SRZ ;  /* 0x00000000006a7805 */ /* 0x000fe4000001ff00 */
[----:B------:R-:W-:Y:S02]  /*0fc0*/  CS2R R104, SRZ ;  /* 0x0000000000687805 */ /* 0x000fe4000001ff00 */
[----:B------:R-:W-:Y:S02]  /*0fd0*/  CS2R R102, SRZ ;  /* 0x0000000000667805 */ /* 0x000fe4000001ff00 */
[----:B------:R-:W-:Y:S02]  /*0fe0*/  CS2R R100, SRZ ;  /* 0x0000000000647805 */ /* 0x000fe4000001ff00 */
[----:B------:R-:W-:Y:S01]  /*0ff0*/  CS2R R98, SRZ ;  /* 0x0000000000627805 */ /* 0x000fe2000001ff00 */
[----:B------:R-:W-:Y:S01]  /*1000*/  UISETP.GT.AND UP0, UPT, UR61, UR6, UPT ;  /* 0x000000063d00728c */ /* 0x000fe2000bf04270 */
[----:B------:R-:W-:-:S02]  /*1010*/  CS2R R96, SRZ ;  /* 0x0000000000607805 */ /* 0x000fc4000001ff00 */
[----:B------:R-:W-:Y:S02]  /*1020*/  CS2R R94, SRZ ;  /* 0x00000000005e7805 */ /* 0x000fe4000001ff00 */
[----:B------:R-:W-:Y:S02]  /*1030*/  CS2R R92, SRZ ;  /* 0x00000000005c7805 */ /* 0x000fe4000001ff00 */
[----:B------:R-:W-:Y:S02]  /*1040*/  CS2R R90, SRZ ;  /* 0x00000000005a7805 */ /* 0x000fe4000001ff00 */
[----:B------:R-:W-:Y:S02]  /*1050*/  CS2R R88, SRZ ;  /* 0x0000000000587805 */ /* 0x000fe4000001ff00 */
[----:B------:R-:W-:Y:S02]  /*1060*/  PLOP3.LUT P1, PT, PT, PT, UP0, 0x80, 0x0 ;  /* 0x000000000000781c */ /* 0x000fe40003f2f008 */
        /* <DEDUP_REMOVED lines=56> */
[----:B------:R-:W-:Y:S01]  /*13f0*/  MOV R5, UR5 ;  /* 0x0000000500057c02 */ /* 0x000fe20008000f00 */
[----:B------:R-:W-:Y:S01]  /*1400*/  ULDC.64 UR4, c[0x4][0x90] ;  /* 0x0100240000047ab9 */ /* 0x000fe20000000a00 */
[----:B------:R-:W-:Y:S01]  /*1410*/  MOV R10, UR6 ;  /* 0x00000006000a7c02 */ /* 0x000fe20008000f00 */
[----:B------:R-:W-:Y:S01]  /*1420*/  IMAD.U32 R6, RZ, RZ, UR4 ;  /* 0x00000004ff067e24 */ /* 0x000fe2000f8e00ff */
[----:B------:R-:W-:Y:S01]  /*1430*/  MOV R12, 0x1 ;  /* 0x00000001000c7802 */ /* 0x000fe20000000f00 */
[----:B------:R-:W-:-:S02]  /*1440*/  IMAD.U32 R7, RZ, RZ, UR5 ;  /* 0x00000005ff077e24 */ /* 0x000fc4000f8e00ff */
[----:B------:R-:W-:Y:S02]  /*1450*/  IMAD.U32 R11, RZ, RZ, UR7 ;  /* 0x00000007ff0b7e24 */ /* 0x000fe4000f8e00ff */
[----:B------:R-:W-:Y:S02]  /*1460*/  IMAD.MOV.U32 R8, RZ, RZ, 0x70 ;  /* 0x00000070ff087424 */ /* 0x000fe400078e00ff */
[----:B0-----:R-:W-:-:S07]  /*1470*/  IMAD.MOV.U32 R13, RZ, RZ, RZ ;  /* 0x000000ffff0d7224 */ /* 0x001fce00078e00ff */
[----:B------:R-:W-:-:S07]  /*1480*/  LEPC R20, `(.L_x_2178) ;  /* 0x000000001014794e */ /* 0x000fce0000000000 */
[----:B-1----:R-:W-:Y:S05]  /*1490*/  CALL.ABS.NOINC R2 ;  /* 0x0000000002007343 */ /* 0x002fea0003c00000 */
.L_x_2178:
[----:B------:R-:W-:-:S04]  /*14a0*/  SHF.L.U32 R0, RZ, 0x1f, RZ ;  /* 0x0000001fff007819 */ /* 0x000fc800000006ff */
[----:B------:R-:W0:Y:S02]  /*14b0*/  SYNCS.PHASECHK.TRANS64.TRYWAIT P0, [UR60+0x30800], R0 ;  /* 0x03080000ff0075a7 */ /* 0x000e24000800017c */
[----:B0-----:R-:W-:Y:S05]  /*14c0*/  @!P0 BRA `(.L_x_2179) ;  /* 0x000000e400c48947 */ /* 0x001fea0003800000 */
.L_x_2264:
[----:B------:R-:W2:Y:S02]  /*14d0*/  LDL R2, [R1+0x4] ;  /* 0x0000040001027983 */ /* 0x000ea40000100800 */
[----:B--2---:R-:W-:-:S13]  /*14e0*/  R2UR UR4, R2 ;  /* 0x00000000020472ca */ /* 0x004fda00000e0000 */
[----:B------:R-:W-:-:S06]  /*14f0*/  ULOP3.LUT UR4, UR4, 0x1, URZ, 0xfc, !UPT ;  /* 0x0000000104047892 */ /* 0x000fcc000f8efc3f */
[----:B------:R-:W-:-:S05]  /*1500*/  IMAD.U32 R2, RZ, RZ, UR4 ;  /* 0x00000004ff027e24 */ /* 0x000fca000f8e00ff */
[----:B------:R-:W-:-:S13]  /*1510*/  ISETP.NE.AND P0, PT, R2, 0x3, PT ;  /* 0x000000030200780c */ /* 0x000fda0003f05270 */
[----:B------:R-:W-:Y:S05]  /*1520*/  @!P0 BRA `(.L_x_2180) ;  /* 0x0000000000048947 */ /* 0x000fea0003800000 */
[----:B------:R-:W-:Y:S01]  /*1530*/  BPT.TRAP 0x1 ;  /* 0x000000040000795c */ /* 0x000fe20000300000 */
.L_x_2180:
[----:B------:R1:W2:Y:S01]  /*1540*/  SYNCS.PHASECHK.TRANS64.TRYWAIT P1, [UR60+0x30830], R0 ;  /* 0x03083000ff0075a7 */ /* 0x0002a2000802017c */
[----:B------:R-:W-:Y:S05]  /*1550*/  @!P0 BRA `(.L_x_2181) ;  /* 0x0000000000048947 */ /* 0x000fea0003800000 */
[----:B------:R-:W-:Y:S01]  /*1560*/  BPT.TRAP 0x1 ;  /* 0x000000040000795c */ /* 0x000fe20000300000 */
.L_x_2181:
[----:B------:R-:W-:-:S04]  /*1570*/  MOV R4, UR40 ;  /* 0x0000002800047c02 */ /* 0x000fc80008000f00 */
[----:B------:R-:W-:Y:S01]  /*1580*/  LOP3.LUT R4, R4, 0x10000, RZ, 0xfc, !PT ;  /* 0x0001000004047812 */ /* 0x000fe200078efcff */
[----:B--2---:R-:W-:Y:S06]  /*1590*/  @P1 BRA `(.L_x_2182) ;  /* 0x0000000000081947 */ /* 0x004fec0003800000 */
[----:B------:R-:W2:Y:S02]  /*15a0*/  SYNCS.PHASECHK.TRANS64.TRYWAIT P1, [UR60+0x30830], R0 ;  /* 0x03083000ff0075a7 */ /* 0x000ea4000802017c */
[----:B--2---:R-:W-:Y:S05]  /*15b0*/  @!P1 BRA `(.L_x_2183) ;  /* 0x000000e400a09947 */ /* 0x004fea0003800000 */
.L_x_2182:
        /* <DEDUP_REMOVED lines=19> */
[----:B------:R-:W-:Y:S01]  /*16f0*/  UMOV UR25, 0x40000040 ;  /* 0x4000004000197882 */ /* 0x000fe20000000000 */
[----:B------:R-:W-:Y:S01]  /*1700*/  HGMMA.64x96x16.F32.BF16 R24, gdesc[UR8], RZ, !UPT, gsb0 ;  /* 0x01600000081879f0 */ /* 0x000fe2000c0018ff */
[----:B------:R-:W-:Y:S01]  /*1710*/  R2UR UR10, R4 ;  /* 0x00000000040a72ca */ /* 0x000fe200000e0000 */
[----:B------:R-:W-:Y:S01]  /*1720*/  UMOV UR9, 0x40000040 ;  /* 0x4000004000097882 */ /* 0x000fe20000000000 */
[----:B------:R-:W-:Y:S01]  /*1730*/  UMOV UR29, 0x40000040 ;  /* 0x40000040001d7882 */ /* 0x000fe20000000000 */
[----:B------:R-:W-:Y:S01]  /*1740*/  UMOV UR5, UR9 ;  /* 0x0000000900057c82 */ /* 0x000fe20008000000 */
[----:B------:R-:W-:Y:S01]  /*1750*/  UMOV UR33, 0x40000040 ;  /* 0x4000004000217882 */ /* 0x000fe20000000000 */
[----:B------:R-:W-:Y:S01]  /*1760*/  UMOV UR41, 0x40000040 ;  /* 0x4000004000297882 */ /* 0x000fe20000000000 */
[----:B------:R-:W-:Y:S01]  /*1770*/  UMOV UR45, 0x40000040 ;  /* 0x40000040002d7882 */ /* 0x000fe20000000000 */
[----:B------:R-:W-:Y:S01]  /*1780*/  UMOV UR49, 0x40000040 ;  /* 0x4000004000317882 */ /* 0x000fe20000000000 */
[----:B------:R-:W-:-:S05]  /*1790*/  UMOV UR53, 0x40000040 ;  /* 0x4000004000357882 */ /* 0x000fca0000000000 */
        /* <DEDUP_REMOVED lines=8> */
[----:B------:R-:W-:Y:S02]  /*1820*/  UIADD3 UR40, UR10, 0x800, URZ ;  /* 0x000008000a287890 */ /* 0x000fe4000fffe03f */
[----:B------:R-:W-:Y:S02]  /*1830*/  UIADD3 UR44, UR10, 0x802, URZ ;  /* 0x000008020a2c7890 */ /* 0x000fe4000fffe03f */
[----:B------:R-:W-:Y:S02]  /*1840*/  UIADD3 UR48, UR10, 0x804, URZ ;  /* 0x000008040a307890 */ /* 0x000fe4000fffe03f */
[----:B------:R-:W-:Y:S01]  /*1850*/  UIADD3 UR52, UR10, 0x806, URZ ;  /* 0x000008060a347890 */ /* 0x000fe2000fffe03f */
        /* <DEDUP_REMOVED lines=72> */
.L_x_2184:
[----:B0-----:R-:W-:Y:S01]  /*1ce0*/  LOP3.LUT R3, R72, 0xffffff80, RZ, 0xc0, !PT ;  /* 0xffffff8048037812 */ /* 0x001fe200078ec0ff */
[----:B------:R-:W-:Y:S01]  /*1cf0*/  UMOV UR5, 0xffffffa0 ;  /* 0xffffffa000057882 */ /* 0x000fe20000000000 */
[----:B------:R-:W-:Y:S01]  /*1d00*/  R2UR UR4, R17 ;  /* 0x00000000110472ca */ /* 0x000fe200000e0000 */
[----:B------:R-:W-:Y:S01]  /*1d10*/  UIMAD UR5, UR61, UR5, 0x61 ;  /* 0x000000613d0574a4 */ /* 0x000fe2000f8e0205 */
[----:B------:R-:W-:Y:S01]  /*1d20*/  IADD3 R3, R22, -R3, RZ ;  /* 0x8000000316037210 */ /* 0x000fe20007ffe0ff */
[----:B------:R-:W-:Y:S01]  /*1d30*/  ULDC UR6, c[0x0][0x9d8] ;  /* 0x0002760000067ab9 */ /* 0x000fe20000000800 */
[----:B------:R-:W-:Y:S01]  /*1d40*/  LEA.HI R23, R23, R22, RZ, 0x2 ;  /* 0x0000001617177211 */ /* 0x000fe200078f10ff */
[----:B------:R-:W-:Y:S01]  /*1d50*/  FMUL.FTZ R26, R26, UR6 ;  /* 0x000000061a1a7c20 */ /* 0x000fe20008410000 */
[----:B------:R-:W-:Y:S01]  /*1d60*/  SHF.R.S32.HI R8, RZ, 0x1f, R3 ;  /* 0x0000001fff087819 */ /* 0x000fe20000011403 */
[----:B------:R-:W-:Y:S01]  /*1d70*/  FMUL.FTZ R27, R27, UR6 ;  /* 0x000000061b1b7c20 */ /* 0x000fe20008410000 */
[----:B------:R-:W-:Y:S01]  /*1d80*/  LOP3.LUT R23, R23, 0xfffffffc, RZ, 0xc0, !PT ;  /* 0xfffffffc17177812 */ /* 0x000fe200078ec0ff */
[----:B------:R-:W-:Y:S01]  /*1d90*/  FMUL.FTZ R30, R30, UR6 ;  /* 0x000000061e1e7c20 */ /* 0x000fe20008410000 */
[-C--:B------:R-:W-:Y:S01]  /*1da0*/  LEA.HI R9, R8, R3.reuse, RZ, 0x2 ;  /* 0x0000000308097211 */ /* 0x080fe200078f10ff */
[----:B-1----:R-:W-:Y:S01]  /*1db0*/  FMUL.FTZ R0, R24, UR6 ;  /* 0x0000000618007c20 */ /* 0x002fe20008410000 */
[----:B------:R-:W-:Y:S01]  /*1dc0*/  LEA.HI R11, R8, R3, RZ, 0x5 ;  /* 0x00000003080b7211 */ /* 0x000fe200078f28ff */
[----:B------:R-:W-:Y:S01]  /*1dd0*/  IMAD.IADD R23, R22, 0x1, -R23 ;  /* 0x0000000116177824 */ /* 0x000fe200078e0a17 */
[--C-:B------:R-:W-:Y:S01]  /*1de0*/  SHF.R.S32.HI R8, RZ, 0x2, R9.reuse ;  /* 0x00000002ff087819 */ /* 0x100fe20000011409 */
[----:B------:R-:W-:Y:S01]  /*1df0*/  UISETP.NE.AND UP0, UPT, UR4, URZ, UPT ;  /* 0x0000003f0400728c */ /* 0x000fe2000bf05270 */
[----:B------:R-:W-:Y:S01]  /*1e00*/  SHF.R.S32.HI R21, RZ, 0x1f, R9 ;  /* 0x0000001fff157819 */ /* 0x000fe20000011409 */
[----:B------:R-:W0:Y:S01]  /*1e10*/  MUFU.TANH R26, R26 ;  /* 0x0000001a001a7308 */ /* 0x000e220000002400 */
[----:B------:R-:W-:Y:S01]  /*1e20*/  SHF.R.S32.HI R11, RZ, 0x5, R11 ;  /* 0x00000005ff0b7819 */ /* 0x000fe2000001140b */
[----:B------:R-:W-:Y:S01]  /*1e30*/  ULDC UR7, c[0x0][0x288] ;  /* 0x0000a20000077ab9 */ /* 0x000fe20000000800 */
[-C--:B------:R-:W-:Y:S01]  /*1e40*/  LEA.HI R21, R21, R8.reuse, RZ, 0x3 ;  /* 0x0000000815157211 */ /* 0x080fe200078f18ff */
[----:B------:R-:W-:Y:S01]  /*1e50*/  FMUL.FTZ R31, R31, UR6 ;  /* 0x000000061f1f7c20 */ /* 0x000fe20008410000 */
[----:B------:R-:W-:Y:S01]  /*1e60*/  LEA.HI R12, R73, R73, RZ, 0x1 ;  /* 0x00000049490c7211 */ /* 0x000fe200078f08ff */
[----:B------:R-:W-:Y:S01]  /*1e70*/  FMUL.FTZ R34, R34, UR6 ;  /* 0x0000000622227c20 */ /* 0x000fe20008410000 */
[----:B------:R-:W-:Y:S01]  /*1e80*/  LEA R22, R11, UR38, 0x4 ;  /* 0x000000260b167c11 */ /* 0x000fe2000f8e20ff */
[----:B------:R-:W1:Y:S01]  /*1e90*/  MUFU.TANH R24, R27 ;  /* 0x0000001b00187308 */ /* 0x000e620000002400 */
[----:B------:R-:W-:Y:S01]  /*1ea0*/  LOP3.LUT R21, R21, 0xfffffff8, RZ, 0xc0, !PT ;  /* 0xfffffff815157812 */ /* 0x000fe200078ec0ff */
[----:B------:R-:W-:Y:S01]  /*1eb0*/  @UP0 ULDC UR4, c[0x0][0x44c] ;  /* 0x0001130000040ab9 */ /* 0x000fe20000000800 */
[----:B------:R-:W-:Y:S01]  /*1ec0*/  LOP3.LUT R12, R12, 0x3fffffe, RZ, 0xc0, !PT ;  /* 0x03fffffe0c0c7812 */ /* 0x000fe200078ec0ff */
[----:B------:R-:W-:Y:S01]  /*1ed0*/  FMUL.FTZ R2, R25, UR6 ;  /* 0x0000000619027c20 */ /* 0x000fe20008410000 */
[----:B------:R-:W-:Y:S01]  /*1ee0*/  LEA.HI R11, R23, R23, RZ, 0x1 ;  /* 0x00000017170b7211 */ /* 0x000fe200078f08ff */
[----:B------:R-:W-:Y:S01]  /*1ef0*/  FMUL.FTZ R35, R35, UR6 ;  /* 0x0000000623237c20 */ /* 0x000fe20008410000 */
[----:B------:R-:W-:Y:S01]  /*1f00*/  IADD3 R21, R22, R8, -R21 ;  /* 0x0000000816157210 */ /* 0x000fe20007ffe815 */
[----:B------:R-:W-:Y:S01]  /*1f10*/  IMAD.IADD R12, R73, 0x1, -R12 ;  /* 0x00000001490c7824 */ /* 0x000fe200078e0a0c */
[----:B------:R-:W-:Y:S01]  /*1f20*/  LOP3.LUT R8, R11, 0x1ffffffe, RZ, 0xc0, !PT ;  /* 0x1ffffffe0b087812 */ /* 0x000fe200078ec0ff */
[----:B------:R-:W-:Y:S01]  /*1f30*/  IMAD.U32 R22, RZ, RZ, UR39 ;  /* 0x00000027ff167e24 */ /* 0x000fe2000f8e00ff */
[----:B------:R-:W-:Y:S01]  /*1f40*/  PLOP3.LUT P1, PT, PT, PT, UP0, 0x80, 0x0 ;  /* 0x000000000000781c */ /* 0x000fe20003f2f008 */
[----:B------:R-:W-:Y:S01]  /*1f50*/  IMAD R11, R12, 0x40, R21 ;  /* 0x000000400c0b7824 */ /* 0x000fe200078e0215 */
[----:B------:R-:W-:Y:S01]  /*1f60*/  IADD3 R8, R23, -R8, RZ ;  /* 0x8000000817087210 */ /* 0x000fe20007ffe0ff */
[----:B------:R-:W2:Y:S01]  /*1f70*/  MUFU.TANH R30, R30 ;  /* 0x0000001e001e7308 */ /* 0x000ea20000002400 */
[----:B------:R-:W-:Y:S01]  /*1f80*/  PLOP3.LUT P2, PT, PT, PT, UP0, 0x80, 0x0 ;  /* 0x000000000000781c */ /* 0x000fe20003f4f008 */
[----:B------:R-:W-:Y:S01]  /*1f90*/  FMUL.FTZ R38, R38, UR6 ;  /* 0x0000000626267c20 */ /* 0x000fe20008410000 */
[----:B------:R-:W-:Y:S01]  /*1fa0*/  FMUL.FTZ R39, R39, UR6 ;  /* 0x0000000627277c20 */ /* 0x000fe20008410000 */
[----:B------:R-:W-:-:S02]  /*1fb0*/  IMAD R11, R8, 0x8, R11 ;  /* 0x00000008080b7824 */ /* 0x000fc400078e020b */
[----:B------:R-:W-:Y:S01]  /*1fc0*/  FMUL.FTZ R43, R43, UR6 ;  /* 0x000000062b2b7c20 */ /* 0x000fe20008410000 */
[----:B------:R-:W-:Y:S01]  /*1fd0*/  FMUL.FTZ R42, R42, UR6 ;  /* 0x000000062a2a7c20 */ /* 0x000fe20008410000 */
[----:B------:R-:W-:Y:S01]  /*1fe0*/  FMUL.FTZ R47, R47, UR6 ;  /* 0x000000062f2f7c20 */ /* 0x000fe20008410000 */
[----:B------:R0:W3:Y:S01]  /*1ff0*/  MUFU.TANH R25, R31 ;  /* 0x0000001f00197308 */ /* 0x0000e20000002400 */
[----:B------:R-:W-:Y:S01]  /*2000*/  MOV R8, R11 ;  /* 0x0000000b00087202 */ /* 0x000fe20000000f00 */
[----:B------:R-:W-:Y:S01]  /*2010*/  @P1 IMAD.HI.U32 R12, R11, UR4, RZ ;  /* 0x000000040b0c1c27 */ /* 0x000fe2000f8e00ff */
[----:B------:R-:W-:-:S03]  /*2020*/  @UP0 ULDC UR4, c[0x0][0x450] ;  /* 0x0001140000040ab9 */ /* 0x000fc60000000800 */
[----:B------:R-:W-:Y:S01]  /*2030*/  FMUL.FTZ R51, R51, UR6 ;  /* 0x0000000633337c20 */ /* 0x000fe20008410000 */
[----:B------:R-:W-:Y:S01]  /*2040*/  FMUL.FTZ R46, R46, UR6 ;  /* 0x000000062e2e7c20 */ /* 0x000fe20008410000 */
[----:B------:R-:W-:Y:S01]  /*2050*/  FMUL.FTZ R55, R55, UR6 ;  /* 0x0000000637377c20 */ /* 0x000fe20008410000 */
[----:B------:R-:W-:Y:S01]  /*2060*/  @P2 SHF.R.U32.HI R8, RZ, UR4, R12 ;  /* 0x00000004ff082c19 */ /* 0x000fe2000801160c */
[----:B------:R-:W-:Y:S01]  /*2070*/  UIMAD UR4, UR61, -0x60, UR39 ;  /* 0xffffffa03d0478a4 */ /* 0x000fe2000f8e0227 */
[----:B------:R-:W-:Y:S01]  /*2080*/  LOP3.LUT R12, R9, 0x7ffffffc, RZ, 0xc0, !PT ;  /* 0x7ffffffc090c7812 */ /* 0x000fe200078ec0ff */
[----:B------:R-:W4:Y:S01]  /*2090*/  MUFU.TANH R34, R34 ;  /* 0x0000002200227308 */ /* 0x000f220000002400 */
[----:B------:R-:W-:Y:S01]  /*20a0*/  FMUL.FTZ R50, R50, UR6 ;  /* 0x0000000632327c20 */ /* 0x000fe20008410000 */
[----:B------:R-:W5:Y:S01]  /*20b0*/  SHFL.IDX PT, R21, R8, 0x1, 0x1c1f ;  /* 0x003c1f0008157f89 */ /* 0x000f6200000e0000 */
[----:B------:R-:W-:Y:S01]  /*20c0*/  UIADD3 UR4, UR4, 0x60, URZ ;  /* 0x0000006004047890 */ /* 0x000fe2000fffe03f */
[----:B------:R-:W-:-:S02]  /*20d0*/  IMAD.IADD R12, R3, 0x1, -R12 ;  /* 0x00000001030c7824 */ /* 0x000fc400078e0a0c */
[----:B------:R-:W-:Y:S01]  /*20e0*/  FMUL.FTZ R54, R54, UR6 ;  /* 0x0000000636367c20 */ /* 0x000fe20008410000 */
[----:B------:R-:W-:Y:S02]  /*20f0*/  IMAD.U32 R3, RZ, RZ, UR5 ;  /* 0x00000005ff037e24 */ /* 0x000fe4000f8e00ff */
[----:B------:R-:W-:Y:S01]  /*2100*/  FMUL.FTZ R58, R58, UR6 ;  /* 0x000000063a3a7c20 */ /* 0x000fe20008410000 */
[----:B------:R-:W4:Y:S01]  /*2110*/  MUFU.TANH R35, R35 ;  /* 0x0000002300237308 */ /* 0x000f220000002400 */
[----:B------:R-:W-:Y:S01]  /*2120*/  MOV R9, UR4 ;  /* 0x0000000400097c02 */ /* 0x000fe20008000f00 */
[----:B------:R-:W-:Y:S02]  /*2130*/  IMAD R3, R12, -0x2, R3 ;  /* 0xfffffffe0c037824 */ /* 0x000fe400078e0203 */
[----:B------:R-:W-:Y:S01]  /*2140*/  FMUL.FTZ R59, R59, UR6 ;  /* 0x000000063b3b7c20 */ /* 0x000fe20008410000 */
[----:B------:R-:W-:Y:S01]  /*2150*/  FMUL.FTZ R62, R62, UR6 ;  /* 0x000000063e3e7c20 */ /* 0x000fe20008410000 */
[----:B------:R-:W-:Y:S01]  /*2160*/  FMUL.FTZ R63, R63, UR6 ;  /* 0x000000063f3f7c20 */ /* 0x000fe20008410000 */
[----:B------:R-:W-:Y:S01]  /*2170*/  IMAD R9, R12, -0x2, R9 ;  /* 0xfffffffe0c097824 */ /* 0x000fe200078e0209 */
[----:B------:R-:W-:Y:S01]  /*2180*/  IADD3 R22, R3, -UR7, R22 ;  /* 0x8000000703167c10 */ /* 0x000fe2000fffe016 */
[----:B------:R-:W-:Y:S01]  /*2190*/  MUFU.TANH R38, R38 ;  /* 0x0000002600267308 */ /* 0x000fe20000002400 */
[----:B------:R-:W-:Y:S01]  /*21a0*/  FMUL.FTZ R66, R66, UR6 ;  /* 0x0000000642427c20 */ /* 0x000fe20008410000 */
[----:B------:R-:W-:Y:S01]  /*21b0*/  FMUL.FTZ R67, R67, UR6 ;  /* 0x0000000643437c20 */ /* 0x000fe20008410000 */
[----:B------:R-:W-:Y:S01]  /*21c0*/  FMUL.FTZ R70, R70, UR6 ;  /* 0x0000000646467c20 */ /* 0x000fe20008410000 */
[----:B------:R-:W-:Y:S01]  /*21d0*/  FMUL.FTZ R71, R71, UR6 ;  /* 0x0000000647477c20 */ /* 0x000fe20008410000 */
[----:B------:R-:W4:Y:S01]  /*21e0*/  SHFL.IDX PT, R8, R8, RZ, 0x1c1f ;  /* 0x001c1fff08087589 */ /* 0x000f2200000e0000 */
[----:B------:R-:W-:Y:S01]  /*21f0*/  FMUL.FTZ R6, R28, UR6 ;  /* 0x000000061c067c20 */ /* 0x000fe20008410000 */
[----:B------:R-:W-:Y:S01]  /*2200*/  FMUL.FTZ R10, R29, UR6 ;  /* 0x000000061d0a7c20 */ /* 0x000fe20008410000 */
[----:B------:R2:W4:Y:S01]  /*2210*/  MUFU.TANH R27, R39 ;  /* 0x00000027001b7308 */ /* 0x0005220000002400 */
[----:B------:R-:W-:Y:S01]  /*2220*/  FMUL.FTZ R14, R32, UR6 ;  /* 0x00000006200e7c20 */ /* 0x000fe20008410000 */
[--C-:B-----5:R-:W-:Y:S01]  /*2230*/  VIADDMNMX R21, R21, R22, R9.reuse, PT ;  /* 0x0000001615157246 */ /* 0x120fe20003800109 */
[----:B------:R-:W-:Y:S01]  /*2240*/  FMUL.FTZ R13, R33, UR6 ;  /* 0x00000006210d7c20 */ /* 0x000fe20008410000 */
[----:B------:R-:W-:Y:S01]  /*2250*/  FMUL.FTZ R20, R36, UR6 ;  /* 0x0000000624147c20 */ /* 0x000fe20008410000 */
[----:B------:R-:W-:Y:S01]  /*2260*/  FMUL.FTZ R15, R37, UR6 ;  /* 0x00000006250f7c20 */ /* 0x000fe20008410000 */
[C---:B------:R-:W-:Y:S01]  /*2270*/  ISETP.GT.AND P1, PT, R21.reuse, RZ, PT ;  /* 0x000000ff1500720c */ /* 0x040fe20003f24270 */
[----:B------:R-:W-:Y:S01]  /*2280*/  FMUL.FTZ R40, R40, UR6 ;  /* 0x0000000628287c20 */ /* 0x000fe20008410000 */
[C---:B------:R-:W-:Y:S01]  /*2290*/  ISETP.GT.AND P2, PT, R21.reuse, 0x1, PT ;  /* 0x000000011500780c */ /* 0x040fe20003f44270 */
[----:B------:R3:W5:Y:S01]  /*22a0*/  MUFU.TANH R77, R43 ;  /* 0x0000002b004d7308 */ /* 0x0007620000002400 */
[----:B------:R-:W-:Y:S01]  /*22b0*/  ISETP.GT.AND P3, PT, R21, 0x8, PT ;  /* 0x000000081500780c */ /* 0x000fe20003f64270 */
[----:B------:R-:W-:Y:S01]  /*22c0*/  FMUL.FTZ R41, R41, UR6 ;  /* 0x0000000629297c20 */ /* 0x000fe20008410000 */
[----:B0-----:R-:W-:Y:S01]  /*22d0*/  FSEL R31, R26, -INF , P1 ;  /* 0xff8000001a1f7808 */ /* 0x001fe20000800000 */
[----:B------:R-:W-:Y:S01]  /*22e0*/  ULDC UR4, c[0x0][0x988] ;  /* 0x0002620000047ab9 */ /* 0x000fe20000000800 */
[----:B-1----:R-:W-:Y:S01]  /*22f0*/  FSEL R24, R24, -INF , P2 ;  /* 0xff80000018187808 */ /* 0x002fe20001000000 */
[----:B------:R-:W-:Y:S01]  /*2300*/  FMUL.FTZ R44, R44, UR6 ;  /* 0x000000062c2c7c20 */ /* 0x000fe20008410000 */
[----:B------:R-:W-:Y:S01]  /*2310*/  ISETP.GT.AND P1, PT, R21, 0x9, PT ;  /* 0x000000091500780c */ /* 0x000fe20003f24270 */
[----:B------:R-:W0:Y:S01]  /*2320*/  MUFU.TANH R42, R42 ;  /* 0x0000002a002a7308 */ /* 0x000e220000002400 */
[----:B--2---:R-:W-:Y:S01]  /*2330*/  FSEL R39, R30, -INF , P3 ;  /* 0xff8000001e277808 */ /* 0x004fe20001800000 */
[----:B------:R-:W-:Y:S01]  /*2340*/  FMUL.FTZ R45, R45, UR6 ;  /* 0x000000062d2d7c20 */ /* 0x000fe20008410000 */
[----:B------:R-:W-:Y:S01]  /*2350*/  FMNMX.FTZ R26, R31, R24, !PT ;  /* 0x000000181f1a7209 */ /* 0x000fe20007810000 */
[----:B------:R-:W-:Y:S01]  /*2360*/  FMUL.FTZ R48, R48, UR6 ;  /* 0x0000000630307c20 */ /* 0x000fe20008410000 */
[----:B------:R-:W-:Y:S01]  /*2370*/  ISETP.GT.AND P2, PT, R21, 0x10, PT ;  /* 0x000000101500780c */ /* 0x000fe20003f44270 */
[----:B------:R-:W-:Y:S01]  /*2380*/  FMUL.FTZ R49, R49, UR6 ;  /* 0x0000000631317c20 */ /* 0x000fe20008410000 */
[----:B---3--:R-:W-:Y:S01]  /*2390*/  FSEL R43, R25, -INF , P1 ;  /* 0xff800000192b7808 */ /* 0x008fe20000800000 */
[----:B------:R1:W-:Y:S01]  /*23a0*/  MUFU.TANH R81, R47 ;  /* 0x0000002f00517308 */ /* 0x0003e20000002400 */
[----:B------:R-:W-:Y:S01]  /*23b0*/  FMNMX.FTZ R26, R39, R26, !PT ;  /* 0x0000001a271a7209 */ /* 0x000fe20007810000 */
[----:B------:R-:W-:Y:S01]  /*23c0*/  FMUL.FTZ R52, R52, UR6 ;  /* 0x0000000634347c20 */ /* 0x000fe20008410000 */
[----:B------:R-:W-:Y:S01]  /*23d0*/  ISETP.GT.AND P1, PT, R21, 0x11, PT ;  /* 0x000000111500780c */ /* 0x000fe20003f24270 */
[----:B------:R-:W-:Y:S01]  /*23e0*/  FMUL.FTZ R53, R53, UR6 ;  /* 0x0000000635357c20 */ /* 0x000fe20008410000 */
[----:B------:R-:W-:Y:S01]  /*23f0*/  FMNMX.FTZ R26, R43, R26, !PT ;  /* 0x0000001a2b1a7209 */ /* 0x000fe20007810000 */
[----:B------:R-:W-:Y:S01]  /*2400*/  FMUL.FTZ R56, R56, UR6 ;  /* 0x0000000638387c20 */ /* 0x000fe20008410000 */
[----:B----4-:R-:W-:Y:S01]  /*2410*/  VIADDMNMX R22, R8, R22, R9, PT ;  /* 0x0000001608167246 */ /* 0x010fe20003800109 */
[----:B------:R2:W-:Y:S01]  /*2420*/  MUFU.TANH R85, R51 ;  /* 0x0000003300557308 */ /* 0x0005e20000002400 */
[----:B-1----:R-:W-:Y:S01]  /*2430*/  FSEL R47, R34, -INF , P2 ;  /* 0xff800000222f7808 */ /* 0x002fe20001000000 */
[----:B------:R-:W-:Y:S01]  /*2440*/  IMAD.U32 R8, RZ, RZ, UR4 ;  /* 0x00000004ff087e24 */ /* 0x000fe2000f8e00ff */
[----:B------:R-:W-:Y:S01]  /*2450*/  ISETP.GT.AND P2, PT, R21, 0x18, PT ;  /* 0x000000181500780c */ /* 0x000fe20003f44270 */
[----:B------:R-:W-:Y:S01]  /*2460*/  FMUL.FTZ R57, R57, UR6 ;  /* 0x0000000639397c20 */ /* 0x000fe20008410000 */
[----:B------:R-:W-:Y:S01]  /*2470*/  FMNMX.FTZ R26, R47, R26, !PT ;  /* 0x0000001a2f1a7209 */ /* 0x000fe20007810000 */
[----:B------:R-:W-:Y:S01]  /*2480*/  FMUL.FTZ R60, R60, UR6 ;  /* 0x000000063c3c7c20 */ /* 0x000fe20008410000 */
[----:B------:R-:W-:Y:S01]  /*2490*/  ISETP.GT.AND P3, PT, R22, 0x8, PT ;  /* 0x000000081600780c */ /* 0x000fe20003f64270 */
[----:B------:R-:W1:Y:S01]  /*24a0*/  MUFU.TANH R46, R46 ;  /* 0x0000002e002e7308 */ /* 0x000e620000002400 */
[----:B--2---:R-:W-:Y:S01]  /*24b0*/  FSEL R51, R35, -INF , P1 ;  /* 0xff80000023337808 */ /* 0x004fe20000800000 */
[----:B------:R-:W-:Y:S01]  /*24c0*/  FMUL.FTZ R61, R61, UR6 ;  /* 0x000000063d3d7c20 */ /* 0x000fe20008410000 */
[----:B------:R-:W-:Y:S01]  /*24d0*/  ISETP.GT.AND P1, PT, R21, 0x19, PT ;  /* 0x000000191500780c */ /* 0x000fe20003f24270 */
[----:B------:R-:W-:Y:S01]  /*24e0*/  FMUL.FTZ R64, R64, UR6 ;  /* 0x0000000640407c20 */ /* 0x000fe20008410000 */
[----:B------:R-:W-:Y:S01]  /*24f0*/  FMNMX.FTZ R26, R51, R26, !PT ;  /* 0x0000001a331a7209 */ /* 0x000fe20007810000 */
[----:B------:R-:W-:Y:S01]  /*2500*/  FMUL.FTZ R65, R65, UR6 ;  /* 0x0000000641417c20 */ /* 0x000fe20008410000 */
[----:B------:R-:W-:Y:S01]  /*2510*/  FSEL R73, R27, -INF , P1 ;  /* 0xff8000001b497808 */ /* 0x000fe20000800000 */
[----:B------:R2:W-:Y:S01]  /*2520*/  MUFU.TANH R87, R55 ;  /* 0x0000003700577308 */ /* 0x0005e20000002400 */
[----:B------:R-:W-:Y:S01]  /*2530*/  ISETP.GT.AND P1, PT, R21, 0x21, PT ;  /* 0x000000211500780c */ /* 0x000fe20003f24270 */
[----:B------:R-:W-:Y:S01]  /*2540*/  FMUL.FTZ R68, R68, UR6 ;  /* 0x0000000644447c20 */ /* 0x000fe20008410000 */
[----:B------:R-:W-:Y:S01]  /*2550*/  FMUL.FTZ R69, R69, UR6 ;  /* 0x0000000645457c20 */ /* 0x000fe20008410000 */
[----:B------:R-:W-:Y:S01]  /*2560*/  @UP0 ULDC UR4, c[0x0][0x44c] ;  /* 0x0001130000040ab9 */ /* 0x000fe20000000800 */
[----:B-----5:R-:W-:Y:S01]  /*2570*/  FSEL R77, R77, -INF , P1 ;  /* 0xff8000004d4d7808 */ /* 0x020fe20000800000 */
[----:B------:R-:W-:Y:S01]  /*2580*/  UIMAD.WIDE.U32 UR4, UR38, UR4, URZ ;  /* 0x00000004260472a5 */ /* 0x000fe2000f8e003f */
[C---:B------:R-:W-:Y:S01]  /*2590*/  ISETP.GT.AND P1, PT, R21.reuse, 0x29, PT ;  /* 0x000000291500780c */ /* 0x040fe20003f24270 */
[----:B------:R-:W3:Y:S01]  /*25a0*/  MUFU.TANH R50, R50 ;  /* 0x0000003200327308 */ /* 0x000ee20000002400 */
[----:B--2---:R-:W-:Y:S01]  /*25b0*/  FSEL R55, R38, -INF , P2 ;  /* 0xff80000026377808 */ /* 0x004fe20001000000 */
[----:B------:R-:W-:Y:S01]  /*25c0*/  @UP0 ULDC UR10, c[0x0][0x450] ;  /* 0x00011400000a0ab9 */ /* 0x000fe20000000800 */
[----:B------:R-:W-:Y:S01]  /*25d0*/  ISETP.GT.AND P2, PT, R21, 0x20, PT ;  /* 0x000000201500780c */ /* 0x000fe20003f44270 */
[----:B------:R-:W-:Y:S01]  /*25e0*/  @UP0 USHF.R.U32.HI UR38, URZ, UR10, UR5 ;  /* 0x0000000a3f260299 */ /* 0x000fe20008011605 */
[----:B------:R-:W-:Y:S01]  /*25f0*/  FMNMX.FTZ R26, R55, R26, !PT ;  /* 0x0000001a371a7209 */ /* 0x000fe20007810000 */
[----:B------:R-:W2:Y:S01]  /*2600*/  S2UR UR14, SR_CgaCtaId ;  /* 0x00000000000e79c3 */ /* 0x000ea20000008800 */
[----:B0-----:R-:W-:Y:S01]  /*2610*/  FSEL R75, R42, -INF , P2 ;  /* 0xff8000002a4b7808 */ /* 0x001fe20001000000 */
[----:B------:R-:W-:Y:S01]  /*2620*/  MUFU.TANH R54, R54 ;  /* 0x0000003600367308 */ /* 0x000fe20000002400 */
[----:B------:R-:W-:Y:S01]  /*2630*/  FMNMX.FTZ R26, R73, R26, !PT ;  /* 0x0000001a491a7209 */ /* 0x000fe20007810000 */
[----:B------:R-:W-:Y:S01]  /*2640*/  UIADD3 UR4, UR38, -UR7, UR39 ;  /* 0x8000000726047290 */ /* 0x000fe2000fffe027 */
[----:B------:R-:W-:Y:S01]  /*2650*/  ISETP.GT.AND P2, PT, R21, 0x28, PT ;  /* 0x000000281500780c */ /* 0x000fe20003f44270 */
[----:B------:R-:W-:Y:S01]  /*2660*/  UIADD3 UR61, UR61, -0x2, URZ ;  /* 0xfffffffe3d3d7890 */ /* 0x000fe2000fffe03f */
[----:B------:R-:W-:Y:S01]  /*2670*/  FMNMX.FTZ R26, R75, R26, !PT ;  /* 0x0000001a4b1a7209 */ /* 0x000fe20007810000 */
[----:B------:R-:W-:Y:S01]  /*2680*/  UIMAD.WIDE UR4, UR4, 0x2aaaaaab, URZ ;  /* 0x2aaaaaab040478a5 */ /* 0x000fe2000f8e023f */
[----:B-1----:R-:W-:Y:S01]  /*2690*/  FSEL R79, R46, -INF , P2 ;  /* 0xff8000002e4f7808 */ /* 0x002fe20001000000 */
[----:B------:R-:W-:Y:S01]  /*26a0*/  MUFU.TANH R58, R58 ;  /* 0x0000003a003a7308 */ /* 0x000fe20000002400 */
[----:B------:R-:W-:Y:S01]  /*26b0*/  FMNMX.FTZ R26, R77, R26, !PT ;  /* 0x0000001a4d1a7209 */ /* 0x000fe20007810000 */
[----:B------:R-:W-:Y:S01]  /*26c0*/  USHF.R.U32.HI UR4, URZ, 0x1f, UR5 ;  /* 0x0000001f3f047899 */ /* 0x000fe20008011605 */
[----:B------:R-:W-:Y:S01]  /*26d0*/  ISETP.GT.AND P2, PT, R21, 0x30, PT ;  /* 0x000000301500780c */ /* 0x000fe20003f44270 */
[----:B------:R-:W-:Y:S01]  /*26e0*/  UIADD3 UR6, UR60, 0x30840, URZ ;  /* 0x000308403c067890 */ /* 0x000fe2000fffe03f */
[----:B------:R-:W-:Y:S01]  /*26f0*/  FSEL R81, R81, -INF , P1 ;  /* 0xff80000051517808 */ /* 0x000fe20000800000 */
[----:B------:R-:W-:Y:S01]  /*2700*/  ULEA.HI.SX32 UR4, UR5, UR4, 0x1c ;  /* 0x0000000405047291 */ /* 0x000fe2000f8fe23f */
[----:B------:R-:W-:Y:S01]  /*2710*/  FMNMX.FTZ R26, R79, R26, !PT ;  /* 0x0000001a4f1a7209 */ /* 0x000fe20007810000 */
[----:B------:R-:W0:Y:S01]  /*2720*/  MUFU.TANH R59, R59 ;  /* 0x0000003b003b7308 */ /* 0x000e220000002400 */
[----:B------:R-:W-:Y:S01]  /*2730*/  ISETP.GT.AND P1, PT, R21, 0x31, PT ;  /* 0x000000311500780c */ /* 0x000fe20003f24270 */
[----:B------:R-:W-:Y:S01]  /*2740*/  UMOV UR7, URZ ;  /* 0x0000003f00077c82 */ /* 0x000fe20008000000 */
[----:B---3--:R-:W-:-:S02]  /*2750*/  FSEL R83, R50, -INF , P2 ;  /* 0xff80000032537808 */ /* 0x008fc40001000000 */
[----:B------:R-:W-:Y:S02]  /*2760*/  CS2R R118, SRZ ;  /* 0x0000000000767805 */ /* 0x000fe4000001ff00 */
[----:B------:R-:W-:Y:S01]  /*2770*/  FMNMX.FTZ R26, R81, R26, !PT ;  /* 0x0000001a511a7209 */ /* 0x000fe20007810000 */
[----:B--2---:R-:W-:Y:S01]  /*2780*/  UPRMT UR6, UR14, 0x654, UR6 ;  /* 0x000006540e067896 */ /* 0x004fe20008000006 */
[----:B------:R-:W-:Y:S01]  /*2790*/  ISETP.GT.AND P2, PT, R21, 0x38, PT ;  /* 0x000000381500780c */ /* 0x000fe20003f44270 */
[----:B------:R-:W1:Y:S01]  /*27a0*/  MUFU.TANH R62, R62 ;  /* 0x0000003e003e7308 */ /* 0x000e620000002400 */
[----:B------:R-:W-:Y:S02]  /*27b0*/  FSEL R85, R85, -INF , P1 ;  /* 0xff80000055557808 */ /* 0x000fe40000800000 */
[----:B------:R-:W-:Y:S02]  /*27c0*/  CS2R R116, SRZ ;  /* 0x0000000000747805 */ /* 0x000fe4000001ff00 */
[----:B------:R-:W-:-:S02]  /*27d0*/  FMNMX.FTZ R26, R83, R26, !PT ;  /* 0x0000001a531a7209 */ /* 0x000fc40007810000 */
[----:B------:R-:W-:Y:S02]  /*27e0*/  CS2R R114, SRZ ;  /* 0x0000000000727805 */ /* 0x000fe4000001ff00 */
[----:B------:R-:W-:Y:S02]  /*27f0*/  ISETP.GT.AND P1, PT, R21, 0x39, PT ;  /* 0x000000391500780c */ /* 0x000fe40003f24270 */
[----:B------:R-:W-:Y:S02]  /*2800*/  CS2R R112, SRZ ;  /* 0x0000000000707805 */ /* 0x000fe4000001ff00 */
[----:B------:R-:W-:Y:S01]  /*2810*/  FMNMX.FTZ R26, R85, R26, !PT ;  /* 0x0000001a551a7209 */ /* 0x000fe20007810000 */
[----:B------:R2:W3:Y:S01]  /*2820*/  MUFU.TANH R93, R63 ;  /* 0x0000003f005d7308 */ /* 0x0004e20000002400 */
[----:B------:R-:W-:Y:S01]  /*2830*/  FSEL R87, R87, -INF , P1 ;  /* 0xff80000057577808 */ /* 0x000fe20000800000 */
[----:B------:R-:W-:Y:S01]  /*2840*/  SYNCS.ARRIVE.TRANS64.RED.A1T0 RZ, [UR6], RZ ;  /* 0x000000ffffff79a7 */ /* 0x000fe20008100406 */
[----:B------:R-:W-:-:S02]  /*2850*/  ISETP.GT.AND P1, PT, R21, 0x41, PT ;  /* 0x000000411500780c */ /* 0x000fc40003f24270 */
[----:B------:R-:W-:Y:S02]  /*2860*/  CS2R R110, SRZ ;  /* 0x00000000006e7805 */ /* 0x000fe4000001ff00 */
[----:B------:R-:W-:Y:S02]  /*2870*/  R2UR UR11, R18 ;  /* 0x00000000120b72ca */ /* 0x000fe400000e0000 */
[----:B------:R-:W-:Y:S02]  /*2880*/  CS2R R108, SRZ ;  /* 0x00000000006c7805 */ /* 0x000fe4000001ff00 */
[----:B0-----:R-:W-:Y:S01]  /*2890*/  FSEL R91, R59, -INF , P1 ;  /* 0xff8000003b5b7808 */ /* 0x001fe20000800000 */
[----:B------:R-:W0:Y:S01]  /*28a0*/  MUFU.TANH R66, R66 ;  /* 0x0000004200427308 */ /* 0x000e220000002400 */
[----:B--2---:R-:W-:Y:S02]  /*28b0*/  FSEL R63, R54, -INF , P2 ;  /* 0xff800000363f7808 */ /* 0x004fe40001000000 */
[----:B------:R-:W-:-:S02]  /*28c0*/  CS2R R106, SRZ ;  /* 0x00000000006a7805 */ /* 0x000fc4000001ff00 */
[----:B------:R-:W-:Y:S02]  /*28d0*/  ISETP.GT.AND P2, PT, R21, 0x40, PT ;  /* 0x000000401500780c */ /* 0x000fe40003f44270 */
[----:B------:R-:W-:Y:S02]  /*28e0*/  CS2R R104, SRZ ;  /* 0x0000000000687805 */ /* 0x000fe4000001ff00 */
[----:B------:R-:W-:Y:S02]  /*28f0*/  FMNMX.FTZ R26, R63, R26, !PT ;  /* 0x0000001a3f1a7209 */ /* 0x000fe40007810000 */
[----:B------:R-:W-:Y:S02]  /*2900*/  CS2R R102, SRZ ;  /* 0x0000000000667805 */ /* 0x000fe4000001ff00 */
[----:B------:R-:W-:Y:S01]  /*2910*/  FSEL R89, R58, -INF , P2 ;  /* 0xff8000003a597808 */ /* 0x000fe20001000000 */
[----:B------:R1:W2:Y:S01]  /*2920*/  MUFU.TANH R97, R67 ;  /* 0x0000004300617308 */ /* 0x0002a20000002400 */
[----:B------:R-:W-:Y:S01]  /*2930*/  FMNMX.FTZ R26, R87, R26, !PT ;  /* 0x0000001a571a7209 */ /* 0x000fe20007810000 */
[----:B------:R-:W-:Y:S01]  /*2940*/  UISETP.LT.AND UP0, UPT, UR11, UR4, UPT ;  /* 0x000000040b00728c */ /* 0x000fe2000bf01270 */
[----:B------:R-:W-:-:S02]  /*2950*/  ISETP.GT.AND P2, PT, R21, 0x48, PT ;  /* 0x000000481500780c */ /* 0x000fc40003f44270 */
[----:B------:R-:W-:Y:S02]  /*2960*/  CS2R R100, SRZ ;  /* 0x0000000000647805 */ /* 0x000fe4000001ff00 */
[----:B------:R-:W-:Y:S01]  /*2970*/  FMNMX.FTZ R26, R89, R26, !PT ;  /* 0x0000001a591a7209 */ /* 0x000fe20007810000 */
[----:B------:R-:W-:Y:S01]  /*2980*/  USEL UR5, UR11, UR4, !UP0 ;  /* 0x000000040b057287 */ /* 0x000fe2000c000000 */
[----:B------:R-:W-:Y:S01]  /*2990*/  ISETP.GT.AND P1, PT, R21, 0x49, PT ;  /* 0x000000491500780c */ /* 0x000fe20003f24270 */
[----:B------:R-:W4:Y:S01]  /*29a0*/  MUFU.TANH R70, R70 ;  /* 0x0000004600467308 */ /* 0x000f220000002400 */
[----:B-1----:R-:W-:Y:S01]  /*29b0*/  FSEL R67, R62, -INF , P2 ;  /* 0xff8000003e437808 */ /* 0x002fe20001000000 */
[----:B------:R-:W-:Y:S01]  /*29c0*/  UISETP.GE.AND UP0, UPT, UR61, UR5, UPT ;  /* 0x000000053d00728c */ /* 0x000fe2000bf06270 */
[----:B------:R-:W-:Y:S01]  /*29d0*/  FMNMX.FTZ R26, R91, R26, !PT ;  /* 0x0000001a5b1a7209 */ /* 0x000fe20007810000 */
[----:B------:R-:W-:Y:S01]  /*29e0*/  IMAD.U32 R192, RZ, RZ, UR5 ;  /* 0x00000005ffc07e24 */ /* 0x000fe2000f8e00ff */
[----:B------:R-:W-:Y:S01]  /*29f0*/  ISETP.GT.AND P2, PT, R21, 0x50, PT ;  /* 0x000000501500780c */ /* 0x000fe20003f44270 */
[----:B------:R-:W-:Y:S01]  /*2a00*/  UMOV UR4, URZ ;  /* 0x0000003f00047c82 */ /* 0x000fe20008000000 */
[----:B---3--:R-:W-:Y:S01]  /*2a10*/  FSEL R93, R93, -INF , P1 ;  /* 0xff8000005d5d7808 */ /* 0x008fe20000800000 */
[----:B------:R4:W1:Y:S01]  /*2a20*/  MUFU.TANH R3, R71 ;  /* 0x0000004700037308 */ /* 0x0008620000002400 */
[----:B------:R-:W-:-:S02]  /*2a30*/  FMNMX.FTZ R26, R67, R26, !PT ;  /* 0x0000001a431a7209 */ /* 0x000fc40007810000 */
[----:B------:R-:W-:Y:S02]  /*2a40*/  CS2R R98, SRZ ;  /* 0x0000000000627805 */ /* 0x000fe4000001ff00 */
[----:B------:R-:W-:Y:S02]  /*2a50*/  ISETP.GT.AND P1, PT, R21, 0x51, PT ;  /* 0x000000511500780c */ /* 0x000fe40003f24270 */
[----:B0-----:R-:W-:Y:S02]  /*2a60*/  FSEL R95, R66, -INF , P2 ;  /* 0xff800000425f7808 */ /* 0x001fe40001000000 */
[----:B------:R-:W-:Y:S01]  /*2a70*/  FMNMX.FTZ R26, R93, R26, !PT ;  /* 0x0000001a5d1a7209 */ /* 0x000fe20007810000 */
[----:B------:R-:W-:Y:S01]  /*2a80*/  MUFU.TANH R0, R0 ;  /* 0x0000000000007308 */ /* 0x000fe20000002400 */
[----:B------:R-:W-:Y:S02]  /*2a90*/  ISETP.GT.AND P2, PT, R21, 0x58, PT ;  /* 0x000000581500780c */ /* 0x000fe40003f44270 */
[----:B--2---:R-:W-:-:S02]  /*2aa0*/  FSEL R97, R97, -INF , P1 ;  /* 0xff80000061617808 */ /* 0x004fc40000800000 */
[----:B------:R-:W-:Y:S02]  /*2ab0*/  FMNMX.FTZ R26, R95, R26, !PT ;  /* 0x0000001a5f1a7209 */ /* 0x000fe40007810000 */
[----:B------:R-:W-:Y:S01]  /*2ac0*/  ISETP.GT.AND P1, PT, R21, 0x59, PT ;  /* 0x000000591500780c */ /* 0x000fe20003f24270 */
[----:B------:R-:W0:Y:S01]  /*2ad0*/  MUFU.TANH R2, R2 ;  /* 0x0000000200027308 */ /* 0x000e220000002400 */
[----:B----4-:R-:W-:Y:S02]  /*2ae0*/  FSEL R71, R70, -INF , P2 ;  /* 0xff80000046477808 */ /* 0x010fe40001000000 */
[----:B------:R-:W-:Y:S02]  /*2af0*/  FMNMX.FTZ R26, R97, R26, !PT ;  /* 0x0000001a611a7209 */ /* 0x000fe40007810000 */
[----:B-1----:R-:W-:Y:S02]  /*2b00*/  FSEL R3, R3, -INF , P1 ;  /* 0xff80000003037808 */ /* 0x002fe40000800000 */
[----:B------:R-:W-:Y:S01]  /*2b10*/  FMNMX.FTZ R26, R71, R26, !PT ;  /* 0x0000001a471a7209 */ /* 0x000fe20007810000 */
[----:B------:R-:W1:Y:S01]  /*2b20*/  MUFU.TANH R6, R6 ;  /* 0x0000000600067308 */ /* 0x000e620000002400 */
[----:B------:R-:W-:-:S02]  /*2b30*/  ISETP.GT.AND P1, PT, R22, RZ, PT ;  /* 0x000000ff1600720c */ /* 0x000fc40003f24270 */
[----:B------:R-:W-:Y:S02]  /*2b40*/  FMNMX.FTZ R26, R3, R26, !PT ;  /* 0x0000001a031a7209 */ /* 0x000fe40007810000 */
[----:B------:R-:W-:-:S03]  /*2b50*/  ISETP.GT.AND P2, PT, R22, 0x1, PT ;  /* 0x000000011600780c */ /* 0x000fc60003f44270 */
[----:B------:R-:W2:Y:S01]  /*2b60*/  SHFL.BFLY PT, R21, R26, 0x2, 0x1f ;  /* 0x0c401f001a157f89 */ /* 0x000ea200000e0000 */
[----:B------:R-:W-:Y:S01]  /*2b70*/  MUFU.TANH R10, R10 ;  /* 0x0000000a000a7308 */ /* 0x000fe20000002400 */
[----:B0-----:R-:W-:Y:S02]  /*2b80*/  FSEL R2, R2, -INF , P2 ;  /* 0xff80000002027808 */ /* 0x001fe40001000000 */
[----:B------:R-:W-:-:S05]  /*2b90*/  ISETP.GT.AND P2, PT, R22, 0x10, PT ;  /* 0x000000101600780c */ /* 0x000fca0003f44270 */
[----:B------:R-:W0:Y:S01]  /*2ba0*/  MUFU.TANH R14, R14 ;  /* 0x0000000e000e7308 */ /* 0x000e220000002400 */
[----:B-1----:R-:W-:Y:S02]  /*2bb0*/  FSEL R23, R6, -INF , P3 ;  /* 0xff80000006177808 */ /* 0x002fe40001800000 */
[----:B------:R-:W-:-:S05]  /*2bc0*/  ISETP.GT.AND P3, PT, R22, 0x18, PT ;  /* 0x000000181600780c */ /* 0x000fca0003f64270 */
[----:B------:R-:W-:Y:S01]  /*2bd0*/  MUFU.TANH R13, R13 ;  /* 0x0000000d000d7308 */ /* 0x000fe20000002400 */
[----:B--2---:R-:W-:-:S07]  /*2be0*/  FMNMX.FTZ R21, R26, R21, !PT ;  /* 0x000000151a157209 */ /* 0x004fce0007810000 */
[----:B------:R-:W1:Y:S01]  /*2bf0*/  MUFU.TANH R20, R20 ;  /* 0x0000001400147308 */ /* 0x000e620000002400 */
[----:B0-----:R-:W-:Y:S01]  /*2c00*/  FSEL R27, R14, -INF , P2 ;  /* 0xff8000000e1b7808 */ /* 0x001fe20001000000 */
[----:B------:R-:W0:Y:S06]  /*2c10*/  SHFL.BFLY PT, R26, R21, 0x1, 0x1f ;  /* 0x0c201f00151a7f89 */ /* 0x000e2c00000e0000 */
[----:B------:R-:W2:Y:S08]  /*2c20*/  MUFU.TANH R15, R15 ;  /* 0x0000000f000f7308 */ /* 0x000eb00000002400 */
[----:B------:R-:W3:Y:S01]  /*2c30*/  MUFU.TANH R40, R40 ;  /* 0x0000002800287308 */ /* 0x000ee20000002400 */
[----:B-1----:R-:W-:-:S07]  /*2c40*/  FSEL R29, R20, -INF , P3 ;  /* 0xff800000141d7808 */ /* 0x002fce0001800000 */
[----:B------:R-:W1:Y:S01]  /*2c50*/  MUFU.TANH R33, R41 ;  /* 0x0000002900217308 */ /* 0x000e620000002400 */
[----:B0-----:R-:W-:Y:S02]  /*2c60*/  FMNMX.FTZ R9, R21, R26, !PT ;  /* 0x0000001a15097209 */ /* 0x001fe40007810000 */
[----:B------:R-:W-:Y:S02]  /*2c70*/  FSEL R21, R0, -INF , P1 ;  /* 0xff80000000157808 */ /* 0x000fe40000800000 */
[----:B------:R-:W-:Y:S01]  /*2c80*/  ISETP.GT.AND P1, PT, R22, 0x9, PT ;  /* 0x000000091600780c */ /* 0x000fe20003f24270 */
[----:B------:R-:W-:Y:S01]  /*2c90*/  FMUL.FTZ R6, R9, R8 ;  /* 0x0000000809067220 */ /* 0x000fe20000410000 */
[----:B------:R-:W-:Y:S01]  /*2ca0*/  FMNMX.FTZ R0, R21, R2, !PT ;  /* 0x0000000215007209 */ /* 0x000fe20007810000 */
[----:B------:R-:W0:Y:S01]  /*2cb0*/  MUFU.TANH R35, R44 ;  /* 0x0000002c00237308 */ /* 0x000e220000002400 */
[----:B------:R-:W-:Y:S02]  /*2cc0*/  FSEL R25, R10, -INF , P1 ;  /* 0xff8000000a197808 */ /* 0x000fe40000800000 */
[----:B------:R-:W-:-:S02]  /*2cd0*/  FMNMX.FTZ R0, R23, R0, !PT ;  /* 0x0000000017007209 */ /* 0x000fc40007810000 */
[C---:B------:R-:W-:Y:S02]  /*2ce0*/  ISETP.GT.AND P1, PT, R22.reuse, 0x11, PT ;  /* 0x000000111600780c */ /* 0x040fe40003f24270 */
[----:B------:R-:W-:Y:S01]  /*2cf0*/  FMNMX.FTZ R0, R25, R0, !PT ;  /* 0x0000000019007209 */ /* 0x000fe20007810000 */
[----:B------:R-:W4:Y:S01]  /*2d00*/  MUFU.TANH R37, R45 ;  /* 0x0000002d00257308 */ /* 0x000f220000002400 */
[----:B------:R-:W-:Y:S02]  /*2d10*/  FSEL R13, R13, -INF , P1 ;  /* 0xff8000000d0d7808 */ /* 0x000fe40000800000 */
[----:B------:R-:W-:Y:S02]  /*2d20*/  FMNMX.FTZ R0, R27, R0, !PT ;  /* 0x000000001b007209 */ /* 0x000fe40007810000 */
[----:B------:R-:W-:Y:S02]  /*2d30*/  FSETP.NEU.FTZ.AND P2, PT, R9, -INF , PT ;  /* 0xff8000000900780b */ /* 0x000fe40003f5d000 */
[----:B------:R-:W-:Y:S01]  /*2d40*/  ISETP.GT.AND P1, PT, R22, 0x19, PT ;  /* 0x000000191600780c */ /* 0x000fe20003f24270 */
[----:B------:R-:W-:Y:S01]  /*2d50*/  MUFU.TANH R48, R48 ;  /* 0x0000003000307308 */ /* 0x000fe20000002400 */
[----:B------:R-:W-:-:S02]  /*2d60*/  FMNMX.FTZ R0, R13, R0, !PT ;  /* 0x000000000d007209 */ /* 0x000fc40007810000 */
[----:B------:R-:W-:Y:S02]  /*2d70*/  FSEL R6, R6, RZ, P2 ;  /* 0x000000ff06067208 */ /* 0x000fe40001000000 */
[C---:B------:R-:W-:Y:S02]  /*2d80*/  ISETP.GT.AND P2, PT, R22.reuse, 0x20, PT ;  /* 0x000000201600780c */ /* 0x040fe40003f44270 */
[----:B--2---:R-:W-:Y:S01]  /*2d90*/  FSEL R15, R15, -INF , P1 ;  /* 0xff8000000f0f7808 */ /* 0x004fe20000800000 */
[--C-:B------:R-:W-:Y:S01]  /*2da0*/  FFMA.FTZ R10, R31, R8, -R6.reuse ;  /* 0x000000081f0a7223 */ /* 0x100fe20000010806 */
[----:B------:R-:W-:Y:S01]  /*2db0*/  FMNMX.FTZ R0, R29, R0, !PT ;  /* 0x000000001d007209 */ /* 0x000fe20007810000 */
[----:B------:R-:W2:Y:S01]  /*2dc0*/  MUFU.TANH R41, R49 ;  /* 0x0000003100297308 */ /* 0x000ea20000002400 */
[----:B------:R-:W-:Y:S01]  /*2dd0*/  ISETP.GT.AND P1, PT, R22, 0x21, PT ;  /* 0x000000211600780c */ /* 0x000fe20003f24270 */
[-CC-:B------:R-:W-:Y:S01]  /*2de0*/  FFMA.FTZ R14, R43, R8.reuse, -R6.reuse ;  /* 0x000000082b0e7223 */ /* 0x180fe20000010806 */
[----:B---3--:R-:W-:Y:S01]  /*2df0*/  FSEL R31, R40, -INF , P2 ;  /* 0xff800000281f7808 */ /* 0x008fe20001000000 */
[--C-:B------:R-:W-:Y:S01]  /*2e00*/  FFMA.FTZ R20, R51, R8, -R6.reuse ;  /* 0x0000000833147223 */ /* 0x100fe20000010806 */
[----:B------:R-:W-:Y:S01]  /*2e10*/  FMNMX.FTZ R0, R15, R0, !PT ;  /* 0x000000000f007209 */ /* 0x000fe20007810000 */
[-CC-:B------:R-:W-:Y:S01]  /*2e20*/  FFMA.FTZ R24, R24, R8.reuse, -R6.reuse ;  /* 0x0000000818187223 */ /* 0x180fe20000010806 */
[C---:B------:R-:W-:Y:S01]  /*2e30*/  ISETP.GT.AND P2, PT, R22.reuse, 0x28, PT ;  /* 0x000000281600780c */ /* 0x040fe20003f44270 */
[----:B------:R-:W3:Y:S01]  /*2e40*/  MUFU.TANH R52, R52 ;  /* 0x0000003400347308 */ /* 0x000ee20000002400 */
[----:B-1----:R-:W-:Y:S01]  /*2e50*/  FSEL R33, R33, -INF , P1 ;  /* 0xff80000021217808 */ /* 0x002fe20000800000 */
[--C-:B------:R-:W-:Y:S01]  /*2e60*/  FFMA.FTZ R73, R73, R8, -R6.reuse ;  /* 0x0000000849497223 */ /* 0x100fe20000010806 */
[----:B------:R-:W-:Y:S01]  /*2e70*/  FMNMX.FTZ R0, R31, R0, !PT ;  /* 0x000000001f007209 */ /* 0x000fe20007810000 */
[-CC-:B------:R-:W-:Y:S01]  /*2e80*/  FFMA.FTZ R75, R75, R8.reuse, -R6.reuse ;  /* 0x000000084b4b7223 */ /* 0x180fe20000010806 */
[C---:B------:R-:W-:Y:S01]  /*2e90*/  ISETP.GT.AND P1, PT, R22.reuse, 0x29, PT ;  /* 0x000000291600780c */ /* 0x040fe20003f24270 */
[--C-:B------:R-:W-:Y:S01]  /*2ea0*/  FFMA.FTZ R77, R77, R8, -R6.reuse ;  /* 0x000000084d4d7223 */ /* 0x100fe20000010806 */
[----:B0-----:R-:W-:Y:S01]  /*2eb0*/  FSEL R35, R35, -INF , P2 ;  /* 0xff80000023237808 */ /* 0x001fe20001000000 */
[----:B------:R-:W0:Y:S01]  /*2ec0*/  MUFU.TANH R45, R53 ;  /* 0x00000035002d7308 */ /* 0x000e220000002400 */
[----:B------:R-:W-:Y:S01]  /*2ed0*/  FMNMX.FTZ R0, R33, R0, !PT ;  /* 0x0000000021007209 */ /* 0x000fe20007810000 */
[-CC-:B------:R-:W-:Y:S01]  /*2ee0*/  FFMA.FTZ R79, R79, R8.reuse, -R6.reuse ;  /* 0x000000084f4f7223 */ /* 0x180fe20000010806 */
[C---:B------:R-:W-:Y:S01]  /*2ef0*/  ISETP.GT.AND P2, PT, R22.reuse, 0x30, PT ;  /* 0x000000301600780c */ /* 0x040fe20003f44270 */
[-CC-:B------:R-:W-:Y:S01]  /*2f00*/  FFMA.FTZ R81, R81, R8.reuse, -R6.reuse ;  /* 0x0000000851517223 */ /* 0x180fe20000010806 */
[----:B----4-:R-:W-:Y:S01]  /*2f10*/  FSEL R37, R37, -INF , P1 ;  /* 0xff80000025257808 */ /* 0x010fe20000800000 */
[--C-:B------:R-:W-:Y:S01]  /*2f20*/  FFMA.FTZ R83, R83, R8, -R6.reuse ;  /* 0x0000000853537223 */ /* 0x100fe20000010806 */
[----:B------:R-:W-:Y:S01]  /*2f30*/  FMNMX.FTZ R0, R35, R0, !PT ;  /* 0x0000000023007209 */ /* 0x000fe20007810000 */
[----:B------:R1:W-:Y:S01]  /*2f40*/  MUFU.EX2 R189, R10 ;  /* 0x0000000a00bd7308 */ /* 0x0003e20000000800 */
[C---:B------:R-:W-:Y:S01]  /*2f50*/  ISETP.GT.AND P1, PT, R22.reuse, 0x31, PT ;  /* 0x000000311600780c */ /* 0x040fe20003f24270 */
[--C-:B------:R-:W-:Y:S01]  /*2f60*/  FFMA.FTZ R85, R85, R8, -R6.reuse ;  /* 0x0000000855557223 */ /* 0x100fe20000010806 */
[----:B------:R-:W-:Y:S01]  /*2f70*/  FMNMX.FTZ R0, R37, R0, !PT ;  /* 0x0000000025007209 */ /* 0x000fe20007810000 */
[-CC-:B------:R-:W-:Y:S01]  /*2f80*/  FFMA.FTZ R63, R63, R8.reuse, -R6.reuse ;  /* 0x000000083f3f7223 */ /* 0x180fe20000010806 */
[----:B--2---:R-:W-:Y:S01]  /*2f90*/  FSEL R41, R41, -INF , P1 ;  /* 0xff80000029297808 */ /* 0x004fe20000800000 */
[-CC-:B------:R-:W-:Y:S01]  /*2fa0*/  FFMA.FTZ R87, R87, R8.reuse, -R6.reuse ;  /* 0x0000000857577223 */ /* 0x180fe20000010806 */
[----:B------:R-:W-:Y:S01]  /*2fb0*/  ISETP.GT.AND P1, PT, R22, 0x39, PT ;  /* 0x000000391600780c */ /* 0x000fe20003f24270 */
[----:B------:R-:W-:Y:S01]  /*2fc0*/  MUFU.TANH R56, R56 ;  /* 0x0000003800387308 */ /* 0x000fe20000002400 */
[-CC-:B-1----:R-:W-:Y:S01]  /*2fd0*/  FFMA.FTZ R10, R39, R8.reuse, -R6.reuse ;  /* 0x00000008270a7223 */ /* 0x182fe20000010806 */
[----:B------:R-:W-:Y:S01]  /*2fe0*/  FSEL R39, R48, -INF , P2 ;  /* 0xff80000030277808 */ /* 0x000fe20001000000 */
[-CC-:B------:R-:W-:Y:S01]  /*2ff0*/  FFMA.FTZ R89, R89, R8.reuse, -R6.reuse ;  /* 0x0000000859597223 */ /* 0x180fe20000010806 */
[----:B------:R-:W-:Y:S01]  /*3000*/  ISETP.GT.AND P2, PT, R22, 0x38, PT ;  /* 0x000000381600780c */ /* 0x000fe20003f44270 */
[--C-:B------:R-:W-:Y:S01]  /*3010*/  FFMA.FTZ R91, R91, R8, -R6.reuse ;  /* 0x000000085b5b7223 */ /* 0x100fe20000010806 */
[----:B------:R-:W-:Y:S01]  /*3020*/  FMNMX.FTZ R0, R39, R0, !PT ;  /* 0x0000000027007209 */ /* 0x000fe20007810000 */
[-CC-:B------:R-:W-:Y:S01]  /*3030*/  FFMA.FTZ R67, R67, R8.reuse, -R6.reuse ;  /* 0x0000000843437223 */ /* 0x180fe20000010806 */
[----:B------:R-:W1:Y:S01]  /*3040*/  MUFU.TANH R57, R57 ;  /* 0x0000003900397308 */ /* 0x000e620000002400 */
[----:B---3--:R-:W-:Y:S01]  /*3050*/  FSEL R43, R52, -INF , P2 ;  /* 0xff800000342b7808 */ /* 0x008fe20001000000 */
        /* <DEDUP_REMOVED lines=9> */
[----:B------:R-:W-:Y:S01]  /*30f0*/  ISETP.GT.AND P1, PT, R22, 0x41, PT ;  /* 0x000000411600780c */ /* 0x000fe20003f24270 */
[----:B------:R-:W-:Y:S01]  /*3100*/  FFMA.FTZ R3, R3, R8, -R6 ;  /* 0x0000000803037223 */ /* 0x000fe20000010806 */
[----:B------:R-:W-:-:S03]  /*3110*/  FMNMX.FTZ R0, R45, R0, !PT ;  /* 0x000000002d007209 */ /* 0x000fc60007810000 */
[----:B------:R-:W2:Y:S01]  /*3120*/  MUFU.TANH R53, R61 ;  /* 0x0000003d00357308 */ /* 0x000ea20000002400 */
[----:B-1----:R-:W-:Y:S02]  /*3130*/  FSEL R49, R57, -INF , P1 ;  /* 0xff80000039317808 */ /* 0x002fe40000800000 */
[----:B------:R-:W-:-:S05]  /*3140*/  ISETP.GT.AND P1, PT, R22, 0x49, PT ;  /* 0x000000491600780c */ /* 0x000fca0003f24270 */
[----:B------:R1:W-:Y:S08]  /*3150*/  MUFU.EX2 R191, R10 ;  /* 0x0000000a00bf7308 */ /* 0x0003f00000000800 */
[----:B------:R-:W-:Y:S01]  /*3160*/  MUFU.TANH R64, R64 ;  /* 0x0000004000407308 */ /* 0x000fe20000002400 */
[----:B-1----:R-:W-:Y:S01]  /*3170*/  FFMA.FTZ R10, R47, R8, -R6 ;  /* 0x000000082f0a7223 */ /* 0x002fe20000010806 */
[----:B------:R-:W-:-:S02]  /*3180*/  FSEL R47, R56, -INF , P2 ;  /* 0xff800000382f7808 */ /* 0x000fc40001000000 */
[----:B------:R-:W-:Y:S02]  /*3190*/  ISETP.GT.AND P2, PT, R22, 0x48, PT ;  /* 0x000000481600780c */ /* 0x000fe40003f44270 */
[----:B------:R-:W-:Y:S02]  /*31a0*/  FMNMX.FTZ R0, R47, R0, !PT ;  /* 0x000000002f007209 */ /* 0x000fe40007810000 */
[----:B------:R-:W1:Y:S01]  /*31b0*/  MUFU.TANH R65, R65 ;  /* 0x0000004100417308 */ /* 0x000e620000002400 */
[----:B0-----:R-:W-:Y:S02]  /*31c0*/  FSEL R51, R60, -INF , P2 ;  /* 0xff8000003c337808 */ /* 0x001fe40001000000 */
[----:B------:R-:W-:Y:S02]  /*31d0*/  FMNMX.FTZ R0, R49, R0, !PT ;  /* 0x0000000031007209 */ /* 0x000fe40007810000 */
[----:B------:R-:W-:Y:S02]  /*31e0*/  ISETP.GT.AND P2, PT, R22, 0x50, PT ;  /* 0x000000501600780c */ /* 0x000fe40003f44270 */
[----:B--2---:R-:W-:Y:S01]  /*31f0*/  FSEL R53, R53, -INF , P1 ;  /* 0xff80000035357808 */ /* 0x004fe20000800000 */
[----:B------:R-:W0:Y:S01]  /*3200*/  MUFU.TANH R59, R68 ;  /* 0x00000044003b7308 */ /* 0x000e220000002400 */
[----:B------:R-:W-:-:S02]  /*3210*/  FMNMX.FTZ R0, R51, R0, !PT ;  /* 0x0000000033007209 */ /* 0x000fc40007810000 */
[----:B------:R-:W-:Y:S02]  /*3220*/  ISETP.GT.AND P1, PT, R22, 0x51, PT ;  /* 0x000000511600780c */ /* 0x000fe40003f24270 */
[----:B------:R-:W-:-:S03]  /*3230*/  FMNMX.FTZ R0, R53, R0, !PT ;  /* 0x0000000035007209 */ /* 0x000fc60007810000 */
[----:B------:R2:W3:Y:S01]  /*3240*/  MUFU.TANH R61, R69 ;  /* 0x00000045003d7308 */ /* 0x0004e20000002400 */
[----:B-1----:R-:W-:Y:S02]  /*3250*/  FSEL R57, R65, -INF , P1 ;  /* 0xff80000041397808 */ /* 0x002fe40000800000 */
[----:B------:R-:W-:-:S05]  /*3260*/  ISETP.GT.AND P1, PT, R22, 0x59, PT ;  /* 0x000000591600780c */ /* 0x000fca0003f24270 */
[----:B------:R1:W-:Y:S01]  /*3270*/  MUFU.EX2 R185, R10 ;  /* 0x0000000a00b97308 */ /* 0x0003e20000000800 */
[----:B--2---:R-:W-:-:S07]  /*3280*/  CS2R R68, SRZ ;  /* 0x0000000000447805 */ /* 0x004fce000001ff00 */
[----:B------:R-:W-:Y:S01]  /*3290*/  MUFU.EX2 R24, R24 ;  /* 0x0000001800187308 */ /* 0x000fe20000000800 */
[----:B-1----:R-:W-:Y:S01]  /*32a0*/  FFMA.FTZ R10, R55, R8, -R6 ;  /* 0x00000008370a7223 */ /* 0x002fe20000010806 */
[----:B------:R-:W-:Y:S02]  /*32b0*/  FSEL R55, R64, -INF , P2 ;  /* 0xff80000040377808 */ /* 0x000fe40001000000 */
[----:B------:R-:W-:Y:S02]  /*32c0*/  ISETP.GT.AND P2, PT, R22, 0x58, PT ;  /* 0x000000581600780c */ /* 0x000fe40003f44270 */
[----:B------:R-:W-:Y:S02]  /*32d0*/  FMNMX.FTZ R0, R55, R0, !PT ;  /* 0x0000000037007209 */ /* 0x000fe40007810000 */
[----:B0-----:R-:W-:Y:S01]  /*32e0*/  FSEL R59, R59, -INF , P2 ;  /* 0xff8000003b3b7808 */ /* 0x001fe20001000000 */
[----:B------:R-:W-:Y:S01]  /*32f0*/  MUFU.EX2 R187, R10 ;  /* 0x0000000a00bb7308 */ /* 0x000fe20000000800 */
[----:B------:R-:W-:-:S02]  /*3300*/  FMNMX.FTZ R0, R57, R0, !PT ;  /* 0x0000000039007209 */ /* 0x000fc40007810000 */
[----:B---3--:R-:W-:Y:S02]  /*3310*/  FSEL R61, R61, -INF , P1 ;  /* 0xff8000003d3d7808 */ /* 0x008fe40000800000 */
[----:B------:R-:W-:-:S03]  /*3320*/  FMNMX.FTZ R0, R59, R0, !PT ;  /* 0x000000003b007209 */ /* 0x000fc60007810000 */
[----:B------:R-:W-:Y:S01]  /*3330*/  MUFU.EX2 R14, R14 ;  /* 0x0000000e000e7308 */ /* 0x000fe20000000800 */
[----:B------:R-:W-:-:S05]  /*3340*/  FMNMX.FTZ R0, R61, R0, !PT ;  /* 0x000000003d007209 */ /* 0x000fca0007810000 */
[----:B------:R-:W0:Y:S02]  /*3350*/  SHFL.BFLY PT, R65, R0, 0x2, 0x1f ;  /* 0x0c401f0000417f89 */ /* 0x000e2400000e0000 */
[----:B------:R-:W-:Y:S08]  /*3360*/  MUFU.EX2 R20, R20 ;  /* 0x0000001400147308 */ /* 0x000ff00000000800 */
[----:B------:R1:W-:Y:S08]  /*3370*/  MUFU.EX2 R22, R73 ;  /* 0x0000004900167308 */ /* 0x0003f00000000800 */
[----:B------:R-:W-:Y:S01]  /*3380*/  MUFU.EX2 R75, R75 ;  /* 0x0000004b004b7308 */ /* 0x000fe20000000800 */
[----:B-1----:R-:W-:-:S02]  /*3390*/  CS2R R72, SRZ ;  /* 0x0000000000487805 */ /* 0x002fc4000001ff00 */
[----:B0-----:R-:W-:-:S05]  /*33a0*/  FMNMX.FTZ R65, R0, R65, !PT ;  /* 0x0000004100417209 */ /* 0x001fca0007810000 */
[----:B------:R0:W1:Y:S01]  /*33b0*/  MUFU.EX2 R26, R77 ;  /* 0x0000004d001a7308 */ /* 0x0000620000000800 */
[----:B------:R-:W2:Y:S07]  /*33c0*/  SHFL.BFLY PT, R10, R65, 0x1, 0x1f ;  /* 0x0c201f00410a7f89 */ /* 0x000eae00000e0000 */
[----:B------:R-:W-:Y:S01]  /*33d0*/  MUFU.EX2 R79, R79 ;  /* 0x0000004f004f7308 */ /* 0x000fe20000000800 */
[----:B0-----:R-:W-:-:S07]  /*33e0*/  CS2R R76, SRZ ;  /* 0x00000000004c7805 */ /* 0x001fce000001ff00 */
[----:B------:R0:W3:Y:S01]  /*33f0*/  MUFU.EX2 R28, R81 ;  /* 0x00000051001c7308 */ /* 0x0000e20000000800 */
[----:B-1----:R-:W-:-:S07]  /*3400*/  F2FP.BF16.F32.PACK_AB R181, R26, R75 ;  /* 0x0000004b1ab5723e */ /* 0x002fce00000010ff */
[----:B------:R-:W-:Y:S01]  /*3410*/  MUFU.EX2 R83, R83 ;  /* 0x0000005300537308 */ /* 0x000fe20000000800 */
[----:B0-----:R-:W-:Y:S02]  /*3420*/  CS2R R80, SRZ ;  /* 0x0000000000507805 */ /* 0x001fe4000001ff00 */
[----:B--2---:R-:W-:Y:S02]  /*3430*/  FMNMX.FTZ R10, R65, R10, !PT ;  /* 0x0000000a410a7209 */ /* 0x004fe40007810000 */
[----:B------:R-:W-:Y:S02]  /*3440*/  CS2R R64, SRZ ;  /* 0x0000000000407805 */ /* 0x000fe4000001ff00 */
        /* <DEDUP_REMOVED lines=29> */
[-CC-:B------:R-:W-:Y:S01]  /*3620*/  FFMA.FTZ R55, R55, R8.reuse, -R0.reuse ;  /* 0x0000000837377223 */ /* 0x180fe20000010800 */
[----:B------:R-:W2:Y:S01]  /*3630*/  MUFU.EX2 R23, R23 ;  /* 0x0000001700177308 */ /* 0x000ea20000000800 */
[-CC-:B------:R-:W-:Y:S01]  /*3640*/  FFMA.FTZ R57, R57, R8.reuse, -R0.reuse ;  /* 0x0000000839397223 */ /* 0x180fe20000010800 */
[-CC-:B------:R-:W-:Y:S01]  /*3650*/  FFMA.FTZ R59, R59, R8.reuse, -R0.reuse ;  /* 0x000000083b3b7223 */ /* 0x180fe20000010800 */
[----:B------:R-:W-:Y:S01]  /*3660*/  FFMA.FTZ R0, R61, R8, -R0 ;  /* 0x000000083d007223 */ /* 0x000fe20000010800 */
[----:B0-----:R-:W-:-:S02]  /*3670*/  F2FP.BF16.F32.PACK_AB R177, R30, R83 ;  /* 0x000000531eb1723e */ /* 0x001fc400000010ff */
[----:B------:R-:W-:Y:S02]  /*3680*/  CS2R R84, SRZ ;  /* 0x0000000000547805 */ /* 0x000fe4000001ff00 */
[----:B------:R-:W-:Y:S01]  /*3690*/  CS2R R60, SRZ ;  /* 0x00000000003c7805 */ /* 0x000fe2000001ff00 */
[----:B------:R-:W0:Y:S01]  /*36a0*/  MUFU.EX2 R190, R25 ;  /* 0x0000001900be7308 */ /* 0x000e220000000800 */
[----:B-1----:R-:W-:Y:S01]  /*36b0*/  FADD.FTZ R40, R21, R2 ;  /* 0x0000000215287221 */ /* 0x002fe20000010000 */
[----:B------:R-:W-:-:S06]  /*36c0*/  F2FP.BF16.F32.PACK_AB R188, R2, R21 ;  /* 0x0000001502bc723e */ /* 0x000fcc00000010ff */
[----:B------:R-:W1:Y:S08]  /*36d0*/  MUFU.EX2 R27, R27 ;  /* 0x0000001b001b7308 */ /* 0x000e700000000800 */
[----:B------:R2:W3:Y:S08]  /*36e0*/  MUFU.EX2 R184, R13 ;  /* 0x0000000d00b87308 */ /* 0x0004f00000000800 */
[----:B------:R-:W4:Y:S01]  /*36f0*/  MUFU.EX2 R29, R29 ;  /* 0x0000001d001d7308 */ /* 0x000f220000000800 */
[----:B--2---:R-:W-:Y:S01]  /*3700*/  FADD.FTZ R13, R23, R40 ;  /* 0x00000028170d7221 */ /* 0x004fe20000010000 */
[----:B------:R-:W-:Y:S01]  /*3710*/  FADD.FTZ R40, R189, R24 ;  /* 0x00000018bd287221 */ /* 0x000fe20000010000 */
[----:B------:R-:W-:-:S02]  /*3720*/  F2FP.BF16.F32.PACK_AB R189, R24, R189 ;  /* 0x000000bd18bd723e */ /* 0x000fc400000010ff */
[----:B------:R-:W-:Y:S01]  /*3730*/  CS2R R24, SRZ ;  /* 0x0000000000187805 */ /* 0x000fe2000001ff00 */
[----:B0-----:R-:W-:Y:S01]  /*3740*/  FADD.FTZ R42, R190, R13 ;  /* 0x0000000dbe2a7221 */ /* 0x001fe20000010000 */
[----:B------:R-:W-:Y:S01]  /*3750*/  FADD.FTZ R13, R191, R40 ;  /* 0x00000028bf0d7221 */ /* 0x000fe20000010000 */
[----:B------:R-:W-:Y:S01]  /*3760*/  F2FP.BF16.F32.PACK_AB R191, R14, R191 ;  /* 0x000000bf0ebf723e */ /* 0x000fe200000010ff */
[----:B------:R1:W0:Y:S01]  /*3770*/  MUFU.EX2 R186, R15 ;  /* 0x0000000f00ba7308 */ /* 0x0002220000000800 */
[----:B------:R-:W-:Y:S01]  /*3780*/  F2FP.BF16.F32.PACK_AB R190, R190, R23 ;  /* 0x00000017bebe723e */ /* 0x000fe200000010ff */
[----:B------:R-:W-:-:S04]  /*3790*/  FADD.FTZ R6, R14, R13 ;  /* 0x0000000d0e067221 */ /* 0x000fc80000010000 */
[----:B------:R-:W-:Y:S01]  /*37a0*/  FADD.FTZ R13, R185, R6 ;  /* 0x00000006b90d7221 */ /* 0x000fe20000010000 */
[C---:B------:R-:W-:Y:S01]  /*37b0*/  F2FP.BF16.F32.PACK_AB R185, R20.reuse, R185 ;  /* 0x000000b914b9723e */ /* 0x040fe200000010ff */
[----:B------:R-:W2:Y:S01]  /*37c0*/  MUFU.EX2 R31, R31 ;  /* 0x0000001f001f7308 */ /* 0x000ea20000000800 */
[----:B-1----:R-:W-:Y:S01]  /*37d0*/  FADD.FTZ R15, R27, R42 ;  /* 0x0000002a1b0f7221 */ /* 0x002fe20000010000 */
[----:B------:R-:W-:-:S03]  /*37e0*/  FADD.FTZ R6, R20, R13 ;  /* 0x0000000d14067221 */ /* 0x000fc60000010000 */
[C---:B---3--:R-:W-:Y:S01]  /*37f0*/  FADD.FTZ R40, R184.reuse, R15 ;  /* 0x0000000fb8287221 */ /* 0x048fe20000010000 */
[----:B------:R-:W-:Y:S01]  /*3800*/  FADD.FTZ R13, R187, R6 ;  /* 0x00000006bb0d7221 */ /* 0x000fe20000010000 */
[----:B------:R-:W-:Y:S01]  /*3810*/  F2FP.BF16.F32.PACK_AB R184, R184, R27 ;  /* 0x0000001bb8b8723e */ /* 0x000fe200000010ff */
[----:B------:R-:W1:Y:S01]  /*3820*/  MUFU.EX2 R180, R33 ;  /* 0x0000002100b47308 */ /* 0x000e620000000800 */
[----:B----4-:R-:W-:Y:S01]  /*3830*/  FADD.FTZ R15, R29, R40 ;  /* 0x000000281d0f7221 */ /* 0x010fe20000010000 */
[C---:B------:R-:W-:Y:S01]  /*3840*/  FADD.FTZ R6, R22.reuse, R13 ;  /* 0x0000000d16067221 */ /* 0x040fe20000010000 */
[----:B------:R-:W-:Y:S02]  /*3850*/  F2FP.BF16.F32.PACK_AB R187, R22, R187 ;  /* 0x000000bb16bb723e */ /* 0x000fe400000010ff */
[C---:B0-----:R-:W-:Y:S01]  /*3860*/  FADD.FTZ R40, R186.reuse, R15 ;  /* 0x0000000fba287221 */ /* 0x041fe20000010000 */
[----:B------:R-:W-:Y:S01]  /*3870*/  FADD.FTZ R13, R75, R6 ;  /* 0x000000064b0d7221 */ /* 0x000fe20000010000 */
[----:B------:R-:W-:Y:S01]  /*3880*/  F2FP.BF16.F32.PACK_AB R186, R186, R29 ;  /* 0x0000001dbaba723e */ /* 0x000fe200000010ff */
[----:B------:R-:W0:Y:S01]  /*3890*/  MUFU.EX2 R35, R35 ;  /* 0x0000002300237308 */ /* 0x000e220000000800 */
[----:B--2---:R-:W-:Y:S01]  /*38a0*/  FADD.FTZ R15, R31, R40 ;  /* 0x000000281f0f7221 */ /* 0x004fe20000010000 */
[----:B------:R-:W-:Y:S01]  /*38b0*/  FADD.FTZ R6, R26, R13 ;  /* 0x0000000d1a067221 */ /* 0x000fe20000010000 */
[----:B------:R-:W-:-:S02]  /*38c0*/  CS2R R74, SRZ ;  /* 0x00000000004a7805 */ /* 0x000fc4000001ff00 */
[----:B------:R-:W-:Y:S01]  /*38d0*/  CS2R R26, SRZ ;  /* 0x00000000001a7805 */ /* 0x000fe2000001ff00 */
[----:B------:R-:W-:Y:S01]  /*38e0*/  FADD.FTZ R13, R79, R6 ;  /* 0x000000064f0d7221 */ /* 0x000fe20000010000 */
[----:B------:R-:W-:Y:S01]  /*38f0*/  CS2R R78, SRZ ;  /* 0x00000000004e7805 */ /* 0x000fe2000001ff00 */
[----:B------:R-:W2:Y:S01]  /*3900*/  MUFU.EX2 R182, R37 ;  /* 0x0000002500b67308 */ /* 0x000ea20000000800 */
[----:B-1----:R-:W-:Y:S01]  /*3910*/  FADD.FTZ R40, R180, R15 ;  /* 0x0000000fb4287221 */ /* 0x002fe20000010000 */
[----:B------:R-:W-:Y:S01]  /*3920*/  FADD.FTZ R6, R28, R13 ;  /* 0x0000000d1c067221 */ /* 0x000fe20000010000 */
[----:B------:R-:W-:Y:S02]  /*3930*/  F2FP.BF16.F32.PACK_AB R180, R180, R31 ;  /* 0x0000001fb4b4723e */ /* 0x000fe400000010ff */
[----:B------:R-:W-:Y:S01]  /*3940*/  CS2R R28, SRZ ;  /* 0x00000000001c7805 */ /* 0x000fe2000001ff00 */
[----:B------:R-:W-:Y:S01]  /*3950*/  FADD.FTZ R13, R83, R6 ;  /* 0x00000006530d7221 */ /* 0x000fe20000010000 */
[----:B------:R-:W-:Y:S01]  /*3960*/  CS2R R82, SRZ ;  /* 0x0000000000527805 */ /* 0x000fe2000001ff00 */
[----:B------:R-:W1:Y:S01]  /*3970*/  MUFU.EX2 R39, R39 ;  /* 0x0000002700277308 */ /* 0x000e620000000800 */
[----:B0-----:R-:W-:-:S07]  /*3980*/  FADD.FTZ R15, R35, R40 ;  /* 0x00000028230f7221 */ /* 0x001fce0000010000 */
[----:B------:R0:W3:Y:S01]  /*3990*/  MUFU.EX2 R176, R41 ;  /* 0x0000002900b07308 */ /* 0x0000e20000000800 */
[C---:B--2---:R-:W-:Y:S01]  /*39a0*/  FADD.FTZ R14, R182.reuse, R15 ;  /* 0x0000000fb60e7221 */ /* 0x044fe20000010000 */
[----:B------:R-:W-:-:S06]  /*39b0*/  F2FP.BF16.F32.PACK_AB R182, R182, R35 ;  /* 0x00000023b6b6723e */ /* 0x000fcc00000010ff */
[----:B------:R-:W2:Y:S01]  /*39c0*/  MUFU.EX2 R43, R43 ;  /* 0x0000002b002b7308 */ /* 0x000ea20000000800 */
[----:B-1----:R-:W-:Y:S01]  /*39d0*/  FADD.FTZ R15, R39, R14 ;  /* 0x0000000e270f7221 */ /* 0x002fe20000010000 */
[----:B0-----:R-:W-:-:S06]  /*39e0*/  CS2R R40, SRZ ;  /* 0x0000000000287805 */ /* 0x001fcc000001ff00 */
[----:B------:R0:W1:Y:S01]  /*39f0*/  MUFU.EX2 R178, R45 ;  /* 0x0000002d00b27308 */ /* 0x0000620000000800 */
[C---:B---3--:R-:W-:Y:S01]  /*3a00*/  FADD.FTZ R2, R176.reuse, R15 ;  /* 0x0000000fb0027221 */ /* 0x048fe20000010000 */
[----:B------:R-:W-:-:S06]  /*3a10*/  F2FP.BF16.F32.PACK_AB R176, R176, R39 ;  /* 0x00000027b0b0723e */ /* 0x000fcc00000010ff */
[----:B------:R-:W3:Y:S01]  /*3a20*/  MUFU.EX2 R47, R47 ;  /* 0x0000002f002f7308 */ /* 0x000ee20000000800 */
[----:B--2---:R-:W-:Y:S01]  /*3a30*/  FADD.FTZ R15, R43, R2 ;  /* 0x000000022b0f7221 */ /* 0x004fe20000010000 */
[----:B------:R-:W-:Y:S01]  /*3a40*/  FADD.FTZ R2, R30, R13 ;  /* 0x0000000d1e027221 */ /* 0x000fe20000010000 */
[----:B0-----:R-:W-:Y:S02]  /*3a50*/  CS2R R44, SRZ ;  /* 0x00000000002c7805 */ /* 0x001fe4000001ff00 */
[----:B------:R-:W-:Y:S01]  /*3a60*/  CS2R R30, SRZ ;  /* 0x00000000001e7805 */ /* 0x000fe2000001ff00 */
[----:B------:R-:W-:Y:S02]  /*3a70*/  FADD.FTZ R13, R63, R2 ;  /* 0x000000023f0d7221 */ /* 0x000fe40000010000 */
[----:B------:R0:W2:Y:S01]  /*3a80*/  MUFU.EX2 R32, R87 ;  /* 0x0000005700207308 */ /* 0x0000a20000000800 */
[C---:B-1----:R-:W-:Y:S01]  /*3a90*/  FADD.FTZ R6, R178.reuse, R15 ;  /* 0x0000000fb2067221 */ /* 0x042fe20000010000 */
[----:B------:R-:W-:-:S02]  /*3aa0*/  F2FP.BF16.F32.PACK_AB R178, R178, R43 ;  /* 0x0000002bb2b2723e */ /* 0x000fc400000010ff */
[----:B------:R-:W-:-:S04]  /*3ab0*/  CS2R R42, SRZ ;  /* 0x00000000002a7805 */ /* 0x000fc8000001ff00 */
[----:B------:R1:W4:Y:S01]  /*3ac0*/  MUFU.EX2 R172, R49 ;  /* 0x0000003100ac7308 */ /* 0x0003220000000800 */
[----:B---3--:R-:W-:Y:S01]  /*3ad0*/  FADD.FTZ R15, R47, R6 ;  /* 0x000000062f0f7221 */ /* 0x008fe20000010000 */
[----:B0-----:R-:W-:-:S06]  /*3ae0*/  CS2R R86, SRZ ;  /* 0x0000000000567805 */ /* 0x001fcc000001ff00 */
[----:B------:R-:W0:Y:S01]  /*3af0*/  MUFU.EX2 R89, R89 ;  /* 0x0000005900597308 */ /* 0x000e220000000800 */
[C---:B--2---:R-:W-:Y:S01]  /*3b00*/  FADD.FTZ R2, R32.reuse, R13 ;  /* 0x0000000d20027221 */ /* 0x044fe20000010000 */
[----:B------:R-:W-:Y:S02]  /*3b10*/  F2FP.BF16.F32.PACK_AB R179, R32, R63 ;  /* 0x0000003f20b3723e */ /* 0x000fe400000010ff */
[----:B------:R-:W-:Y:S02]  /*3b20*/  CS2R R62, SRZ ;  /* 0x00000000003e7805 */ /* 0x000fe4000001ff00 */
[----:B-1----:R-:W-:Y:S02]  /*3b30*/  CS2R R48, SRZ ;  /* 0x0000000000307805 */ /* 0x002fe4000001ff00 */
[----:B------:R-:W-:Y:S01]  /*3b40*/  CS2R R32, SRZ ;  /* 0x0000000000207805 */ /* 0x000fe2000001ff00 */
[----:B------:R-:W1:Y:S01]  /*3b50*/  MUFU.EX2 R51, R51 ;  /* 0x0000003300337308 */ /* 0x000e620000000800 */
[C---:B----4-:R-:W-:Y:S01]  /*3b60*/  FADD.FTZ R6, R172.reuse, R15 ;  /* 0x0000000fac067221 */ /* 0x050fe20000010000 */
[----:B------:R-:W-:-:S02]  /*3b70*/  F2FP.BF16.F32.PACK_AB R172, R172, R47 ;  /* 0x0000002facac723e */ /* 0x000fc400000010ff */
[----:B------:R-:W-:-:S04]  /*3b80*/  CS2R R46, SRZ ;  /* 0x00000000002e7805 */ /* 0x000fc8000001ff00 */
[----:B------:R2:W3:Y:S01]  /*3b90*/  MUFU.EX2 R34, R91 ;  /* 0x0000005b00227308 */ /* 0x0004e20000000800 */
[----:B0-----:R-:W-:-:S07]  /*3ba0*/  FADD.FTZ R13, R89, R2 ;  /* 0x00000002590d7221 */ /* 0x001fce0000010000 */
[----:B------:R0:W4:Y:S01]  /*3bb0*/  MUFU.EX2 R174, R53 ;  /* 0x0000003500ae7308 */ /* 0x0001220000000800 */
[----:B-1----:R-:W-:Y:S01]  /*3bc0*/  FADD.FTZ R15, R51, R6 ;  /* 0x00000006330f7221 */ /* 0x002fe20000010000 */
[----:B--2---:R-:W-:-:S06]  /*3bd0*/  CS2R R90, SRZ ;  /* 0x00000000005a7805 */ /* 0x004fcc000001ff00 */
[----:B------:R-:W1:Y:S01]  /*3be0*/  MUFU.EX2 R67, R67 ;  /* 0x0000004300437308 */ /* 0x000e620000000800 */
[C---:B---3--:R-:W-:Y:S01]  /*3bf0*/  FADD.FTZ R2, R34.reuse, R13 ;  /* 0x0000000d22027221 */ /* 0x048fe20000010000 */
[----:B------:R-:W-:Y:S02]  /*3c00*/  F2FP.BF16.F32.PACK_AB R173, R34, R89 ;  /* 0x0000005922ad723e */ /* 0x000fe400000010ff */
[----:B------:R-:W-:Y:S02]  /*3c10*/  CS2R R88, SRZ ;  /* 0x0000000000587805 */ /* 0x000fe4000001ff00 */
[----:B0-----:R-:W-:Y:S02]  /*3c20*/  CS2R R52, SRZ ;  /* 0x0000000000347805 */ /* 0x001fe4000001ff00 */
[----:B------:R-:W-:Y:S01]  /*3c30*/  CS2R R34, SRZ ;  /* 0x0000000000227805 */ /* 0x000fe2000001ff00 */
[----:B------:R-:W0:Y:S01]  /*3c40*/  MUFU.EX2 R55, R55 ;  /* 0x0000003700377308 */ /* 0x000e220000000800 */
[C---:B----4-:R-:W-:Y:S01]  /*3c50*/  FADD.FTZ R6, R174.reuse, R15 ;  /* 0x0000000fae067221 */ /* 0x050fe20000010000 */
[----:B------:R-:W-:-:S02]  /*3c60*/  F2FP.BF16.F32.PACK_AB R174, R174, R51 ;  /* 0x00000033aeae723e */ /* 0x000fc400000010ff */
[----:B------:R-:W-:-:S04]  /*3c70*/  CS2R R50, SRZ ;  /* 0x0000000000327805 */ /* 0x000fc8000001ff00 */
[----:B------:R2:W3:Y:S01]  /*3c80*/  MUFU.EX2 R36, R93 ;  /* 0x0000005d00247308 */ /* 0x0004e20000000800 */
[----:B-1----:R-:W-:-:S07]  /*3c90*/  FADD.FTZ R13, R67, R2 ;  /* 0x00000002430d7221 */ /* 0x002fce0000010000 */
[----:B------:R1:W4:Y:S01]  /*3ca0*/  MUFU.EX2 R168, R57 ;  /* 0x0000003900a87308 */ /* 0x0003220000000800 */
[----:B0-----:R-:W-:Y:S01]  /*3cb0*/  FADD.FTZ R15, R55, R6 ;  /* 0x00000006370f7221 */ /* 0x001fe20000010000 */
[----:B--2---:R-:W-:-:S06]  /*3cc0*/  CS2R R92, SRZ ;  /* 0x00000000005c7805 */ /* 0x004fcc000001ff00 */
[----:B------:R-:W0:Y:S01]  /*3cd0*/  MUFU.EX2 R95, R95 ;  /* 0x0000005f005f7308 */ /* 0x000e220000000800 */
[C---:B---3--:R-:W-:Y:S01]  /*3ce0*/  FADD.FTZ R6, R36.reuse, R13 ;  /* 0x0000000d24067221 */ /* 0x048fe20000010000 */
        /* <DEDUP_REMOVED lines=10> */
[----:B------:R-:W0:Y:S01]  /*3d90*/  MUFU.EX2 R71, R71 ;  /* 0x0000004700477308 */ /* 0x000e220000000800 */
[----:B-1----:R-:W-:Y:S01]  /*3da0*/  FADD.FTZ R15, R59, R14 ;  /* 0x0000000e3b0f7221 */ /* 0x002fe20000010000 */
[----:B--2---:R-:W-:-:S06]  /*3db0*/  CS2R R96, SRZ ;  /* 0x0000000000607805 */ /* 0x004fcc000001ff00 */
[----:B------:R-:W1:Y:S01]  /*3dc0*/  MUFU.EX2 R0, R0 ;  /* 0x0000000000007308 */ /* 0x000e620000000800 */
[C---:B---3--:R-:W-:Y:S01]  /*3dd0*/  FADD.FTZ R14, R38.reuse, R13 ;  /* 0x0000000d260e7221 */ /* 0x048fe20000010000 */
[----:B------:R-:W-:Y:S02]  /*3de0*/  F2FP.BF16.F32.PACK_AB R169, R38, R95 ;  /* 0x0000005f26a9723e */ /* 0x000fe400000010ff */
[----:B------:R-:W-:Y:S02]  /*3df0*/  CS2R R94, SRZ ;  /* 0x00000000005e7805 */ /* 0x000fe4000001ff00 */
[----:B------:R-:W-:Y:S02]  /*3e00*/  CS2R R38, SRZ ;  /* 0x0000000000267805 */ /* 0x000fe4000001ff00 */
[----:B------:R0:W2:Y:S02]  /*3e10*/  MUFU.EX2 R2, R3 ;  /* 0x0000000300027308 */ /* 0x0000a40000000800 */
[----:B0-----:R-:W-:Y:S01]  /*3e20*/  FADD.FTZ R3, R71, R14 ;  /* 0x0000000e47037221 */ /* 0x001fe20000010000 */
[C---:B-1----:R-:W-:Y:S01]  /*3e30*/  FADD.FTZ R6, R0.reuse, R15 ;  /* 0x0000000f00067221 */ /* 0x042fe20000010000 */
[----:B------:R-:W-:Y:S01]  /*3e40*/  F2FP.BF16.F32.PACK_AB R170, R0, R59 ;  /* 0x0000003b00aa723e */ /* 0x000fe200000010ff */
[----:B------:R-:W-:Y:S01]  /*3e50*/  IMAD.MOV.U32 R0, RZ, RZ, 0x3f800000 ;  /* 0x3f800000ff007424 */ /* 0x000fe200078e00ff */
[----:B------:R-:W-:Y:S01]  /*3e60*/  CS2R R58, SRZ ;  /* 0x00000000003a7805 */ /* 0x000fe2000001ff00 */
[C---:B--2---:R-:W-:Y:S01]  /*3e70*/  FADD.FTZ R3, R2.reuse, R3 ;  /* 0x0000000302037221 */ /* 0x044fe20000010000 */
[----:B------:R-:W-:-:S02]  /*3e80*/  F2FP.BF16.F32.PACK_AB R171, R2, R71 ;  /* 0x0000004702ab723e */ /* 0x000fc400000010ff */
[----:B------:R-:W-:Y:S02]  /*3e90*/  CS2R R70, SRZ ;  /* 0x0000000000467805 */ /* 0x000fe4000001ff00 */
[----:B------:R-:W-:Y:S01]  /*3ea0*/  MOV R2, 0x3f800000 ;  /* 0x3f80000000027802 */ /* 0x000fe20000000f00 */
[----:B------:R-:W-:Y:S06]  /*3eb0*/  @!P1 BRA `(.L_x_2185) ;  /* 0x0000002c00009947 */ /* 0x000fec0003800000 */
[----:B------:R-:W-:Y:S01]  /*3ec0*/  MOV R13, R9 ;  /* 0x00000009000d7202 */ /* 0x000fe20000000f00 */
[----:B------:R-:W-:Y:S01]  /*3ed0*/  IMAD.MOV.U32 R14, RZ, RZ, R10 ;  /* 0x000000ffff0e7224 */ /* 0x000fe200078e000a */
[----:B------:R-:W-:Y:S01]  /*3ee0*/  MOV R119, RZ ;  /* 0x000000ff00777202 */ /* 0x000fe20000000f00 */
[----:B------:R-:W-:Y:S01]  /*3ef0*/  IMAD.MOV.U32 R2, RZ, RZ, 0x3f800000 ;  /* 0x3f800000ff027424 */ /* 0x000fe200078e00ff */
[----:B------:R-:W-:Y:S01]  /*3f00*/  UMOV UR5, URZ ;  /* 0x0000003f00057c82 */ /* 0x000fe20008000000 */
[----:B------:R-:W-:Y:S01]  /*3f10*/  UMOV UR6, URZ ;  /* 0x0000003f00067c82 */ /* 0x000fe20008000000 */
[----:B------:R-:W-:-:S05]  /*3f20*/  ULDC UR38, c[0x0][0x9d8] ;  /* 0x0002760000267ab9 */ /* 0x000fca0000000800 */
.L_x_2196:
[----:B------:R-:W-:-:S04]  /*3f30*/  UISETP.NE.AND UP0, UPT, UR6, 0x1, UPT ;  /* 0x000000010600788c */ /* 0x000fc8000bf05270 */
[----:B------:R-:W-:-:S04]  /*3f40*/  USEL UR7, URZ, 0x1, UP0 ;  /* 0x000000013f077887 */ /* 0x000fc80008000000 */
[----:B------:R-:W-:Y:S01]  /*3f50*/  ULOP3.LUT UR7, UR5, UR7, URZ, 0x3c, !UPT ;  /* 0x0000000705077292 */ /* 0x000fe2000f8e3c3f */
[----:B------:R-:W-:Y:S11]  /*3f60*/  @!P0 BRA `(.L_x_2186) ;  /* 0x0000000000048947 */ /* 0x000ff60003800000 */
[----:B------:R-:W-:Y:S01]  /*3f70*/  BPT.TRAP 0x1 ;  /* 0x000000040000795c */ /* 0x000fe20000300000 */
.L_x_2186:
        /* <DEDUP_REMOVED lines=9> */
.L_x_2187:
[----:B-1----:R-:W-:Y:S05]  /*4010*/  @P1 BRA `(.L_x_2188) ;  /* 0x0000000000081947 */ /* 0x002fea0003800000 */
[----:B------:R-:W1:Y:S02]  /*4020*/  SYNCS.PHASECHK.TRANS64.TRYWAIT P1, [UR39+0x30830], R8 ;  /* 0x03083008ff0075a7 */ /* 0x000e640008020167 */
[----:B-1----:R-:W-:Y:S05]  /*4030*/  @!P1 BRA `(.L_x_2189) ;  /* 0x000000bc00189947 */ /* 0x002fea0003800000 */
.L_x_2188:
        /* <DEDUP_REMOVED lines=162> */
.L_x_2190:
[----:B------:R-:W-:Y:S01]  /*4a60*/  ULEA UR14, UR6, UR60, 0x3 ;  /* 0x0000003c060e7291 */ /* 0x000fe2000f8e183f */
[----:B------:R-:W-:-:S05]  /*4a70*/  IMAD.U32 R0, RZ, RZ, UR5 ;  /* 0x00000005ff007e24 */ /* 0x000fca000f8e00ff */
[----:B------:R-:W-:-:S04]  /*4a80*/  SHF.L.U32 R0, R0, 0x1f, RZ ;  /* 0x0000001f00007819 */ /* 0x000fc800000006ff */
[----:B------:R2:W3:Y:S01]  /*4a90*/  SYNCS.PHASECHK.TRANS64.TRYWAIT P1, [UR14+0x30850], R0 ;  /* 0x03085000ff0075a7 */ /* 0x0004e2000802014e */
[----:B------:R-:W-:Y:S05]  /*4aa0*/  @!P0 BRA `(.L_x_2191) ;  /* 0x0000000000048947 */ /* 0x000fea0003800000 */
[----:B------:R-:W-:Y:S01]  /*4ab0*/  BPT.TRAP 0x1 ;  /* 0x000000040000795c */ /* 0x000fe20000300000 */
.L_x_2191:
[----:B---3--:R-:W-:Y:S05]  /*4ac0*/  @P1 BRA `(.L_x_2192) ;  /* 0x0000000000081947 */ /* 0x008fea0003800000 */
[----:B------:R-:W3:Y:S02]  /*4ad0*/  SYNCS.PHASECHK.TRANS64.TRYWAIT P1, [UR14+0x30850], R0 ;  /* 0x03085000ff0075a7 */ /* 0x000ee4000802014e */
[----:B---3--:R-:W-:Y:S05]  /*4ae0*/  @!P1 BRA `(.L_x_2193) ;  /* 0x000000b000849947 */ /* 0x008fea0003800000 */
.L_x_2192:
        /* <DEDUP_REMOVED lines=37> */
.L_x_2194:
[----:B------:R-:W-:Y:S01]  /*4d40*/  R2UR UR5, R17 ;  /* 0x00000000110572ca */ /* 0x000fe200000e0000 */
[----:B------:R-:W-:Y:S01]  /*4d50*/  FMUL.FTZ R125, R125, UR38 ;  /* 0x000000267d7d7c20 */ /* 0x000fe20008410000 */
[----:B------:R-:W-:Y:S01]  /*4d60*/  MOV R10, R11 ;  /* 0x0000000b000a7202 */ /* 0x000fe20000000f00 */
[----:B------:R-:W-:Y:S01]  /*4d70*/  FMUL.FTZ R124, R124, UR38 ;  /* 0x000000267c7c7c20 */ /* 0x000fe20008410000 */
[----:B------:R-:W-:Y:S01]  /*4d80*/  R2UR UR10, R16 ;  /* 0x00000000100a72ca */ /* 0x000fe200000e0000 */
[----:B------:R-:W-:Y:S01]  /*4d90*/  MUFU.TANH R181, R125 ;  /* 0x0000007d00b57308 */ /* 0x000fe20000002400 */
[----:B-1----:R-:W-:Y:S01]  /*4da0*/  FMUL.FTZ R9, R127, UR38 ;  /* 0x000000267f097c20 */ /* 0x002fe20008410000 */
[----:B------:R-:W-:Y:S01]  /*4db0*/  FMUL.FTZ R120, R120, UR38 ;  /* 0x0000002678787c20 */ /* 0x000fe20008410000 */
[----:B------:R-:W-:Y:S01]  /*4dc0*/  ULDC UR6, c[0x0][0x2f0] ;  /* 0x0000bc0000067ab9 */ /* 0x000fe20000000800 */
[----:B------:R-:W-:Y:S01]  /*4dd0*/  FMUL.FTZ R21, R131, UR38 ;  /* 0x0000002683157c20 */ /* 0x000fe20008410000 */
[----:B------:R-:W-:Y:S01]  /*4de0*/  FMUL.FTZ R121, R121, UR38 ;  /* 0x0000002679797c20 */ /* 0x000fe20008410000 */
[----:B------:R-:W-:Y:S01]  /*4df0*/  IMAD.U32 R131, RZ, RZ, UR6 ;  /* 0x00000006ff837e24 */ /* 0x000fe2000f8e00ff */
[----:B------:R-:W-:Y:S01]  /*4e00*/  ULDC UR6, c[0x0][0x288] ;  /* 0x0000a20000067ab9 */ /* 0x000fe20000000800 */
[----:B------:R-:W-:Y:S01]  /*4e10*/  UISETP.NE.AND UP0, UPT, UR5, URZ, UPT ;  /* 0x0000003f0500728c */ /* 0x000fe2000bf05270 */
[----:B------:R-:W-:Y:S01]  /*4e20*/  MUFU.TANH R183, R124 ;  /* 0x0000007c00b77308 */ /* 0x000fe20000002400 */
[----:B------:R-:W-:Y:S01]  /*4e30*/  FMUL.FTZ R128, R128, UR38 ;  /* 0x0000002680807c20 */ /* 0x000fe20008410000 */
[----:B------:R-:W-:Y:S01]  /*4e40*/  FMUL.FTZ R129, R129, UR38 ;  /* 0x0000002681817c20 */ /* 0x000fe20008410000 */
[----:B------:R-:W-:Y:S01]  /*4e50*/  FMUL.FTZ R132, R132, UR38 ;  /* 0x0000002684847c20 */ /* 0x000fe20008410000 */
[----:B------:R-:W-:Y:S01]  /*4e60*/  FMUL.FTZ R15, R126, UR38 ;  /* 0x000000267e0f7c20 */ /* 0x000fe20008410000 */
[----:B------:R-:W-:Y:S01]  /*4e70*/  PLOP3.LUT P1, PT, PT, PT, UP0, 0x80, 0x0 ;  /* 0x000000000000781c */ /* 0x000fe20003f2f008 */
[----:B------:R-:W-:Y:S01]  /*4e80*/  FMUL.FTZ R133, R133, UR38 ;  /* 0x0000002685857c20 */ /* 0x000fe20008410000 */
[----:B------:R-:W-:Y:S01]  /*4e90*/  PLOP3.LUT P2, PT, PT, PT, UP0, 0x80, 0x0 ;  /* 0x000000000000781c */ /* 0x000fe20003f4f008 */
[----:B------:R-:W1:Y:S01]  /*4ea0*/  MUFU.TANH R187, R120 ;  /* 0x0000007800bb7308 */ /* 0x000e620000002400 */
[----:B------:R-:W-:Y:S01]  /*4eb0*/  FMUL.FTZ R136, R136, UR38 ;  /* 0x0000002688887c20 */ /* 0x000fe20008410000 */
[----:B------:R-:W-:Y:S01]  /*4ec0*/  @UP0 ULDC UR5, c[0x0][0x44c] ;  /* 0x0001130000050ab9 */ /* 0x000fe20000000800 */
[----:B------:R-:W-:Y:S01]  /*4ed0*/  FMUL.FTZ R137, R137, UR38 ;  /* 0x0000002689897c20 */ /* 0x000fe20008410000 */
[----:B------:R-:W-:Y:S01]  /*4ee0*/  FMUL.FTZ R140, R140, UR38 ;  /* 0x000000268c8c7c20 */ /* 0x000fe20008410000 */
[----:B------:R-:W-:Y:S01]  /*4ef0*/  FMUL.FTZ R141, R141, UR38 ;  /* 0x000000268d8d7c20 */ /* 0x000fe20008410000 */
[----:B------:R-:W-:Y:S01]  /*4f00*/  FMUL.FTZ R144, R144, UR38 ;  /* 0x0000002690907c20 */ /* 0x000fe20008410000 */
[----:B------:R-:W-:Y:S01]  /*4f10*/  FMUL.FTZ R145, R145, UR38 ;  /* 0x0000002691917c20 */ /* 0x000fe20008410000 */
[----:B------:R3:W4:Y:S01]  /*4f20*/  MUFU.TANH R185, R121 ;  /* 0x0000007900b97308 */ /* 0x0007220000002400 */
[----:B------:R-:W-:Y:S01]  /*4f30*/  FMUL.FTZ R148, R148, UR38 ;  /* 0x0000002694947c20 */ /* 0x000fe20008410000 */
[----:B0-----:R-:W-:Y:S01]  /*4f40*/  @P1 IMAD.HI.U32 R8, R11, UR5, RZ ;  /* 0x000000050b081c27 */ /* 0x001fe2000f8e00ff */
[----:B------:R-:W-:-:S03]  /*4f50*/  @UP0 ULDC UR5, c[0x0][0x450] ;  /* 0x0001140000050ab9 */ /* 0x000fc60000000800 */
[----:B------:R-:W-:Y:S01]  /*4f60*/  FMUL.FTZ R149, R149, UR38 ;  /* 0x0000002695957c20 */ /* 0x000fe20008410000 */
[----:B------:R-:W-:Y:S01]  /*4f70*/  FMUL.FTZ R23, R135, UR38 ;  /* 0x0000002687177c20 */ /* 0x000fe20008410000 */
[----:B------:R-:W-:Y:S01]  /*4f80*/  FMUL.FTZ R152, R152, UR38 ;  /* 0x0000002698987c20 */ /* 0x000fe20008410000 */
[----:B------:R-:W-:Y:S01]  /*4f90*/  @P2 SHF.R.U32.HI R10, RZ, UR5, R8 ;  /* 0x00000005ff0a2c19 */ /* 0x000fe20008011608 */
[----:B------:R-:W-:Y:S01]  /*4fa0*/  UMOV UR5, 0x1 ;  /* 0x0000000100057882 */ /* 0x000fe20000000000 */
[----:B------:R-:W0:Y:S01]  /*4fb0*/  MUFU.TANH R128, R128 ;  /* 0x0000008000807308 */ /* 0x000e220000002400 */
[----:B------:R-:W-:Y:S01]  /*4fc0*/  UIMAD UR5, UR61, -0x60, UR5 ;  /* 0xffffffa03d0578a4 */ /* 0x000fe2000f8e0205 */
[----:B---3--:R-:W-:Y:S01]  /*4fd0*/  FMUL.FTZ R121, R139, UR38 ;  /* 0x000000268b797c20 */ /* 0x008fe20008410000 */
[----:B------:R-:W3:Y:S01]  /*4fe0*/  SHFL.IDX PT, R125, R10, RZ, 0x1c1f ;  /* 0x001c1fff0a7d7589 */ /* 0x000ee200000e0000 */
[----:B------:R-:W-:Y:S01]  /*4ff0*/  FMUL.FTZ R153, R153, UR38 ;  /* 0x0000002699997c20 */ /* 0x000fe20008410000 */
[----:B------:R-:W-:Y:S01]  /*5000*/  FMUL.FTZ R156, R156, UR38 ;  /* 0x000000269c9c7c20 */ /* 0x000fe20008410000 */
[----:B------:R-:W-:Y:S01]  /*5010*/  FMUL.FTZ R2, R123, UR38 ;  /* 0x000000267b027c20 */ /* 0x000fe20008410000 */
[----:B------:R-:W-:Y:S01]  /*5020*/  IMAD.U32 R127, RZ, RZ, UR5 ;  /* 0x00000005ff7f7e24 */ /* 0x000fe2000f8e00ff */
[----:B------:R-:W5:Y:S01]  /*5030*/  MUFU.TANH R129, R129 ;  /* 0x0000008100817308 */ /* 0x000f620000002400 */
[----:B------:R-:W-:Y:S01]  /*5040*/  FMUL.FTZ R157, R157, UR38 ;  /* 0x000000269d9d7c20 */ /* 0x000fe20008410000 */
[----:B------:R-:W-:Y:S01]  /*5050*/  FMUL.FTZ R123, R143, UR38 ;  /* 0x000000268f7b7c20 */ /* 0x000fe20008410000 */
[----:B------:R-:W-:-:S02]  /*5060*/  IMAD R124, R12, -0x2, R127 ;  /* 0xfffffffe0c7c7824 */ /* 0x000fc400078e027f */
[----:B------:R-:W-:Y:S01]  /*5070*/  FMUL.FTZ R160, R160, UR38 ;  /* 0x00000026a0a07c20 */ /* 0x000fe20008410000 */
[----:B------:R-:W-:Y:S01]  /*5080*/  FMUL.FTZ R161, R161, UR38 ;  /* 0x00000026a1a17c20 */ /* 0x000fe20008410000 */
[----:B------:R-:W-:Y:S01]  /*5090*/  FMUL.FTZ R164, R164, UR38 ;  /* 0x00000026a4a47c20 */ /* 0x000fe20008410000 */
[----:B------:R-:W-:Y:S01]  /*50a0*/  IMAD R124, R131, UR10, R124 ;  /* 0x0000000a837c7c24 */ /* 0x000fe2000f8e027c */
[----:B------:R-:W5:Y:S01]  /*50b0*/  MUFU.TANH R132, R132 ;  /* 0x0000008400847308 */ /* 0x000f620000002400 */
[----:B------:R-:W-:Y:S01]  /*50c0*/  FMUL.FTZ R165, R165, UR38 ;  /* 0x00000026a5a57c20 */ /* 0x000fe20008410000 */
[----:B------:R-:W-:Y:S01]  /*50d0*/  FMUL.FTZ R20, R130, UR38 ;  /* 0x0000002682147c20 */ /* 0x000fe20008410000 */
[----:B------:R-:W-:Y:S01]  /*50e0*/  FMUL.FTZ R151, R151, UR38 ;  /* 0x0000002697977c20 */ /* 0x000fe20008410000 */
[----:B--2---:R-:W-:Y:S01]  /*50f0*/  FMUL.FTZ R0, R122, UR38 ;  /* 0x000000267a007c20 */ /* 0x004fe20008410000 */
[----:B------:R-:W-:Y:S01]  /*5100*/  FMUL.FTZ R22, R134, UR38 ;  /* 0x0000002686167c20 */ /* 0x000fe20008410000 */
[----:B------:R-:W-:Y:S01]  /*5110*/  FMUL.FTZ R155, R155, UR38 ;  /* 0x000000269b9b7c20 */ /* 0x000fe20008410000 */
[----:B------:R-:W-:Y:S01]  /*5120*/  FMUL.FTZ R120, R138, UR38 ;  /* 0x000000268a787c20 */ /* 0x000fe20008410000 */
[----:B------:R-:W2:Y:S01]  /*5130*/  MUFU.TANH R133, R133 ;  /* 0x0000008500857308 */ /* 0x000ea20000002400 */
[----:B------:R-:W-:Y:S01]  /*5140*/  FMUL.FTZ R159, R159, UR38 ;  /* 0x000000269f9f7c20 */ /* 0x000fe20008410000 */
[----:B------:R-:W-:Y:S01]  /*5150*/  FMUL.FTZ R122, R142, UR38 ;  /* 0x000000268e7a7c20 */ /* 0x000fe20008410000 */
[----:B---3--:R-:W-:Y:S01]  /*5160*/  IADD3 R8, R125, -UR6, R124 ;  /* 0x800000067d087c10 */ /* 0x008fe2000fffe07c */
[----:B------:R-:W-:Y:S01]  /*5170*/  FMUL.FTZ R167, R167, UR38 ;  /* 0x00000026a7a77c20 */ /* 0x000fe20008410000 */
[----:B------:R-:W-:Y:S01]  /*5180*/  FMUL.FTZ R150, R150, UR38 ;  /* 0x0000002696967c20 */ /* 0x000fe20008410000 */
[----:B------:R-:W-:Y:S01]  /*5190*/  FMUL.FTZ R154, R154, UR38 ;  /* 0x000000269a9a7c20 */ /* 0x000fe20008410000 */
[C---:B------:R-:W-:Y:S01]  /*51a0*/  ISETP.GT.AND P1, PT, R8.reuse, RZ, PT ;  /* 0x000000ff0800720c */ /* 0x040fe20003f24270 */
[----:B------:R-:W3:Y:S01]  /*51b0*/  MUFU.TANH R136, R136 ;  /* 0x0000008800887308 */ /* 0x000ee20000002400 */
[----:B------:R-:W-:Y:S01]  /*51c0*/  ISETP.GT.AND P2, PT, R8, 0x1, PT ;  /* 0x000000010800780c */ /* 0x000fe20003f44270 */
[----:B------:R-:W-:Y:S01]  /*51d0*/  FMUL.FTZ R189, R158, UR38 ;  /* 0x000000269ebd7c20 */ /* 0x000fe20008410000 */
[----:B-1----:R-:W-:Y:S01]  /*51e0*/  FSEL R187, R187, -INF , P1 ;  /* 0xff800000bbbb7808 */ /* 0x002fe20000800000 */
[----:B------:R-:W-:Y:S01]  /*51f0*/  FMUL.FTZ R162, R162, UR38 ;  /* 0x00000026a2a27c20 */ /* 0x000fe20008410000 */
[----:B------:R-:W-:Y:S01]  /*5200*/  ISETP.GT.AND P1, PT, R8, 0x8, PT ;  /* 0x000000080800780c */ /* 0x000fe20003f24270 */
[----:B------:R-:W-:Y:S01]  /*5210*/  FMUL.FTZ R195, R166, UR38 ;  /* 0x00000026a6c37c20 */ /* 0x000fe20008410000 */
[----:B----4-:R-:W-:Y:S01]  /*5220*/  FSEL R185, R185, -INF , P2 ;  /* 0xff800000b9b97808 */ /* 0x010fe20001000000 */
[----:B------:R-:W1:Y:S01]  /*5230*/  MUFU.TANH R137, R137 ;  /* 0x0000008900897308 */ /* 0x000e620000002400 */
[----:B------:R-:W-:Y:S01]  /*5240*/  FMNMX.FTZ R126, R187, R14, !PT ;  /* 0x0000000ebb7e7209 */ /* 0x000fe20007810000 */
[----:B------:R-:W4:Y:S01]  /*5250*/  S2UR UR5, SR_CgaCtaId ;  /* 0x00000000000579c3 */ /* 0x000f220000008800 */
[----:B------:R-:W-:Y:S01]  /*5260*/  ISETP.GT.AND P2, PT, R8, 0x9, PT ;  /* 0x000000090800780c */ /* 0x000fe20003f44270 */
[----:B------:R-:W-:Y:S01]  /*5270*/  UIADD3 UR39, UR39, 0x30840, URZ ;  /* 0x0003084027277890 */ /* 0x000fe2000fffe03f */
[----:B------:R-:W-:-:S02]  /*5280*/  FSEL R183, R183, -INF , P1 ;  /* 0xff800000b7b77808 */ /* 0x000fc40000800000 */
[----:B------:R-:W-:Y:S01]  /*5290*/  FMNMX.FTZ R126, R185, R126, !PT ;  /* 0x0000007eb97e7209 */ /* 0x000fe20007810000 */
[----:B------:R-:W1:Y:S01]  /*52a0*/  MUFU.TANH R139, R140 ;  /* 0x0000008c008b7308 */ /* 0x000e620000002400 */
[C---:B------:R-:W-:Y:S02]  /*52b0*/  ISETP.GT.AND P1, PT, R8.reuse, 0x10, PT ;  /* 0x000000100800780c */ /* 0x040fe40003f24270 */
[----:B------:R-:W-:Y:S02]  /*52c0*/  FSEL R181, R181, -INF , P2 ;  /* 0xff800000b5b57808 */ /* 0x000fe40001000000 */
[----:B------:R-:W-:Y:S02]  /*52d0*/  FMNMX.FTZ R126, R183, R126, !PT ;  /* 0x0000007eb77e7209 */ /* 0x000fe40007810000 */
[----:B------:R-:W-:Y:S01]  /*52e0*/  ISETP.GT.AND P2, PT, R8, 0x11, PT ;  /* 0x000000110800780c */ /* 0x000fe20003f44270 */
[----:B------:R-:W1:Y:S01]  /*52f0*/  MUFU.TANH R141, R141 ;  /* 0x0000008d008d7308 */ /* 0x000e620000002400 */
[----:B0-----:R-:W-:-:S02]  /*5300*/  FSEL R179, R128, -INF , P1 ;  /* 0xff80000080b37808 */ /* 0x001fc40000800000 */
[----:B------:R-:W-:Y:S02]  /*5310*/  FMNMX.FTZ R126, R181, R126, !PT ;  /* 0x0000007eb57e7209 */ /* 0x000fe40007810000 */
[C---:B------:R-:W-:Y:S02]  /*5320*/  ISETP.GT.AND P1, PT, R8.reuse, 0x18, PT ;  /* 0x000000180800780c */ /* 0x040fe40003f24270 */
[----:B-----5:R-:W-:Y:S01]  /*5330*/  FSEL R177, R129, -INF , P2 ;  /* 0xff80000081b17808 */ /* 0x020fe20001000000 */
[----:B------:R-:W0:Y:S01]  /*5340*/  MUFU.TANH R131, R144 ;  /* 0x0000009000837308 */ /* 0x000e220000002400 */
[----:B------:R-:W-:Y:S01]  /*5350*/  FMNMX.FTZ R126, R179, R126, !PT ;  /* 0x0000007eb37e7209 */ /* 0x000fe20007810000 */
[----:B----4-:R-:W-:Y:S01]  /*5360*/  UPRMT UR39, UR5, 0x654, UR39 ;  /* 0x0000065405277896 */ /* 0x010fe20008000027 */
[----:B------:R-:W-:Y:S02]  /*5370*/  ISETP.GT.AND P2, PT, R8, 0x19, PT ;  /* 0x000000190800780c */ /* 0x000fe40003f44270 */
[----:B------:R-:W-:-:S02]  /*5380*/  FSEL R175, R132, -INF , P1 ;  /* 0xff80000084af7808 */ /* 0x000fc40000800000 */
[----:B------:R-:W-:Y:S01]  /*5390*/  FMNMX.FTZ R126, R177, R126, !PT ;  /* 0x0000007eb17e7209 */ /* 0x000fe20007810000 */
[----:B------:R-:W4:Y:S01]  /*53a0*/  MUFU.TANH R145, R145 ;  /* 0x0000009100917308 */ /* 0x000f220000002400 */
[C---:B------:R-:W-:Y:S02]  /*53b0*/  ISETP.GT.AND P1, PT, R8.reuse, 0x20, PT ;  /* 0x000000200800780c */ /* 0x040fe40003f24270 */
[----:B--2---:R-:W-:Y:S01]  /*53c0*/  FSEL R173, R133, -INF , P2 ;  /* 0xff80000085ad7808 */ /* 0x004fe20001000000 */
[----:B------:R-:W-:Y:S01]  /*53d0*/  SYNCS.ARRIVE.TRANS64.RED.A1T0 RZ, [UR39], RZ ;  /* 0x000000ffffff79a7 */ /* 0x000fe20008100427 */
[----:B------:R-:W-:Y:S02]  /*53e0*/  FMNMX.FTZ R126, R175, R126, !PT ;  /* 0x0000007eaf7e7209 */ /* 0x000fe40007810000 */
[----:B------:R-:W-:Y:S01]  /*53f0*/  ISETP.GT.AND P2, PT, R8, 0x21, PT ;  /* 0x000000210800780c */ /* 0x000fe20003f44270 */
[----:B------:R-:W2:Y:S01]  /*5400*/  MUFU.TANH R135, R148 ;  /* 0x0000009400877308 */ /* 0x000ea20000002400 */
[----:B---3--:R-:W-:-:S02]  /*5410*/  FSEL R171, R136, -INF , P1 ;  /* 0xff80000088ab7808 */ /* 0x008fc40000800000 */
[----:B------:R-:W-:Y:S02]  /*5420*/  FMNMX.FTZ R126, R173, R126, !PT ;  /* 0x0000007ead7e7209 */ /* 0x000fe40007810000 */
[C---:B------:R-:W-:Y:S02]  /*5430*/  ISETP.GT.AND P1, PT, R8.reuse, 0x28, PT ;  /* 0x000000280800780c */ /* 0x040fe40003f24270 */
[----:B-1----:R-:W-:Y:S01]  /*5440*/  FSEL R169, R137, -INF , P2 ;  /* 0xff80000089a97808 */ /* 0x002fe20001000000 */
[----:B------:R-:W1:Y:S01]  /*5450*/  MUFU.TANH R149, R149 ;  /* 0x0000009500957308 */ /* 0x000e620000002400 */
[----:B------:R-:W-:Y:S02]  /*5460*/  FMNMX.FTZ R126, R171, R126, !PT ;  /* 0x0000007eab7e7209 */ /* 0x000fe40007810000 */
[----:B------:R-:W-:Y:S02]  /*5470*/  ISETP.GT.AND P2, PT, R8, 0x29, PT ;  /* 0x000000290800780c */ /* 0x000fe40003f44270 */
[----:B------:R-:W-:-:S02]  /*5480*/  FSEL R139, R139, -INF , P1 ;  /* 0xff8000008b8b7808 */ /* 0x000fc40000800000 */
[----:B------:R-:W-:Y:S01]  /*5490*/  FMNMX.FTZ R126, R169, R126, !PT ;  /* 0x0000007ea97e7209 */ /* 0x000fe20007810000 */
[----:B------:R-:W3:Y:S01]  /*54a0*/  MUFU.TANH R152, R152 ;  /* 0x0000009800987308 */ /* 0x000ee20000002400 */
[C---:B------:R-:W-:Y:S02]  /*54b0*/  ISETP.GT.AND P1, PT, R8.reuse, 0x30, PT ;  /* 0x000000300800780c */ /* 0x040fe40003f24270 */
[----:B------:R-:W-:Y:S02]  /*54c0*/  FSEL R129, R141, -INF , P2 ;  /* 0xff8000008d817808 */ /* 0x000fe40001000000 */
[----:B------:R-:W-:Y:S02]  /*54d0*/  FMNMX.FTZ R126, R139, R126, !PT ;  /* 0x0000007e8b7e7209 */ /* 0x000fe40007810000 */
[----:B------:R-:W-:Y:S01]  /*54e0*/  ISETP.GT.AND P2, PT, R8, 0x31, PT ;  /* 0x000000310800780c */ /* 0x000fe20003f44270 */
[----:B------:R-:W5:Y:S01]  /*54f0*/  MUFU.TANH R125, R153 ;  /* 0x00000099007d7308 */ /* 0x000f620000002400 */
[----:B0-----:R-:W-:-:S02]  /*5500*/  FSEL R131, R131, -INF , P1 ;  /* 0xff80000083837808 */ /* 0x001fc40000800000 */
[----:B------:R-:W-:Y:S02]  /*5510*/  FMNMX.FTZ R126, R129, R126, !PT ;  /* 0x0000007e817e7209 */ /* 0x000fe40007810000 */
[C---:B------:R-:W-:Y:S02]  /*5520*/  ISETP.GT.AND P1, PT, R8.reuse, 0x38, PT ;  /* 0x000000380800780c */ /* 0x040fe40003f24270 */
[----:B----4-:R-:W-:Y:S01]  /*5530*/  FSEL R133, R145, -INF , P2 ;  /* 0xff80000091857808 */ /* 0x010fe20001000000 */
[----:B------:R-:W0:Y:S01]  /*5540*/  MUFU.TANH R143, R156 ;  /* 0x0000009c008f7308 */ /* 0x000e220000002400 */
[----:B------:R-:W-:Y:S02]  /*5550*/  FMNMX.FTZ R126, R131, R126, !PT ;  /* 0x0000007e837e7209 */ /* 0x000fe40007810000 */
[----:B------:R-:W-:Y:S02]  /*5560*/  ISETP.GT.AND P2, PT, R8, 0x39, PT ;  /* 0x000000390800780c */ /* 0x000fe40003f44270 */
[----:B--2---:R-:W-:-:S02]  /*5570*/  FSEL R135, R135, -INF , P1 ;  /* 0xff80000087877808 */ /* 0x004fc40000800000 */
[----:B------:R-:W-:Y:S01]  /*5580*/  FMNMX.FTZ R126, R133, R126, !PT ;  /* 0x0000007e857e7209 */ /* 0x000fe20007810000 */
[----:B------:R-:W2:Y:S01]  /*5590*/  MUFU.TANH R157, R157 ;  /* 0x0000009d009d7308 */ /* 0x000ea20000002400 */
[C---:B------:R-:W-:Y:S02]  /*55a0*/  ISETP.GT.AND P1, PT, R8.reuse, 0x40, PT ;  /* 0x000000400800780c */ /* 0x040fe40003f24270 */
[----:B-1----:R-:W-:Y:S02]  /*55b0*/  FSEL R137, R149, -INF , P2 ;  /* 0xff80000095897808 */ /* 0x002fe40001000000 */
[----:B------:R-:W-:Y:S02]  /*55c0*/  FMNMX.FTZ R126, R135, R126, !PT ;  /* 0x0000007e877e7209 */ /* 0x000fe40007810000 */
[----:B------:R-:W-:Y:S01]  /*55d0*/  ISETP.GT.AND P2, PT, R8, 0x41, PT ;  /* 0x000000410800780c */ /* 0x000fe20003f44270 */
[----:B------:R-:W1:Y:S01]  /*55e0*/  MUFU.TANH R160, R160 ;  /* 0x000000a000a07308 */ /* 0x000e620000002400 */
[----:B---3--:R-:W-:-:S02]  /*55f0*/  FSEL R141, R152, -INF , P1 ;  /* 0xff800000988d7808 */ /* 0x008fc40000800000 */
[----:B------:R-:W-:Y:S02]  /*5600*/  FMNMX.FTZ R126, R137, R126, !PT ;  /* 0x0000007e897e7209 */ /* 0x000fe40007810000 */
[C---:B------:R-:W-:Y:S02]  /*5610*/  ISETP.GT.AND P1, PT, R8.reuse, 0x48, PT ;  /* 0x000000480800780c */ /* 0x040fe40003f24270 */
[----:B-----5:R-:W-:Y:S01]  /*5620*/  FSEL R125, R125, -INF , P2 ;  /* 0xff8000007d7d7808 */ /* 0x020fe20001000000 */
[----:B------:R-:W3:Y:S01]  /*5630*/  MUFU.TANH R153, R161 ;  /* 0x000000a100997308 */ /* 0x000ee20000002400 */
[----:B------:R-:W-:Y:S02]  /*5640*/  FMNMX.FTZ R126, R141, R126, !PT ;  /* 0x0000007e8d7e7209 */ /* 0x000fe40007810000 */
[----:B------:R-:W-:Y:S02]  /*5650*/  ISETP.GT.AND P2, PT, R8, 0x49, PT ;  /* 0x000000490800780c */ /* 0x000fe40003f44270 */
[----:B0-----:R-:W-:-:S02]  /*5660*/  FSEL R143, R143, -INF , P1 ;  /* 0xff8000008f8f7808 */ /* 0x001fc40000800000 */
[----:B------:R-:W-:Y:S01]  /*5670*/  FMNMX.FTZ R126, R125, R126, !PT ;  /* 0x0000007e7d7e7209 */ /* 0x000fe20007810000 */
[----:B------:R-:W0:Y:S01]  /*5680*/  MUFU.TANH R164, R164 ;  /* 0x000000a400a47308 */ /* 0x000e220000002400 */
[----:B------:R-:W-:Y:S02]  /*5690*/  ISETP.GT.AND P1, PT, R8, 0x50, PT ;  /* 0x000000500800780c */ /* 0x000fe40003f24270 */
[----:B--2---:R-:W-:Y:S02]  /*56a0*/  FSEL R145, R157, -INF , P2 ;  /* 0xff8000009d917808 */ /* 0x004fe40001000000 */
[----:B------:R-:W-:Y:S01]  /*56b0*/  FMNMX.FTZ R128, R143, R126, !PT ;  /* 0x0000007e8f807209 */ /* 0x000fe20007810000 */
[----:B------:R-:W-:Y:S01]  /*56c0*/  FMUL.FTZ R126, R146, UR38 ;  /* 0x00000026927e7c20 */ /* 0x000fe20008410000 */
[----:B------:R-:W-:Y:S01]  /*56d0*/  ISETP.GT.AND P2, PT, R8, 0x51, PT ;  /* 0x000000510800780c */ /* 0x000fe20003f44270 */
[----:B------:R-:W2:Y:S01]  /*56e0*/  MUFU.TANH R127, R165 ;  /* 0x000000a5007f7308 */ /* 0x000ea20000002400 */
[----:B-1----:R-:W-:-:S02]  /*56f0*/  FSEL R149, R160, -INF , P1 ;  /* 0xff800000a0957808 */ /* 0x002fc40000800000 */
[----:B------:R-:W-:Y:S02]  /*5700*/  FMNMX.FTZ R128, R145, R128, !PT ;  /* 0x0000008091807209 */ /* 0x000fe40007810000 */
[C---:B------:R-:W-:Y:S02]  /*5710*/  ISETP.GT.AND P1, PT, R8.reuse, 0x58, PT ;  /* 0x000000580800780c */ /* 0x040fe40003f24270 */
[----:B---3--:R-:W-:Y:S01]  /*5720*/  FSEL R153, R153, -INF , P2 ;  /* 0xff80000099997808 */ /* 0x008fe20001000000 */
[----:B------:R1:W-:Y:S01]  /*5730*/  MUFU.TANH R136, R151 ;  /* 0x0000009700887308 */ /* 0x0003e20000002400 */
[----:B------:R-:W-:Y:S02]  /*5740*/  FMNMX.FTZ R128, R149, R128, !PT ;  /* 0x0000008095807209 */ /* 0x000fe40007810000 */
[----:B------:R-:W-:Y:S01]  /*5750*/  ISETP.GT.AND P2, PT, R8, 0x59, PT ;  /* 0x000000590800780c */ /* 0x000fe20003f44270 */
[----:B------:R-:W-:Y:S01]  /*5760*/  FMUL.FTZ R8, R147, UR38 ;  /* 0x0000002693087c20 */ /* 0x000fe20008410000 */
[----:B0-----:R-:W-:-:S02]  /*5770*/  FSEL R147, R164, -INF , P1 ;  /* 0xff800000a4937808 */ /* 0x001fc40000800000 */
[----:B------:R-:W-:Y:S01]  /*5780*/  FMNMX.FTZ R128, R153, R128, !PT ;  /* 0x0000008099807209 */ /* 0x000fe20007810000 */
[----:B------:R-:W0:Y:S01]  /*5790*/  MUFU.TANH R0, R0 ;  /* 0x0000000000007308 */ /* 0x000e220000002400 */
[----:B--2---:R-:W-:Y:S02]  /*57a0*/  FSEL R127, R127, -INF , P2 ;  /* 0xff8000007f7f7808 */ /* 0x004fe40001000000 */
[----:B------:R-:W-:-:S04]  /*57b0*/  FMNMX.FTZ R128, R147, R128, !PT ;  /* 0x0000008093807209 */ /* 0x000fc80007810000 */
[----:B------:R-:W-:Y:S01]  /*57c0*/  FMNMX.FTZ R128, R127, R128, !PT ;  /* 0x000000807f807209 */ /* 0x000fe20007810000 */
[----:B------:R-:W2:Y:S04]  /*57d0*/  MUFU.TANH R2, R2 ;  /* 0x0000000200027308 */ /* 0x000ea80000002400 */
[----:B------:R-:W3:Y:S04]  /*57e0*/  SHFL.BFLY PT, R157, R128, 0x2, 0x1f ;  /* 0x0c401f00809d7f89 */ /* 0x000ee800000e0000 */
[----:B------:R-:W4:Y:S08]  /*57f0*/  MUFU.TANH R15, R15 ;  /* 0x0000000f000f7308 */ /* 0x000f300000002400 */
[----:B------:R-:W5:Y:S08]  /*5800*/  MUFU.TANH R9, R9 ;  /* 0x0000000900097308 */ /* 0x000f700000002400 */
[----:B------:R-:W-:Y:S01]  /*5810*/  MUFU.TANH R20, R20 ;  /* 0x0000001400147308 */ /* 0x000fe20000002400 */
[----:B---3--:R-:W-:Y:S01]  /*5820*/  FMNMX.FTZ R130, R128, R157, !PT ;  /* 0x0000009d80827209 */ /* 0x008fe20007810000 */
[----:B------:R-:W-:Y:S01]  /*5830*/  FMUL.FTZ R128, R163, UR38 ;  /* 0x00000026a3807c20 */ /* 0x000fe20008410000 */
[----:B------:R-:W3:Y:S05]  /*5840*/  SHFL.IDX PT, R157, R10, 0x1, 0x1c1f ;  /* 0x003c1f000a9d7f89 */ /* 0x000eea00000e0000 */
[----:B------:R0:W-:Y:S01]  /*5850*/  MUFU.TANH R134, R8 ;  /* 0x0000000800867308 */ /* 0x0001e20000002400 */
[----:B-1----:R-:W1:Y:S07]  /*5860*/  SHFL.BFLY PT, R151, R130, 0x1, 0x1f ;  /* 0x0c201f0082977f89 */ /* 0x002e6e00000e0000 */
[----:B------:R-:W5:Y:S01]  /*5870*/  MUFU.TANH R21, R21 ;  /* 0x0000001500157308 */ /* 0x000f620000002400 */
[----:B0-----:R-:W0:Y:S07]  /*5880*/  LDC R8, c[0x0][0x988] ;  /* 0x00026200ff087b82 */ /* 0x001e2e0000000800 */
[----:B------:R-:W5:Y:S01]  /*5890*/  MUFU.TANH R22, R22 ;  /* 0x0000001600167308 */ /* 0x000f620000002400 */
[----:B---3--:R-:W-:-:S07]  /*58a0*/  IADD3 R124, R157, -UR6, R124 ;  /* 0x800000069d7c7c10 */ /* 0x008fce000fffe07c */
[----:B------:R4:W-:Y:S01]  /*58b0*/  MUFU.TANH R138, R155 ;  /* 0x0000009b008a7308 */ /* 0x0009e20000002400 */
[C---:B------:R-:W-:Y:S02]  /*58c0*/  ISETP.GT.AND P1, PT, R124.reuse, RZ, PT ;  /* 0x000000ff7c00720c */ /* 0x040fe40003f24270 */
[----:B------:R-:W-:Y:S02]  /*58d0*/  ISETP.GT.AND P2, PT, R124, 0x1, PT ;  /* 0x000000017c00780c */ /* 0x000fe40003f44270 */
[----:B------:R-:W-:Y:S02]  /*58e0*/  FSEL R0, R0, -INF , P1 ;  /* 0xff80000000007808 */ /* 0x000fe40000800000 */
[----:B-1----:R-:W-:Y:S01]  /*58f0*/  FMNMX.FTZ R10, R130, R151, !PT ;  /* 0x00000097820a7209 */ /* 0x002fe20007810000 */
[----:B------:R-:W1:Y:S01]  /*5900*/  MUFU.TANH R23, R23 ;  /* 0x0000001700177308 */ /* 0x000e620000002400 */
[----:B--2---:R-:W-:Y:S02]  /*5910*/  FSEL R151, R2, -INF , P2 ;  /* 0xff80000002977808 */ /* 0x004fe40001000000 */
[----:B------:R-:W-:Y:S01]  /*5920*/  ISETP.GT.AND P3, PT, R124, 0x8, PT ;  /* 0x000000087c00780c */ /* 0x000fe20003f64270 */
[----:B0-----:R-:W-:Y:S01]  /*5930*/  FMUL.FTZ R132, R10, R8 ;  /* 0x000000080a847220 */ /* 0x001fe20000410000 */
[----:B------:R-:W-:-:S02]  /*5940*/  FMNMX.FTZ R2, R0, R13, !PT ;  /* 0x0000000d00027209 */ /* 0x000fc40007810000 */
[C---:B------:R-:W-:Y:S01]  /*5950*/  ISETP.GT.AND P4, PT, R124.reuse, 0x9, PT ;  /* 0x000000097c00780c */ /* 0x040fe20003f84270 */
[----:B------:R-:W-:Y:S01]  /*5960*/  MUFU.TANH R120, R120 ;  /* 0x0000007800787308 */ /* 0x000fe20000002400 */
[----:B----4-:R-:W-:Y:S02]  /*5970*/  FSEL R155, R15, -INF , P3 ;  /* 0xff8000000f9b7808 */ /* 0x010fe40001800000 */
[----:B------:R-:W-:Y:S02]  /*5980*/  FMNMX.FTZ R130, R151, R2, !PT ;  /* 0x0000000297827209 */ /* 0x000fe40007810000 */
[----:B------:R-:W-:Y:S02]  /*5990*/  ISETP.GT.AND P2, PT, R124, 0x10, PT ;  /* 0x000000107c00780c */ /* 0x000fe40003f44270 */
[----:B-----5:R-:W-:Y:S01]  /*59a0*/  FSEL R157, R9, -INF , P4 ;  /* 0xff800000099d7808 */ /* 0x020fe20002000000 */
[----:B------:R0:W-:Y:S01]  /*59b0*/  MUFU.TANH R191, R159 ;  /* 0x0000009f00bf7308 */ /* 0x0001e20000002400 */
[----:B------:R-:W-:-:S02]  /*59c0*/  FMNMX.FTZ R130, R155, R130, !PT ;  /* 0x000000829b827209 */ /* 0x000fc40007810000 */
[----:B------:R-:W-:Y:S02]  /*59d0*/  ISETP.GT.AND P3, PT, R124, 0x11, PT ;  /* 0x000000117c00780c */ /* 0x000fe40003f64270 */
[----:B------:R-:W-:Y:S02]  /*59e0*/  FMNMX.FTZ R130, R157, R130, !PT ;  /* 0x000000829d827209 */ /* 0x000fe40007810000 */
[----:B------:R-:W-:Y:S01]  /*59f0*/  FSEL R161, R21, -INF , P3 ;  /* 0xff80000015a17808 */ /* 0x000fe20001800000 */
[----:B------:R-:W2:Y:S01]  /*5a00*/  MUFU.TANH R121, R121 ;  /* 0x0000007900797308 */ /* 0x000ea20000002400 */
[----:B0-----:R-:W-:Y:S02]  /*5a10*/  FSEL R159, R20, -INF , P2 ;  /* 0xff800000149f7808 */ /* 0x001fe40001000000 */
[----:B------:R-:W-:Y:S02]  /*5a20*/  ISETP.GT.AND P2, PT, R124, 0x18, PT ;  /* 0x000000187c00780c */ /* 0x000fe40003f44270 */
[----:B------:R-:W-:-:S02]  /*5a30*/  FMNMX.FTZ R130, R159, R130, !PT ;  /* 0x000000829f827209 */ /* 0x000fc40007810000 */
[----:B------:R-:W-:Y:S01]  /*5a40*/  ISETP.GT.AND P3, PT, R124, 0x19, PT ;  /* 0x000000197c00780c */ /* 0x000fe20003f64270 */
[----:B------:R-:W-:Y:S01]  /*5a50*/  MUFU.TANH R122, R122 ;  /* 0x0000007a007a7308 */ /* 0x000fe20000002400 */
[----:B------:R-:W-:Y:S02]  /*5a60*/  FSEL R163, R22, -INF , P2 ;  /* 0xff80000016a37808 */ /* 0x000fe40001000000 */
[----:B------:R-:W-:Y:S02]  /*5a70*/  FMNMX.FTZ R130, R161, R130, !PT ;  /* 0x00000082a1827209 */ /* 0x000fe40007810000 */
[----:B------:R-:W-:Y:S02]  /*5a80*/  FSETP.NEU.FTZ.AND P1, PT, R10, -INF , PT ;  /* 0xff8000000a00780b */ /* 0x000fe40003f3d000 */
[----:B------:R-:W-:Y:S01]  /*5a90*/  ISETP.GT.AND P2, PT, R124, 0x20, PT ;  /* 0x000000207c00780c */ /* 0x000fe20003f44270 */
[----:B------:R-:W0:Y:S01]  /*5aa0*/  MUFU.TANH R123, R123 ;  /* 0x0000007b007b7308 */ /* 0x000e220000002400 */
[----:B-1----:R-:W-:-:S02]  /*5ab0*/  FSEL R165, R23, -INF , P3 ;  /* 0xff80000017a57808 */ /* 0x002fc40001800000 */
[----:B------:R-:W-:Y:S02]  /*5ac0*/  FMNMX.FTZ R130, R163, R130, !PT ;  /* 0x00000082a3827209 */ /* 0x000fe40007810000 */
[----:B------:R-:W-:Y:S02]  /*5ad0*/  FSEL R2, R132, RZ, P1 ;  /* 0x000000ff84027208 */ /* 0x000fe40000800000 */
[C---:B------:R-:W-:Y:S01]  /*5ae0*/  ISETP.GT.AND P3, PT, R124.reuse, 0x21, PT ;  /* 0x000000217c00780c */ /* 0x040fe20003f64270 */
[----:B------:R-:W1:Y:S01]  /*5af0*/  MUFU.TANH R126, R126 ;  /* 0x0000007e007e7308 */ /* 0x000e620000002400 */
[----:B------:R-:W-:Y:S01]  /*5b00*/  FMNMX.FTZ R130, R165, R130, !PT ;  /* 0x00000082a5827209 */ /* 0x000fe20007810000 */
[-CC-:B------:R-:W-:Y:S01]  /*5b10*/  FFMA.FTZ R190, R183, R8.reuse, -R2.reuse ;  /* 0x00000008b7be7223 */ /* 0x180fe20000010802 */
[----:B--2---:R-:W-:Y:S01]  /*5b20*/  FSEL R183, R121, -INF , P3 ;  /* 0xff80000079b77808 */ /* 0x004fe20001800000 */
[-CC-:B------:R-:W-:Y:S01]  /*5b30*/  FFMA.FTZ R188, R185, R8.reuse, -R2.reuse ;  /* 0x00000008b9bc7223 */ /* 0x180fe20000010802 */
[C---:B------:R-:W-:Y:S01]  /*5b40*/  ISETP.GT.AND P3, PT, R124.reuse, 0x29, PT ;  /* 0x000000297c00780c */ /* 0x040fe20003f64270 */
[-CC-:B------:R-:W-:Y:S01]  /*5b50*/  FFMA.FTZ R184, R179, R8.reuse, -R2.reuse ;  /* 0x00000008b3b87223 */ /* 0x180fe20000010802 */
[-CC-:B------:R-:W-:Y:S01]  /*5b60*/  FFMA.FTZ R21, R181, R8.reuse, -R2.reuse ;  /* 0x00000008b5157223 */ /* 0x180fe20000010802 */
[----:B------:R2:W-:Y:S01]  /*5b70*/  MUFU.TANH R197, R167 ;  /* 0x000000a700c57308 */ /* 0x0005e20000002400 */
[----:B0-----:R-:W-:Y:S01]  /*5b80*/  FSEL R123, R123, -INF , P3 ;  /* 0xff8000007b7b7808 */ /* 0x001fe20001800000 */
[-CC-:B------:R-:W-:Y:S01]  /*5b90*/  FFMA.FTZ R23, R177, R8.reuse, -R2.reuse ;  /* 0x00000008b1177223 */ /* 0x180fe20000010802 */
[----:B------:R-:W-:Y:S01]  /*5ba0*/  ISETP.GT.AND P3, PT, R124, 0x31, PT ;  /* 0x000000317c00780c */ /* 0x000fe20003f64270 */
[-CC-:B------:R-:W-:Y:S01]  /*5bb0*/  FFMA.FTZ R15, R187, R8.reuse, -R2.reuse ;  /* 0x00000008bb0f7223 */ /* 0x180fe20000010802 */
[-CC-:B------:R-:W-:Y:S01]  /*5bc0*/  FFMA.FTZ R186, R175, R8.reuse, -R2.reuse ;  /* 0x00000008afba7223 */ /* 0x180fe20000010802 */
[-CC-:B------:R-:W-:Y:S01]  /*5bd0*/  FFMA.FTZ R180, R171, R8.reuse, -R2.reuse ;  /* 0x00000008abb47223 */ /* 0x180fe20000010802 */
[----:B------:R-:W-:Y:S01]  /*5be0*/  FSEL R179, R134, -INF , P3 ;  /* 0xff80000086b37808 */ /* 0x000fe20001800000 */
[----:B------:R-:W0:Y:S01]  /*5bf0*/  MUFU.TANH R150, R150 ;  /* 0x0000009600967308 */ /* 0x000e220000002400 */
[----:B--2---:R-:W-:Y:S01]  /*5c00*/  FSEL R167, R120, -INF , P2 ;  /* 0xff80000078a77808 */ /* 0x004fe20001000000 */
[-CC-:B------:R-:W-:Y:S01]  /*5c10*/  FFMA.FTZ R182, R139, R8.reuse, -R2.reuse ;  /* 0x000000088bb67223 */ /* 0x180fe20000010802 */
[----:B------:R-:W-:Y:S01]  /*5c20*/  ISETP.GT.AND P2, PT, R124, 0x28, PT ;  /* 0x000000287c00780c */ /* 0x000fe20003f44270 */
[--C-:B------:R-:W-:Y:S01]  /*5c30*/  FFMA.FTZ R168, R149, R8, -R2.reuse ;  /* 0x0000000895a87223 */ /* 0x100fe20000010802 */
[----:B------:R-:W-:Y:S01]  /*5c40*/  FMNMX.FTZ R130, R167, R130, !PT ;  /* 0x00000082a7827209 */ /* 0x000fe20007810000 */
[--C-:B------:R-:W-:Y:S01]  /*5c50*/  FFMA.FTZ R176, R131, R8, -R2.reuse ;  /* 0x0000000883b07223 */ /* 0x100fe20000010802 */
[----:B------:R-:W-:Y:S01]  /*5c60*/  FSEL R185, R122, -INF , P2 ;  /* 0xff8000007ab97808 */ /* 0x000fe20001000000 */
[----:B------:R-:W2:Y:S01]  /*5c70*/  MUFU.TANH R154, R154 ;  /* 0x0000009a009a7308 */ /* 0x000ea20000002400 */
[----:B------:R-:W-:Y:S01]  /*5c80*/  FMNMX.FTZ R130, R183, R130, !PT ;  /* 0x00000082b7827209 */ /* 0x000fe20007810000 */
[-CC-:B------:R-:W-:Y:S01]  /*5c90*/  FFMA.FTZ R131, R133, R8.reuse, -R2.reuse ;  /* 0x0000000885837223 */ /* 0x180fe20000010802 */
[----:B------:R-:W-:Y:S01]  /*5ca0*/  ISETP.GT.AND P2, PT, R124, 0x30, PT ;  /* 0x000000307c00780c */ /* 0x000fe20003f44270 */
[--C-:B------:R-:W-:Y:S01]  /*5cb0*/  FFMA.FTZ R178, R135, R8, -R2.reuse ;  /* 0x0000000887b27223 */ /* 0x100fe20000010802 */
[----:B------:R-:W-:Y:S01]  /*5cc0*/  FMNMX.FTZ R130, R185, R130, !PT ;  /* 0x00000082b9827209 */ /* 0x000fe20007810000 */
[--C-:B------:R-:W-:Y:S01]  /*5cd0*/  FFMA.FTZ R133, R137, R8, -R2.reuse ;  /* 0x0000000889857223 */ /* 0x100fe20000010802 */
[----:B-1----:R-:W-:Y:S01]  /*5ce0*/  FSEL R121, R126, -INF , P2 ;  /* 0xff8000007e797808 */ /* 0x002fe20001000000 */
[----:B------:R-:W1:Y:S01]  /*5cf0*/  MUFU.TANH R189, R189 ;  /* 0x000000bd00bd7308 */ /* 0x000e620000002400 */
[----:B------:R-:W-:Y:S01]  /*5d00*/  FMNMX.FTZ R130, R123, R130, !PT ;  /* 0x000000827b827209 */ /* 0x000fe20007810000 */
[-CC-:B------:R-:W-:Y:S01]  /*5d10*/  FFMA.FTZ R173, R173, R8.reuse, -R2.reuse ;  /* 0x00000008adad7223 */ /* 0x180fe20000010802 */
[C---:B------:R-:W-:Y:S01]  /*5d20*/  ISETP.GT.AND P2, PT, R124.reuse, 0x38, PT ;  /* 0x000000387c00780c */ /* 0x040fe20003f44270 */
[--C-:B------:R-:W-:Y:S01]  /*5d30*/  FFMA.FTZ R169, R169, R8, -R2.reuse ;  /* 0x00000008a9a97223 */ /* 0x100fe20000010802 */
[----:B------:R-:W-:Y:S01]  /*5d40*/  FMNMX.FTZ R130, R121, R130, !PT ;  /* 0x0000008279827209 */ /* 0x000fe20007810000 */
[-CC-:B------:R-:W-:Y:S01]  /*5d50*/  FFMA.FTZ R129, R129, R8.reuse, -R2.reuse ;  /* 0x0000000881817223 */ /* 0x180fe20000010802 */
[----:B------:R-:W-:Y:S01]  /*5d60*/  ISETP.GT.AND P3, PT, R124, 0x39, PT ;  /* 0x000000397c00780c */ /* 0x000fe20003f64270 */
[----:B------:R-:W3:Y:S01]  /*5d70*/  MUFU.TANH R162, R162 ;  /* 0x000000a200a27308 */ /* 0x000ee20000002400 */
[----:B0-----:R-:W-:Y:S01]  /*5d80*/  FSEL R181, R150, -INF , P2 ;  /* 0xff80000096b57808 */ /* 0x001fe20001000000 */
[--C-:B------:R-:W-:Y:S01]  /*5d90*/  FFMA.FTZ R172, R141, R8, -R2.reuse ;  /* 0x000000088dac7223 */ /* 0x100fe20000010802 */
[----:B------:R-:W-:Y:S01]  /*5da0*/  FMNMX.FTZ R130, R179, R130, !PT ;  /* 0x00000082b3827209 */ /* 0x000fe20007810000 */
[-CC-:B------:R-:W-:Y:S01]  /*5db0*/  FFMA.FTZ R125, R125, R8.reuse, -R2.reuse ;  /* 0x000000087d7d7223 */ /* 0x180fe20000010802 */
[----:B------:R-:W-:Y:S01]  /*5dc0*/  ISETP.GT.AND P2, PT, R124, 0x40, PT ;  /* 0x000000407c00780c */ /* 0x000fe20003f44270 */
[--C-:B------:R-:W-:Y:S01]  /*5dd0*/  FFMA.FTZ R174, R143, R8, -R2.reuse ;  /* 0x000000088fae7223 */ /* 0x100fe20000010802 */
[----:B------:R-:W-:Y:S01]  /*5de0*/  FSEL R177, R136, -INF , P3 ;  /* 0xff80000088b17808 */ /* 0x000fe20001800000 */
[----:B------:R-:W0:Y:S01]  /*5df0*/  MUFU.TANH R128, R128 ;  /* 0x0000008000807308 */ /* 0x000e220000002400 */
[----:B------:R-:W-:Y:S01]  /*5e00*/  FMNMX.FTZ R130, R181, R130, !PT ;  /* 0x00000082b5827209 */ /* 0x000fe20007810000 */
[-CC-:B------:R-:W-:Y:S01]  /*5e10*/  FFMA.FTZ R135, R145, R8.reuse, -R2.reuse ;  /* 0x0000000891877223 */ /* 0x180fe20000010802 */
[----:B------:R-:W-:Y:S01]  /*5e20*/  ISETP.GT.AND P3, PT, R124, 0x41, PT ;  /* 0x000000417c00780c */ /* 0x000fe20003f64270 */
[-CC-:B------:R-:W-:Y:S01]  /*5e30*/  FFMA.FTZ R137, R153, R8.reuse, -R2.reuse ;  /* 0x0000000899897223 */ /* 0x180fe20000010802 */
[----:B--2---:R-:W-:Y:S01]  /*5e40*/  FSEL R187, R154, -INF , P2 ;  /* 0xff8000009abb7808 */ /* 0x004fe20001000000 */
[--C-:B------:R-:W-:Y:S01]  /*5e50*/  FFMA.FTZ R170, R147, R8, -R2.reuse ;  /* 0x0000000893aa7223 */ /* 0x100fe20000010802 */
[----:B------:R-:W-:Y:S01]  /*5e60*/  FMNMX.FTZ R130, R177, R130, !PT ;  /* 0x00000082b1827209 */ /* 0x000fe20007810000 */
[----:B------:R-:W2:Y:S01]  /*5e70*/  MUFU.TANH R195, R195 ;  /* 0x000000c300c37308 */ /* 0x000ea20000002400 */
[----:B------:R-:W-:Y:S01]  /*5e80*/  ISETP.GT.AND P2, PT, R124, 0x48, PT ;  /* 0x000000487c00780c */ /* 0x000fe20003f44270 */
[----:B------:R-:W-:Y:S01]  /*5e90*/  FFMA.FTZ R127, R127, R8, -R2 ;  /* 0x000000087f7f7223 */ /* 0x000fe20000010802 */
[----:B------:R-:W-:-:S02]  /*5ea0*/  FSEL R175, R138, -INF , P3 ;  /* 0xff8000008aaf7808 */ /* 0x000fc40001800000 */
[----:B------:R-:W-:Y:S02]  /*5eb0*/  FMNMX.FTZ R130, R187, R130, !PT ;  /* 0x00000082bb827209 */ /* 0x000fe40007810000 */
[C---:B------:R-:W-:Y:S01]  /*5ec0*/  ISETP.GT.AND P3, PT, R124.reuse, 0x49, PT ;  /* 0x000000497c00780c */ /* 0x040fe20003f64270 */
[----:B------:R-:W-:Y:S01]  /*5ed0*/  MUFU.EX2 R15, R15 ;  /* 0x0000000f000f7308 */ /* 0x000fe20000000800 */
[----:B-1----:R-:W-:Y:S02]  /*5ee0*/  FSEL R189, R189, -INF , P2 ;  /* 0xff800000bdbd7808 */ /* 0x002fe40001000000 */
[----:B------:R-:W-:Y:S02]  /*5ef0*/  FMNMX.FTZ R130, R175, R130, !PT ;  /* 0x00000082af827209 */ /* 0x000fe40007810000 */
[----:B------:R-:W-:Y:S02]  /*5f00*/  ISETP.GT.AND P2, PT, R124, 0x50, PT ;  /* 0x000000507c00780c */ /* 0x000fe40003f44270 */
[----:B------:R-:W-:Y:S01]  /*5f10*/  FSEL R191, R191, -INF , P3 ;  /* 0xff800000bfbf7808 */ /* 0x000fe20001800000 */
[----:B------:R-:W-:Y:S01]  /*5f20*/  MUFU.EX2 R188, R188 ;  /* 0x000000bc00bc7308 */ /* 0x000fe20000000800 */
[----:B------:R-:W-:-:S02]  /*5f30*/  FMNMX.FTZ R130, R189, R130, !PT ;  /* 0x00000082bd827209 */ /* 0x000fc40007810000 */
[----:B------:R-:W-:Y:S02]  /*5f40*/  ISETP.GT.AND P3, PT, R124, 0x51, PT ;  /* 0x000000517c00780c */ /* 0x000fe40003f64270 */
[----:B---3--:R-:W-:Y:S02]  /*5f50*/  FSEL R193, R162, -INF , P2 ;  /* 0xff800000a2c17808 */ /* 0x008fe40001000000 */
[----:B------:R-:W-:Y:S01]  /*5f60*/  FMNMX.FTZ R130, R191, R130, !PT ;  /* 0x00000082bf827209 */ /* 0x000fe20007810000 */
[----:B------:R-:W-:Y:S01]  /*5f70*/  MUFU.EX2 R190, R190 ;  /* 0x000000be00be7308 */ /* 0x000fe20000000800 */
[----:B------:R-:W-:Y:S02]  /*5f80*/  ISETP.GT.AND P2, PT, R124, 0x58, PT ;  /* 0x000000587c00780c */ /* 0x000fe40003f44270 */
[----:B0-----:R-:W-:Y:S02]  /*5f90*/  FSEL R171, R128, -INF , P3 ;  /* 0xff80000080ab7808 */ /* 0x001fe40001800000 */
[----:B------:R-:W-:-:S02]  /*5fa0*/  FMNMX.FTZ R130, R193, R130, !PT ;  /* 0x00000082c1827209 */ /* 0x000fc40007810000 */
[----:B------:R-:W-:Y:S01]  /*5fb0*/  ISETP.GT.AND P3, PT, R124, 0x59, PT ;  /* 0x000000597c00780c */ /* 0x000fe20003f64270 */
[----:B------:R-:W-:Y:S01]  /*5fc0*/  MUFU.EX2 R21, R21 ;  /* 0x0000001500157308 */ /* 0x000fe20000000800 */
[----:B--2---:R-:W-:Y:S02]  /*5fd0*/  FSEL R195, R195, -INF , P2 ;  /* 0xff800000c3c37808 */ /* 0x004fe40001000000 */
[----:B------:R-:W-:Y:S02]  /*5fe0*/  FMNMX.FTZ R130, R171, R130, !PT ;  /* 0x00000082ab827209 */ /* 0x000fe40007810000 */
[----:B------:R-:W-:Y:S02]  /*5ff0*/  FSEL R197, R197, -INF , P3 ;  /* 0xff800000c5c57808 */ /* 0x000fe40001800000 */
[----:B------:R-:W-:Y:S01]  /*6000*/  FMNMX.FTZ R130, R195, R130, !PT ;  /* 0x00000082c3827209 */ /* 0x000fe20007810000 */
[----:B------:R-:W-:Y:S01]  /*6010*/  MUFU.EX2 R184, R184 ;  /* 0x000000b800b87308 */ /* 0x000fe20000000800 */
[----:B------:R-:W-:-:S02]  /*6020*/  FSEL R149, R10, RZ, P1 ;  /* 0x000000ff0a957208 */ /* 0x000fc40000800000 */
[----:B------:R-:W-:-:S03]  /*6030*/  FMNMX.FTZ R130, R197, R130, !PT ;  /* 0x00000082c5827209 */ /* 0x000fc60007810000 */
[----:B------:R-:W-:Y:S02]  /*6040*/  FADD.FTZ R149, -R149, R14 ;  /* 0x0000000e95957221 */ /* 0x000fe40000010100 */
[----:B------:R-:W0:Y:S01]  /*6050*/  SHFL.BFLY PT, R9, R130, 0x2, 0x1f ;  /* 0x0c401f0082097f89 */ /* 0x000e2200000e0000 */
[----:B------:R-:W-:Y:S01]  /*6060*/  MUFU.EX2 R23, R23 ;  /* 0x0000001700177308 */ /* 0x000fe20000000800 */
[----:B------:R-:W-:-:S07]  /*6070*/  FMUL.FTZ R149, R149, R8 ;  /* 0x0000000895957220 */ /* 0x000fce0000410000 */
        /* <DEDUP_REMOVED lines=10> */
[----:B------:R-:W-:Y:S02]  /*6120*/  FMUL.FTZ R20, R9, R8 ;  /* 0x0000000809147220 */ /* 0x000fe40000410000 */
[----:B------:R-:W-:Y:S03]  /*6130*/  MUFU.EX2 R176, R176 ;  /* 0x000000b000b07308 */ /* 0x000fe60000000800 */
[----:B------:R-:W-:-:S05]  /*6140*/  FSEL R20, R20, RZ, P2 ;  /* 0x000000ff14147208 */ /* 0x000fca0001000000 */
[----:B------:R-:W-:Y:S01]  /*6150*/  MUFU.EX2 R131, R131 ;  /* 0x0000008300837308 */ /* 0x000fe20000000800 */
[-CC-:B------:R-:W-:Y:S01]  /*6160*/  FFMA.FTZ R139, R0, R8.reuse, -R20.reuse ;  /* 0x00000008008b7223 */ /* 0x180fe20000010814 */
[----:B------:R-:W-:Y:S01]  /*6170*/  FSEL R0, R9, RZ, P2 ;  /* 0x000000ff09007208 */ /* 0x000fe20001000000 */
[-CC-:B------:R-:W-:Y:S01]  /*6180*/  FFMA.FTZ R22, R151, R8.reuse, -R20.reuse ;  /* 0x0000000897167223 */ /* 0x180fe20000010814 */
[-CC-:B------:R-:W-:Y:S01]  /*6190*/  FFMA.FTZ R120, R155, R8.reuse, -R20.reuse ;  /* 0x000000089b787223 */ /* 0x180fe20000010814 */
[-CC-:B------:R-:W-:Y:S01]  /*61a0*/  FFMA.FTZ R141, R157, R8.reuse, -R20.reuse ;  /* 0x000000089d8d7223 */ /* 0x180fe20000010814 */
[-CC-:B------:R-:W-:Y:S01]  /*61b0*/  FFMA.FTZ R122, R159, R8.reuse, -R20.reuse ;  /* 0x000000089f7a7223 */ /* 0x180fe20000010814 */
[----:B------:R-:W-:Y:S01]  /*61c0*/  FADD.FTZ R13, -R0, R13 ;  /* 0x0000000d000d7221 */ /* 0x000fe20000010100 */
[----:B------:R-:W-:Y:S01]  /*61d0*/  MUFU.EX2 R139, R139 ;  /* 0x0000008b008b7308 */ /* 0x000fe20000000800 */
[-CC-:B------:R-:W-:Y:S01]  /*61e0*/  FFMA.FTZ R143, R161, R8.reuse, -R20.reuse ;  /* 0x00000008a18f7223 */ /* 0x180fe20000010814 */
[-CC-:B------:R-:W-:Y:S01]  /*61f0*/  FFMA.FTZ R124, R163, R8.reuse, -R20.reuse ;  /* 0x00000008a37c7223 */ /* 0x180fe20000010814 */
[-C--:B------:R-:W-:Y:S01]  /*6200*/  FMUL.FTZ R2, R13, R8.reuse ;  /* 0x000000080d027220 */ /* 0x080fe20000410000 */
        /* <DEDUP_REMOVED lines=16> */
[----:B------:R-:W-:-:S04]  /*6310*/  FFMA.FTZ R195, R195, R8, -R20 ;  /* 0x00000008c3c37223 */ /* 0x000fc80000010814 */
[----:B------:R-:W2:Y:S01]  /*6320*/  MUFU.EX2 R22, R22 ;  /* 0x0000001600167308 */ /* 0x000ea20000000800 */
[----:B0-----:R-:W-:-:S04]  /*6330*/  FFMA.FTZ R121, R0, R6, R15 ;  /* 0x0000000600797223 */ /* 0x001fc8000001000f */
[----:B------:R-:W-:-:S03]  /*6340*/  FADD.FTZ R121, R188, R121 ;  /* 0x00000079bc797221 */ /* 0x000fc60000010000 */
[----:B------:R-:W0:Y:S01]  /*6350*/  MUFU.EX2 R120, R120 ;  /* 0x0000007800787308 */ /* 0x000e220000000800 */
[----:B-1----:R-:W-:Y:S01]  /*6360*/  FFMA.FTZ R3, R2, R3, R139 ;  /* 0x0000000302037223 */ /* 0x002fe2000001008b */
[----:B------:R-:W-:Y:S01]  /*6370*/  FADD.FTZ R6, R190, R121 ;  /* 0x00000079be067221 */ /* 0x000fe20000010000 */
[-CC-:B------:R-:W-:Y:S01]  /*6380*/  FFMA.FTZ R121, R187, R8.reuse, -R20.reuse ;  /* 0x00000008bb797223 */ /* 0x180fe20000010814 */
[----:B------:R-:W-:-:S04]  /*6390*/  FFMA.FTZ R20, R197, R8, -R20 ;  /* 0x00000008c5147223 */ /* 0x000fc80000010814 */
[----:B------:R-:W1:Y:S01]  /*63a0*/  MUFU.EX2 R141, R141 ;  /* 0x0000008d008d7308 */ /* 0x000e620000000800 */
[----:B--2---:R-:W-:-:S07]  /*63b0*/  FADD.FTZ R3, R22, R3 ;  /* 0x0000000316037221 */ /* 0x004fce0000010000 */
        /* <DEDUP_REMOVED lines=17> */
[----:B-1----:R-:W-:-:S07]  /*64d0*/  FADD.FTZ R132, R124, R123 ;  /* 0x0000007b7c847221 */ /* 0x002fce0000010000 */
[----:B------:R-:W1:Y:S01]  /*64e0*/  MUFU.EX2 R147, R147 ;  /* 0x0000009300937308 */ /* 0x000e620000000800 */
[----:B--2---:R-:W-:-:S07]  /*64f0*/  FADD.FTZ R123, R145, R132 ;  /* 0x00000084917b7221 */ /* 0x004fce0000010000 */
[----:B------:R-:W2:Y:S01]  /*6500*/  MUFU.EX2 R183, R183 ;  /* 0x000000b700b77308 */ /* 0x000ea20000000800 */
[----:B0-----:R-:W-:Y:S01]  /*6510*/  FADD.FTZ R132, R126, R123 ;  /* 0x0000007b7e847221 */ /* 0x001fe20000010000 */
[----:B------:R-:W-:-:S06]  /*6520*/  FADD.FTZ R123, R129, R6 ;  /* 0x00000006817b7221 */ /* 0x000fcc0000010000 */
[----:B------:R-:W0:Y:S01]  /*6530*/  MUFU.EX2 R14, R14 ;  /* 0x0000000e000e7308 */ /* 0x000e220000000800 */
[----:B-1----:R-:W-:-:S07]  /*6540*/  FADD.FTZ R132, R147, R132 ;  /* 0x0000008493847221 */ /* 0x002fce0000010000 */
        /* <DEDUP_REMOVED lines=45> */
[----:B--2---:R-:W-:Y:S01]  /*6820*/  FADD.FTZ R3, R195, R6 ;  /* 0x00000006c3037221 */ /* 0x004fe20000010000 */
[----:B0-----:R-:W-:-:S03]  /*6830*/  FADD.FTZ R6, R127, R132 ;  /* 0x000000847f067221 */ /* 0x001fc60000010000 */
[----:B-1----:R-:W-:Y:S01]  /*6840*/  FADD.FTZ R3, R20, R3 ;  /* 0x0000000314037221 */ /* 0x002fe20000010000 */
[----:B------:R-:W-:Y:S06]  /*6850*/  @!P0 BRA `(.L_x_2195) ;  /* 0x0000000000048947 */ /* 0x000fec0003800000 */
[----:B------:R-:W-:Y:S01]  /*6860*/  BPT.TRAP 0x1 ;  /* 0x000000040000795c */ /* 0x000fe20000300000 */
.L_x_2195:
[----:B------:R-:W0:Y:S01]  /*6870*/  S2UR UR6, SR_CgaCtaId ;  /* 0x00000000000679c3 */ /* 0x000e220000008800 */
[----:B------:R-:W-:Y:S01]  /*6880*/  R2UR UR5, R192 ;  /* 0x00000000c00572ca */ /* 0x000fe200000e0000 */
[----:B------:R-:W-:Y:S01]  /*6890*/  UIADD3 UR14, UR14, 0x30860, URZ ;  /* 0x000308600e0e7890 */ /* 0x000fe2000fffe03f */
[----:B------:R-:W-:Y:S02]  /*68a0*/  F2FP.BF16.F32.PACK_AB R186, R173, R186 ;  /* 0x000000baadba723e */ /* 0x000fe400000010ff */
[----:B------:R-:W-:Y:S02]  /*68b0*/  F2FP.BF16.F32.PACK_AB R180, R169, R180 ;  /* 0x000000b4a9b4723e */ /* 0x000fe400000010ff */
[----:B------:R-:W-:Y:S01]  /*68c0*/  F2FP.BF16.F32.PACK_AB R183, R14, R183 ;  /* 0x000000b70eb7723e */ /* 0x000fe200000010ff */
[----:B------:R-:W-:Y:S01]  /*68d0*/  IMAD.MOV.U32 R14, RZ, RZ, R10 ;  /* 0x000000ffff0e7224 */ /* 0x000fe200078e000a */
[----:B------:R-:W-:Y:S02]  /*68e0*/  F2FP.BF16.F32.PACK_AB R177, R128, R13 ;  /* 0x0000000d80b1723e */ /* 0x000fe400000010ff */
[----:B------:R-:W-:-:S02]  /*68f0*/  F2FP.BF16.F32.PACK_AB R173, R175, R121 ;  /* 0x00000079afad723e */ /* 0x000fc400000010ff */
[----:B------:R-:W-:Y:S01]  /*6900*/  F2FP.BF16.F32.PACK_AB R169, R171, R193 ;  /* 0x000000c1aba9723e */ /* 0x000fe200000010ff */
[----:B------:R-:W-:Y:S01]  /*6910*/  UISETP.GT.AND UP0, UPT, UR61, UR5, UPT ;  /* 0x000000053d00728c */ /* 0x000fe2000bf04270 */
[----:B------:R-:W-:Y:S01]  /*6920*/  F2FP.BF16.F32.PACK_AB R188, R188, R15 ;  /* 0x0000000fbcbc723e */ /* 0x000fe200000010ff */
[----:B------:R-:W-:Y:S01]  /*6930*/  UIADD3 UR61, UR61, -0x1, URZ ;  /* 0xffffffff3d3d7890 */ /* 0x000fe2000fffe03f */
[----:B------:R-:W-:Y:S01]  /*6940*/  F2FP.BF16.F32.PACK_AB R189, R22, R139 ;  /* 0x0000008b16bd723e */ /* 0x000fe200000010ff */
[----:B------:R-:W-:Y:S01]  /*6950*/  UMOV UR5, UR7 ;  /* 0x0000000700057c82 */ /* 0x000fe20008000000 */
[----:B------:R-:W-:Y:S02]  /*6960*/  F2FP.BF16.F32.PACK_AB R190, R21, R190 ;  /* 0x000000be15be723e */ /* 0x000fe400000010ff */
[----:B------:R-:W-:Y:S02]  /*6970*/  PLOP3.LUT P1, PT, PT, PT, UP0, 0x80, 0x0 ;  /* 0x000000000000781c */ /* 0x000fe40003f2f008 */
        /* <DEDUP_REMOVED lines=18> */
[----:B------:R-:W-:Y:S01]  /*6aa0*/  MOV R13, R9 ;  /* 0x00000009000d7202 */ /* 0x000fe20000000f00 */
[----:B------:R-:W-:Y:S06]  /*6ab0*/  @P1 BRA `(.L_x_2196) ;  /* 0xffffffd4001c1947 */ /* 0x000fec000383ffff */
.L_x_2185:
[----:B------:R-:W-:-:S13]  /*6ac0*/  R2UR UR5, R18 ;  /* 0x00000000120572ca */ /* 0x000fda00000e0000 */
[----:B------:R-:W-:-:S06]  /*6ad0*/  UISETP.GE.AND UP0, UPT, UR61, UR5, UPT ;  /* 0x000000053d00728c */ /* 0x000fcc000bf06270 */
[----:B------:R-:W-:-:S13]  /*6ae0*/  PLOP3.LUT P1, PT, PT, PT, UP0, 0x80, 0x0 ;  /* 0x000000000000781c */ /* 0x000fda0003f2f008 */
[----:B------:R-:W-:Y:S05]  /*6af0*/  @!P1 BRA `(.L_x_2197) ;  /* 0x00000024000c9947 */ /* 0x000fea0003800000 */
[----:B------:R-:W-:Y:S01]  /*6b00*/  IMAD.MOV.U32 R12, RZ, RZ, R9 ;  /* 0x000000ffff0c7224 */ /* 0x000fe200078e0009 */
[----:B------:R-:W-:Y:S01]  /*6b10*/  MOV R11, R10 ;  /* 0x0000000a000b7202 */ /* 0x000fe20000000f00 */
[----:B------:R-:W-:Y:S01]  /*6b20*/  IMAD.U32 R13, RZ, RZ, UR7 ;  /* 0x00000007ff0d7e24 */ /* 0x000fe2000f8e00ff */
[----:B------:R-:W-:Y:S01]  /*6b30*/  UMOV UR38, UR4 ;  /* 0x0000000400267c82 */ /* 0x000fe20008000000 */
[----:B------:R-:W-:-:S05]  /*6b40*/  ULDC UR6, c[0x0][0x9d8] ;  /* 0x0002760000067ab9 */ /* 0x000fca0000000800 */
.L_x_2208:
[----:B------:R-:W-:Y:S01]  /*6b50*/  R2UR UR5, R13 ;  /* 0x000000000d0572ca */ /* 0x000fe200000e0000 */
[----:B------:R-:W-:-:S04]  /*6b60*/  UIADD3 UR4, UR38, 0x1, URZ ;  /* 0x0000000126047890 */ /* 0x000fc8000fffe03f */
[----:B------:R-:W-:-:S04]  /*6b70*/  UISETP.NE.AND UP0, UPT, UR4, 0x2, UPT ;  /* 0x000000020400788c */ /* 0x000fc8000bf05270 */
[----:B------:R-:W-:Y:S02]  /*6b80*/  USEL UR7, URZ, 0x1, UP0 ;  /* 0x000000013f077887 */ /* 0x000fe40008000000 */
[----:B------:R-:W-:Y:S02]  /*6b90*/  USEL UR4, UR4, URZ, UP0 ;  /* 0x0000003f04047287 */ /* 0x000fe40008000000 */
[----:B------:R-:W-:Y:S01]  /*6ba0*/  ULOP3.LUT UR7, UR5, UR7, URZ, 0x3c, !UPT ;  /* 0x0000000705077292 */ /* 0x000fe2000f8e3c3f */
[----:B------:R-:W-:Y:S11]  /*6bb0*/  @!P0 BRA `(.L_x_2198) ;  /* 0x0000000000048947 */ /* 0x000ff60003800000 */
[----:B------:R-:W-:Y:S01]  /*6bc0*/  BPT.TRAP 0x1 ;  /* 0x000000040000795c */ /* 0x000fe20000300000 */
.L_x_2198:
[----:B------:R-:W-:Y:S01]  /*6bd0*/  ULEA UR39, UR4, UR60, 0x3 ;  /* 0x0000003c04277291 */ /* 0x000fe2000f8e183f */
[----:B------:R-:W-:-:S05]  /*6be0*/  IMAD.U32 R8, RZ, RZ, UR7 ;  /* 0x00000007ff087e24 */ /* 0x000fca000f8e00ff */
[----:B------:R-:W-:-:S04]  /*6bf0*/  SHF.L.U32 R8, R8, 0x1f, RZ ;  /* 0x0000001f08087819 */ /* 0x000fc800000006ff */
[----:B------:R0:W1:Y:S01]  /*6c00*/  SYNCS.PHASECHK.TRANS64.TRYWAIT P1, [UR39+0x30830], R8 ;  /* 0x03083008ff0075a7 */ /* 0x0000620008020167 */
[----:B------:R-:W-:Y:S05]  /*6c10*/  @!P0 BRA `(.L_x_2199) ;  /* 0x0000000000048947 */ /* 0x000fea0003800000 */
[----:B------:R-:W-:Y:S01]  /*6c20*/  BPT.TRAP 0x1 ;  /* 0x000000040000795c */ /* 0x000fe20000300000 */
.L_x_2199:
[----:B-1----:R-:W-:Y:S05]  /*6c30*/  @P1 BRA `(.L_x_2200) ;  /* 0x0000000000081947 */ /* 0x002fea0003800000 */
[----:B------:R-:W1:Y:S02]  /*6c40*/  SYNCS.PHASECHK.TRANS64.TRYWAIT P1, [UR39+0x30830], R8 ;  /* 0x03083008ff0075a7 */ /* 0x000e640008020167 */
[----:B-1----:R-:W-:Y:S05]  /*6c50*/  @!P1 BRA `(.L_x_2201) ;  /* 0x0000009000409947 */ /* 0x002fea0003800000 */
.L_x_2200:
        /* <DEDUP_REMOVED lines=162> */
.L_x_2202:
[----:B------:R-:W-:Y:S01]  /*7680*/  R2UR UR10, R13 ;  /* 0x000000000d0a72ca */ /* 0x000fe200000e0000 */
[----:B------:R-:W-:-:S12]  /*7690*/  ULEA UR5, UR38, UR60, 0x3 ;  /* 0x0000003c26057291 */ /* 0x000fd8000f8e183f */
[----:B------:R-:W-:-:S04]  /*76a0*/  MOV R0, UR10 ;  /* 0x0000000a00007c02 */ /* 0x000fc80008000f00 */
[----:B------:R-:W-:-:S04]  /*76b0*/  SHF.L.U32 R0, R0, 0x1f, RZ ;  /* 0x0000001f00007819 */ /* 0x000fc800000006ff */
[----:B------:R2:W3:Y:S01]  /*76c0*/  SYNCS.PHASECHK.TRANS64.TRYWAIT P1, [UR5+0x30850], R0 ;  /* 0x03085000ff0075a7 */ /* 0x0004e20008020145 */
[----:B------:R-:W-:Y:S05]  /*76d0*/  @!P0 BRA `(.L_x_2203) ;  /* 0x0000000000048947 */ /* 0x000fea0003800000 */
[----:B------:R-:W-:Y:S01]  /*76e0*/  BPT.TRAP 0x1 ;  /* 0x000000040000795c */ /* 0x000fe20000300000 */
.L_x_2203:
[----:B---3--:R-:W-:Y:S05]  /*76f0*/  @P1 BRA `(.L_x_2204) ;  /* 0x0000000000081947 */ /* 0x008fea0003800000 */
[----:B------:R-:W3:Y:S02]  /*7700*/  SYNCS.PHASECHK.TRANS64.TRYWAIT P1, [UR5+0x30850], R0 ;  /* 0x03085000ff0075a7 */ /* 0x000ee40008020145 */
[----:B---3--:R-:W-:Y:S05]  /*7710*/  @!P1 BRA `(.L_x_2205) ;  /* 0x0000008400a89947 */ /* 0x008fea0003800000 */
.L_x_2204:
[----:B------:R-:W-:Y:S01]  /*7720*/  UIADD3 UR10, UR60, 0x400, URZ ;  /* 0x000004003c0a7890 */ /* 0x000fe2000fffe03f */
[----:B------:R-:W-:Y:S01]  /*7730*/  WARPGROUP.ARRIVE ;  /* 0x00000000000079c5 */ /* 0x000fe20000000000 */
[----:B------:R-:W-:Y:S01]  /*7740*/  UMOV UR11, 0x40000040 ;  /* 0x40000040000b7882 */ /* 0x000fe20000000000 */
[----:B------:R-:W-:Y:S01]  /*7750*/  UMOV UR15, 0x40000040 ;  /* 0x40000040000f7882 */ /* 0x000fe20000000000 */
        /* <DEDUP_REMOVED lines=33> */
.L_x_2206:
        /* <DEDUP_REMOVED lines=60> */
[----:B0-----:R-:W0:Y:S01]  /*7d30*/  LDC R8, c[0x0][0x988] ;  /* 0x00026200ff087b82 */ /* 0x001e220000000800 */
[----:B------:R-:W-:Y:S01]  /*7d40*/  UIADD3 UR39, UR39, 0x30840, URZ ;  /* 0x0003084027277890 */ /* 0x000fe2000fffe03f */
[----:B------:R-:W2:Y:S01]  /*7d50*/  MUFU.TANH R175, R175 ;  /* 0x000000af00af7308 */ /* 0x000ea20000002400 */
[----:B---3--:R-:W-:-:S05]  /*7d60*/  FMNMX.FTZ R0, R173, R0, !PT ;  /* 0x00000000ad007209 */ /* 0x008fca0007810000 */
[----:B------:R-:W3:Y:S02]  /*7d70*/  S2UR UR10, SR_CgaCtaId ;  /* 0x00000000000a79c3 */ /* 0x000ee40000008800 */
[----:B------:R-:W4:Y:S01]  /*7d80*/  MUFU.TANH R21, R21 ;  /* 0x0000001500157308 */ /* 0x000f220000002400 */
[----:B-1----:R-:W-:-:S07]  /*7d90*/  FMNMX.FTZ R2, R17, R2, !PT ;  /* 0x0000000211027209 */ /* 0x002fce0007810000 */
[----:B------:R-:W1:Y:S01]  /*7da0*/  MUFU.TANH R177, R177 ;  /* 0x000000b100b17308 */ /* 0x000e620000002400 */
[----:B--2---:R-:W-:-:S07]  /*7db0*/  FMNMX.FTZ R0, R175, R0, !PT ;  /* 0x00000000af007209 */ /* 0x004fce0007810000 */
[----:B------:R-:W2:Y:S01]  /*7dc0*/  MUFU.TANH R23, R23 ;  /* 0x0000001700177308 */ /* 0x000ea20000002400 */
[----:B----4-:R-:W-:Y:S01]  /*7dd0*/  FMNMX.FTZ R2, R21, R2, !PT ;  /* 0x0000000215027209 */ /* 0x010fe20007810000 */
[----:B---3--:R-:W-:-:S06]  /*7de0*/  UPRMT UR39, UR10, 0x654, UR39 ;  /* 0x000006540a277896 */ /* 0x008fcc0008000027 */
[----:B------:R-:W3:Y:S01]  /*7df0*/  MUFU.TANH R179, R179 ;  /* 0x000000b300b37308 */ /* 0x000ee20000002400 */
[----:B-1----:R-:W-:Y:S02]  /*7e00*/  FMNMX.FTZ R0, R177, R0, !PT ;  /* 0x00000000b1007209 */ /* 0x002fe40007810000 */
[----:B------:R-:W-:Y:S05]  /*7e10*/  SYNCS.ARRIVE.TRANS64.RED.A1T0 RZ, [UR39], RZ ;  /* 0x000000ffffff79a7 */ /* 0x000fea0008100427 */
[----:B------:R-:W1:Y:S01]  /*7e20*/  MUFU.TANH R121, R121 ;  /* 0x0000007900797308 */ /* 0x000e620000002400 */
[----:B--2---:R-:W-:-:S07]  /*7e30*/  FMNMX.FTZ R2, R23, R2, !PT ;  /* 0x0000000217027209 */ /* 0x004fce0007810000 */
[----:B------:R-:W2:Y:S01]  /*7e40*/  MUFU.TANH R181, R181 ;  /* 0x000000b500b57308 */ /* 0x000ea20000002400 */
[----:B---3--:R-:W-:-:S07]  /*7e50*/  FMNMX.FTZ R0, R179, R0, !PT ;  /* 0x00000000b3007209 */ /* 0x008fce0007810000 */
[----:B------:R-:W3:Y:S01]  /*7e60*/  MUFU.TANH R123, R123 ;  /* 0x0000007b007b7308 */ /* 0x000ee20000002400 */
[----:B-1----:R-:W-:-:S07]  /*7e70*/  FMNMX.FTZ R2, R121, R2, !PT ;  /* 0x0000000279027209 */ /* 0x002fce0007810000 */
        /* <DEDUP_REMOVED lines=65> */
[----:B-1----:R-:W-:-:S05]  /*8290*/  FMNMX.FTZ R0, R205, R0, !PT ;  /* 0x00000000cd007209 */ /* 0x002fca0007810000 */
[----:B------:R-:W1:Y:S01]  /*82a0*/  SHFL.BFLY PT, R9, R0, 0x2, 0x1f ;  /* 0x0c401f0000097f89 */ /* 0x000e6200000e0000 */
[----:B--2---:R-:W-:-:S04]  /*82b0*/  FMNMX.FTZ R2, R163, R2, !PT ;  /* 0x00000002a3027209 */ /* 0x004fc80007810000 */
[----:B---3--:R-:W-:-:S05]  /*82c0*/  FMNMX.FTZ R2, R165, R2, !PT ;  /* 0x00000002a5027209 */ /* 0x008fca0007810000 */
[----:B------:R-:W2:Y:S01]  /*82d0*/  SHFL.BFLY PT, R167, R2, 0x2, 0x1f ;  /* 0x0c401f0002a77f89 */ /* 0x000ea200000e0000 */
[----:B-1----:R-:W-:-:S05]  /*82e0*/  FMNMX.FTZ R16, R0, R9, !PT ;  /* 0x0000000900107209 */ /* 0x002fca0007810000 */
[----:B------:R-:W1:Y:S01]  /*82f0*/  SHFL.BFLY PT, R9, R16, 0x1, 0x1f ;  /* 0x0c201f0010097f89 */ /* 0x000e6200000e0000 */
[----:B--2---:R-:W-:-:S05]  /*8300*/  FMNMX.FTZ R167, R2, R167, !PT ;  /* 0x000000a702a77209 */ /* 0x004fca0007810000 */
[----:B------:R-:W2:Y:S01]  /*8310*/  SHFL.BFLY PT, R20, R167, 0x1, 0x1f ;  /* 0x0c201f00a7147f89 */ /* 0x000ea200000e0000 */
[----:B-1----:R-:W-:-:S05]  /*8320*/  FMNMX.FTZ R10, R16, R9, !PT ;  /* 0x00000009100a7209 */ /* 0x002fca0007810000 */
[----:B------:R-:W-:Y:S01]  /*8330*/  FADD.FTZ R11, -R10, R11 ;  /* 0x0000000b0a0b7221 */ /* 0x000fe20000010100 */
[----:B--2---:R-:W-:-:S03]  /*8340*/  FMNMX.FTZ R9, R167, R20, !PT ;  /* 0x00000014a7097209 */ /* 0x004fc60007810000 */
[-C--:B0-----:R-:W-:Y:S02]  /*8350*/  FMUL.FTZ R20, R11, R8.reuse ;  /* 0x000000080b147220 */ /* 0x081fe40000410000 */
[----:B------:R-:W-:Y:S01]  /*8360*/  FADD.FTZ R11, -R9, R12 ;  /* 0x0000000c090b7221 */ /* 0x000fe20000010100 */
[-C--:B------:R-:W-:Y:S01]  /*8370*/  FMUL.FTZ R12, R10, R8.reuse ;  /* 0x000000080a0c7220 */ /* 0x080fe20000410000 */
[----:B------:R0:W-:Y:S02]  /*8380*/  MUFU.EX2 R0, R20 ;  /* 0x0000001400007308 */ /* 0x0001e40000000800 */
[-C--:B------:R-:W-:Y:S01]  /*8390*/  FMUL.FTZ R2, R11, R8.reuse ;  /* 0x000000080b027220 */ /* 0x080fe20000410000 */
        /* <DEDUP_REMOVED lines=24> */
[-C--:B------:R-:W-:Y:S01]  /*8520*/  FMUL.FTZ R12, R9, R8.reuse ;  /* 0x00000008090c7220 */ /* 0x080fe20000410000 */
[----:B------:R-:W-:Y:S03]  /*8530*/  MUFU.EX2 R2, R2 ;  /* 0x0000000200027308 */ /* 0x000fe60000000800 */
[-CC-:B------:R-:W-:Y:S01]  /*8540*/  FFMA.FTZ R189, R13, R8.reuse, -R12.reuse ;  /* 0x000000080dbd7223 */ /* 0x180fe2000001080c */
[-CC-:B------:R-:W-:Y:S01]  /*8550*/  FFMA.FTZ R14, R15, R8.reuse, -R12.reuse ;  /* 0x000000080f0e7223 */ /* 0x180fe2000001080c */
[-CC-:B------:R-:W-:Y:S01]  /*8560*/  FFMA.FTZ R191, R17, R8.reuse, -R12.reuse ;  /* 0x0000000811bf7223 */ /* 0x180fe2000001080c */
[-CC-:B------:R-:W-:Y:S01]  /*8570*/  FFMA.FTZ R16, R21, R8.reuse, -R12.reuse ;  /* 0x0000000815107223 */ /* 0x180fe2000001080c */
[-CC-:B------:R-:W-:Y:S01]  /*8580*/  FFMA.FTZ R185, R23, R8.reuse, -R12.reuse ;  /* 0x0000000817b97223 */ /* 0x180fe2000001080c */
[----:B------:R-:W1:Y:S01]  /*8590*/  MUFU.EX2 R11, R11 ;  /* 0x0000000b000b7308 */ /* 0x000e620000000800 */
[-CC-:B0-----:R-:W-:Y:S01]  /*85a0*/  FFMA.FTZ R20, R121, R8.reuse, -R12.reuse ;  /* 0x0000000879147223 */ /* 0x181fe2000001080c */
        /* <DEDUP_REMOVED lines=15> */
[----:B-1----:R-:W-:Y:S01]  /*86a0*/  FFMA.FTZ R17, R0, R6, R11 ;  /* 0x0000000600117223 */ /* 0x002fe2000001000b */
[-CC-:B------:R-:W-:Y:S01]  /*86b0*/  FFMA.FTZ R149, R149, R8.reuse, -R12.reuse ;  /* 0x0000000895957223 */ /* 0x180fe2000001080c */
[-CC-:B------:R-:W-:Y:S01]  /*86c0*/  FFMA.FTZ R159, R159, R8.reuse, -R12.reuse ;  /* 0x000000089f9f7223 */ /* 0x180fe2000001080c */
[-CC-:B------:R-:W-:Y:S01]  /*86d0*/  FFMA.FTZ R161, R161, R8.reuse, -R12.reuse ;  /* 0x00000008a1a17223 */ /* 0x180fe2000001080c */
[-CC-:B------:R-:W-:Y:S01]  /*86e0*/  FFMA.FTZ R163, R163, R8.reuse, -R12.reuse ;  /* 0x00000008a3a37223 */ /* 0x180fe2000001080c */
[----:B------:R-:W-:-:S02]  /*86f0*/  FFMA.FTZ R12, R165, R8, -R12 ;  /* 0x00000008a50c7223 */ /* 0x000fc4000001080c */
[----:B------:R-:W1:Y:S01]  /*8700*/  MUFU.EX2 R14, R14 ;  /* 0x0000000e000e7308 */ /* 0x000e620000000800 */
[----:B0-----:R-:W-:-:S07]  /*8710*/  FFMA.FTZ R3, R2, R3, R189 ;  /* 0x0000000302037223 */ /* 0x001fce00000100bd */
        /* <DEDUP_REMOVED lines=92> */
.L_x_2207:
[----:B------:R-:W0:Y:S01]  /*8ce0*/  S2UR UR11, SR_CgaCtaId ;  /* 0x00000000000b79c3 */ /* 0x000e220000008800 */
[----:B------:R-:W-:Y:S01]  /*8cf0*/  R2UR UR10, R18 ;  /* 0x00000000120a72ca */ /* 0x000fe200000e0000 */
[----:B------:R-:W-:Y:S01]  /*8d00*/  UIADD3 UR5, UR5, 0x30860, URZ ;  /* 0x0003086005057890 */ /* 0x000fe2000fffe03f */
[----:B------:R-:W-:Y:S01]  /*8d10*/  F2FP.BF16.F32.PACK_AB R186, R171, R186 ;  /* 0x000000baabba723e */ /* 0x000fe200000010ff */
        /* <DEDUP_REMOVED lines=9> */
[----:B------:R-:W-:Y:S01]  /*8db0*/  F2FP.BF16.F32.PACK_AB R178, R179, R178 ;  /* 0x000000b2b3b2723e */ /* 0x000fe200000010ff */
[----:B------:R-:W-:Y:S01]  /*8dc0*/  IMAD.U32 R13, RZ, RZ, UR7 ;  /* 0x00000007ff0d7e24 */ /* 0x000fe2000f8e00ff */
        /* <DEDUP_REMOVED lines=22> */
.L_x_2197:
        /* <DEDUP_REMOVED lines=99> */
.L_x_2209:
[----:B------:R-:W-:Y:S01]  /*9560*/  ULEA UR5, UR4, UR60, 0x3 ;  /* 0x0000003c04057291 */ /* 0x000fe2000f8e183f */
[----:B------:R-:W-:-:S05]  /*9570*/  IMAD.U32 R0, RZ, RZ, UR7 ;  /* 0x00000007ff007e24 */ /* 0x000fca000f8e00ff */
[----:B------:R-:W-:-:S04]  /*9580*/  SHF.L.U32 R0, R0, 0x1f, RZ ;  /* 0x0000001f00007819 */ /* 0x000fc800000006ff */
[----:B------:R0:W1:Y:S01]  /*9590*/  SYNCS.PHASECHK.TRANS64.TRYWAIT P1, [UR5+0x30850], R0 ;  /* 0x03085000ff0075a7 */ /* 0x0000620008020145 */
[----:B------:R-:W-:Y:S05]  /*95a0*/  @!P0 BRA `(.L_x_2210) ;  /* 0x0000000000048947 */ /* 0x000fea0003800000 */
[----:B------:R-:W-:Y:S01]  /*95b0*/  BPT.TRAP 0x1 ;  /* 0x000000040000795c */ /* 0x000fe20000300000 */
.L_x_2210:
[----:B-1----:R-:W-:Y:S05]  /*95c0*/  @P1 BRA `(.L_x_2211) ;  /* 0x0000000000081947 */ /* 0x002fea0003800000 */
[----:B------:R-:W1:Y:S02]  /*95d0*/  SYNCS.PHASECHK.TRANS64.TRYWAIT P1, [UR5+0x30850], R0 ;  /* 0x03085000ff0075a7 */ /* 0x000e640008020145 */
[----:B-1----:R-:W-:Y:S05]  /*95e0*/  @!P1 BRA `(.L_x_2212) ;  /* 0x00000068000c9947 */ /* 0x002fea0003800000 */
.L_x_2211:
        /* <DEDUP_REMOVED lines=14> */
[----:B------:R-:W-:Y:S01]  /*96d0*/  MOV R6, RZ ;  /* 0x000000ff00067202 */ /* 0x000fe20000000f00 */
        /* <DEDUP_REMOVED lines=47> */
.L_x_2213:
        /* <DEDUP_REMOVED lines=101> */
.L_x_2177:
        /* <DEDUP_REMOVED lines=10> */
[----:B------:R-:W4:Y:S01]  /*a0c0*/  S2UR UR11, SR_CTAID.Y ;  /* 0x00000000000b79c3 */ /* 0x000f220000002600 */
[----:B------:R-:W-:Y:S02]  /*a0d0*/  UIMAD.WIDE.U32 UR4, UR13, UR8, URZ ;  /* 0x000000080d0472a5 */ /* 0x000fe4000f8e003f */
[----:B------:R-:W-:-:S04]  /*a0e0*/  UIMAD UR6, UR7, UR8, URZ ;  /* 0x00000008070672a4 */ /* 0x000fc8000f8e023f */
[----:B------:R-:W-:Y:S01]  /*a0f0*/  UIMAD UR6, UR13, UR9, UR6 ;  /* 0x000000090d0672a4 */ /* 0x000fe2000f8e0206 */
[----:B------:R-:W-:Y:S01]  /*a100*/  BAR.SYNC.DEFER_BLOCKING 0x1, 0x100 ;  /* 0x0044000000007b1d */ /* 0x000fe20000010000 */
[----:B-1----:R-:W-:Y:S02]  /*a110*/  ISETP.NE.AND P0, PT, R17, 0x1, PT ;  /* 0x000000011100780c */ /* 0x002fe40003f05270 */
[----:B------:R-:W-:-:S05]  /*a120*/  UIADD3 UR6, UR5, UR6, URZ ;  /* 0x0000000605067290 */ /* 0x000fca000fffe03f */
[----:B------:R-:W4:Y:S01]  /*a130*/  LDC R21, c[0x0][0xc50] ;  /* 0x00031400ff157b82 */ /* 0x000f220000000800 */
[----:B0-----:R-:W-:Y:S01]  /*a140*/  IADD3 R4, R3, -0x80, RZ ;  /* 0xffffff8003047810 */ /* 0x001fe20007ffe0ff */
[----:B---3--:R-:W-:Y:S01]  /*a150*/  USHF.R.S32.HI UR10, URZ, 0x1f, UR12 ;  /* 0x0000001f3f0a7899 */ /* 0x008fe2000801140c */
[----:B------:R-:W-:Y:S02]  /*a160*/  ULDC.64 UR8, c[0x0][0xb38] ;  /* 0x0002ce0000087ab9 */ /* 0x000fe40000000a00 */
[----:B------:R-:W-:Y:S01]  /*a170*/  SHF.R.S32.HI R3, RZ, 0x1f, R4 ;  /* 0x0000001fff037819 */ /* 0x000fe20000011404 */
[----:B------:R-:W-:Y:S02]  /*a180*/  UIMAD UR7, UR7, UR8, URZ ;  /* 0x00000008070772a4 */ /* 0x000fe4000f8e023f */
[----:B------:R-:W0:Y:S01]  /*a190*/  LDC.64 R14, c[0x0][0xb40] ;  /* 0x0002d000ff0e7b82 */ /* 0x000e220000000a00 */
[CC--:B------:R-:W-:Y:S02]  /*a1a0*/  LEA.HI R5, R3.reuse, R4.reuse, RZ, 0x7 ;  /* 0x0000000403057211 */ /* 0x0c0fe400078f38ff */
[----:B------:R-:W-:-:S02]  /*a1b0*/  LEA.HI R10, R3, R4, RZ, 0x2 ;  /* 0x00000004030a7211 */ /* 0x000fc400078f10ff */
[C---:B------:R-:W-:Y:S02]  /*a1c0*/  LOP3.LUT R7, R5.reuse, 0xffffff80, RZ, 0xc0, !PT ;  /* 0xffffff8005077812 */ /* 0x040fe400078ec0ff */
[----:B------:R-:W-:Y:S01]  /*a1d0*/  SHF.R.S32.HI R6, RZ, 0x7, R5 ;  /* 0x00000007ff067819 */ /* 0x000fe20000011405 */
[----:B------:R-:W1:Y:S02]  /*a1e0*/  @P0 LDC R13, c[0x0][0xbf0] ;  /* 0x0002fc00ff0d0b82 */ /* 0x000e640000000800 */
[----:B------:R-:W-:Y:S01]  /*a1f0*/  IMAD.IADD R20, R4, 0x1, -R7 ;  /* 0x0000000104147824 */ /* 0x000fe200078e0a07 */
[----:B------:R-:W-:Y:S02]  /*a200*/  LEA.HI R3, R5, R6, RZ, 0x1 ;  /* 0x0000000605037211 */ /* 0x000fe400078f08ff */
[----:B------:R-:W-:Y:S02]  /*a210*/  LOP3.LUT R5, R10, 0xfffffffc, RZ, 0xc0, !PT ;  /* 0xfffffffc0a057812 */ /* 0x000fe400078ec0ff */
[----:B------:R-:W-:Y:S01]  /*a220*/  SHF.R.S32.HI R7, RZ, 0x1f, R20 ;  /* 0x0000001fff077819 */ /* 0x000fe20000011414 */
[----:B------:R-:W3:Y:S01]  /*a230*/  LDC.64 R10, c[0x0][0xbd8] ;  /* 0x0002f600ff0a7b82 */ /* 0x000ee20000000a00 */
[----:B------:R-:W-:Y:S01]  /*a240*/  LOP3.LUT R3, R3, 0x3fffffe, RZ, 0xc0, !PT ;  /* 0x03fffffe03037812 */ /* 0x000fe200078ec0ff */
[----:B------:R-:W-:Y:S01]  /*a250*/  IMAD.IADD R5, R4, 0x1, -R5 ;  /* 0x0000000104057824 */ /* 0x000fe200078e0a05 */
[----:B------:R-:W-:Y:S01]  /*a260*/  LEA.HI R22, R7, R20, RZ, 0x2 ;  /* 0x0000001407167211 */ /* 0x000fe200078f10ff */
[----:B----4-:R-:W-:Y:S01]  /*a270*/  IMAD R21, R21, R16, UR11 ;  /* 0x0000000b15157e24 */ /* 0x010fe2000f8e0210 */
[----:B------:R-:W-:-:S02]  /*a280*/  IADD3 R3, R6, -R3, RZ ;  /* 0x8000000306037210 */ /* 0x000fc40007ffe0ff */
[--C-:B------:R-:W-:Y:S01]  /*a290*/  SHF.R.S32.HI R8, RZ, 0x2, R22.reuse ;  /* 0x00000002ff087819 */ /* 0x100fe20000011416 */
[----:B------:R-:W4:Y:S01]  /*a2a0*/  @P0 LDC R23, c[0x0][0xbec] ;  /* 0x0002fb00ff170b82 */ /* 0x000f220000000800 */
[----:B------:R-:W-:Y:S02]  /*a2b0*/  SHF.R.S32.HI R9, RZ, 0x1f, R22 ;  /* 0x0000001fff097819 */ /* 0x000fe40000011416 */
[----:B------:R-:W-:Y:S02]  /*a2c0*/  LEA.HI R6, R5, R5, RZ, 0x1 ;  /* 0x0000000505067211 */ /* 0x000fe400078f08ff */
[----:B------:R-:W-:Y:S02]  /*a2d0*/  LEA.HI R9, R9, R8, RZ, 0x3 ;  /* 0x0000000809097211 */ /* 0x000fe400078f18ff */
[----:B------:R-:W-:Y:S01]  /*a2e0*/  LEA.HI R7, R7, R20, RZ, 0x5 ;  /* 0x0000001407077211 */ /* 0x000fe200078f28ff */
[----:B------:R-:W5:Y:S01]  /*a2f0*/  @P0 LDC R120, c[0x0][0xbf0] ;  /* 0x0002fc00ff780b82 */ /* 0x000f620000000800 */
[----:B------:R-:W-:-:S02]  /*a300*/  LOP3.LUT R9, R9, 0xfffffff8, RZ, 0xc0, !PT ;  /* 0xfffffff809097812 */ /* 0x000fc400078ec0ff */
[----:B------:R-:W-:Y:S02]  /*a310*/  LOP3.LUT R6, R6, 0x1ffffffe, RZ, 0xc0, !PT ;  /* 0x1ffffffe06067812 */ /* 0x000fe400078ec0ff */
[----:B------:R-:W-:Y:S01]  /*a320*/  SHF.R.S32.HI R7, RZ, 0x5, R7 ;  /* 0x00000005ff077819 */ /* 0x000fe20000011407 */
[----:B------:R-:W-:Y:S02]  /*a330*/  IMAD.IADD R4, R8, 0x1, -R9 ;  /* 0x0000000108047824 */ /* 0x000fe400078e0a09 */
[----:B------:R-:W1:Y:S01]  /*a340*/  @P0 LDC R9, c[0x0][0xbec] ;  /* 0x0002fb00ff090b82 */ /* 0x000e620000000800 */
[----:B------:R-:W-:Y:S02]  /*a350*/  IMAD.IADD R12, R5, 0x1, -R6 ;  /* 0x00000001050c7824 */ /* 0x000fe400078e0a06 */
[----:B------:R-:W-:Y:S01]  /*a360*/  LEA R6, R7, R4, 0x4 ;  /* 0x0000000407067211 */ /* 0x000fe200078e20ff */
[----:B------:R-:W-:Y:S01]  /*a370*/  IMAD.U32 R5, RZ, RZ, UR5 ;  /* 0x00000005ff057e24 */ /* 0x000fe2000f8e00ff */
[----:B------:R-:W-:Y:S01]  /*a380*/  MOV R5, UR6 ;  /* 0x0000000600057c02 */ /* 0x000fe20008000f00 */
[----:B---3--:R-:W-:Y:S01]  /*a390*/  IMAD R8, R10, UR10, RZ ;  /* 0x0000000a0a087c24 */ /* 0x008fe2000f8e02ff */
[----:B------:R-:W-:Y:S01]  /*a3a0*/  UIMAD UR6, UR13, UR9, UR7 ;  /* 0x000000090d0672a4 */ /* 0x000fe2000f8e0207 */
[----:B------:R-:W-:-:S02]  /*a3b0*/  IMAD R3, R3, 0x40, R6 ;  /* 0x0000004003037824 */ /* 0x000fc400078e0206 */
[----:B------:R-:W-:Y:S01]  /*a3c0*/  IMAD.U32 R4, RZ, RZ, UR4 ;  /* 0x00000004ff047e24 */ /* 0x000fe2000f8e00ff */
[----:B------:R-:W-:Y:S01]  /*a3d0*/  UIMAD.WIDE.U32 UR4, UR13, UR8, URZ ;  /* 0x000000080d0472a5 */ /* 0x000fe2000f8e003f */
[----:B------:R-:W-:Y:S02]  /*a3e0*/  IMAD R6, R12, 0x8, R3 ;  /* 0x000000080c067824 */ /* 0x000fe400078e0203 */
[----:B------:R-:W-:Y:S01]  /*a3f0*/  IMAD R11, R11, UR12, R8 ;  /* 0x0000000c0b0b7c24 */ /* 0x000fe2000f8e0208 */
[----:B------:R-:W-:Y:S01]  /*a400*/  UIADD3 UR6, UR5, UR6, URZ ;  /* 0x0000000605067290 */ /* 0x000fe2000fffe03f */
[----:B------:R-:W-:Y:S01]  /*a410*/  IMAD.WIDE.U32 R4, R10, UR12, R4 ;  /* 0x0000000c0a047c25 */ /* 0x000fe2000f8e0004 */
[----:B--2---:R-:W-:Y:S01]  /*a420*/  LEA R8, R18, R6, 0x7 ;  /* 0x0000000612087211 */ /* 0x004fe200078e38ff */
[----:B------:R-:W-:Y:S02]  /*a430*/  ULDC.64 UR8, c[0x0][0xb28] ;  /* 0x0002ca0000087ab9 */ /* 0x000fe40000000a00 */
[----:B------:R-:W-:Y:S01]  /*a440*/  IMAD.U32 R7, RZ, RZ, UR5 ;  /* 0x00000005ff077e24 */ /* 0x000fe2000f8e00ff */
[----:B------:R-:W-:Y:S01]  /*a450*/  MOV R7, UR6 ;  /* 0x0000000600077c02 */ /* 0x000fe20008000f00 */
[----:B0-----:R-:W-:Y:S01]  /*a460*/  IMAD R12, R14, UR10, RZ ;  /* 0x0000000a0e0c7c24 */ /* 0x001fe2000f8e02ff */
[----:B------:R-:W-:Y:S01]  /*a470*/  IADD3 R5, R5, R11, RZ ;  /* 0x0000000b05057210 */ /* 0x000fe20007ffe0ff */
[----:B-1----:R-:W-:Y:S01]  /*a480*/  @P0 IMAD.HI.U32 R10, R8, R9, RZ ;  /* 0x00000009080a0227 */ /* 0x002fe200078e00ff */
[----:B------:R-:W-:-:S03]  /*a490*/  ULDC.64 UR6, c[0x0][0xb48] ;  /* 0x0002d20000067ab9 */ /* 0x000fc60000000a00 */
[----:B------:R-:W-:Y:S01]  /*a4a0*/  IMAD.U32 R6, RZ, RZ, UR4 ;  /* 0x00000004ff067e24 */ /* 0x000fe2000f8e00ff */
[----:B------:R-:W-:Y:S01]  /*a4b0*/  ULDC.64 UR4, c[0x0][0xbe0] ;  /* 0x0002f80000047ab9 */ /* 0x000fe20000000a00 */
[----:B------:R-:W-:Y:S01]  /*a4c0*/  IMAD.MOV.U32 R9, RZ, RZ, R8 ;  /* 0x000000ffff097224 */ /* 0x000fe200078e0008 */
[----:B------:R-:W-:Y:S01]  /*a4d0*/  @P0 SHF.R.U32.HI R9, RZ, R13, R10 ;  /* 0x0000000dff090219 */ /* 0x000fe2000001160a */
[----:B------:R-:W-:Y:S01]  /*a4e0*/  IMAD R13, R15, UR12, R12 ;  /* 0x0000000c0f0d7c24 */ /* 0x000fe2000f8e020c */
[----:B------:R-:W-:Y:S01]  /*a4f0*/  SHF.R.S32.HI R12, RZ, 0x1f, R21 ;  /* 0x0000001fff0c7819 */ /* 0x000fe20000011415 */
[----:B------:R-:W-:-:S04]  /*a500*/  IMAD.WIDE.U32 R6, R14, UR12, R6 ;  /* 0x0000000c0e067c25 */ /* 0x000fc8000f8e0006 */
[----:B----4-:R-:W-:-:S04]  /*a510*/  @P0 IMAD.HI.U32 R23, R8, R23, RZ ;  /* 0x0000001708170227 */ /* 0x010fc800078e00ff */
[----:B------:R-:W-:Y:S02]  /*a520*/  IMAD.IADD R7, R7, 0x1, R13 ;  /* 0x0000000107077824 */ /* 0x000fe400078e020d */
[----:B------:R-:W-:Y:S02]  /*a530*/  IMAD R13, R12, UR6, RZ ;  /* 0x000000060c0d7c24 */ /* 0x000fe4000f8e02ff */
[----:B------:R-:W-:-:S04]  /*a540*/  IMAD.WIDE.U32 R4, R21, UR4, R4 ;  /* 0x0000000415047c25 */ /* 0x000fc8000f8e0004 */
[----:B------:R-:W-:Y:S01]  /*a550*/  IMAD.MOV.U32 R11, RZ, RZ, R8 ;  /* 0x000000ffff0b7224 */ /* 0x000fe200078e0008 */
[----:B-----5:R-:W-:Y:S01]  /*a560*/  @P0 SHF.R.U32.HI R11, RZ, R120, R23 ;  /* 0x00000078ff0b0219 */ /* 0x020fe20000011617 */
[----:B------:R-:W-:Y:S01]  /*a570*/  IMAD R15, R21, UR7, R13 ;  /* 0x00000007150f7c24 */ /* 0x000fe2000f8e020d */
[----:B------:R-:W-:Y:S01]  /*a580*/  SHF.R.S32.HI R13, RZ, 0x1f, R9 ;  /* 0x0000001fff0d7819 */ /* 0x000fe20000011409 */
[----:B------:R-:W-:Y:S01]  /*a590*/  IMAD R10, R12, UR4, RZ ;  /* 0x000000040c0a7c24 */ /* 0x000fe2000f8e02ff */
[----:B------:R-:W-:Y:S01]  /*a5a0*/  IADD3 R4, P0, R9, R4, RZ ;  /* 0x0000000409047210 */ /* 0x000fe20007f1e0ff */
[----:B------:R-:W-:Y:S01]  /*a5b0*/  IMAD.WIDE.U32 R6, R21, UR6, R6 ;  /* 0x0000000615067c25 */ /* 0x000fe2000f8e0006 */
[----:B------:R-:W-:Y:S01]  /*a5c0*/  IADD3 R9, -R9, RZ, RZ ;  /* 0x000000ff09097210 */ /* 0x000fe20007ffe1ff */
[----:B------:R-:W-:Y:S02]  /*a5d0*/  ULDC.64 UR6, c[0x0][0xbc8] ;  /* 0x0002f20000067ab9 */ /* 0x000fe40000000a00 */
[----:B------:R-:W-:Y:S01]  /*a5e0*/  IMAD R12, R21, UR5, R10 ;  /* 0x00000005150c7c24 */ /* 0x000fe2000f8e020a */
[--C-:B------:R-:W-:Y:S01]  /*a5f0*/  SHF.R.S32.HI R10, RZ, 0x1f, R11.reuse ;  /* 0x0000001fff0a7819 */ /* 0x100fe2000001140b */
[----:B------:R-:W-:Y:S01]  /*a600*/  IMAD.MOV R14, RZ, RZ, -R11 ;  /* 0x000000ffff0e7224 */ /* 0x000fe200078e0a0b */
[----:B------:R-:W-:Y:S01]  /*a610*/  ULDC.64 UR4, c[0x0][0xb30] ;  /* 0x0002cc0000047ab9 */ /* 0x000fe20000000a00 */
[----:B------:R-:W-:Y:S01]  /*a620*/  IMAD R9, R17, R9, R8 ;  /* 0x0000000911097224 */ /* 0x000fe200078e0208 */
[----:B------:R-:W-:Y:S01]  /*a630*/  IADD3.X R5, R13, R5, R12, P0, !PT ;  /* 0x000000050d057210 */ /* 0x000fe200007fe40c */
[----:B------:R-:W-:-:S02]  /*a640*/  IMAD.IADD R7, R7, 0x1, R15 ;  /* 0x0000000107077824 */ /* 0x000fc400078e020f */
[----:B------:R-:W-:Y:S02]  /*a650*/  IMAD R10, R10, UR4, RZ ;  /* 0x000000040a0a7c24 */ /* 0x000fe4000f8e02ff */
[----:B------:R-:W-:Y:S01]  /*a660*/  IMAD R13, R17, R14, R8 ;  /* 0x0000000e110d7224 */ /* 0x000fe200078e0208 */
[----:B------:R-:W-:Y:S01]  /*a670*/  SHF.R.S32.HI R8, RZ, 0x1f, R9 ;  /* 0x0000001fff087819 */ /* 0x000fe20000011409 */
[C---:B------:R-:W-:Y:S01]  /*a680*/  IMAD R15, R11.reuse, UR5, R10 ;  /* 0x000000050b0f7c24 */ /* 0x040fe2000f8e020a */
[----:B------:R-:W0:Y:S01]  /*a690*/  S2UR UR5, SR_CgaCtaId ;  /* 0x00000000000579c3 */ /* 0x000e220000008800 */
[----:B------:R-:W-:Y:S01]  /*a6a0*/  IMAD.WIDE.U32 R6, R11, UR4, R6 ;  /* 0x000000040b067c25 */ /* 0x000fe2000f8e0006 */
[----:B------:R-:W-:Y:S01]  /*a6b0*/  SHF.R.S32.HI R10, RZ, 0x1f, R13 ;  /* 0x0000001fff0a7819 */ /* 0x000fe2000001140d */
[----:B------:R-:W-:Y:S01]  /*a6c0*/  UMOV UR4, 0x400 ;  /* 0x0000040000047882 */ /* 0x000fe20000000000 */
[----:B------:R-:W-:Y:S01]  /*a6d0*/  LEA R14, R18, R3, 0x7 ;  /* 0x00000003120e7211 */ /* 0x000fe200078e38ff */
[----:B------:R-:W-:Y:S01]  /*a6e0*/  IMAD R8, R8, UR6, RZ ;  /* 0x0000000608087c24 */ /* 0x000fe2000f8e02ff */
[----:B------:R-:W-:Y:S01]  /*a6f0*/  IADD3 R7, R7, R15, RZ ;  /* 0x0000000f07077210 */ /* 0x000fe20007ffe0ff */
[----:B------:R-:W-:Y:S01]  /*a700*/  IMAD R10, R10, UR8, RZ ;  /* 0x000000080a0a7c24 */ /* 0x000fe2000f8e02ff */
[----:B------:R-:W-:Y:S01]  /*a710*/  LOP3.LUT R3, R22, 0x7ffffffc, RZ, 0xc0, !PT ;  /* 0x7ffffffc16037812 */ /* 0x000fe200078ec0ff */
[----:B------:R-:W-:-:S02]  /*a720*/  IMAD R11, R9, UR7, R8 ;  /* 0x00000007090b7c24 */ /* 0x000fc4000f8e0208 */
        /* <DEDUP_REMOVED lines=26> */
[----:B------:R2:W3:Y:S04]  /*a8d0*/  SHFL.IDX PT, R4, R6, RZ, 0x1c1f ;  /* 0x001c1fff06047589 */ /* 0x0004e800000e0000 */
[----:B------:R2:W4:Y:S01]  /*a8e0*/  SHFL.IDX PT, R5, R9, RZ, 0x1c1f ;  /* 0x001c1fff09057589 */ /* 0x00052200000e0000 */
[----:B------:R-:W-:Y:S01]  /*a8f0*/  SHF.L.U32 R3, R3, 0x1, RZ ;  /* 0x0000000103037819 */ /* 0x000fe200000006ff */
        /* <DEDUP_REMOVED lines=13> */
[C---:B------:R-:W-:Y:S01]  /*a9d0*/  IADD3 R16, R3.reuse, 0x18, RZ ;  /* 0x0000001803107810 */ /* 0x040fe20007ffe0ff */
[----:B------:R-:W-:Y:S01]  /*a9e0*/  VIADD R22, R3, 0x50 ;  /* 0x0000005003167836 */ /* 0x000fe20000000000 */
[----:B------:R-:W-:-:S02]  /*a9f0*/  ISETP.GE.AND P6, PT, R17, UR4, PT ;  /* 0x0000000411007c0c */ /* 0x000fc4000bfc6270 */
[----:B------:R-:W-:Y:S02]  /*aa00*/  ISETP.GE.AND P5, PT, R16, UR4, PT ;  /* 0x0000000410007c0c */ /* 0x000fe4000bfa6270 */
[C---:B------:R-:W-:Y:S01]  /*aa10*/  IADD3 R21, R3.reuse, 0x48, RZ ;  /* 0x0000004803157810 */ /* 0x040fe20007ffe0ff */
[C---:B---34-:R-:W-:Y:S01]  /*aa20*/  @!P0 IMAD.WIDE R10, R3.reuse, 0x4, R4 ;  /* 0x00000004030a8825 */ /* 0x058fe200078e0204 */
[----:B------:R-:W-:Y:S02]  /*aa30*/  ISETP.GE.AND P3, PT, R18, UR4, PT ;  /* 0x0000000412007c0c */ /* 0x000fe4000bf66270 */
[----:B------:R-:W-:Y:S02]  /*aa40*/  @!P1 LEA.HI R0, R0, R0, RZ, 0x1 ;  /* 0x0000000000009211 */ /* 0x000fe400078f08ff */
[----:B------:R-:W-:Y:S01]  /*aa50*/  @!P2 LEA.HI R2, R2, R2, RZ, 0x1 ;  /* 0x000000020202a211 */ /* 0x000fe200078f08ff */
[----:B------:R0:W-:Y:S01]  /*aa60*/  @!P0 ST.E.64 desc[UR36][R10.64], R24 ;  /* 0x000000180a008985 */ /* 0x0001e2000c101b24 */
[----:B------:R-:W-:Y:S01]  /*aa70*/  @!P1 LOP3.LUT R13, R0, 0xfffffffe, RZ, 0xc0, !PT ;  /* 0xfffffffe000d9812 */ /* 0x000fe200078ec0ff */
[----:B------:R-:W-:Y:S01]  /*aa80*/  VIADD R0, R3, 0x28 ;  /* 0x0000002803007836 */ /* 0x000fe20000000000 */
[----:B------:R-:W-:-:S02]  /*aa90*/  @!P2 LOP3.LUT R15, R2, 0xfffffffe, RZ, 0xc0, !PT ;  /* 0xfffffffe020fa812 */ /* 0x000fc400078ec0ff */
[----:B------:R-:W-:Y:S01]  /*aaa0*/  IADD3 R2, R3, 0x30, RZ ;  /* 0x0000003003027810 */ /* 0x000fe20007ffe0ff */
[--C-:B------:R-:W-:Y:S01]  /*aab0*/  @!P1 IMAD.WIDE R12, R13, 0x4, R4.reuse ;  /* 0x000000040d0c9825 */ /* 0x100fe200078e0204 */
[----:B------:R-:W-:Y:S02]  /*aac0*/  ISETP.GE.AND P0, PT, R0, UR4, PT ;  /* 0x0000000400007c0c */ /* 0x000fe4000bf06270 */
        /* <DEDUP_REMOVED lines=8> */
[----:B------:R-:W-:-:S02]  /*ab50*/  @!P6 LEA.HI R17, R17, R17, RZ, 0x1 ;  /* 0x000000111111e211 */ /* 0x000fc400078f08ff */
[----:B------:R-:W-:Y:S02]  /*ab60*/  @!P5 LOP3.LUT R11, R16, 0xfffffffe, RZ, 0xc0, !PT ;  /* 0xfffffffe100bd812 */ /* 0x000fe400078ec0ff */
[----:B------:R-:W-:Y:S02]  /*ab70*/  @!P0 LEA.HI R0, R0, R0, RZ, 0x1 ;  /* 0x0000000000008211 */ /* 0x000fe400078f08ff */
[----:B------:R-:W-:Y:S01]  /*ab80*/  @!P4 LEA.HI R2, R2, R2, RZ, 0x1 ;  /* 0x000000020202c211 */ /* 0x000fe200078f08ff */
[--C-:B------:R-:W-:Y:S01]  /*ab90*/  @!P5 IMAD.WIDE R10, R11, 0x4, R4.reuse ;  /* 0x000000040b0ad825 */ /* 0x100fe200078e0204 */
[----:B-1----:R-:W-:Y:S02]  /*aba0*/  @!P6 LOP3.LUT R13, R17, 0xfffffffe, RZ, 0xc0, !PT ;  /* 0xfffffffe110de812 */ /* 0x002fe400078ec0ff */
[----:B------:R-:W-:Y:S02]  /*abb0*/  @!P3 LEA.HI R18, R18, R18, RZ, 0x1 ;  /* 0x000000121212b211 */ /* 0x000fe400078f08ff */
[----:B------:R-:W-:Y:S01]  /*abc0*/  @!P2 LEA.HI R20, R20, R20, RZ, 0x1 ;  /* 0x000000141414a211 */ /* 0x000fe200078f08ff */
[----:B------:R-:W-:Y:S01]  /*abd0*/  @!P6 IMAD.WIDE R12, R13, 0x4, R4 ;  /* 0x000000040d0ce825 */ /* 0x000fe200078e0204 */
[----:B--2---:R-:W-:Y:S01]  /*abe0*/  @!P1 LEA.HI R14, R21, R21, RZ, 0x1 ;  /* 0x00000015150e9211 */ /* 0x004fe200078f08ff */
[----:B------:R0:W-:Y:S01]  /*abf0*/  @!P5 ST.E.64 desc[UR36][R10.64], R36 ;  /* 0x000000240a00d985 */ /* 0x0001e2000c101b24 */
[----:B------:R-:W-:-:S02]  /*ac00*/  @!P0 LOP3.LUT R15, R0, 0xfffffffe, RZ, 0xc0, !PT ;  /* 0xfffffffe000f8812 */ /* 0x000fc400078ec0ff */
[----:B------:R-:W-:Y:S01]  /*ac10*/  @!P4 LOP3.LUT R17, R2, 0xfffffffe, RZ, 0xc0, !PT ;  /* 0xfffffffe0211c812 */ /* 0x000fe200078ec0ff */
[----:B------:R1:W-:Y:S01]  /*ac20*/  @!P6 ST.E.64 desc[UR36][R12.64], R40 ;  /* 0x000000280c00e985 */ /* 0x0003e2000c101b24 */
[----:B------:R-:W-:Y:S01]  /*ac30*/  @!P3 LOP3.LUT R21, R18, 0xfffffffe, RZ, 0xc0, !PT ;  /* 0xfffffffe1215b812 */ /* 0x000fe200078ec0ff */
[C---:B------:R-:W-:Y:S01]  /*ac40*/  VIADD R2, R3.reuse, 0x68 ;  /* 0x0000006803027836 */ /* 0x040fe20000000000 */
[----:B------:R-:W-:Y:S01]  /*ac50*/  @!P2 LOP3.LUT R23, R20, 0xfffffffe, RZ, 0xc0, !PT ;  /* 0xfffffffe1417a812 */ /* 0x000fe200078ec0ff */
[C---:B------:R-:W-:Y:S01]  /*ac60*/  VIADD R18, R3.reuse, 0x70 ;  /* 0x0000007003127836 */ /* 0x040fe20000000000 */
[----:B------:R-:W-:Y:S02]  /*ac70*/  @!P1 LOP3.LUT R25, R14, 0xfffffffe, RZ, 0xc0, !PT ;  /* 0xfffffffe0e199812 */ /* 0x000fe400078ec0ff */
[----:B------:R-:W-:Y:S02]  /*ac80*/  ISETP.GE.AND P5, PT, R22, UR4, PT ;  /* 0x0000000416007c0c */ /* 0x000fe4000bfa6270 */
[----:B------:R-:W-:Y:S01]  /*ac90*/  IADD3 R0, R3, 0x60, RZ ;  /* 0x0000006003007810 */ /* 0x000fe20007ffe0ff */
[----:B0-----:R-:W-:Y:S01]  /*aca0*/  @!P0 IMAD.WIDE R10, R15, 0x4, R4 ;  /* 0x000000040f0a8825 */ /* 0x001fe200078e0204 */
[----:B------:R-:W-:-:S03]  /*acb0*/  ISETP.GE.AND P6, PT, R24, UR4, PT ;  /* 0x0000000418007c0c */ /* 0x000fc6000bfc6270 */
[--C-:B-1----:R-:W-:Y:S01]  /*acc0*/  @!P4 IMAD.WIDE R12, R17, 0x4, R4.reuse ;  /* 0x00000004110cc825 */ /* 0x102fe200078e0204 */
[----:B------:R0:W-:Y:S01]  /*acd0*/  @!P0 ST.E.64 desc[UR36][R10.64], R44 ;  /* 0x0000002c0a008985 */ /* 0x0001e2000c101b24 */
[----:B------:R-:W-:Y:S02]  /*ace0*/  ISETP.GE.AND P0, PT, R0, UR4, PT ;  /* 0x0000000400007c0c */ /* 0x000fe4000bf06270 */
[--C-:B------:R-:W-:Y:S01]  /*acf0*/  @!P3 IMAD.WIDE R14, R21, 0x4, R4.reuse ;  /* 0x00000004150eb825 */ /* 0x100fe200078e0204 */
[----:B------:R1:W-:Y:S01]  /*ad00*/  @!P4 ST.E.64 desc[UR36][R12.64], R48 ;  /* 0x000000300c00c985 */ /* 0x0003e2000c101b24 */
[----:B------:R-:W-:Y:S02]  /*ad10*/  @!P5 LEA.HI R22, R22, R22, RZ, 0x1 ;  /* 0x000000161616d211 */ /* 0x000fe400078f08ff */
[----:B------:R-:W-:Y:S01]  /*ad20*/  @!P2 IMAD.WIDE R16, R23, 0x4, R4 ;  /* 0x000000041710a825 */ /* 0x000fe200078e0204 */
[----:B------:R2:W-:Y:S01]  /*ad30*/  @!P3 ST.E.64 desc[UR36][R14.64], R52 ;  /* 0x000000340e00b985 */ /* 0x0005e2000c101b24 */
[----:B------:R-:W-:-:S02]  /*ad40*/  IADD3 R23, R3, 0x78, RZ ;  /* 0x0000007803177810 */ /* 0x000fc40007ffe0ff */
[----:B------:R-:W-:Y:S01]  /*ad50*/  @!P1 IMAD.WIDE R20, R25, 0x4, R4 ;  /* 0x0000000419149825 */ /* 0x000fe200078e0204 */
[----:B------:R3:W-:Y:S01]  /*ad60*/  @!P2 ST.E.64 desc[UR36][R16.64], R56 ;  /* 0x000000381000a985 */ /* 0x0007e2000c101b24 */
[----:B------:R-:W-:Y:S02]  /*ad70*/  ISETP.GE.AND P2, PT, R18, UR4, PT ;  /* 0x0000000412007c0c */ /* 0x000fe4000bf46270 */
[----:B------:R-:W-:Y:S01]  /*ad80*/  VIADD R25, R3, 0x80 ;  /* 0x0000008003197836 */ /* 0x000fe20000000000 */
[----:B------:R4:W-:Y:S01]  /*ad90*/  @!P1 ST.E.64 desc[UR36][R20.64], R60 ;  /* 0x0000003c14009985 */ /* 0x0009e2000c101b24 */
[----:B------:R-:W-:Y:S02]  /*ada0*/  ISETP.GE.AND P1, PT, R2, UR4, PT ;  /* 0x0000000402007c0c */ /* 0x000fe4000bf26270 */
[----:B------:R-:W-:Y:S02]  /*adb0*/  ISETP.GE.AND P3, PT, R23, UR4, PT ;  /* 0x0000000417007c0c */ /* 0x000fe4000bf66270 */
[----:B------:R-:W-:-:S02]  /*adc0*/  ISETP.GE.AND P4, PT, R25, UR4, PT ;  /* 0x0000000419007c0c */ /* 0x000fc4000bf86270 */
[----:B------:R-:W-:Y:S02]  /*add0*/  @!P6 LEA.HI R24, R24, R24, RZ, 0x1 ;  /* 0x000000181818e211 */ /* 0x000fe400078f08ff */
[----:B0-----:R-:W-:Y:S01]  /*ade0*/  @!P5 LOP3.LUT R11, R22, 0xfffffffe, RZ, 0xc0, !PT ;  /* 0xfffffffe160bd812 */ /* 0x001fe200078ec0ff */
[----:B------:R-:W-:Y:S01]  /*adf0*/  VIADD R22, R3, 0xa0 ;  /* 0x000000a003167836 */ /* 0x000fe20000000000 */
[----:B------:R-:W-:Y:S02]  /*ae00*/  @!P0 LEA.HI R0, R0, R0, RZ, 0x1 ;  /* 0x0000000000008211 */ /* 0x000fe400078f08ff */
[----:B-1----:R-:W-:Y:S01]  /*ae10*/  @!P6 LOP3.LUT R13, R24, 0xfffffffe, RZ, 0xc0, !PT ;  /* 0xfffffffe180de812 */ /* 0x002fe200078ec0ff */
[--C-:B------:R-:W-:Y:S01]  /*ae20*/  @!P5 IMAD.WIDE R10, R11, 0x4, R4.reuse ;  /* 0x000000040b0ad825 */ /* 0x100fe200078e0204 */
[----:B------:R-:W-:Y:S02]  /*ae30*/  @!P1 LEA.HI R2, R2, R2, RZ, 0x1 ;  /* 0x0000000202029211 */ /* 0x000fe400078f08ff */
[----:B--2---:R-:W-:Y:S01]  /*ae40*/  @!P0 LOP3.LUT R15, R0, 0xfffffffe, RZ, 0xc0, !PT ;  /* 0xfffffffe000f8812 */ /* 0x004fe200078ec0ff */
[--C-:B------:R-:W-:Y:S01]  /*ae50*/  @!P6 IMAD.WIDE R12, R13, 0x4, R4.reuse ;  /* 0x000000040d0ce825 */ /* 0x100fe200078e0204 */
[----:B------:R-:W-:Y:S01]  /*ae60*/  @!P2 LEA.HI R18, R18, R18, RZ, 0x1 ;  /* 0x000000121212a211 */ /* 0x000fe200078f08ff */
[----:B------:R0:W-:Y:S01]  /*ae70*/  @!P5 ST.E.64 desc[UR36][R10.64], R64 ;  /* 0x000000400a00d985 */ /* 0x0001e2000c101b24 */
[----:B---3--:R-:W-:Y:S01]  /*ae80*/  @!P1 LOP3.LUT R17, R2, 0xfffffffe, RZ, 0xc0, !PT ;  /* 0xfffffffe02119812 */ /* 0x008fe200078ec0ff */
[----:B------:R-:W-:Y:S01]  /*ae90*/  @!P0 IMAD.WIDE R14, R15, 0x4, R4 ;  /* 0x000000040f0e8825 */ /* 0x000fe200078e0204 */
        /* <DEDUP_REMOVED lines=8> */
[----:B------:R-:W-:-:S02]  /*af20*/  @!P4 LOP3.LUT R25, R25, 0xfffffffe, RZ, 0xc0, !PT ;  /* 0xfffffffe1919c812 */ /* 0x000fc400078ec0ff */
[----:B------:R-:W-:Y:S01]  /*af30*/  IADD3 R2, R3, 0x90, RZ ;  /* 0x0000009003027810 */ /* 0x000fe20007ffe0ff */
[----:B0-----:R-:W-:Y:S01]  /*af40*/  @!P1 IMAD.WIDE R10, R17, 0x4, R4 ;  /* 0x00000004110a9825 */ /* 0x001fe200078e0204 */
[----:B------:R-:W-:-:S03]  /*af50*/  ISETP.GE.AND P0, PT, R0, UR4, PT ;  /* 0x0000000400007c0c */ /* 0x000fc6000bf06270 */
[--C-:B-1----:R-:W-:Y:S01]  /*af60*/  @!P2 IMAD.WIDE R12, R21, 0x4, R4.reuse ;  /* 0x00000004150ca825 */ /* 0x102fe200078e0204 */
[----:B------:R0:W-:Y:S01]  /*af70*/  @!P1 ST.E.64 desc[UR36][R10.64], R76 ;  /* 0x0000004c0a009985 */ /* 0x0001e2000c101b24 */
[----:B------:R-:W-:Y:S02]  /*af80*/  ISETP.GE.AND P1, PT, R2, UR4, PT ;  /* 0x0000000402007c0c */ /* 0x000fe4000bf26270 */
[--C-:B------:R-:W-:Y:S01]  /*af90*/  @!P3 IMAD.WIDE R16, R23, 0x4, R4.reuse ;  /* 0x000000041710b825 */ /* 0x100fe200078e0204 */
[----:B--2---:R-:W-:Y:S01]  /*afa0*/  IADD3 R14, R3, 0xa8, RZ ;  /* 0x000000a8030e7810 */ /* 0x004fe20007ffe0ff */
[----:B------:R1:W-:Y:S01]  /*afb0*/  @!P2 ST.E.64 desc[UR36][R12.64], R80 ;  /* 0x000000500c00a985 */ /* 0x0003e2000c101b24 */
[----:B------:R-:W-:Y:S01]  /*afc0*/  ISETP.GE.AND P2, PT, R18, UR4, PT ;  /* 0x0000000412007c0c */ /* 0x000fe2000bf46270 */
[----:B------:R-:W-:Y:S02]  /*afd0*/  @!P4 IMAD.WIDE R20, R25, 0x4, R4 ;  /* 0x000000041914c825 */ /* 0x000fe400078e0204 */
[----:B------:R2:W-:Y:S01]  /*afe0*/  @!P3 ST.E.64 desc[UR36][R16.64], R84 ;  /* 0x000000541000b985 */ /* 0x0005e2000c101b24 */
[----:B------:R-:W-:Y:S01]  /*aff0*/  ISETP.GE.AND P3, PT, R22, UR4, PT ;  /* 0x0000000416007c0c */ /* 0x000fe2000bf66270 */
[C---:B------:R-:W-:Y:S01]  /*b000*/  VIADD R15, R3.reuse, 0xb0 ;  /* 0x000000b0030f7836 */ /* 0x040fe20000000000 */
[----:B------:R-:W-:Y:S01]  /*b010*/  @!P0 LEA.HI R0, R0, R0, RZ, 0x1 ;  /* 0x0000000000008211 */ /* 0x000fe200078f08ff */
[----:B------:R3:W-:Y:S01]  /*b020*/  @!P4 ST.E.64 desc[UR36][R20.64], R88 ;  /* 0x000000581400c985 */ /* 0x0007e2000c101b24 */
[----:B0-----:R-:W-:Y:S01]  /*b030*/  VIADD R11, R3, 0xb8 ;  /* 0x000000b8030b7836 */ /* 0x001fe20000000000 */
[----:B------:R-:W-:-:S02]  /*b040*/  ISETP.GE.AND P4, PT, R14, UR4, PT ;  /* 0x000000040e007c0c */ /* 0x000fc4000bf86270 */
[----:B------:R-:W-:Y:S02]  /*b050*/  ISETP.GE.AND P5, PT, R15, UR4, PT ;  /* 0x000000040f007c0c */ /* 0x000fe4000bfa6270 */
[----:B------:R-:W-:Y:S02]  /*b060*/  ISETP.GE.AND P6, PT, R11, UR4, PT ;  /* 0x000000040b007c0c */ /* 0x000fe4000bfc6270 */
[----:B------:R-:W-:Y:S02]  /*b070*/  @!P1 LEA.HI R2, R2, R2, RZ, 0x1 ;  /* 0x0000000202029211 */ /* 0x000fe400078f08ff */
[----:B------:R-:W-:Y:S02]  /*b080*/  @!P2 LEA.HI R18, R18, R18, RZ, 0x1 ;  /* 0x000000121212a211 */ /* 0x000fe400078f08ff */
[----:B------:R-:W-:Y:S02]  /*b090*/  @!P3 LEA.HI R22, R22, R22, RZ, 0x1 ;  /* 0x000000161616b211 */ /* 0x000fe400078f08ff */
[----:B-1----:R-:W-:-:S02]  /*b0a0*/  @!P1 LOP3.LUT R13, R2, 0xfffffffe, RZ, 0xc0, !PT ;  /* 0xfffffffe020d9812 */ /* 0x002fc400078ec0ff */
[----:B------:R-:W-:Y:S02]  /*b0b0*/  @!P4 LEA.HI R14, R14, R14, RZ, 0x1 ;  /* 0x0000000e0e0ec211 */ /* 0x000fe400078f08ff */
[----:B------:R-:W-:Y:S02]  /*b0c0*/  @!P5 LEA.HI R10, R15, R15, RZ, 0x1 ;  /* 0x0000000f0f0ad211 */ /* 0x000fe400078f08ff */
[----:B------:R-:W-:Y:S02]  /*b0d0*/  @!P6 LEA.HI R12, R11, R11, RZ, 0x1 ;  /* 0x0000000b0b0ce211 */ /* 0x000fe400078f08ff */
[----:B------:R-:W-:Y:S02]  /*b0e0*/  @!P0 LOP3.LUT R11, R0, 0xfffffffe, RZ, 0xc0, !PT ;  /* 0xfffffffe000b8812 */ /* 0x000fe400078ec0ff */
[----:B------:R-:W-:Y:S02]  /*b0f0*/  @!P2 LOP3.LUT R15, R18, 0xfffffffe, RZ, 0xc0, !PT ;  /* 0xfffffffe120fa812 */ /* 0x000fe400078ec0ff */
[----:B--2---:R-:W-:-:S02]  /*b100*/  @!P3 LOP3.LUT R17, R22, 0xfffffffe, RZ, 0xc0, !PT ;  /* 0xfffffffe1611b812 */ /* 0x004fc400078ec0ff */
        /* <DEDUP_REMOVED lines=17> */
.L_x_2216:
[----:B------:R-:W-:Y:S05]  /*b220*/  BSYNC B0 ;  /* 0x0000000000007941 */ /* 0x000fea0003800000 */
.L_x_2215:
[----:B------:R-:W-:Y:S01]  /*b230*/  ISETP.GE.AND P0, PT, R8, R7, PT ;  /* 0x000000070800720c */ /* 0x000fe20003f06270 */
[----:B0---4-:R4:W0:Y:S04]  /*b240*/  SHFL.IDX PT, R5, R9, 0x1, 0x1c1f ;  /* 0x003c1f0009057f89 */ /* 0x01182800000e0000 */
[----:B---3--:R4:W3:Y:S08]  /*b250*/  SHFL.IDX PT, R4, R6, 0x1, 0x1c1f ;  /* 0x003c1f0006047f89 */ /* 0x0088f000000e0000 */
[----:B----4-:R-:W-:Y:S05]  /*b260*/  @P0 BRA `(.L_x_2175) ;  /* 0x0000004800540947 */ /* 0x010fea0003800000 */
[C---:B--2---:R-:W-:Y:S01]  /*b270*/  IADD3 R0, R3.reuse, 0x8, RZ ;  /* 0x0000000803007810 */ /* 0x044fe20007ffe0ff */
        /* <DEDUP_REMOVED lines=15> */
[----:B0--3--:R-:W-:Y:S01]  /*b370*/  @!P2 IMAD.WIDE R6, R3, 0x4, R4 ;  /* 0x000000040306a825 */ /* 0x009fe200078e0204 */
[----:B------:R-:W-:-:S02]  /*b380*/  ISETP.GE.AND P6, PT, R14, UR4, PT ;  /* 0x000000040e007c0c */ /* 0x000fc4000bfc6270 */
[----:B------:R-:W-:Y:S02]  /*b390*/  @!P3 LEA.HI R0, R0, R0, RZ, 0x1 ;  /* 0x000000000000b211 */ /* 0x000fe400078f08ff */
[----:B------:R0:W-:Y:S01]  /*b3a0*/  @!P2 ST.E.64 desc[UR36][R6.64], R26 ;  /* 0x0000001a0600a985 */ /* 0x0001e2000c101b24 */
[----:B------:R-:W-:Y:S02]  /*b3b0*/  @!P0 LEA.HI R2, R2, R2, RZ, 0x1 ;  /* 0x0000000202028211 */ /* 0x000fe400078f08ff */
[----:B------:R-:W-:Y:S02]  /*b3c0*/  @!P3 LOP3.LUT R9, R0, 0xfffffffe, RZ, 0xc0, !PT ;  /* 0xfffffffe0009b812 */ /* 0x000fe400078ec0ff */
[----:B------:R-:W-:Y:S02]  /*b3d0*/  IADD3 R0, R3, 0x20, RZ ;  /* 0x0000002003007810 */ /* 0x000fe40007ffe0ff */
[----:B------:R-:W-:Y:S01]  /*b3e0*/  @!P1 LEA.HI R10, R10, R10, RZ, 0x1 ;  /* 0x0000000a0a0a9211 */ /* 0x000fe200078f08ff */
[----:B------:R-:W-:Y:S01]  /*b3f0*/  @!P3 IMAD.WIDE R8, R9, 0x4, R4 ;  /* 0x000000040908b825 */ /* 0x000fe200078e0204 */
[----:B------:R-:W-:-:S02]  /*b400*/  ISETP.GE.AND P2, PT, R0, UR4, PT ;  /* 0x0000000400007c0c */ /* 0x000fc4000bf46270 */
[----:B------:R-:W-:Y:S02]  /*b410*/  @!P4 LEA.HI R12, R12, R12, RZ, 0x1 ;  /* 0x0000000c0c0cc211 */ /* 0x000fe400078f08ff */
[----:B------:R1:W-:Y:S01]  /*b420*/  @!P3 ST.E.64 desc[UR36][R8.64], R30 ;  /* 0x0000001e0800b985 */ /* 0x0003e2000c101b24 */
[----:B------:R-:W-:Y:S02]  /*b430*/  ISETP.GE.AND P3, PT, R11, UR4, PT ;  /* 0x000000040b007c0c */ /* 0x000fe4000bf66270 */
[----:B0-----:R-:W-:Y:S02]  /*b440*/  @!P0 LOP3.LUT R7, R2, 0xfffffffe, RZ, 0xc0, !PT ;  /* 0xfffffffe02078812 */ /* 0x001fe400078ec0ff */
[----:B------:R-:W-:Y:S02]  /*b450*/  @!P6 LEA.HI R14, R14, R14, RZ, 0x1 ;  /* 0x0000000e0e0ee211 */ /* 0x000fe400078f08ff */
[----:B------:R-:W-:Y:S01]  /*b460*/  @!P4 LOP3.LUT R15, R12, 0xfffffffe, RZ, 0xc0, !PT ;  /* 0xfffffffe0c0fc812 */ /* 0x000fe200078ec0ff */
[----:B------:R-:W-:Y:S01]  /*b470*/  @!P0 IMAD.WIDE R6, R7, 0x4, R4 ;  /* 0x0000000407068825 */ /* 0x000fe200078e0204 */
[----:B------:R-:W-:-:S02]  /*b480*/  @!P2 LEA.HI R0, R0, R0, RZ, 0x1 ;  /* 0x000000000000a211 */ /* 0x000fc400078f08ff */
[----:B------:R-:W-:Y:S02]  /*b490*/  @!P6 LOP3.LUT R21, R14, 0xfffffffe, RZ, 0xc0, !PT ;  /* 0xfffffffe0e15e812 */ /* 0x000fe400078ec0ff */
[----:B------:R0:W-:Y:S01]  /*b4a0*/  @!P0 ST.E.64 desc[UR36][R6.64], R34 ;  /* 0x0000002206008985 */ /* 0x0001e2000c101b24 */
[----:B-1----:R-:W-:Y:S02]  /*b4b0*/  @!P1 LOP3.LUT R9, R10, 0xfffffffe, RZ, 0xc0, !PT ;  /* 0xfffffffe0a099812 */ /* 0x002fe400078ec0ff */
[----:B------:R-:W-:Y:S02]  /*b4c0*/  @!P3 LEA.HI R2, R11, R11, RZ, 0x1 ;  /* 0x0000000b0b02b211 */ /* 0x000fe400078f08ff */
[----:B------:R-:W-:Y:S01]  /*b4d0*/  @!P5 LEA.HI R10, R13, R13, RZ, 0x1 ;  /* 0x0000000d0d0ad211 */ /* 0x000fe200078f08ff */
[--C-:B------:R-:W-:Y:S01]  /*b4e0*/  @!P1 IMAD.WIDE R8, R9, 0x4, R4.reuse ;  /* 0x0000000409089825 */ /* 0x100fe200078e0204 */
[----:B------:R-:W-:Y:S02]  /*b4f0*/  @!P2 LOP3.LUT R11, R0, 0xfffffffe, RZ, 0xc0, !PT ;  /* 0xfffffffe000ba812 */ /* 0x000fe400078ec0ff */
[----:B------:R-:W-:Y:S01]  /*b500*/  @!P3 LOP3.LUT R13, R2, 0xfffffffe, RZ, 0xc0, !PT ;  /* 0xfffffffe020db812 */ /* 0x000fe200078ec0ff */
[C---:B------:R-:W-:Y:S01]  /*b510*/  VIADD R0, R3.reuse, 0x58 ;  /* 0x0000005803007836 */ /* 0x040fe20000000000 */
[----:B------:R-:W-:Y:S01]  /*b520*/  @!P5 LOP3.LUT R17, R10, 0xfffffffe, RZ, 0xc0, !PT ;  /* 0xfffffffe0a11d812 */ /* 0x000fe200078ec0ff */
[----:B------:R1:W-:Y:S01]  /*b530*/  @!P1 ST.E.64 desc[UR36][R8.64], R38 ;  /* 0x0000002608009985 */ /* 0x0003e2000c101b24 */
[----:B------:R-:W-:Y:S01]  /*b540*/  IADD3 R18, R3, 0x50, RZ ;  /* 0x0000005003127810 */ /* 0x000fe20007ffe0ff */
[----:B0-----:R-:W-:Y:S01]  /*b550*/  @!P2 IMAD.WIDE R6, R11, 0x4, R4 ;  /* 0x000000040b06a825 */ /* 0x001fe200078e0204 */
[----:B------:R-:W-:-:S02]  /*b560*/  ISETP.GE.AND P1, PT, R16, UR4, PT ;  /* 0x0000000410007c0c */ /* 0x000fc4000bf26270 */
[----:B------:R-:W-:Y:S01]  /*b570*/  ISETP.GE.AND P0, PT, R18, UR4, PT ;  /* 0x0000000412007c0c */ /* 0x000fe2000bf06270 */
[--C-:B------:R-:W-:Y:S01]  /*b580*/  @!P4 IMAD.WIDE R10, R15, 0x4, R4.reuse ;  /* 0x000000040f0ac825 */ /* 0x100fe200078e0204 */
[----:B------:R0:W-:Y:S01]  /*b590*/  @!P2 ST.E.64 desc[UR36][R6.64], R42 ;  /* 0x0000002a0600a985 */ /* 0x0001e2000c101b24 */
[----:B------:R-:W-:Y:S02]  /*b5a0*/  ISETP.GE.AND P2, PT, R0, UR4, PT ;  /* 0x0000000400007c0c */ /* 0x000fe4000bf46270 */
[----:B------:R-:W-:-:S04]  /*b5b0*/  @!P6 IMAD.WIDE R14, R21, 0x4, R4 ;  /* 0x00000004150ee825 */ /* 0x000fc800078e0204 */
[--C-:B-1----:R-:W-:Y:S02]  /*b5c0*/  @!P3 IMAD.WIDE R8, R13, 0x4, R4.reuse ;  /* 0x000000040d08b825 */ /* 0x102fe400078e0204 */
[----:B------:R-:W-:Y:S02]  /*b5d0*/  @!P1 LEA.HI R16, R16, R16, RZ, 0x1 ;  /* 0x0000001010109211 */ /* 0x000fe400078f08ff */
[----:B------:R-:W-:Y:S01]  /*b5e0*/  @!P5 IMAD.WIDE R12, R17, 0x4, R4 ;  /* 0x00000004110cd825 */ /* 0x000fe200078e0204 */
[----:B------:R1:W-:Y:S01]  /*b5f0*/  @!P3 ST.E.64 desc[UR36][R8.64], R46 ;  /* 0x0000002e0800b985 */ /* 0x0003e2000c101b24 */
[C---:B------:R-:W-:Y:S02]  /*b600*/  IADD3 R17, R3.reuse, 0x68, RZ ;  /* 0x0000006803117810 */ /* 0x040fe40007ffe0ff */
[C---:B------:R-:W-:Y:S01]  /*b610*/  VIADD R2, R3.reuse, 0x60 ;  /* 0x0000006003027836 */ /* 0x040fe20000000000 */
[----:B------:R2:W-:Y:S01]  /*b620*/  @!P4 ST.E.64 desc[UR36][R10.64], R50 ;  /* 0x000000320a00c985 */ /* 0x0005e2000c101b24 */
[----:B------:R-:W-:Y:S01]  /*b630*/  VIADD R21, R3, 0x78 ;  /* 0x0000007803157836 */ /* 0x000fe20000000000 */
[----:B------:R-:W-:-:S02]  /*b640*/  ISETP.GE.AND P4, PT, R20, UR4, PT ;  /* 0x0000000414007c0c */ /* 0x000fc4000bf86270 */
[----:B------:R3:W-:Y:S01]  /*b650*/  @!P5 ST.E.64 desc[UR36][R12.64], R54 ;  /* 0x000000360c00d985 */ /* 0x0007e2000c101b24 */
[----:B------:R-:W-:Y:S02]  /*b660*/  ISETP.GE.AND P5, PT, R17, UR4, PT ;  /* 0x0000000411007c0c */ /* 0x000fe4000bfa6270 */
[----:B------:R-:W-:Y:S01]  /*b670*/  ISETP.GE.AND P3, PT, R21, UR4, PT ;  /* 0x0000000415007c0c */ /* 0x000fe2000bf66270 */
[----:B------:R4:W-:Y:S01]  /*b680*/  @!P6 ST.E.64 desc[UR36][R14.64], R58 ;  /* 0x0000003a0e00e985 */ /* 0x0009e2000c101b24 */
[----:B------:R-:W-:Y:S02]  /*b690*/  ISETP.GE.AND P6, PT, R2, UR4, PT ;  /* 0x0000000402007c0c */ /* 0x000fe4000bfc6270 */
[----:B------:R-:W-:Y:S02]  /*b6a0*/  @!P0 LEA.HI R18, R18, R18, RZ, 0x1 ;  /* 0x0000001212128211 */ /* 0x000fe400078f08ff */
[----:B0-----:R-:W-:Y:S02]  /*b6b0*/  @!P1 LOP3.LUT R7, R16, 0xfffffffe, RZ, 0xc0, !PT ;  /* 0xfffffffe10079812 */ /* 0x001fe400078ec0ff */
[----:B-1----:R-:W-:Y:S01]  /*b6c0*/  @!P0 LOP3.LUT R9, R18, 0xfffffffe, RZ, 0xc0, !PT ;  /* 0xfffffffe12098812 */ /* 0x002fe200078ec0ff */
[----:B------:R-:W-:Y:S01]  /*b6d0*/  VIADD R18, R3, 0x88 ;  /* 0x0000008803127836 */ /* 0x000fe20000000000 */
[----:B------:R-:W-:Y:S01]  /*b6e0*/  @!P2 LEA.HI R0, R0, R0, RZ, 0x1 ;  /* 0x000000000000a211 */ /* 0x000fe200078f08ff */
[----:B------:R-:W-:Y:S01]  /*b6f0*/  @!P1 IMAD.WIDE R6, R7, 0x4, R4 ;  /* 0x0000000407069825 */ /* 0x000fe200078e0204 */
[----:B------:R-:W-:-:S02]  /*b700*/  @!P5 LEA.HI R17, R17, R17, RZ, 0x1 ;  /* 0x000000111111d211 */ /* 0x000fc400078f08ff */
[----:B------:R-:W-:Y:S01]  /*b710*/  @!P4 LEA.HI R20, R20, R20, RZ, 0x1 ;  /* 0x000000141414c211 */ /* 0x000fe200078f08ff */
[----:B------:R-:W-:Y:S01]  /*b720*/  @!P0 IMAD.WIDE R8, R9, 0x4, R4 ;  /* 0x0000000409088825 */ /* 0x000fe200078e0204 */
[----:B------:R-:W-:Y:S01]  /*b730*/  @!P6 LEA.HI R2, R2, R2, RZ, 0x1 ;  /* 0x000000020202e211 */ /* 0x000fe200078f08ff */
[----:B------:R0:W-:Y:S01]  /*b740*/  @!P1 ST.E.64 desc[UR36][R6.64], R62 ;  /* 0x0000003e06009985 */ /* 0x0001e2000c101b24 */
[----:B------:R-:W-:Y:S02]  /*b750*/  @!P3 LEA.HI R21, R21, R21, RZ, 0x1 ;  /* 0x000000151515b211 */ /* 0x000fe400078f08ff */
[----:B--2---:R-:W-:Y:S01]  /*b760*/  @!P2 LOP3.LUT R11, R0, 0xfffffffe, RZ, 0xc0, !PT ;  /* 0xfffffffe000ba812 */ /* 0x004fe200078ec0ff */
[----:B------:R1:W-:Y:S01]  /*b770*/  @!P0 ST.E.64 desc[UR36][R8.64], R66 ;  /* 0x0000004208008985 */ /* 0x0003e2000c101b24 */
[----:B---3--:R-:W-:Y:S01]  /*b780*/  @!P6 LOP3.LUT R13, R2, 0xfffffffe, RZ, 0xc0, !PT ;  /* 0xfffffffe020de812 */ /* 0x008fe200078ec0ff */
[----:B------:R-:W-:Y:S01]  /*b790*/  VIADD R0, R3, 0x90 ;  /* 0x0000009003007836 */ /* 0x000fe20000000000 */
[----:B------:R-:W-:-:S02]  /*b7a0*/  @!P5 LOP3.LUT R17, R17, 0xfffffffe, RZ, 0xc0, !PT ;  /* 0xfffffffe1111d812 */ /* 0x000fc400078ec0ff */
[----:B----4-:R-:W-:Y:S01]  /*b7b0*/  @!P4 LOP3.LUT R15, R20, 0xfffffffe, RZ, 0xc0, !PT ;  /* 0xfffffffe140fc812 */ /* 0x010fe200078ec0ff */
[C---:B------:R-:W-:Y:S01]  /*b7c0*/  VIADD R20, R3.reuse, 0xa8 ;  /* 0x000000a803147836 */ /* 0x040fe20000000000 */
[----:B------:R-:W-:Y:S02]  /*b7d0*/  IADD3 R16, R3, 0x80, RZ ;  /* 0x0000008003107810 */ /* 0x000fe40007ffe0ff */
[----:B------:R-:W-:Y:S01]  /*b7e0*/  @!P3 LOP3.LUT R21, R21, 0xfffffffe, RZ, 0xc0, !PT ;  /* 0xfffffffe1515b812 */ /* 0x000fe200078ec0ff */
[--C-:B0-----:R-:W-:Y:S01]  /*b7f0*/  @!P2 IMAD.WIDE R6, R11, 0x4, R4.reuse ;  /* 0x000000040b06a825 */ /* 0x101fe200078e0204 */
[----:B------:R-:W-:Y:S02]  /*b800*/  ISETP.GE.AND P0, PT, R16, UR4, PT ;  /* 0x0000000410007c0c */ /* 0x000fe4000bf06270 */
[----:B------:R-:W-:Y:S01]  /*b810*/  ISETP.GE.AND P1, PT, R18, UR4, PT ;  /* 0x0000000412007c0c */ /* 0x000fe2000bf26270 */
[----:B-1----:R-:W-:Y:S01]  /*b820*/  @!P6 IMAD.WIDE R8, R13, 0x4, R4 ;  /* 0x000000040d08e825 */ /* 0x002fe200078e0204 */
[----:B------:R0:W-:Y:S01]  /*b830*/  @!P2 ST.E.64 desc[UR36][R6.64], R70 ;  /* 0x000000460600a985 */ /* 0x0001e2000c101b24 */
[----:B------:R-:W-:-:S02]  /*b840*/  IADD3 R2, R3, 0x98, RZ ;  /* 0x0000009803027810 */ /* 0x000fc40007ffe0ff */
[--C-:B------:R-:W-:Y:S01]  /*b850*/  @!P5 IMAD.WIDE R10, R17, 0x4, R4.reuse ;  /* 0x00000004110ad825 */ /* 0x100fe200078e0204 */
[----:B------:R1:W-:Y:S01]  /*b860*/  @!P6 ST.E.64 desc[UR36][R8.64], R74 ;  /* 0x0000004a0800e985 */ /* 0x0003e2000c101b24 */
[----:B------:R-:W-:Y:S02]  /*b870*/  ISETP.GE.AND P2, PT, R0, UR4, PT ;  /* 0x0000000400007c0c */ /* 0x000fe4000bf46270 */
[--C-:B------:R-:W-:Y:S01]  /*b880*/  @!P4 IMAD.WIDE R12, R15, 0x4, R4.reuse ;  /* 0x000000040f0cc825 */ /* 0x100fe200078e0204 */
[----:B------:R2:W-:Y:S01]  /*b890*/  @!P5 ST.E.64 desc[UR36][R10.64], R78 ;  /* 0x0000004e0a00d985 */ /* 0x0005e2000c101b24 */
[----:B------:R-:W-:Y:S02]  /*b8a0*/  ISETP.GE.AND P5, PT, R20, UR4, PT ;  /* 0x0000000414007c0c */ /* 0x000fe4000bfa6270 */
[----:B------:R-:W-:Y:S01]  /*b8b0*/  @!P3 IMAD.WIDE R14, R21, 0x4, R4 ;  /* 0x00000004150eb825 */ /* 0x000fe200078e0204 */
[----:B------:R3:W-:Y:S01]  /*b8c0*/  @!P4 ST.E.64 desc[UR36][R12.64], R82 ;  /* 0x000000520c00c985 */ /* 0x0007e2000c101b24 */
[----:B------:R-:W-:-:S02]  /*b8d0*/  IADD3 R21, R3, 0xb0, RZ ;  /* 0x000000b003157810 */ /* 0x000fc40007ffe0ff */
[C---:B------:R-:W-:Y:S01]  /*b8e0*/  VIADD R17, R3.reuse, 0xa0 ;  /* 0x000000a003117836 */ /* 0x040fe20000000000 */
[----:B------:R4:W-:Y:S01]  /*b8f0*/  @!P3 ST.E.64 desc[UR36][R14.64], R86 ;  /* 0x000000560e00b985 */ /* 0x0009e2000c101b24 */
        /* <DEDUP_REMOVED lines=39> */
.L_x_2214:
[----:B------:R-:W0:Y:S02]  /*bb70*/  S2R R0, SR_TID.X ;  /* 0x0000000000007919 */ /* 0x000e240000002100 */
[----:B0-----:R-:W-:-:S05]  /*bb80*/  VIADD R2, R0, 0xffffff80 ;  /* 0xffffff8000027836 */ /* 0x001fca0000000000 */
[----:B------:R-:W-:-:S13]  /*bb90*/  ISETP.GT.AND P0, PT, R2, 0x7f, PT ;  /* 0x0000007f0200780c */ /* 0x000fda0003f04270 */
[----:B------:R-:W-:Y:S05]  /*bba0*/  @P0 BRA `(.L_x_2175) ;  /* 0x0000004000040947 */ /* 0x000fea0003800000 */
[----:B------:R-:W0:Y:S01]  /*bbb0*/  S2R R3, SR_CTAID.X ;  /* 0x0000000000037919 */ /* 0x000e220000002500 */
[----:B------:R-:W1:Y:S01]  /*bbc0*/  LDC R6, c[0x0][0xbe8] ;  /* 0x0002fa00ff067b82 */ /* 0x000e620000000800 */
[----:B------:R-:W-:Y:S01]  /*bbd0*/  ULDC UR4, c[0x0][0xa88] ;  /* 0x0002a20000047ab9 */ /* 0x000fe20000000800 */
[----:B0-----:R-:W-:Y:S01]  /*bbe0*/  LEA R0, R3, R0, 0x7 ;  /* 0x0000000003007211 */ /* 0x001fe200078e38ff */
[----:B-1----:R-:W-:-:S04]  /*bbf0*/  IMAD R3, R6, UR4, RZ ;  /* 0x0000000406037c24 */ /* 0x002fc8000f8e02ff */
[----:B------:R-:W-:-:S05]  /*bc00*/  VIADD R0, R0, 0xffffff80 ;  /* 0xffffff8000007836 */ /* 0x000fca0000000000 */
[----:B------:R-:W-:-:S13]  /*bc10*/  ISETP.GE.AND P0, PT, R0, R3, PT ;  /* 0x000000030000720c */ /* 0x000fda0003f06270 */
[----:B------:R-:W-:Y:S05]  /*bc20*/  @P0 BRA `(.L_x_2175) ;  /* 0x0000003c00e40947 */ /* 0x000fea0003800000 */
[----:B------:R-:W-:Y:S01]  /*bc30*/  ISETP.NE.AND P0, PT, R6, 0x1, PT ;  /* 0x000000010600780c */ /* 0x000fe20003f05270 */
[----:B------:R-:W0:Y:S01]  /*bc40*/  S2UR UR7, SR_CTAID.Z ;  /* 0x00000000000779c3 */ /* 0x000e220000002700 */
[----:B------:R-:W-:Y:S01]  /*bc50*/  R2UR UR11, R19 ;  /* 0x00000000130b72ca */ /* 0x000fe200000e0000 */
[----:B------:R-:W-:Y:S01]  /*bc60*/  ULDC.64 UR8, c[0x0][0xbd0] ;  /* 0x0002f40000087ab9 */ /* 0x000fe20000000a00 */
[----:B------:R-:W-:-:S05]  /*bc70*/  IMAD.MOV.U32 R5, RZ, RZ, R0 ;  /* 0x000000ffff057224 */ /* 0x000fca00078e0000 */
        /* <DEDUP_REMOVED lines=8> */
[----:B------:R-:W-:Y:S01]  /*bd00*/  MOV R2, UR4 ;  /* 0x0000000400027c02 */ /* 0x000fe20008000f00 */
[----:B------:R-:W-:Y:S02]  /*bd10*/  UIADD3 UR6, UR5, UR6, URZ ;  /* 0x0000000605067290 */ /* 0x000fe4000fffe03f */
[----:B------:R-:W-:Y:S01]  /*bd20*/  IMAD.U32 R3, RZ, RZ, UR5 ;  /* 0x00000005ff037e24 */ /* 0x000fe2000f8e00ff */
[----:B------:R-:W-:Y:S02]  /*bd30*/  ULDC.64 UR4, c[0x0][0xbe0] ;  /* 0x0002f80000047ab9 */ /* 0x000fe40000000a00 */
[----:B------:R-:W0:Y:S01]  /*bd40*/  S2UR UR10, SR_CTAID.Y ;  /* 0x00000000000a79c3 */ /* 0x000e220000002600 */
[----:B------:R-:W-:-:S02]  /*bd50*/  IMAD.U32 R3, RZ, RZ, UR6 ;  /* 0x00000006ff037e24 */ /* 0x000fc4000f8e00ff */
[C---:B-1----:R-:W-:Y:S02]  /*bd60*/  IMAD R12, R10.reuse, UR8, RZ ;  /* 0x000000080a0c7c24 */ /* 0x042fe4000f8e02ff */
[----:B------:R-:W-:-:S03]  /*bd70*/  IMAD.WIDE.U32 R2, R10, UR7, R2 ;  /* 0x000000070a027c25 */ /* 0x000fc6000f8e0002 */
[----:B------:R-:W0:Y:S01]  /*bd80*/  LDC R8, c[0x0][0xc50] ;  /* 0x00031400ff087b82 */ /* 0x000e220000000800 */
[----:B--2---:R-:W-:Y:S01]  /*bd90*/  @P0 IMAD.HI.U32 R4, R0, R7, RZ ;  /* 0x0000000700040227 */ /* 0x004fe200078e00ff */
[----:B------:R-:W-:-:S03]  /*bda0*/  IADD3 R7, RZ, -UR11, RZ ;  /* 0x8000000bff077c10 */ /* 0x000fc6000fffe0ff */
[----:B------:R-:W-:Y:S01]  /*bdb0*/  IMAD R11, R11, UR7, R12 ;  /* 0x000000070b0b7c24 */ /* 0x000fe2000f8e020c */
[----:B---3--:R-:W-:-:S03]  /*bdc0*/  @P0 SHF.R.U32.HI R5, RZ, R9, R4 ;  /* 0x00000009ff050219 */ /* 0x008fc60000011604 */
[----:B------:R-:W-:Y:S02]  /*bdd0*/  IMAD.IADD R3, R11, 0x1, R3 ;  /* 0x000000010b037824 */ /* 0x000fe400078e0203 */
        /* <DEDUP_REMOVED lines=22> */
.L_x_2173:
        /* <DEDUP_REMOVED lines=18> */
.L_x_2217:
[----:B------:R-:W-:Y:S01]  /*c060*/  ULDC UR44, c[0x0][0xc50] ;  /* 0x00031400002c7ab9 */ /* 0x000fe20000000800 */
[----:B------:R-:W-:Y:S01]  /*c070*/  UMOV UR41, UR6 ;  /* 0x0000000600297c82 */ /* 0x000fe20008000000 */
[----:B------:R-:W-:-:S11]  /*c080*/  UISETP.NE.AND UP0, UPT, UR44, 0x1, UPT ;  /* 0x000000012c00788c */ /* 0x000fd6000bf05270 */
[----:B------:R-:W-:Y:S01]  /*c090*/  @UP0 ULDC UR4, c[0x0][0xc54] ;  /* 0x0003150000040ab9 */ /* 0x000fe20000000800 */
[----:B------:R-:W-:Y:S01]  /*c0a0*/  @UP0 ULDC UR7, c[0x0][0xc58] ;  /* 0x0003160000070ab9 */ /* 0x000fe20000000800 */
[----:B------:R-:W-:-:S04]  /*c0b0*/  UIMAD.WIDE.U32 UR4, UR6, UR4, URZ ;  /* 0x00000004060472a5 */ /* 0x000fc8000f8e003f */
[----:B------:R-:W-:-:S12]  /*c0c0*/  @UP0 USHF.R.U32.HI UR41, URZ, UR7, UR5 ;  /* 0x000000073f290299 */ /* 0x000fd80008011605 */
.L_x_2218:
[----:B------:R-:W-:Y:S01]  /*c0d0*/  ISETP.GE.AND P0, PT, R26, RZ, PT ;  /* 0x000000ff1a00720c */ /* 0x000fe20003f06270 */
[----:B------:R-:W-:Y:S01]  /*c0e0*/  UIADD3 UR4, -UR41, URZ, URZ ;  /* 0x0000003f29047290 */ /* 0x000fe2000fffe13f */
[----:B------:R-:W-:Y:S01]  /*c0f0*/  IMAD.MOV.U32 R28, RZ, RZ, 0x1 ;  /* 0x00000001ff1c7424 */ /* 0x000fe200078e00ff */
[----:B------:R-:W-:Y:S01]  /*c100*/  MOV R0, RZ ;  /* 0x000000ff00007202 */ /* 0x000fe20000000f00 */
[----:B------:R-:W-:Y:S01]  /*c110*/  IMAD.MOV.U32 R6, RZ, RZ, 0x1 ;  /* 0x00000001ff067424 */ /* 0x000fe200078e00ff */
[----:B------:R-:W-:-:S08]  /*c120*/  UIMAD UR44, UR44, UR4, UR6 ;  /* 0x000000042c2c72a4 */ /* 0x000fd0000f8e0206 */
[----:B------:R-:W-:Y:S05]  /*c130*/  @!P0 BRA `(.L_x_2219) ;  /* 0x0000003400d88947 */ /* 0x000fea0003800000 */
[----:B------:R-:W0:Y:S01]  /*c140*/  LDC.64 R2, c[0x0][0xa28] ;  /* 0x00028a00ff027b82 */ /* 0x000e220000000a00 */
[----:B------:R-:W-:Y:S01]  /*c150*/  ULDC UR4, c[0x0][0x448] ;  /* 0x0001120000047ab9 */ /* 0x000fe20000000800 */
[----:B------:R-:W-:Y:S01]  /*c160*/  ULDC UR7, c[0x0][0x2f0] ;  /* 0x0000bc0000077ab9 */ /* 0x000fe20000000800 */
[----:B------:R-:W-:-:S05]  /*c170*/  IMAD.MOV.U32 R22, RZ, RZ, RZ ;  /* 0x000000ffff167224 */ /* 0x000fca00078e00ff */
[----:B------:R-:W1:Y:S01]  /*c180*/  S2UR UR48, SR_CTAID.X ;  /* 0x00000000003079c3 */ /* 0x000e620000002500 */
[----:B------:R-:W-:Y:S01]  /*c190*/  UISETP.NE.AND UP1, UPT, UR4, 0x1, UPT ;  /* 0x000000010400788c */ /* 0x000fe2000bf25270 */
[----:B------:R-:W-:Y:S02]  /*c1a0*/  ULDC UR8, c[0x0][0x288] ;  /* 0x0000a20000087ab9 */ /* 0x000fe40000000800 */
[----:B------:R-:W-:Y:S02]  /*c1b0*/  ULDC.64 UR4, c[0x0][0x418] ;  /* 0x0001060000047ab9 */ /* 0x000fe40000000a00 */
[----:B------:R-:W-:-:S03]  /*c1c0*/  UISETP.NE.U32.AND UP0, UPT, UR4, URZ, UPT ;  /* 0x0000003f0400728c */ /* 0x000fc6000bf05070 */
[----:B------:R-:W-:Y:S01]  /*c1d0*/  ULDC UR4, c[0x0][0x424] ;  /* 0x0001090000047ab9 */ /* 0x000fe20000000800 */
[----:B------:R-:W-:-:S03]  /*c1e0*/  UISETP.NE.AND.EX UP0, UPT, UR5, URZ, UPT, UP0 ;  /* 0x0000003f0500728c */ /* 0x000fc6000bf05300 */
[----:B------:R-:W-:Y:S01]  /*c1f0*/  @UP1 ULDC UR5, c[0x0][0x44c] ;  /* 0x0001130000051ab9 */ /* 0x000fe20000000800 */
[----:B0-----:R-:W-:Y:S01]  /*c200*/  ISETP.NE.U32.AND P0, PT, R2, RZ, PT ;  /* 0x000000ff0200720c */ /* 0x001fe20003f05070 */
[----:B------:R-:W-:-:S03]  /*c210*/  USEL UR42, UR4, 0x1, UP0 ;  /* 0x00000001042a7887 */ /* 0x000fc60008000000 */
[----:B------:R-:W-:Y:S01]  /*c220*/  ISETP.NE.AND.EX P0, PT, R3, RZ, PT, P0 ;  /* 0x000000ff0300720c */ /* 0x000fe20003f05300 */
[----:B-1----:R-:W-:Y:S02]  /*c230*/  ULEA UR6, UR48, 0x7f, 0x7 ;  /* 0x0000007f30067891 */ /* 0x002fe4000f8e383f */
[----:B------:R-:W-:Y:S02]  /*c240*/  UIMAD UR42, UR42, UR7, URZ ;  /* 0x000000072a2a72a4 */ /* 0x000fe4000f8e023f */
[----:B------:R-:W-:Y:S01]  /*c250*/  UIMAD.WIDE.U32 UR4, UR6, UR5, URZ ;  /* 0x00000005060472a5 */ /* 0x000fe2000f8e003f */
[----:B------:R-:W-:-:S03]  /*c260*/  @UP1 ULDC UR7, c[0x0][0x450] ;  /* 0x0001140000071ab9 */ /* 0x000fc60000000800 */
[----:B------:R-:W-:-:S04]  /*c270*/  @UP1 USHF.R.U32.HI UR6, URZ, UR7, UR5 ;  /* 0x000000073f061299 */ /* 0x000fc80008011605 */
[----:B------:R-:W0:Y:S01]  /*c280*/  @P0 LDC.64 R2, c[0x0][0xa28] ;  /* 0x00028a00ff020b82 */ /* 0x000e220000000a00 */
[----:B------:R-:W-:Y:S02]  /*c290*/  UIADD3 UR5, UR42, 0x60, -UR8 ;  /* 0x000000602a057890 */ /* 0x000fe4000fffe808 */
[----:B------:R-:W-:Y:S02]  /*c2a0*/  UIADD3 UR4, UR42, 0x5f, URZ ;  /* 0x0000005f2a047890 */ /* 0x000fe4000fffe03f */
[----:B------:R-:W-:Y:S02]  /*c2b0*/  UIADD3 UR6, UR5, UR6, URZ ;  /* 0x0000000605067290 */ /* 0x000fe4000fffe03f */
[----:B------:R-:W-:Y:S02]  /*c2c0*/  UIMAD.WIDE UR4, UR4, 0x2aaaaaab, URZ ;  /* 0x2aaaaaab040478a5 */ /* 0x000fe4000f8e023f */
[----:B------:R-:W-:Y:S02]  /*c2d0*/  UIMAD.WIDE UR6, UR6, 0x2aaaaaab, URZ ;  /* 0x2aaaaaab060678a5 */ /* 0x000fe4000f8e023f */
[----:B------:R-:W-:-:S02]  /*c2e0*/  USHF.R.U32.HI UR43, URZ, 0x1f, UR5 ;  /* 0x0000001f3f2b7899 */ /* 0x000fc40008011605 */
[----:B------:R-:W-:Y:S02]  /*c2f0*/  USHF.R.U32.HI UR45, URZ, 0x1f, UR7 ;  /* 0x0000001f3f2d7899 */ /* 0x000fe40008011607 */
[----:B------:R-:W-:Y:S02]  /*c300*/  ULEA.HI.SX32 UR43, UR5, UR43, 0x1c ;  /* 0x0000002b052b7291 */ /* 0x000fe4000f8fe23f */
[----:B------:R-:W-:-:S04]  /*c310*/  ULEA.HI.SX32 UR45, UR7, UR45, 0x1c ;  /* 0x0000002d072d7291 */ /* 0x000fc8000f8fe23f */
[----:B------:R-:W-:Y:S02]  /*c320*/  UISETP.LT.AND UP0, UPT, UR43, UR45, UPT ;  /* 0x0000002d2b00728c */ /* 0x000fe4000bf01270 */
[----:B------:R-:W-:Y:S01]  /*c330*/  UP2UR UR49, UPR, URZ, 0x2 ;  /* 0x000000023f317883 */ /* 0x000fe20008000000 */
[----:B0-----:R-:W-:Y:S01]  /*c340*/  @P0 IMAD.WIDE R2, R26, 0x4, R2 ;  /* 0x000000041a020825 */ /* 0x001fe200078e0202 */
[----:B------:R-:W-:-:S04]  /*c350*/  USEL UR11, UR43, UR45, UP0 ;  /* 0x0000002d2b0b7287 */ /* 0x000fc80008000000 */
[----:B------:R-:W-:Y:S01]  /*c360*/  UISETP.GE.AND UP1, UPT, UR11, 0x1, UPT ;  /* 0x000000010b00788c */ /* 0x000fe2000bf26270 */
[----:B------:R0:W5:Y:S01]  /*c370*/  @P0 LDG.E R22, desc[UR36][R2.64] ;  /* 0x0000002402160981 */ /* 0x000162000c1e1900 */
[----:B------:R-:W-:Y:S02]  /*c380*/  USHF.R.U32.HI UR9, URZ, 0x10, UR44 ;  /* 0x000000103f097899 */ /* 0x000fe4000801162c */
[----:B------:R-:W-:Y:S02]  /*c390*/  ULOP3.LUT UR44, UR44, 0xffff, URZ, 0xc0, !UPT ;  /* 0x0000ffff2c2c7892 */ /* 0x000fe4000f8ec03f */
[----:B------:R-:W-:Y:S01]  /*c3a0*/  PLOP3.LUT P0, PT, PT, PT, UP1, 0x80, 0x0 ;  /* 0x000000000000781c */ /* 0x000fe20003f0f018 */
[----:B------:R-:W-:Y:S01]  /*c3b0*/  UISETP.NE.AND UP0, UPT, UR9, URZ, UPT ;  /* 0x0000003f0900728c */ /* 0x000fe2000bf05270 */
[----:B------:R-:W-:-:S10]  /*c3c0*/  UMOV UR40, URZ ;  /* 0x0000003f00287c82 */ /* 0x000fd40008000000 */
[----:B------:R-:W-:Y:S01]  /*c3d0*/  @!UP0 ULDC UR9, c[0x0][0x9f0] ;  /* 0x00027c0000098ab9 */ /* 0x000fe20000000800 */
[----:B0-----:R-:W-:Y:S05]  /*c3e0*/  @!P0 BRA `(.L_x_2220) ;  /* 0x0000000000788947 */ /* 0x001fea0003800000 */
[----:B------:R-:W-:Y:S01]  /*c3f0*/  IABS R0, UR9 ;  /* 0x0000000900007c13 */ /* 0x000fe20008000000 */
[----:B------:R-:W-:Y:S02]  /*c400*/  UIADD3 UR6, UR9, -0x1, UR11 ;  /* 0xffffffff09067890 */ /* 0x000fe4000fffe00b */
[----:B------:R-:W-:Y:S01]  /*c410*/  IABS R4, UR9 ;  /* 0x0000000900047c13 */ /* 0x000fe20008000000 */
[----:B------:R-:W-:Y:S01]  /*c420*/  UMOV UR4, URZ ;  /* 0x0000003f00047c82 */ /* 0x000fe20008000000 */
[----:B------:R-:W-:Y:S02]  /*c430*/  R2UR UR10, R0 ;  /* 0x00000000000a72ca */ /* 0x000fe400000e0000 */
[----:B------:R-:W-:Y:S01]  /*c440*/  IABS R3, UR6 ;  /* 0x0000000600037c13 */ /* 0x000fe20008000000 */
[----:B------:R-:W-:-:S03]  /*c450*/  ULOP3.LUT UR6, UR6, UR9, URZ, 0x3c, !UPT ;  /* 0x0000000906067292 */ /* 0x000fc6000f8e3c3f */
[----:B------:R-:W-:-:S07]  /*c460*/  R2UR UR8, R3 ;  /* 0x00000000030872ca */ /* 0x000fce00000e0000 */
[----:B------:R-:W0:Y:S08]  /*c470*/  I2F.RP R0, UR10 ;  /* 0x0000000a00007d06 */ /* 0x000e300008209400 */
[----:B0-----:R-:W0:Y:S02]  /*c480*/  MUFU.RCP R0, R0 ;  /* 0x0000000000007308 */ /* 0x001e240000001000 */
[----:B0-----:R-:W-:Y:S01]  /*c490*/  IADD3 R2, R0, 0xffffffe, RZ ;  /* 0x0ffffffe00027810 */ /* 0x001fe20007ffe0ff */
[----:B------:R-:W-:-:S05]  /*c4a0*/  IMAD.MOV R0, RZ, RZ, -R4 ;  /* 0x000000ffff007224 */ /* 0x000fca00078e0a04 */
        /* <DEDUP_REMOVED lines=18> */
.L_x_2220:
[----:B------:R-:W-:Y:S02]  /*c5d0*/  UIMAD UR50, UR44, UR40, URZ ;  /* 0x000000282c3272a4 */ /* 0x000fe4000f8e023f */
[----:B------:R-:W-:Y:S02]  /*c5e0*/  IMAD.U32 R0, RZ, RZ, UR40 ;  /* 0x00000028ff007e24 */ /* 0x000fe4000f8e00ff */
[----:B------:R-:W-:Y:S02]  /*c5f0*/  IMAD.MOV.U32 R6, RZ, RZ, 0x1 ;  /* 0x00000001ff067424 */ /* 0x000fe400078e00ff */
[----:B------:R-:W-:-:S04]  /*c600*/  MOV R19, UR50 ;  /* 0x0000003200137c02 */ /* 0x000fc80008000f00 */
        /* <DEDUP_REMOVED lines=14> */
[----:B------:R-:W-:Y:S01]  /*c6f0*/  MOV R4, UR4 ;  /* 0x0000000400047c02 */ /* 0x000fe20008000f00 */
[----:B------:R-:W-:Y:S01]  /*c700*/  IMAD.U32 R5, RZ, RZ, UR5 ;  /* 0x00000005ff057e24 */ /* 0x000fe2000f8e00ff */
[----:B------:R-:W-:Y:S01]  /*c710*/  ULDC.64 UR4, c[0x4][0x8] ;  /* 0x0100020000047ab9 */ /* 0x000fe20000000a00 */
[----:B------:R-:W0:Y:S01]  /*c720*/  LDC.64 R2, c[0x4][R2] ;  /* 0x0100000002027b82 */ /* 0x000e220000000a00 */
[----:B------:R-:W-:Y:S01]  /*c730*/  IMAD.U32 R6, RZ, RZ, UR6 ;  /* 0x00000006ff067e24 */ /* 0x000fe2000f8e00ff */
[----:B------:R-:W-:Y:S01]  /*c740*/  MOV R7, UR7 ;  /* 0x0000000700077c02 */ /* 0x000fe20008000f00 */
[----:B------:R-:W-:Y:S01]  /*c750*/  IMAD.U32 R10, RZ, RZ, UR4 ;  /* 0x00000004ff0a7e24 */ /* 0x000fe2000f8e00ff */
[----:B------:R-:W-:Y:S01]  /*c760*/  MOV R8, 0x70 ;  /* 0x0000007000087802 */ /* 0x000fe20000000f00 */
[----:B------:R-:W-:-:S02]  /*c770*/  IMAD.U32 R11, RZ, RZ, UR5 ;  /* 0x00000005ff0b7e24 */ /* 0x000fc4000f8e00ff */
[----:B------:R-:W-:Y:S02]  /*c780*/  IMAD.MOV.U32 R12, RZ, RZ, 0x1 ;  /* 0x00000001ff0c7424 */ /* 0x000fe400078e00ff */
[----:B------:R-:W-:-:S07]  /*c790*/  IMAD.MOV.U32 R13, RZ, RZ, RZ ;  /* 0x000000ffff0d7224 */ /* 0x000fce00078e00ff */
[----:B------:R-:W-:-:S07]  /*c7a0*/  LEPC R20, `(.L_x_2221) ;  /* 0x000000001014794e */ /* 0x000fce0000000000 */
[----:B0----5:R-:W-:Y:S05]  /*c7b0*/  CALL.ABS.NOINC R2 ;  /* 0x0000000002007343 */ /* 0x021fea0003c00000 */
.L_x_2221:
        /* <DEDUP_REMOVED lines=19> */
[----:B-1---5:R-:W-:Y:S05]  /*c8f0*/  CALL.ABS.NOINC R2 ;  /* 0x0000000002007343 */ /* 0x022fea0003c00000 */
.L_x_2223:
[----:B------:R0:W1:Y:S01]  /*c900*/  LDC.64 R2, c[0x4][R16] ;  /* 0x0100000010027b82 */ /* 0x0000620000000a00 */
[----:B------:R-:W-:Y:S01]  /*c910*/  ULDC.64 UR4, c[0x4][0x88] ;  /* 0x0100220000047ab9 */ /* 0x000fe20000000a00 */
[----:B------:R-:W-:Y:S01]  /*c920*/  ULDC.64 UR6, c[0x4][0x90] ;  /* 0x0100240000067ab9 */ /* 0x000fe20000000a00 */
[----:B------:R-:W-:Y:S01]  /*c930*/  MOV R4, UR4 ;  /* 0x0000000400047c02 */ /* 0x000fe20008000f00 */
        /* <DEDUP_REMOVED lines=11> */
.L_x_2222:
[----:B------:R-:W0:Y:S01]  /*c9f0*/  LDC.64 R2, c[0x0][0x9f8] ;  /* 0x00027e00ff027b82 */ /* 0x000e220000000a00 */
[----:B------:R-:W-:-:S07]  /*ca00*/  MOV R36, R26 ;  /* 0x0000001a00247202 */ /* 0x000fce0000000f00 */
        /* <DEDUP_REMOVED lines=15> */
[----:B------:R-:W-:-:S05]  /*cb00*/  IMAD R5, R31, 0x60, R37 ;  /* 0x000000601f057824 */ /* 0x000fca00078e0225 */
[C---:B------:R-:W-:Y:S01]  /*cb10*/  ISETP.GE.AND P0, PT, R5.reuse, UR42, PT ;  /* 0x0000002a05007c0c */ /* 0x040fe2000bf06270 */
[----:B0-----:R-:W0:Y:S01]  /*cb20*/  @P1 LDC R3, c[0x0][0x434] ;  /* 0x00010d00ff031b82 */ /* 0x001e220000000800 */
[----:B-----5:R-:W-:Y:S02]  /*cb30*/  IADD3 R10, R5, R22, RZ ;  /* 0x00000016050a7210 */ /* 0x020fe40007ffe0ff */
[----:B------:R-:W-:Y:S02]  /*cb40*/  ISETP.GT.U32.OR P0, PT, R37, 0x5f, P0 ;  /* 0x0000005f2500780c */ /* 0x000fe40000704470 */
[----:B------:R-:W-:Y:S01]  /*cb50*/  @P1 LOP3.LUT R16, R16, 0x20, RZ, 0xfc, !PT ;  /* 0x0000002010101812 */ /* 0x000fe200078efcff */
[----:B------:R-:W-:Y:S02]  /*cb60*/  IMAD.MOV.U32 R9, RZ, RZ, R10 ;  /* 0x000000ffff097224 */ /* 0x000fe400078e000a */
        /* <DEDUP_REMOVED lines=14> */
[----:B------:R-:W-:-:S05]  /*cc50*/  @!P0 IMAD R7, R36, R7, R0 ;  /* 0x0000000724078224 */ /* 0x000fca00078e0200 */
[----:B------:R-:W-:-:S04]  /*cc60*/  @!P0 IADD3 R0, R3, R7, RZ ;  /* 0x0000000703008210 */ /* 0x000fc80007ffe0ff */
[----:B------:R-:W-:Y:S01]  /*cc70*/  @!P0 LEA.HI.X R5, R2, R5, R0, 0x2, P1 ;  /* 0x0000000502058211 */ /* 0x000fe200008f1400 */
[----:B------:R-:W-:-:S06]  /*cc80*/  IMAD.MOV.U32 R0, RZ, RZ, RZ ;  /* 0x000000ffff007224 */ /* 0x000fcc00078e00ff */
[----:B------:R1:W5:Y:S02]  /*cc90*/  @!P0 LDG.E R0, desc[UR36][R4.64] ;  /* 0x0000002404008981 */ /* 0x000364000c1e1900 */
[----:B-1----:R-:W-:-:S05]  /*cca0*/  IMAD.SHL.U32 R4, R25, 0x8, RZ ;  /* 0x0000000819047824 */ /* 0x002fca00078e00ff */
        /* <DEDUP_REMOVED lines=12> */
.L_x_2266:
[----:B------:R-:W2:Y:S01]  /*cd70*/  LDL R2, [R1+0x4] ;  /* 0x0000040001027983 */ /* 0x000ea20000100800 */
[----:B------:R-:W-:Y:S01]  /*cd80*/  ISETP.GT.U32.AND P1, PT, R37, 0x5f, PT ;  /* 0x0000005f2500780c */ /* 0x000fe20003f24070 */
[----:B------:R-:W-:Y:S01]  /*cd90*/  IMAD.U32 R35, RZ, RZ, UR41 ;  /* 0x00000029ff237e24 */ /* 0x000fe2000f8e00ff */
[----:B------:R-:W-:Y:S02]  /*cda0*/  LOP3.LUT R16, R16, 0xfffffff7, RZ, 0xc0, !PT ;  /* 0xfffffff710107812 */ /* 0x000fe400078ec0ff */
[----:B------:R-:W-:Y:S02]  /*cdb0*/  IADD3 R3, -R9, RZ, RZ ;  /* 0x000000ff09037210 */ /* 0x000fe40007ffe1ff */
[----:B------:R-:W-:-:S03]  /*cdc0*/  SHF.R.S32.HI R35, RZ, 0x1f, R35 ;  /* 0x0000001fff237819 */ /* 0x000fc60000011423 */
[----:B------:R-:W-:-:S04]  /*cdd0*/  IMAD R10, R17, R3, R10 ;  /* 0x00000003110a7224 */ /* 0x000fc800078e020a */
        /* <DEDUP_REMOVED lines=9> */
.L_x_2225:
[----:B------:R-:W-:Y:S01]  /*ce70*/  SHF.R.S32.HI R6, RZ, 0x1f, R10 ;  /* 0x0000001fff067819 */ /* 0x000fe2000001140a */
[----:B------:R-:W-:Y:S01]  /*ce80*/  ULDC.64 UR4, c[0x0][0x328] ;  /* 0x0000ca0000047ab9 */ /* 0x000fe20000000a00 */
[----:B------:R-:W-:-:S03]  /*ce90*/  R2UR UR6, R35 ;  /* 0x00000000230672ca */ /* 0x000fc600000e0000 */
[----:B------:R-:W-:-:S04]  /*cea0*/  IMAD R3, R6, UR4, RZ ;  /* 0x0000000406037c24 */ /* 0x000fc8000f8e02ff */
[C---:B------:R-:W-:Y:S02]  /*ceb0*/  IMAD R5, R10.reuse, UR5, R3 ;  /* 0x000000050a057c24 */ /* 0x040fe4000f8e0203 */
[----:B------:R-:W-:Y:S01]  /*cec0*/  IMAD.WIDE.U32 R2, R10, UR4, RZ ;  /* 0x000000040a027c25 */ /* 0x000fe2000f8e00ff */
[----:B------:R-:W-:-:S04]  /*ced0*/  ULDC.64 UR4, c[0x0][0x338] ;  /* 0x0000ce0000047ab9 */ /* 0x000fc80000000a00 */
[----:B------:R-:W-:Y:S02]  /*cee0*/  IADD3 R3, R3, R5, RZ ;  /* 0x0000000503037210 */ /* 0x000fe40007ffe0ff */
        /* <DEDUP_REMOVED lines=12> */
[----:B------:R-:W-:-:S04]  /*cfb0*/  IADD3 R3, R3, UR4, RZ ;  /* 0x0000000403037c10 */ /* 0x000fc8000fffe0ff */
[----:B------:R-:W-:Y:S01]  /*cfc0*/  LEA.HI.X R18, R2, UR7, R3, 0x1, P0 ;  /* 0x0000000702127c11 */ /* 0x000fe200080f0c03 */
[----:B------:R-:W-:-:S05]  /*cfd0*/  IMAD.MOV.U32 R2, RZ, RZ, 0x1 ;  /* 0x00000001ff027424 */ /* 0x000fca00078e00ff */
[----:B------:R-:W-:-:S04]  /*cfe0*/  SHF.L.U32 R2, R2, 0x1f, RZ ;  /* 0x0000001f02027819 */ /* 0x000fc800000006ff */
[----:B------:R-:W0:Y:S02]  /*cff0*/  SYNCS.PHASECHK.TRANS64.TRYWAIT P0, [UR46+0x30840], R2 ;  /* 0x03084002ff0075a7 */ /* 0x000e24000800016e */
[----:B0-----:R-:W-:Y:S05]  /*d000*/  @!P0 BRA `(.L_x_2226) ;  /* 0x0000002c00bc8947 */ /* 0x001fea0003800000 */
.L_x_2267:
[----:B------:R-:W-:Y:S01]  /*d010*/  ULDC.64 UR4, c[0x0][0x300] ;  /* 0x0000c00000047ab9 */ /* 0x000fe20000000a00 */
[----:B------:R-:W-:Y:S01]  /*d020*/  R2UR UR6, R35 ;  /* 0x00000000230672ca */ /* 0x000fe200000e0000 */
[----:B0-----:R-:W-:Y:S01]  /*d030*/  IMAD R3, R6, UR4, RZ ;  /* 0x0000000406037c24 */ /* 0x001fe2000f8e02ff */
[----:B------:R-:W-:Y:S01]  /*d040*/  MOV R6, 0xffffffa0 ;  /* 0xffffffa000067802 */ /* 0x000fe20000000f00 */
[----:B------:R-:W-:Y:S01]  /*d050*/  IMAD.SHL.U32 R30, R8, 0x8, RZ ;  /* 0x00000008081e7824 */ /* 0x000fe200078e00ff */
[----:B------:R-:W-:Y:S01]  /*d060*/  SHF.R.U32.HI R27, RZ, 0x3, R8 ;  /* 0x00000003ff1b7819 */ /* 0x000fe20000011608 */
[----:B------:R-:W-:Y:S01]  /*d070*/  IMAD R7, R10, UR5, R3 ;  /* 0x000000050a077c24 */ /* 0x000fe2000f8e0203 */
[----:B------:R-:W-:Y:S01]  /*d080*/  LOP3.LUT P3, RZ, R16, 0x4, RZ, 0xc0, !PT ;  /* 0x0000000410ff7812 */ /* 0x000fe2000786c0ff */
[----:B------:R-:W-:Y:S01]  /*d090*/  IMAD.WIDE.U32 R2, R10, UR4, RZ ;  /* 0x000000040a027c25 */ /* 0x000fe2000f8e00ff */
[----:B------:R-:W-:Y:S01]  /*d0a0*/  ULDC.64 UR4, c[0x0][0x310] ;  /* 0x0000c40000047ab9 */ /* 0x000fe20000000a00 */
[----:B------:R-:W-:-:S02]  /*d0b0*/  LOP3.LUT P2, RZ, R16, 0x2, RZ, 0xc0, !PT ;  /* 0x0000000210ff7812 */ /* 0x000fc4000784c0ff */
[----:B------:R-:W-:Y:S01]  /*d0c0*/  IMAD.IADD R3, R3, 0x1, R7 ;  /* 0x0000000103037824 */ /* 0x000fe200078e0207 */
[----:B------:R-:W-:Y:S01]  /*d0d0*/  LOP3.LUT P1, RZ, R16, 0x1, RZ, 0xc0, !PT ;  /* 0x0000000110ff7812 */ /* 0x000fe2000782c0ff */
[----:B------:R-:W-:Y:S02]  /*d0e0*/  IMAD R5, R5, UR4, RZ ;  /* 0x0000000405057c24 */ /* 0x000fe4000f8e02ff */
[----:B------:R-:W-:-:S04]  /*d0f0*/  IMAD.WIDE.U32 R2, R0, UR4, R2 ;  /* 0x0000000400027c25 */ /* 0x000fc8000f8e0002 */
[----:B------:R-:W-:Y:S01]  /*d100*/  IMAD R5, R0, UR5, R5 ;  /* 0x0000000500057c24 */ /* 0x000fe2000f8e0205 */
[----:B------:R-:W-:Y:S01]  /*d110*/  ULDC.64 UR4, c[0x0][0x308] ;  /* 0x0000c20000047ab9 */ /* 0x000fe20000000a00 */
[----:B------:R-:W-:-:S03]  /*d120*/  IMAD R6, R31, R6, UR42 ;  /* 0x0000002a1f067e24 */ /* 0x000fc6000f8e0206 */
[----:B------:R-:W-:Y:S01]  /*d130*/  IADD3 R3, R3, R5, RZ ;  /* 0x0000000503037210 */ /* 0x000fe20007ffe0ff */
[----:B------:R-:W-:Y:S01]  /*d140*/  IMAD.U32 R5, RZ, RZ, UR4 ;  /* 0x00000004ff057e24 */ /* 0x000fe2000f8e00ff */
[----:B------:R-:W-:Y:S01]  /*d150*/  UIMAD UR4, UR6, UR4, URZ ;  /* 0x00000004060472a4 */ /* 0x000fe2000f8e023f */
[----:B------:R-:W-:Y:S02]  /*d160*/  IMAD.IADD R6, R6, 0x1, -R27 ;  /* 0x0000000106067824 */ /* 0x000fe400078e0a1b */
[----:B------:R-:W-:Y:S01]  /*d170*/  IMAD.WIDE.U32 R2, R5, UR41, R2 ;  /* 0x0000002905027c25 */ /* 0x000fe2000f8e0002 */
[----:B------:R-:W-:Y:S01]  /*d180*/  UIMAD UR4, UR41, UR5, UR4 ;  /* 0x00000005290472a4 */ /* 0x000fe2000f8e0204 */
[----:B------:R-:W-:Y:S02]  /*d190*/  ULDC.64 UR6, c[0x0][0x2e8] ;  /* 0x0000ba0000067ab9 */ /* 0x000fe40000000a00 */
[----:B------:R-:W-:-:S03]  /*d1a0*/  LEA R0, P0, R2, UR6, 0x1 ;  /* 0x0000000602007c11 */ /* 0x000fc6000f8008ff */
[----:B------:R-:W-:Y:S01]  /*d1b0*/  VIADD R7, R3, UR4 ;  /* 0x0000000403077c36 */ /* 0x000fe20008000000 */
[----:B------:R-:W-:Y:S01]  /*d1c0*/  LOP3.LUT R3, R4, 0x1c0, RZ, 0xc0, !PT ;  /* 0x000001c004037812 */ /* 0x000fe200078ec0ff */
[----:B------:R-:W-:-:S03]  /*d1d0*/  UMOV UR4, 0xffffffff ;  /* 0xffffffff00047882 */ /* 0x000fc60000000000 */
[----:B------:R-:W-:Y:S02]  /*d1e0*/  LOP3.LUT R4, R3, 0x38, R4, 0xf8, !PT ;  /* 0x0000003803047812 */ /* 0x000fe400078ef804 */
[----:B------:R-:W-:Y:S02]  /*d1f0*/  LEA.HI.X R7, R2, UR7, R7, 0x1, P0 ;  /* 0x0000000702077c11 */ /* 0x000fe400080f0c07 */
        /* <DEDUP_REMOVED lines=11> */
[----:B------:R-:W-:Y:S01]  /*d2b0*/  SHFL.IDX PT, R10, R0, 0x3, 0x181f ;  /* 0x00781f00000a7f89 */ /* 0x000fe200000e0000 */
        /* <DEDUP_REMOVED lines=9> */
[----:B------:R-:W1:Y:S02]  /*d350*/  SHFL.IDX PT, R14, R0, 0x4, 0x181f ;  /* 0x00981f00000e7f89 */ /* 0x000e6400000e0000 */
[----:B--2---:R-:W-:Y:S02]  /*d360*/  IMAD.MOV.U32 R3, RZ, RZ, R8 ;  /* 0x000000ffff037224 */ /* 0x004fe400078e0008 */
[----:B------:R-:W-:Y:S04]  /*d370*/  @P0 LDGSTS.E.BYPASS.LTC128B.128 [R21+0x1ec00], desc[UR36][R4.64], !P3 ;  /* 0x1ec0000004150fae */ /* 0x000fe8000d901d64 */
[----:B------:R-:W-:Y:S04]  /*d380*/  @P0 LDGSTS.E.BYPASS.LTC128B.128 [R21+0x21c00], desc[UR36][R4.64+0x80], !P2 ;  /* 0x21c0008004150fae */ /* 0x000fe8000d101d64 */
[----:B------:R0:W-:Y:S01]  /*d390*/  @P0 LDGSTS.E.BYPASS.LTC128B.128 [R21+0x24c00], desc[UR36][R4.64+0x100], !P1 ;  /* 0x24c0010004150fae */ /* 0x0001e2000c901d64 */
[----:B------:R-:W-:-:S03]  /*d3a0*/  ISETP.GE.AND P0, PT, R6, 0x21, PT ;  /* 0x000000210600780c */ /* 0x000fc60003f06270 */
[----:B------:R-:W2:Y:S04]  /*d3b0*/  SHFL.IDX PT, R8, R7, 0x4, 0x181f ;  /* 0x00981f0007087f89 */ /* 0x000ea800000e0000 */
[----:B------:R-:W3:Y:S01]  /*d3c0*/  SHFL.IDX PT, R7, R7, 0x5, 0x181f ;  /* 0x00b81f0007077f89 */ /* 0x000ee200000e0000 */
[----:B0-----:R-:W-:Y:S01]  /*d3d0*/  MOV R5, R9 ;  /* 0x0000000900057202 */ /* 0x001fe20000000f00 */
[----:B------:R-:W-:-:S04]  /*d3e0*/  IMAD.MOV.U32 R4, RZ, RZ, R10 ;  /* 0x000000ffff047224 */ /* 0x000fc800078e000a */
[----:B------:R-:W-:Y:S01]  /*d3f0*/  @P0 LEA R25, R30, UR46, 0x1 ;  /* 0x0000002e1e190c11 */ /* 0x000fe2000f8e08ff */
[----:B------:R-:W-:-:S05]  /*d400*/  @P0 IMAD.WIDE.U32 R2, R23, 0x2, R2 ;  /* 0x0000000217020825 */ /* 0x000fca00078e0002 */
        /* <DEDUP_REMOVED lines=8> */
[----:B--2---:R-:W-:Y:S02]  /*d490*/  IMAD.MOV.U32 R3, RZ, RZ, R8 ;  /* 0x000000ffff037224 */ /* 0x004fe400078e0008 */
        /* <DEDUP_REMOVED lines=8> */
[----:B-1-3--:R0:W-:Y:S02]  /*d520*/  @P0 LDGSTS.E.BYPASS.LTC128B.128 [R21+0x26400], desc[UR36][R2.64+0x100], !P1 ;  /* 0x2640010002150fae */ /* 0x00a1e4000c901d64 */
.L_x_2281:
        /* <DEDUP_REMOVED lines=18> */
.L_x_2228:
        /* <DEDUP_REMOVED lines=29> */
[----:B0-----:R-:W-:Y:S05]  /*d820*/  CALL.ABS.NOINC R2 ;  /* 0x0000000002007343 */ /* 0x001fea0003c00000 */
.L_x_2229:
[----:B------:R-:W-:Y:S01]  /*d830*/  UISETP.NE.AND UP0, UPT, UR49, URZ, UPT ;  /* 0x0000003f3100728c */ /* 0x000fe2000bf05270 */
[----:B------:R-:W-:Y:S01]  /*d840*/  IMAD.U32 R0, RZ, RZ, UR48 ;  /* 0x00000030ff007e24 */ /* 0x000fe2000f8e00ff */
[----:B------:R-:W-:Y:S01]  /*d850*/  ULDC.64 UR4, c[0x0][0x2e0] ;  /* 0x0000b80000047ab9 */ /* 0x000fe20000000a00 */
[----:B------:R-:W-:Y:S01]  /*d860*/  IMAD.U32 R4, RZ, RZ, UR38 ;  /* 0x00000026ff047e24 */ /* 0x000fe2000f8e00ff */
[----:B------:R-:W-:Y:S01]  /*d870*/  MOV R5, UR39 ;  /* 0x0000002700057c02 */ /* 0x000fe20008000f00 */
[----:B------:R-:W-:Y:S01]  /*d880*/  IMAD.U32 R3, RZ, RZ, UR47 ;  /* 0x0000002fff037e24 */ /* 0x000fe2000f8e00ff */
[----:B------:R-:W-:Y:S01]  /*d890*/  PLOP3.LUT P0, PT, PT, PT, UP0, 0x80, 0x0 ;  /* 0x000000000000781c */ /* 0x000fe20003f0f008 */
[----:B------:R-:W-:Y:S01]  /*d8a0*/  IMAD.MOV.U32 R2, RZ, RZ, R4 ;  /* 0x000000ffff027224 */ /* 0x000fe200078e0004 */
[----:B------:R-:W-:Y:S01]  /*d8b0*/  LEA R7, R0, R37, 0x7 ;  /* 0x0000002500077211 */ /* 0x000fe200078e38ff */
[----:B------:R-:W-:Y:S01]  /*d8c0*/  IMAD R25, R25, UR4, RZ ;  /* 0x0000000419197c24 */ /* 0x000fe2000f8e02ff */
[----:B------:R-:W0:Y:S01]  /*d8d0*/  LDC R0, c[0x0][0x448] ;  /* 0x00011200ff007b82 */ /* 0x000e220000000800 */
[----:B------:R-:W-:Y:S01]  /*d8e0*/  @UP0 ULDC UR6, c[0x0][0x44c] ;  /* 0x0001130000060ab9 */ /* 0x000fe20000000800 */
[----:B------:R-:W-:Y:S01]  /*d8f0*/  IMAD.WIDE.U32 R2, R26, UR4, R2 ;  /* 0x000000041a027c25 */ /* 0x000fe2000f8e0002 */
[----:B------:R-:W-:-:S03]  /*d900*/  @UP0 ULDC UR4, c[0x0][0x450] ;  /* 0x0001140000040ab9 */ /* 0x000fc60000000800 */
[----:B------:R-:W-:Y:S02]  /*d910*/  IMAD.MOV.U32 R5, RZ, RZ, R7 ;  /* 0x000000ffff057224 */ /* 0x000fe400078e0007 */
[----:B------:R-:W-:Y:S02]  /*d920*/  IMAD R25, R26, UR5, R25 ;  /* 0x000000051a197c24 */ /* 0x000fe4000f8e0219 */
[----:B------:R-:W-:Y:S01]  /*d930*/  @P0 IMAD.HI.U32 R6, R7, UR6, RZ ;  /* 0x0000000607060c27 */ /* 0x000fe2000f8e00ff */
[----:B------:R-:W-:Y:S02]  /*d940*/  PLOP3.LUT P0, PT, PT, PT, UP0, 0x80, 0x0 ;  /* 0x000000000000781c */ /* 0x000fe40003f0f008 */
[----:B------:R-:W-:-:S11]  /*d950*/  IADD3 R3, R3, R25, RZ ;  /* 0x0000001903037210 */ /* 0x000fd60007ffe0ff */
        /* <DEDUP_REMOVED lines=16> */
[----:B------:R-:W-:Y:S01]  /*da60*/  ULDC UR4, c[0x0][0x2b8] ;  /* 0x0000ae0000047ab9 */ /* 0x000fe20000000800 */
[----:B------:R-:W-:Y:S02]  /*da70*/  IADD3 R3, R3, R5, RZ ;  /* 0x0000000503037210 */ /* 0x000fe40007ffe0ff */
[----:B------:R-:W-:Y:S02]  /*da80*/  ISETP.GE.AND P3, PT, R23, UR4, PT ;  /* 0x0000000417007c0c */ /* 0x000fe4000bf66270 */
[----:B------:R-:W-:Y:S01]  /*da90*/  LEA.HI.X R8, R2, UR5, R3, 0x1, P0 ;  /* 0x0000000502087c11 */ /* 0x000fe200080f0c03 */
[----:B------:R-:W-:Y:S01]  /*daa0*/  UMOV UR5, 0xffffffff ;  /* 0xffffffff00057882 */ /* 0x000fe20000000000 */
[----:B------:R-:W-:-:S02]  /*dab0*/  ISETP.GE.AND P2, PT, R34, UR4, PT ;  /* 0x0000000422007c0c */ /* 0x000fc4000bf46270 */
[----:B------:R-:W-:Y:S01]  /*dac0*/  ISETP.GE.AND P0, PT, R33, UR4, PT ;  /* 0x0000000421007c0c */ /* 0x000fe2000bf06270 */
[----:B------:R-:W-:-:S12]  /*dad0*/  BRA.DIV UR5, `(.L_x_2230) ;  /* 0x0000002e05047947 */ /* 0x000fd8000b800000 */
[----:B------:R-:W-:Y:S01]  /*dae0*/  SHFL.IDX PT, R3, R8, RZ, 0x181f ;  /* 0x00181fff08037589 */ /* 0x000fe200000e0000 */
[----:B------:R-:W-:Y:S01]  /*daf0*/  IMAD.U32 R7, RZ, RZ, UR48 ;  /* 0x00000030ff077e24 */ /* 0x000fe2000f8e00ff */
[----:B------:R-:W-:Y:S02]  /*db00*/  ULDC UR4, c[0x0][0x288] ;  /* 0x0000a20000047ab9 */ /* 0x000fe40000000800 */
[----:B------:R-:W0:Y:S01]  /*db10*/  SHFL.IDX PT, R2, R6, RZ, 0x181f ;  /* 0x00181fff06027589 */ /* 0x000e2200000e0000 */
[----:B------:R-:W-:Y:S02]  /*db20*/  IMAD R0, R0, UR4, RZ ;  /* 0x0000000400007c24 */ /* 0x000fe4000f8e02ff */
[----:B------:R-:W-:Y:S01]  /*db30*/  IMAD R7, R7, 0x80, R27 ;  /* 0x0000008007077824 */ /* 0x000fe200078e021b */
[----:B------:R-:W-:Y:S04]  /*db40*/  SHFL.IDX PT, R5, R8, 0x1, 0x181f ;  /* 0x00381f0008057f89 */ /* 0x000fe800000e0000 */
[C---:B------:R-:W-:Y:S01]  /*db50*/  ISETP.GE.AND P1, PT, R7.reuse, R0, PT ;  /* 0x000000000700720c */ /* 0x040fe20003f26270 */
[----:B------:R-:W1:Y:S01]  /*db60*/  SHFL.IDX PT, R4, R6, 0x1, 0x181f ;  /* 0x00381f0006047f89 */ /* 0x000e6200000e0000 */
[----:B------:R-:W-:-:S03]  /*db70*/  IADD3 R11, R7, 0x10, RZ ;  /* 0x00000010070b7810 */ /* 0x000fc60007ffe0ff */
[----:B------:R-:W-:Y:S08]  /*db80*/  SHFL.IDX PT, R14, R6, 0x7, 0x181f ;  /* 0x00f81f00060e7f89 */ /* 0x000ff000000e0000 */
        /* <DEDUP_REMOVED lines=57> */
.L_x_2298:
        /* <DEDUP_REMOVED lines=14> */
.L_x_2232:
[----:B------:R-:W-:Y:S05]  /*e000*/  BSYNC B0 ;  /* 0x0000000000007941 */ /* 0x000fea0003800000 */
.L_x_2231:
[----:B------:R-:W-:Y:S01]  /*e010*/  NOP ;  /* 0x0000000000007918 */ /* 0x000fe20000000000 */
[----:B------:R-:W-:Y:S01]  /*e020*/  SYNCS.ARRIVE.TRANS64.RED.A0T1 RZ, [UR46+0x30800], RZ ;  /* 0x030800ffffff79a7 */ /* 0x000fe2000820042e */
[----:B------:R-:W-:Y:S01]  /*e030*/  MOV R0, 0x1 ;  /* 0x0000000100007802 */ /* 0x000fe20000000f00 */
[----:B------:R-:W-:Y:S03]  /*e040*/  ARRIVES.LDGSTSBAR.64.TRANSCNT [UR46+0x30800] ;  /* 0x03080000ff0079b0 */ /* 0x000fe60008000aae */
[----:B------:R-:W-:Y:S01]  /*e050*/  SHF.L.U32 R0, R0, 0x1f, RZ ;  /* 0x0000001f00007819 */ /* 0x000fe200000006ff */
[----:B------:R-:W-:Y:S01]  /*e060*/  NOP ;  /* 0x0000000000007918 */ /* 0x000fe20000000000 */
[----:B------:R-:W-:Y:S01]  /*e070*/  SYNCS.ARRIVE.TRANS64.A1T0 RZ, [UR46+0x30800], RZ ;  /* 0x030800ffffff79a7 */ /* 0x000fe2000810002e */
[----:B------:R-:W-:Y:S01]  /*e080*/  VIADD R19, R19, 0xfffffffe ;  /* 0xfffffffe13137836 */ /* 0x000fe20000000000 */
[----:B------:R-:W1:Y:S02]  /*e090*/  SYNCS.PHASECHK.TRANS64.TRYWAIT P0, [UR46+0x30820], R0 ;  /* 0x03082000ff0075a7 */ /* 0x000e64000800016e */
[----:B-1----:R-:W-:Y:S05]  /*e0a0*/  @!P0 BRA `(.L_x_2233) ;  /* 0x00000030001c8947 */ /* 0x002fea0003800000 */
.L_x_2299:
[----:B------:R-:W-:Y:S01]  /*e0b0*/  ISETP.GE.AND P0, PT, R19, UR50, PT ;  /* 0x0000003213007c0c */ /* 0x000fe2000bf06270 */
[----:B------:R-:W-:Y:S01]  /*e0c0*/  IMAD.MOV.U32 R28, RZ, RZ, 0x1 ;  /* 0x00000001ff1c7424 */ /* 0x000fe200078e00ff */
[----:B------:R-:W-:-:S11]  /*e0d0*/  MOV R26, RZ ;  /* 0x000000ff001a7202 */ /* 0x000fd60000000f00 */
[----:B------:R-:W-:Y:S05]  /*e0e0*/  @!P0 BRA `(.L_x_2234) ;  /* 0x0000001000388947 */ /* 0x000fea0003800000 */
[----:B0-----:R-:W0:Y:S01]  /*e0f0*/  S2R R2, SR_TID.X ;  /* 0x0000000000027919 */ /* 0x001e220000002100 */
[----:B------:R-:W-:Y:S01]  /*e100*/  UIADD3 UR4, UR44, 0x1, URZ ;  /* 0x000000012c047890 */ /* 0x000fe2000fffe03f */
[----:B------:R-:W-:Y:S01]  /*e110*/  LOP3.LUT R0, RZ, UR43, RZ, 0x33, !PT ;  /* 0x0000002bff007c12 */ /* 0x000fe2000f8e33ff */
[----:B------:R-:W-:Y:S01]  /*e120*/  ULOP3.LUT UR5, URZ, UR45, URZ, 0x33, !UPT ;  /* 0x0000002d3f057292 */ /* 0x000fe2000f8e333f */
[----:B------:R-:W-:Y:S01]  /*e130*/  BSSY B0, `(.L_x_2234) ;  /* 0x0000109000007945 */ /* 0x000fe20003800000 */
[----:B------:R-:W-:Y:S01]  /*e140*/  UIMAD UR4, UR4, UR40, URZ ;  /* 0x00000028040472a4 */ /* 0x000fe2000f8e023f */
[----:B------:R-:W-:Y:S01]  /*e150*/  MOV R27, 0x1 ;  /* 0x00000001001b7802 */ /* 0x000fe20000000f00 */
[----:B------:R-:W-:-:S04]  /*e160*/  IMAD.MOV.U32 R25, RZ, RZ, RZ ;  /* 0x000000ffff197224 */ /* 0x000fc800078e00ff */
[----:B------:R-:W-:Y:S01]  /*e170*/  LOP3.LUT R3, RZ, UR4, RZ, 0x33, !PT ;  /* 0x00000004ff037c12 */ /* 0x000fe2000f8e33ff */
[----:B------:R-:W-:Y:S02]  /*e180*/  ULDC UR4, c[0x0][0x2f4] ;  /* 0x0000bd0000047ab9 */ /* 0x000fe40000000800 */
[----:B------:R-:W-:Y:S02]  /*e190*/  ISETP.GE.AND P3, PT, R23, UR4, PT ;  /* 0x0000000417007c0c */ /* 0x000fe4000bf66270 */
[----:B------:R-:W-:Y:S02]  /*e1a0*/  VIMNMX3 R0, R0, UR5, R3, !PT ;  /* 0x0000000500007c0f */ /* 0x000fe4000f800103 */
[----:B------:R-:W-:Y:S02]  /*e1b0*/  ISETP.GE.AND P2, PT, R34, UR4, PT ;  /* 0x0000000422007c0c */ /* 0x000fe4000bf46270 */
[----:B------:R-:W-:Y:S02]  /*e1c0*/  IADD3 R31, -R0, -0x2, RZ ;  /* 0xfffffffe001f7810 */ /* 0x000fe40007ffe1ff */
[----:B------:R-:W-:-:S02]  /*e1d0*/  ISETP.GE.AND P1, PT, R33, UR4, PT ;  /* 0x0000000421007c0c */ /* 0x000fc4000bf26270 */
        /* <DEDUP_REMOVED lines=9> */
.L_x_2247:
[----:B------:R-:W2:Y:S01]  /*e270*/  LDL R8, [R1] ;  /* 0x0000000001087983 */ /* 0x000ea20000100800 */
[----:B------:R-:W0:Y:S01]  /*e280*/  LDC R2, c[0x0][0x430] ;  /* 0x00010c00ff027b82 */ /* 0x000e220000000800 */
[----:B------:R-:W-:-:S13]  /*e290*/  ISETP.GT.U32.AND P5, PT, R37, 0x5f, PT ;  /* 0x0000005f2500780c */ /* 0x000fda0003fa4070 */
[----:B------:R-:W2:Y:S01]  /*e2a0*/  @!P5 LDC.64 R4, c[0x0][0x428] ;  /* 0x00010a00ff04db82 */ /* 0x000ea20000000a00 */
[----:B0-----:R-:W-:-:S13]  /*e2b0*/  ISETP.NE.AND P0, PT, R2, 0x1, PT ;  /* 0x000000010200780c */ /* 0x001fda0003f05270 */
[----:B------:R-:W0:Y:S08]  /*e2c0*/  @P0 LDC R3, c[0x0][0x434] ;  /* 0x00010d00ff030b82 */ /* 0x000e300000000800 */
[----:B------:R-:W1:Y:S01]  /*e2d0*/  @P0 LDC R7, c[0x0][0x438] ;  /* 0x00010e00ff070b82 */ /* 0x000e620000000800 */
[----:B------:R-:W-:Y:S01]  /*e2e0*/  MOV R9, R20 ;  /* 0x0000001400097202 */ /* 0x000fe20000000f00 */
        /* <DEDUP_REMOVED lines=13> */
[----:B------:R-:W-:Y:S02]  /*e3c0*/  LOP3.LUT P4, RZ, R16, 0x10, RZ, 0xc0, !PT ;  /* 0x0000001010ff7812 */ /* 0x000fe4000788c0ff */
[----:B------:R-:W-:-:S04]  /*e3d0*/  IADD3 R26, R25, 0x1, RZ ;  /* 0x00000001191a7810 */ /* 0x000fc80007ffe0ff */
[----:B------:R-:W-:-:S04]  /*e3e0*/  ISETP.NE.AND P0, PT, R26, 0x2, PT ;  /* 0x000000021a00780c */ /* 0x000fc80003f05270 */
[----:B------:R-:W-:Y:S02]  /*e3f0*/  SEL R28, RZ, 0x1, P0 ;  /* 0x00000001ff1c7807 */ /* 0x000fe40000000000 */
[----:B------:R-:W-:Y:S02]  /*e400*/  SEL R26, R26, RZ, P0 ;  /* 0x000000ff1a1a7207 */ /* 0x000fe40000000000 */
[----:B------:R-:W-:Y:S01]  /*e410*/  LOP3.LUT R28, R27, R28, RZ, 0x3c, !PT ;  /* 0x0000001c1b1c7212 */ /* 0x000fe200078e3cff */
[----:B0-----:R-:W-:Y:S06]  /*e420*/  @!P4 BRA `(.L_x_2235) ;  /* 0x000000000004c947 */ /* 0x001fec0003800000 */
[----:B------:R-:W-:Y:S01]  /*e430*/  BPT.TRAP 0x1 ;  /* 0x000000040000795c */ /* 0x000fe20000300000 */
.L_x_2235:
[----:B------:R-:W-:Y:S01]  /*e440*/  LEA R19, R26, UR46, 0x3 ;  /* 0x0000002e1a137c11 */ /* 0x000fe2000f8e18ff */
[----:B------:R-:W-:Y:S01]  /*e450*/  BSSY B1, `(.L_x_2236) ;  /* 0x0000004000017945 */ /* 0x000fe20003800000 */
[----:B------:R-:W-:-:S04]  /*e460*/  SHF.L.U32 R2, R28, 0x1f, RZ ;  /* 0x0000001f1c027819 */ /* 0x000fc800000006ff */
[----:B------:R-:W0:Y:S02]  /*e470*/  SYNCS.PHASECHK.TRANS64.TRYWAIT P0, [R19+URZ+0x30840], R2 ;  /* 0x03084002130075a7 */ /* 0x000e24000800017f */
[----:B0-----:R-:W-:Y:S05]  /*e480*/  @!P0 BRA `(.L_x_2237) ;  /* 0x0000002c003c8947 */ /* 0x001fea0003800000 */
.L_x_2300:
[----:B------:R-:W-:Y:S05]  /*e490*/  BSYNC B1 ;  /* 0x0000000000017941 */ /* 0x000fea0003800000 */
.L_x_2236:
        /* <DEDUP_REMOVED lines=26> */
[----:B------:R-:W-:Y:S01]  /*e640*/  VIADD R3, R3, UR4 ;  /* 0x0000000403037c36 */ /* 0x000fe20008000000 */
[----:B------:R-:W-:-:S04]  /*e650*/  UMOV UR4, 0xffffffff ;  /* 0xffffffff00047882 */ /* 0x000fc80000000000 */
[----:B------:R-:W-:Y:S01]  /*e660*/  LEA.HI.X R24, R2, UR7, R3, 0x1, P0 ;  /* 0x0000000702187c11 */ /* 0x000fe200080f0c03 */
[----:B------:R-:W-:Y:S06]  /*e670*/  BRA.DIV UR4, `(.L_x_2238) ;  /* 0x0000002a04d47947 */ /* 0x000fec000b800000 */
[----:B------:R-:W0:Y:S01]  /*e680*/  SHFL.IDX PT, R14, R21, RZ, 0x181f ;  /* 0x00181fff150e7589 */ /* 0x000e2200000e0000 */
[----:B------:R-:W-:Y:S02]  /*e690*/  SHF.L.U32 R12, R23, 0x1, RZ ;  /* 0x00000001170c7819 */ /* 0x000fe400000006ff */
[----:B------:R-:W-:Y:S01]  /*e6a0*/  LOP3.LUT P6, RZ, R16, 0x4, RZ, 0xc0, !PT ;  /* 0x0000000410ff7812 */ /* 0x000fe200078cc0ff */
        /* <DEDUP_REMOVED lines=20> */
[----:B0-----:R-:W-:-:S02]  /*e7f0*/  IADD3.X R11, RZ, R7, RZ, P0, !PT ;  /* 0x00000007ff0b7210 */ /* 0x001fc400007fe4ff */
[-C--:B------:R-:W-:Y:S02]  /*e800*/  IADD3 R6, P0, R2, R12.reuse, RZ ;  /* 0x0000000c02067210 */ /* 0x080fe40007f1e0ff */
        /* <DEDUP_REMOVED lines=15> */
.L_x_2314:
[----:B--2---:R-:W-:Y:S02]  /*e900*/  SHF.L.U32 R2, R23, 0x1, RZ ;  /* 0x0000000117027819 */ /* 0x004fe400000006ff */
[----:B------:R-:W-:Y:S02]  /*e910*/  LOP3.LUT P6, RZ, R16, 0x4, RZ, 0xc0, !PT ;  /* 0x0000000410ff7812 */ /* 0x000fe400078cc0ff */
[----:B------:R-:W-:-:S05]  /*e920*/  IADD3 R2, P0, R14, R2, RZ ;  /* 0x000000020e027210 */ /* 0x000fca0007f1e0ff */
[----:B0-----:R-:W-:Y:S01]  /*e930*/  IMAD.X R3, RZ, RZ, R24, P0 ;  /* 0x000000ffff037224 */ /* 0x001fe200000e0618 */
        /* <DEDUP_REMOVED lines=8> */
.L_x_2239:
        /* <DEDUP_REMOVED lines=10> */
.L_x_2240:
[----:B------:R1:W-:Y:S01]  /*ea60*/  SYNCS.ARRIVE.TRANS64.A1T0 RZ, [R19+URZ+0x30830], RZ ;  /* 0x030830ff13ff79a7 */ /* 0x0003e2000810003f */
[----:B------:R-:W-:Y:S05]  /*ea70*/  @!P5 BRA `(.L_x_2241) ;  /* 0x000000000004d947 */ /* 0x000fea0003800000 */
[----:B------:R-:W-:Y:S01]  /*ea80*/  BPT.TRAP 0x1 ;  /* 0x000000040000795c */ /* 0x000fe20000300000 */
.L_x_2241:
[----:B0-----:R-:W-:Y:S01]  /*ea90*/  SHF.L.U32 R3, R27, 0x1f, RZ ;  /* 0x0000001f1b037819 */ /* 0x001fe200000006ff */
[----:B------:R-:W-:Y:S01]  /*eaa0*/  BSSY B1, `(.L_x_2242) ;  /* 0x0000004000017945 */ /* 0x000fe20003800000 */
[----:B------:R-:W-:-:S04]  /*eab0*/  LEA R6, R25, UR46, 0x3 ;  /* 0x0000002e19067c11 */ /* 0x000fc8000f8e18ff */
[----:B------:R-:W0:Y:S02]  /*eac0*/  SYNCS.PHASECHK.TRANS64.TRYWAIT P0, [R6+URZ+0x30860], R3 ;  /* 0x03086003060075a7 */ /* 0x000e24000800017f */
[----:B0-----:R-:W-:Y:S05]  /*ead0*/  @!P0 BRA `(.L_x_2243) ;  /* 0x0000002c008c8947 */ /* 0x001fea0003800000 */
.L_x_2315:
[----:B------:R-:W-:Y:S05]  /*eae0*/  BSYNC B1 ;  /* 0x0000000000017941 */ /* 0x000fea0003800000 */
.L_x_2242:
        /* <DEDUP_REMOVED lines=9> */
[----:B------:R-:W2:Y:S01]  /*eb80*/  SHFL.IDX PT, R14, R17, 0x1, 0x181f ;  /* 0x00381f00110e7f89 */ /* 0x000ea200000e0000 */
[----:B0-----:R-:W-:Y:S02]  /*eb90*/  IADD3.X R3, RZ, R3, RZ, P0, !PT ;  /* 0x00000003ff037210 */ /* 0x001fe400007fe4ff */
[----:B------:R-:W-:-:S13]  /*eba0*/  ISETP.LT.OR P0, PT, R0, 0x1, P3 ;  /* 0x000000010000780c */ /* 0x000fda0001f01670 */
[----:B------:R-:W-:Y:S01]  /*ebb0*/  LDGSTS.E.BYPASS.LTC128B.128 [R7+0x400], desc[UR36][R2.64], !P0 ;  /* 0x0040000002077fae */ /* 0x000fe2000c101d64 */
[----:B------:R-:W-:-:S13]  /*ebc0*/  ISETP.LT.OR P0, PT, R0, 0x1, P2 ;  /* 0x000000010000780c */ /* 0x000fda0001701670 */
[----:B------:R-:W-:Y:S01]  /*ebd0*/  LDGSTS.E.BYPASS.LTC128B.128 [R7+0x3400], desc[UR36][R2.64+0x80], !P0 ;  /* 0x0340008002077fae */ /* 0x000fe2000c101d64 */
[----:B------:R-:W-:-:S13]  /*ebe0*/  ISETP.LT.OR P0, PT, R0, 0x1, P1 ;  /* 0x000000010000780c */ /* 0x000fda0000f01670 */
[----:B------:R2:W-:Y:S02]  /*ebf0*/  LDGSTS.E.BYPASS.LTC128B.128 [R7+0x6400], desc[UR36][R2.64+0x100], !P0 ;  /* 0x0640010002077fae */ /* 0x0005e4000c101d64 */
[----:B--2---:R-:W-:Y:S02]  /*ec00*/  IADD3 R2, P0, R14, R9, RZ ;  /* 0x000000090e027210 */ /* 0x004fe40007f1e0ff */
[----:B------:R-:W0:Y:S03]  /*ec10*/  SHFL.IDX PT, R14, R17, 0x2, 0x181f ;  /* 0x00581f00110e7f89 */ /* 0x000e2600000e0000 */
[----:B------:R-:W-:Y:S01]  /*ec20*/  IMAD.X R3, RZ, RZ, R8, P0 ;  /* 0x000000ffff037224 */ /* 0x000fe200000e0608 */
        /* <DEDUP_REMOVED lines=18> */
[----:B------:R-:W0:Y:S02]  /*ed50*/  SHFL.IDX PT, R14, R17, 0x4, 0x181f ;  /* 0x00981f00110e7f89 */ /* 0x000e2400000e0000 */
[----:B--2---:R-:W-:Y:S02]  /*ed60*/  IADD3.X R3, RZ, R8, RZ, P0, !PT ;  /* 0x00000008ff037210 */ /* 0x004fe400007fe4ff */
        /* <DEDUP_REMOVED lines=8> */
[----:B------:R3:W4:Y:S03]  /*edf0*/  SHFL.IDX PT, R14, R17, 0x5, 0x181f ;  /* 0x00b81f00110e7f89 */ /* 0x00072600000e0000 */
[----:B--2---:R-:W-:Y:S01]  /*ee00*/  IMAD.X R3, RZ, RZ, R8, P0 ;  /* 0x000000ffff037224 */ /* 0x004fe200000e0608 */
[----:B------:R-:W-:Y:S01]  /*ee10*/  ISETP.LT.OR P0, PT, R0, 0x41, P3 ;  /* 0x000000410000780c */ /* 0x000fe20001f01670 */
[----:B------:R3:W2:-:S12]  /*ee20*/  SHFL.IDX PT, R8, R18, 0x5, 0x181f ;  /* 0x00b81f0012087f89 */ /* 0x00069800000e0000 */
[----:B------:R3:W-:Y:S01]  /*ee30*/  LDGSTS.E.BYPASS.LTC128B.128 [R7+0x2400], desc[UR36][R2.64], !P0 ;  /* 0x0240000002077fae */ /* 0x0007e2000c101d64 */
[----:B------:R-:W-:-:S13]  /*ee40*/  ISETP.LT.OR P0, PT, R0, 0x41, P2 ;  /* 0x000000410000780c */ /* 0x000fda0001701670 */
[----:B------:R3:W-:Y:S01]  /*ee50*/  LDGSTS.E.BYPASS.LTC128B.128 [R7+0x5400], desc[UR36][R2.64+0x80], !P0 ;  /* 0x0540008002077fae */ /* 0x0007e2000c101d64 */
[----:B------:R-:W-:-:S13]  /*ee60*/  ISETP.LT.OR P0, PT, R0, 0x41, P1 ;  /* 0x000000410000780c */ /* 0x000fda0000f01670 */
[----:B--2-4-:R3:W-:Y:S02]  /*ee70*/  LDGSTS.E.BYPASS.LTC128B.128 [R7+0x8400], desc[UR36][R2.64+0x100], !P0 ;  /* 0x0840010002077fae */ /* 0x0147e4000c101d64 */
.L_x_2329:
[----:B0--3--:R-:W-:Y:S01]  /*ee80*/  IADD3 R2, P0, R14, R9, RZ ;  /* 0x000000090e027210 */ /* 0x009fe20007f1e0ff */
        /* <DEDUP_REMOVED lines=17> */
[----:B------:R-:W-:Y:S01]  /*efa0*/  IMAD R5, R32, UR4, RZ ;  /* 0x0000000420057c24 */ /* 0x000fe2000f8e02ff */
[----:B------:R-:W-:-:S03]  /*efb0*/  IADD3 R3, R3, R9, RZ ;  /* 0x0000000903037210 */ /* 0x000fc60007ffe0ff */
[C---:B------:R-:W-:Y:S02]  /*efc0*/  IMAD R5, R4.reuse, UR5, R5 ;  /* 0x0000000504057c24 */ /* 0x040fe4000f8e0205 */
[----:B------:R-:W-:-:S04]  /*efd0*/  IMAD.WIDE.U32 R2, R4, UR4, R2 ;  /* 0x0000000404027c25 */ /* 0x000fc8000f8e0002 */
[----:B-1----:R-:W-:-:S07]  /*efe0*/  IMAD.IADD R19, R3, 0x1, R5 ;  /* 0x0000000103137824 */ /* 0x002fce00078e0205 */
.L_x_2245:
        /* <DEDUP_REMOVED lines=10> */
.L_x_2246:
[----:B------:R-:W-:Y:S01]  /*f090*/  R2UR UR4, R35 ;  /* 0x00000000230472ca */ /* 0x000fe200000e0000 */
[----:B------:R-:W-:Y:S01]  /*f0a0*/  ULDC.64 UR6, c[0x0][0x330] ;  /* 0x0000cc0000067ab9 */ /* 0x000fe20000000a00 */
[----:B------:R-:W-:Y:S01]  /*f0b0*/  MOV R18, R2 ;  /* 0x0000000200127202 */ /* 0x000fe20000000f00 */
[----:B------:R-:W-:Y:S01]  /*f0c0*/  IMAD.U32 R3, RZ, RZ, UR6 ;  /* 0x00000006ff037e24 */ /* 0x000fe2000f8e00ff */
[----:B------:R-:W-:Y:S01]  /*f0d0*/  IADD3 R31, R31, -0x1, RZ ;  /* 0xffffffff1f1f7810 */ /* 0x000fe20007ffe0ff */
        /* <DEDUP_REMOVED lines=15> */
.L_x_2234:
[----:B------:R-:W-:-:S13]  /*f1d0*/  LOP3.LUT P0, RZ, R16, 0x10, RZ, 0xc0, !PT ;  /* 0x0000001010ff7812 */ /* 0x000fda000780c0ff */
[----:B------:R-:W-:Y:S05]  /*f1e0*/  @!P0 BRA `(.L_x_2248) ;  /* 0x0000000000048947 */ /* 0x000fea0003800000 */
[----:B------:R-:W-:Y:S01]  /*f1f0*/  BPT.TRAP 0x1 ;  /* 0x000000040000795c */ /* 0x000fe20000300000 */
.L_x_2248:
        /* <DEDUP_REMOVED lines=12> */
.L_x_2330:
[----:B------:R-:W-:Y:S05]  /*f2c0*/  BSYNC B0 ;  /* 0x0000000000007941 */ /* 0x000fea0003800000 */
.L_x_2249:
        /* <DEDUP_REMOVED lines=36> */
[----:B------:R-:W-:Y:S03]  /*f510*/  SHFL.IDX PT, R7, R18, 0x4, 0x181f ;  /* 0x00981f0012077f89 */ /* 0x000fe600000e0000 */
[----:B------:R-:W-:Y:S01]  /*f520*/  IMAD.WIDE.U32 R2, R23, 0x2, R2 ;  /* 0x0000000217027825 */ /* 0x000fe200078e0002 */
        /* <DEDUP_REMOVED lines=8> */
[----:B0-----:R-:W-:Y:S02]  /*f5b0*/  IMAD.MOV.U32 R2, RZ, RZ, R14 ;  /* 0x000000ffff027224 */ /* 0x001fe400078e000e */
[----:B-1----:R-:W-:Y:S01]  /*f5c0*/  IMAD.MOV.U32 R3, RZ, RZ, R6 ;  /* 0x000000ffff037224 */ /* 0x002fe200078e0006 */
[----:B------:R0:W1:Y:S01]  /*f5d0*/  SHFL.IDX PT, R14, R17, 0x5, 0x181f ;  /* 0x00b81f00110e7f89 */ /* 0x00006200000e0000 */
[----:B------:R-:W-:Y:S02]  /*f5e0*/  IMAD.MOV.U32 R6, RZ, RZ, RZ ;  /* 0x000000ffff067224 */ /* 0x000fe400078e00ff */
        /* <DEDUP_REMOVED lines=8> */
[----:B------:R-:W-:-:S04]  /*f670*/  IMAD.MOV.U32 R3, RZ, RZ, R7 ;  /* 0x000000ffff037224 */ /* 0x000fc800078e0007 */
[----:B------:R-:W-:-:S05]  /*f680*/  IMAD.WIDE.U32 R2, R23, 0x2, R2 ;  /* 0x0000000217027825 */ /* 0x000fca00078e0002 */
[----:B------:R0:W-:Y:S04]  /*f690*/  LDGSTS.E.BYPASS.LTC128B.128 [R4+0x2400], desc[UR36][R2.64], !P3 ;  /* 0x0240000002047fae */ /* 0x0001e8000d901d64 */
[----:B------:R0:W-:Y:S04]  /*f6a0*/  LDGSTS.E.BYPASS.LTC128B.128 [R4+0x5400], desc[UR36][R2.64+0x80], !P4 ;  /* 0x0540008002047fae */ /* 0x0001e8000e101d64 */
[----:B-1-3--:R0:W-:Y:S02]  /*f6b0*/  LDGSTS.E.BYPASS.LTC128B.128 [R4+0x8400], desc[UR36][R2.64+0x100], !P5 ;  /* 0x0840010002047fae */ /* 0x00a1e4000e901d64 */
.L_x_2344:
[C---:B------:R-:W-:Y:S01]  /*f6c0*/  ISETP.LT.OR P2, PT, R5.reuse, 0x51, P2 ;  /* 0x000000510500780c */ /* 0x040fe20001741670 */
[----:B0-----:R-:W-:Y:S01]  /*f6d0*/  IMAD.MOV.U32 R3, RZ, RZ, R18 ;  /* 0x000000ffff037224 */ /* 0x001fe200078e0012 */
[C---:B------:R-:W-:Y:S02]  /*f6e0*/  ISETP.LT.OR P1, PT, R5.reuse, 0x51, P1 ;  /* 0x000000510500780c */ /* 0x040fe40000f21670 */
[----:B------:R-:W-:Y:S02]  /*f6f0*/  ISETP.LT.OR P0, PT, R5, 0x51, P0 ;  /* 0x000000510500780c */ /* 0x000fe40000701670 */
[----:B------:R-:W-:-:S05]  /*f700*/  MOV R2, R14 ;  /* 0x0000000e00027202 */ /* 0x000fca0000000f00 */
        /* <DEDUP_REMOVED lines=9> */
.L_x_2252:
        /* <DEDUP_REMOVED lines=10> */
.L_x_2253:
[----:B------:R1:W-:Y:S02]  /*f840*/  SYNCS.ARRIVE.TRANS64.A1T0 RZ, [R0+URZ+0x30850], RZ ;  /* 0x030850ff00ff79a7 */ /* 0x0003e4000810003f */
[----:B-1----:R-:W-:-:S05]  /*f850*/  VIADD R0, R26, 0x1 ;  /* 0x000000011a007836 */ /* 0x002fca0000000000 */
[----:B------:R-:W-:-:S04]  /*f860*/  ISETP.NE.AND P0, PT, R0, 0x2, PT ;  /* 0x000000020000780c */ /* 0x000fc80003f05270 */
[----:B0-----:R-:W-:Y:S02]  /*f870*/  SEL R3, RZ, 0x1, P0 ;  /* 0x00000001ff037807 */ /* 0x001fe40000000000 */
[----:B------:R-:W-:Y:S02]  /*f880*/  SEL R0, R0, RZ, P0 ;  /* 0x000000ff00007207 */ /* 0x000fe40000000000 */
[----:B------:R-:W-:-:S07]  /*f890*/  LOP3.LUT R28, R28, R3, RZ, 0x3c, !PT ;  /* 0x000000031c1c7212 */ /* 0x000fce00078e3cff */
.L_x_2219:
[----:B------:R-:W0:Y:S01]  /*f8a0*/  S2R R3, SR_CgaCtaId ;  /* 0x0000000000037919 */ /* 0x000e220000008800 */
[----:B------:R-:W-:Y:S02]  /*f8b0*/  MOV R2, 0x400 ;  /* 0x0000040000027802 */ /* 0x000fe40000000f00 */
[----:B------:R-:W-:Y:S02]  /*f8c0*/  SHF.L.U32 R6, R6, 0x1f, RZ ;  /* 0x0000001f06067819 */ /* 0x000fe400000006ff */
[----:B0-----:R-:W-:-:S04]  /*f8d0*/  LEA R7, R3, R2, 0x18 ;  /* 0x0000000203077211 */ /* 0x001fc800078ec0ff */
[----:B------:R-:W0:Y:S02]  /*f8e0*/  SYNCS.PHASECHK.TRANS64.TRYWAIT P0, [R7+URZ+0x30820], R6 ;  /* 0x03082006070075a7 */ /* 0x000e24000800017f */
[----:B0-----:R-:W-:Y:S05]  /*f8f0*/  @!P0 BRA `(.L_x_2254) ;  /* 0x0000003000748947 */ /* 0x001fea0003800000 */
.L_x_2345:
[----:B------:R-:W-:-:S03]  /*f900*/  UMOV UR4, 0xffffffff ;  /* 0xffffffff00047882 */ /* 0x000fc60000000000 */
[----:B------:R-:W-:Y:S05]  /*f910*/  BRA.DIV UR4, `(.L_x_2255) ;  /* 0x0000003204807947 */ /* 0x000fea000b800000 */
[----:B------:R-:W1:Y:S02]  /*f920*/  S2R R2, SR_TID.X ;  /* 0x0000000000027919 */ /* 0x000e640000002100 */
[----:B-1----:R-:W-:-:S04]  /*f930*/  SHF.R.U32.HI R2, RZ, 0x5, R2 ;  /* 0x00000005ff027819 */ /* 0x002fc80000011602 */
[----:B------:R-:W-:-:S05]  /*f940*/  LOP3.LUT R2, R2, 0x3, RZ, 0xc0, !PT ;  /* 0x0000000302027812 */ /* 0x000fca00078ec0ff */
[----:B------:R1:W2:Y:S02]  /*f950*/  SHFL.IDX PT, R14, R2, RZ, 0x1f ;  /* 0x00001fff020e7589 */ /* 0x0002a400000e0000 */
.L_x_2348:
[----:B--2---:R-:W-:-:S13]  /*f960*/  ISETP.NE.AND P0, PT, R14, RZ, PT ;  /* 0x000000ff0e00720c */ /* 0x004fda0003f05270 */
[----:B------:R-:W-:Y:S05]  /*f970*/  @P0 BRA `(.L_x_2175) ;  /* 0x0000000000900947 */ /* 0x000fea0003800000 */
[----:B------:R-:W-:-:S03]  /*f980*/  UMOV UR4, 0xffffffff ;  /* 0xffffffff00047882 */ /* 0x000fc60000000000 */
[----:B------:R-:W-:Y:S05]  /*f990*/  BRA.DIV UR4, `(.L_x_2256) ;  /* 0x0000003204947947 */ /* 0x000fea000b800000 */
[----:B------:R-:W-:-:S13]  /*f9a0*/  ELECT P6, URZ, PT ;  /* 0x00000000003f782f */ /* 0x000fda00038c0000 */
.L_x_2351:
        /* <DEDUP_REMOVED lines=8> */
.L_x_2257:
[----:B------:R-:W-:Y:S01]  /*fa30*/  IMAD R5, R0, 0x8, R7 ;  /* 0x0000000800057824 */ /* 0x000fe200078e0207 */
[----:B------:R-:W-:Y:S01]  /*fa40*/  SHF.L.U32 R2, R28, 0x1f, RZ ;  /* 0x0000001f1c027819 */ /* 0x000fe200000006ff */
[----:B------:R-:W-:-:S03]  /*fa50*/  VIADD R0, R0, 0x1 ;  /* 0x0000000100007836 */ /* 0x000fc60000000000 */
[----:B------:R-:W1:Y:S02]  /*fa60*/  SYNCS.PHASECHK.TRANS64.TRYWAIT P1, [R5+URZ+0x30840], R2 ;  /* 0x03084002050075a7 */ /* 0x000e64000802017f */
[----:B------:R-:W-:-:S04]  /*fa70*/  ISETP.NE.AND P2, PT, R0, 0x2, PT ;  /* 0x000000020000780c */ /* 0x000fc80003f45270 */
[----:B------:R-:W-:Y:S01]  /*fa80*/  SEL R3, RZ, 0x1, P2 ;  /* 0x00000001ff037807 */ /* 0x000fe20001000000 */
[----:B-1----:R-:W-:Y:S08]  /*fa90*/  @!P1 BRA `(.L_x_2258) ;  /* 0x0000003000749947 */ /* 0x002ff00003800000 */
.L_x_2352:
[----:B------:R-:W-:Y:S02]  /*faa0*/  SEL R0, R0, RZ, P2 ;  /* 0x000000ff00007207 */ /* 0x000fe40001000000 */
[----:B------:R-:W-:Y:S01]  /*fab0*/  LOP3.LUT R3, R28, R3, RZ, 0x3c, !PT ;  /* 0x000000031c037212 */ /* 0x000fe200078e3cff */
[----:B------:R-:W-:Y:S06]  /*fac0*/  @!P0 BRA `(.L_x_2259) ;  /* 0x0000000000048947 */ /* 0x000fec0003800000 */
[----:B------:R-:W-:Y:S01]  /*fad0*/  BPT.TRAP 0x1 ;  /* 0x000000040000795c */ /* 0x000fe20000300000 */
.L_x_2259:
[----:B0-----:R-:W-:Y:S02]  /*fae0*/  LEA R7, R0, R7, 0x3 ;  /* 0x0000000700077211 */ /* 0x001fe400078e18ff */
[----:B------:R-:W-:-:S04]  /*faf0*/  SHF.L.U32 R0, R3, 0x1f, RZ ;  /* 0x0000001f03007819 */ /* 0x000fc800000006ff */
[----:B------:R-:W0:Y:S02]  /*fb00*/  SYNCS.PHASECHK.TRANS64.TRYWAIT P1, [R7+URZ+0x30840], R0 ;  /* 0x03084000070075a7 */ /* 0x000e24000802017f */
[----:B0-----:R-:W-:Y:S05]  /*fb10*/  @!P1 BRA `(.L_x_2260) ;  /* 0x0000003000689947 */ /* 0x001fea0003800000 */
.L_x_2353:
[----:B------:R-:W-:Y:S05]  /*fb20*/  @!P0 BRA `(.L_x_2261) ;  /* 0x0000000000048947 */ /* 0x000fea0003800000 */
[----:B------:R-:W-:Y:S01]  /*fb30*/  BPT.TRAP 0x1 ;  /* 0x000000040000795c */ /* 0x000fe20000300000 */
.L_x_2261:
[----:B------:R-:W2:Y:S02]  /*fb40*/  SYNCS.PHASECHK.TRANS64.TRYWAIT P1, [R5+URZ+0x30860], R2 ;  /* 0x03086002050075a7 */ /* 0x000ea4000802017f */
[----:B--2---:R-:W-:Y:S05]  /*fb50*/  @!P1 BRA `(.L_x_2262) ;  /* 0x00000030006c9947 */ /* 0x004fea0003800000 */
.L_x_2354:
[----:B------:R-:W-:Y:S05]  /*fb60*/  @!P0 BRA `(.L_x_2263) ;  /* 0x0000000000048947 */ /* 0x000fea0003800000 */
[----:B------:R-:W-:Y:S01]  /*fb70*/  BPT.TRAP 0x1 ;  /* 0x000000040000795c */ /* 0x000fe20000300000 */
.L_x_2263:
[----:B---3--:R3:W4:Y:S02]  /*fb80*/  SYNCS.PHASECHK.TRANS64.TRYWAIT P0, [R7+URZ+0x30860], R0 ;  /* 0x03086000070075a7 */ /* 0x008724000800017f */
[----:B----4-:R-:W-:Y:S05]  /*fb90*/  @!P0 NANOSLEEP.SYNCS 0x989680 ;  /* 0x009896800000895d */ /* 0x010fea0003900000 */
[----:B------:R-:W4:Y:S02]  /*fba0*/  @!P0 SYNCS.PHASECHK.TRANS64 P0, [R7+URZ+0x30860], R0 ;  /* 0x03086000070085a7 */ /* 0x000f24000800007f */
[----:B----4-:R-:W-:Y:S05]  /*fbb0*/  @!P0 BRA `(.L_x_2263) ;  /* 0xfffffffc00f08947 */ /* 0x010fea000383ffff */
.L_x_2175:
[----:B------:R-:W-:Y:S05]  /*fbc0*/  BSYNC B6 ;  /* 0x0000000000067941 */ /* 0x000fea0003800000 */
.L_x_2172:
[----:B------:R-:W-:Y:S05]  /*fbd0*/  EXIT ;  /* 0x000000000000794d */ /* 0x000fea0003800000 */
.L_x_2179:
[----:B0-----:R-:W-:-:S04]  /*fbe0*/  IMAD.U32 R3, RZ, RZ, UR60 ;  /* 0x0000003cff037e24 */ /* 0x001fc8000f8e00ff */
[----:B------:R0:W1:Y:S03]  /*fbf0*/  SYNCS.PHASECHK.TRANS64.TRYWAIT P0, [R3+URZ+0x30800], R0 ;  /* 0x03080000030075a7 */ /* 0x000066000800017f */
[----:B-1----:R-:W-:Y:S05]  /*fc00*/  @!P0 NANOSLEEP.SYNCS 0x989680 ;  /* 0x009896800000895d */ /* 0x002fea0003900000 */
[----:B------:R-:W1:Y:S02]  /*fc10*/  @!P0 SYNCS.PHASECHK.TRANS64 P0, [R3+URZ+0x30800], R0 ;  /* 0x03080000030085a7 */ /* 0x000e64000800007f */
[----:B-1----:R-:W-:Y:S05]  /*fc20*/  @!P0 BRA `(.L_x_2179) ;  /* 0xfffffffc00ec8947 */ /* 0x002fea000383ffff */
[----:B------:R-:W-:Y:S05]  /*fc30*/  BRA `(.L_x_2264) ;  /* 0xffffff1800247947 */ /* 0x000fea000383ffff */
.L_x_2183:
[----:B0-----:R-:W-:-:S04]  /*fc40*/  IMAD.U32 R3, RZ, RZ, UR60 ;  /* 0x0000003cff037e24 */ /* 0x001fc8000f8e00ff */
[----:B------:R0:W2:Y:S03]  /*fc50*/  SYNCS.PHASECHK.TRANS64.TRYWAIT P1, [R3+URZ+0x30830], R0 ;  /* 0x03083000030075a7 */ /* 0x0000a6000802017f */
[----:B--2---:R-:W-:Y:S05]  /*fc60*/  @!P1 NANOSLEEP.SYNCS 0x989680 ;  /* 0x009896800000995d */ /* 0x004fea0003900000 */
[----:B------:R-:W2:Y:S02]  /*fc70*/  @!P1 SYNCS.PHASECHK.TRANS64 P1, [R3+URZ+0x30830], R0 ;  /* 0x03083000030095a7 */ /* 0x000ea4000802007f */
[----:B--2---:R-:W-:Y:S05]  /*fc80*/  @!P1 BRA `(.L_x_2183) ;  /* 0xfffffffc00ec9947 */ /* 0x004fea000383ffff */
[----:B------:R-:W-:Y:S05]  /*fc90*/  BRA `(.L_x_2182) ;  /* 0xffffff1800487947 */ /* 0x000fea000383ffff */
.L_x_2189:
[----:B-1----:R-:W-:-:S04]  /*fca0*/  MOV R9, UR39 ;  /* 0x0000002700097c02 */ /* 0x002fc80008000f00 */
[----:B------:R1:W2:Y:S03]  /*fcb0*/  SYNCS.PHASECHK.TRANS64.TRYWAIT P1, [R9+URZ+0x30830], R8 ;  /* 0x03083008090075a7 */ /* 0x0002a6000802017f */
[----:B--2---:R-:W-:Y:S05]  /*fcc0*/  @!P1 NANOSLEEP.SYNCS 0x989680 ;  /* 0x009896800000995d */ /* 0x004fea0003900000 */
[----:B------:R-:W2:Y:S02]  /*fcd0*/  @!P1 SYNCS.PHASECHK.TRANS64 P1, [R9+URZ+0x30830], R8 ;  /* 0x03083008090095a7 */ /* 0x000ea4000802007f */
[----:B--2---:R-:W-:Y:S05]  /*fce0*/  @!P1 BRA `(.L_x_2189) ;  /* 0xfffffffc00ec9947 */ /* 0x004fea000383ffff */
[----:B------:R-:W-:Y:S05]  /*fcf0*/  BRA `(.L_x_2188) ;  /* 0xffffff4000d07947 */ /* 0x000fea000383ffff */
.L_x_2193:
[----:B-1----:R-:W-:-:S04]  /*fd00*/  IMAD.U32 R9, RZ, RZ, UR14 ;  /* 0x0000000eff097e24 */ /* 0x002fc8000f8e00ff */
[----:B------:R1:W3:Y:S03]  /*fd10*/  SYNCS.PHASECHK.TRANS64.TRYWAIT P1, [R9+URZ+0x30850], R0 ;  /* 0x03085000090075a7 */ /* 0x0002e6000802017f */
[----:B---3--:R-:W-:Y:S05]  /*fd20*/  @!P1 NANOSLEEP.SYNCS 0x989680 ;  /* 0x009896800000995d */ /* 0x008fea0003900000 */
[----:B------:R-:W3:Y:S02]  /*fd30*/  @!P1 SYNCS.PHASECHK.TRANS64 P1, [R9+URZ+0x30850], R0 ;  /* 0x03085000090095a7 */ /* 0x000ee4000802007f */
[----:B---3--:R-:W-:Y:S05]  /*fd40*/  @!P1 BRA `(.L_x_2193) ;  /* 0xfffffffc00ec9947 */ /* 0x008fea000383ffff */
[----:B------:R-:W-:Y:S05]  /*fd50*/  BRA `(.L_x_2192) ;  /* 0xffffff4c00647947 */ /* 0x000fea000383ffff */
.L_x_2201:
[----:B-1----:R-:W-:-:S04]  /*fd60*/  IMAD.U32 R9, RZ, RZ, UR39 ;  /* 0x00000027ff097e24 */ /* 0x002fc8000f8e00ff */
[----:B------:R1:W2:Y:S03]  /*fd70*/  SYNCS.PHASECHK.TRANS64.TRYWAIT P1, [R9+URZ+0x30830], R8 ;  /* 0x03083008090075a7 */ /* 0x0002a6000802017f */
[----:B--2---:R-:W-:Y:S05]  /*fd80*/  @!P1 NANOSLEEP.SYNCS 0x989680 ;  /* 0x009896800000995d */ /* 0x004fea0003900000 */
[----:B------:R-:W2:Y:S02]  /*fd90*/  @!P1 SYNCS.PHASECHK.TRANS64 P1, [R9+URZ+0x30830], R8 ;  /* 0x03083008090095a7 */ /* 0x000ea4000802007f */
[----:B--2---:R-:W-:Y:S05]  /*fda0*/  @!P1 BRA `(.L_x_2201) ;  /* 0xfffffffc00ec9947 */ /* 0x004fea000383ffff */
[----:B------:R-:W-:Y:S05]  /*fdb0*/  BRA `(.L_x_2200) ;  /* 0xffffff6c00a87947 */ /* 0x000fea000383ffff */
.L_x_2205:
[----:B-1----:R-:W-:-:S04]  /*fdc0*/  MOV R9, UR5 ;  /* 0x0000000500097c02 */ /* 0x002fc80008000f00 */
[----:B------:R1:W3:Y:S03]  /*fdd0*/  SYNCS.PHASECHK.TRANS64.TRYWAIT P1, [R9+URZ+0x30850], R0 ;  /* 0x03085000090075a7 */ /* 0x0002e6000802017f */
[----:B---3--:R-:W-:Y:S05]  /*fde0*/  @!P1 NANOSLEEP.SYNCS 0x989680 ;  /* 0x009896800000995d */ /* 0x008fea0003900000 */
[----:B------:R-:W3:Y:S02]  /*fdf0*/  @!P1 SYNCS.PHASECHK.TRANS64 P1, [R9+URZ+0x30850], R0 ;  /* 0x03085000090095a7 */ /* 0x000ee4000802007f */
[----:B---3--:R-:W-:Y:S05]  /*fe00*/  @!P1 BRA `(.L_x_2205) ;  /* 0xfffffffc00ec9947 */ /* 0x008fea000383ffff */
[----:B------:R-:W-:Y:S05]  /*fe10*/  BRA `(.L_x_2204) ;  /* 0xffffff7800407947 */ /* 0x000fea000383ffff */
.L_x_2212:
[----:B-1----:R-:W-:-:S04]  /*fe20*/  IMAD.U32 R5, RZ, RZ, UR5 ;  /* 0x00000005ff057e24 */ /* 0x002fc8000f8e00ff */
[----:B------:R1:W2:Y:S03]  /*fe30*/  SYNCS.PHASECHK.TRANS64.TRYWAIT P1, [R5+URZ+0x30850], R0 ;  /* 0x03085000050075a7 */ /* 0x0002a6000802017f */
[----:B--2---:R-:W-:Y:S05]  /*fe40*/  @!P1 NANOSLEEP.SYNCS 0x989680 ;  /* 0x009896800000995d */ /* 0x004fea0003900000 */
[----:B------:R-:W2:Y:S02]  /*fe50*/  @!P1 SYNCS.PHASECHK.TRANS64 P1, [R5+URZ+0x30850], R0 ;  /* 0x03085000050095a7 */ /* 0x000ea4000802007f */
[----:B--2---:R-:W-:Y:S05]  /*fe60*/  @!P1 BRA `(.L_x_2212) ;  /* 0xfffffffc00ec9947 */ /* 0x004fea000383ffff */
[----:B------:R-:W-:Y:S05]  /*fe70*/  BRA `(.L_x_2211) ;  /* 0xffffff9400dc7947 */ /* 0x000fea000383ffff */
.L_x_2224:
[----:B------:R-:W-:Y:S01]  /*fe80*/  IMAD.MOV.U32 R13, RZ, RZ, R18 ;  /* 0x000000ffff0d7224 */ /* 0x000fe200078e0012 */
[----:B------:R-:W-:Y:S01]  /*fe90*/  MOV R12, RZ ;  /* 0x000000ff000c7202 */ /* 0x000fe20000000f00 */
[----:B------:R-:W-:Y:S02]  /*fea0*/  IMAD.MOV.U32 R11, RZ, RZ, 0x1f ;  /* 0x0000001fff0b7424 */ /* 0x000fe400078e00ff */
[----:B------:R-:W-:-:S07]  /*feb0*/  IMAD.MOV.U32 R15, RZ, RZ, -0x1 ;  /* 0xffffffffff0f7424 */ /* 0x000fce00078e00ff */
[----:B-----5:R-:W-:Y:S05]  /*fec0*/  WARPSYNC.COLLECTIVE R15, `(.L_x_2265) ;  /* 0x000000000f087348 */ /* 0x020fea0003c00000 */
[----:B------:R0:W1:Y:S02]  /*fed0*/  SHFL.IDX P6, R14, R13, R12, R11 ;  /* 0x0000000c0d0e7389 */ /* 0x00006400000c000b */
[----:B01---5:R-:W-:Y:S01]  /*fee0*/  ENDCOLLECTIVE ;  /* 0x000000000000791b */ /* 0x023fe20003800000 */
.L_x_2265:
[----:B------:R-:W-:Y:S05]  /*fef0*/  BRA `(.L_x_2266) ;  /* 0xffffffcc009c7947 */ /* 0x000fea000383ffff */
.L_x_2226:
[----:B0-----:R-:W-:-:S04]  /*ff00*/  MOV R3, UR46 ;  /* 0x0000002e00037c02 */ /* 0x001fc80008000f00 */
[----:B------:R0:W1:Y:S03]  /*ff10*/  SYNCS.PHASECHK.TRANS64.TRYWAIT P0, [R3+URZ+0x30840], R2 ;  /* 0x03084002030075a7 */ /* 0x000066000800017f */
[----:B-1----:R-:W-:Y:S05]  /*ff20*/  @!P0 NANOSLEEP.SYNCS 0x989680 ;  /* 0x009896800000895d */ /* 0x002fea0003900000 */
[----:B------:R-:W1:Y:S02]  /*ff30*/  @!P0 SYNCS.PHASECHK.TRANS64 P0, [R3+URZ+0x30840], R2 ;  /* 0x03084002030085a7 */ /* 0x000e64000800007f */
[----:B-1----:R-:W-:Y:S05]  /*ff40*/  @!P0 BRA `(.L_x_2226) ;  /* 0xfffffffc00ec8947 */ /* 0x002fea000383ffff */
[----:B------:R-:W-:Y:S05]  /*ff50*/  BRA `(.L_x_2267) ;  /* 0xffffffd0002c7947 */ /* 0x000fea000383ffff */
.L_x_2227:
        /* <DEDUP_REMOVED lines=8> */
.L_x_2269:
[----:B------:R-:W-:Y:S05]  /*ffe0*/  BSYNC B0 ;  /* 0x0000000000007941 */ /* 0x000fea0003800000 */
.L_x_2268:
[----:B------:R-:W-:Y:S01]  /*fff0*/  MOV R13, R0 ;  /* 0x00000000000d7202 */ /* 0x000fe20000000f00 */
[----:B------:R-:W-:Y:S01]  /*10000*/  IMAD.MOV.U32 R12, RZ, RZ, RZ ;  /* 0x000000ffff0c7224 */ /* 0x000fe200078e00ff */
[----:B------:R-:W-:Y:S01]  /*10010*/  MOV R11, 0x181f ;  /* 0x0000181f000b7802 */ /* 0x000fe20000000f00 */
[----:B------:R-:W-:Y:S01]  /*10020*/  IMAD.MOV.U32 R15, RZ, RZ, -0x1 ;  /* 0xffffffffff0f7424 */ /* 0x000fe200078e00ff */
[----:B------:R-:W-:Y:S01]  /*10030*/  @P0 LEA R9, R30, UR46, 0x1 ;  /* 0x0000002e1e090c11 */ /* 0x000fe2000f8e08ff */
[----:B------:R-:W-:-:S07]  /*10040*/  IMAD.MOV.U32 R3, RZ, RZ, R14 ;  /* 0x000000ffff037224 */ /* 0x000fce00078e000e */
[----:B------:R-:W-:Y:S05]  /*10050*/  WARPSYNC.COLLECTIVE R15, `(.L_x_2270) ;  /* 0x000000000f087348 */ /* 0x000fea0003c00000 */
[----:B------:R0:W1:Y:S02]  /*10060*/  SHFL.IDX P6, R14, R13, R12, R11 ;  /* 0x0000000c0d0e7389 */ /* 0x00006400000c000b */
[----:B01----:R-:W-:Y:S01]  /*10070*/  ENDCOLLECTIVE ;  /* 0x000000000000791b */ /* 0x003fe20003800000 */
.L_x_2270:
[----:B------:R-:W-:Y:S01]  /*10080*/  IMAD.MOV.U32 R13, RZ, RZ, R7 ;  /* 0x000000ffff0d7224 */ /* 0x000fe200078e0007 */
[----:B------:R-:W-:Y:S02]  /*10090*/  MOV R12, 0x1 ;  /* 0x00000001000c7802 */ /* 0x000fe40000000f00 */
[----:B------:R-:W-:-:S07]  /*100a0*/  MOV R2, R14 ;  /* 0x0000000e00027202 */ /* 0x000fce0000000f00 */
[----:B------:R-:W-:Y:S05]  /*100b0*/  WARPSYNC.COLLECTIVE R15, `(.L_x_2271) ;  /* 0x000000000f087348 */ /* 0x000fea0003c00000 */
[----:B------:R0:W1:Y:S02]  /*100c0*/  SHFL.IDX P6, R14, R13, R12, R11 ;  /* 0x0000000c0d0e7389 */ /* 0x00006400000c000b */
[----:B01----:R-:W-:Y:S01]  /*100d0*/  ENDCOLLECTIVE ;  /* 0x000000000000791b */ /* 0x003fe20003800000 */
.L_x_2271:
        /* <DEDUP_REMOVED lines=13> */
.L_x_2272:
[----:B------:R-:W-:Y:S02]  /*101b0*/  @P0 LEA R21, R30, UR46, 0x1 ;  /* 0x0000002e1e150c11 */ /* 0x000fe4000f8e08ff */
[----:B------:R-:W-:Y:S01]  /*101c0*/  MOV R13, R7 ;  /* 0x00000007000d7202 */ /* 0x000fe20000000f00 */
[----:B------:R-:W-:Y:S02]  /*101d0*/  IMAD.MOV.U32 R12, RZ, RZ, 0x2 ;  /* 0x00000002ff0c7424 */ /* 0x000fe400078e00ff */
[----:B------:R-:W-:-:S07]  /*101e0*/  IMAD.MOV.U32 R4, RZ, RZ, R14 ;  /* 0x000000ffff047224 */ /* 0x000fce00078e000e */
[----:B------:R-:W-:Y:S05]  /*101f0*/  WARPSYNC.COLLECTIVE R15, `(.L_x_2273) ;  /* 0x000000000f087348 */ /* 0x000fea0003c00000 */
[----:B------:R0:W1:Y:S02]  /*10200*/  SHFL.IDX P6, R14, R13, R12, R11 ;  /* 0x0000000c0d0e7389 */ /* 0x00006400000c000b */
[----:B01----:R-:W-:Y:S01]  /*10210*/  ENDCOLLECTIVE ;  /* 0x000000000000791b */ /* 0x003fe20003800000 */
.L_x_2273:
        /* <DEDUP_REMOVED lines=13> */
.L_x_2274:
        /* <DEDUP_REMOVED lines=8> */
.L_x_2275:
        /* <DEDUP_REMOVED lines=13> */
.L_x_2276:
[----:B------:R-:W-:Y:S02]  /*10440*/  MOV R5, R9 ;  /* 0x0000000900057202 */ /* 0x000fe40000000f00 */
[----:B------:R-:W-:Y:S01]  /*10450*/  @P0 LEA R9, R30, UR46, 0x1 ;  /* 0x0000002e1e090c11 */ /* 0x000fe2000f8e08ff */
[----:B------:R-:W-:Y:S01]  /*10460*/  IMAD.MOV.U32 R13, RZ, RZ, R7 ;  /* 0x000000ffff0d7224 */ /* 0x000fe200078e0007 */
[----:B------:R-:W-:Y:S02]  /*10470*/  MOV R12, 0x4 ;  /* 0x00000004000c7802 */ /* 0x000fe40000000f00 */
[----:B------:R-:W-:-:S07]  /*10480*/  MOV R10, R14 ;  /* 0x0000000e000a7202 */ /* 0x000fce0000000f00 */
[----:B------:R-:W-:Y:S05]  /*10490*/  WARPSYNC.COLLECTIVE R15, `(.L_x_2277) ;  /* 0x000000000f087348 */ /* 0x000fea0003c00000 */
[----:B------:R0:W1:Y:S02]  /*104a0*/  SHFL.IDX P6, R14, R13, R12, R11 ;  /* 0x0000000c0d0e7389 */ /* 0x00006400000c000b */
[----:B01----:R-:W-:Y:S01]  /*104b0*/  ENDCOLLECTIVE ;  /* 0x000000000000791b */ /* 0x003fe20003800000 */
.L_x_2277:
[----:B------:R-:W-:-:S04]  /*104c0*/  IMAD.MOV.U32 R4, RZ, RZ, R10 ;  /* 0x000000ffff047224 */ /* 0x000fc800078e000a */
[----:B------:R-:W-:-:S05]  /*104d0*/  @P0 IMAD.WIDE.U32 R4, R23, 0x2, R4 ;  /* 0x0000000217040825 */ /* 0x000fca00078e0004 */
[----:B------:R-:W-:Y:S01]  /*104e0*/  @!PT LDS RZ, [RZ] ;  /* 0x00000000fffff984 */ /* 0x000fe20000000800 */
[----:B------:R-:W-:Y:S01]  /*104f0*/  @!PT LDS RZ, [RZ] ;  /* 0x00000000fffff984 */ /* 0x000fe20000000800 */
[----:B------:R-:W-:Y:S01]  /*10500*/  @!PT LDS RZ, [RZ] ;  /* 0x00000000fffff984 */ /* 0x000fe20000000800 */
[----:B------:R0:W-:Y:S01]  /*10510*/  @P0 LDGSTS.E.BYPASS.LTC128B.128 [R9+0x1fc00], desc[UR36][R4.64], !P3 ;  /* 0x1fc0000004090fae */ /* 0x0001e2000d901d64 */
[----:B------:R-:W-:-:S03]  /*10520*/  MOV R13, R0 ;  /* 0x00000000000d7202 */ /* 0x000fc60000000f00 */
[----:B------:R0:W-:Y:S04]  /*10530*/  @P0 LDGSTS.E.BYPASS.LTC128B.128 [R9+0x22c00], desc[UR36][R4.64+0x80], !P2 ;  /* 0x22c0008004090fae */ /* 0x0001e8000d101d64 */
[----:B------:R0:W-:Y:S01]  /*10540*/  @P0 LDGSTS.E.BYPASS.LTC128B.128 [R9+0x25c00], desc[UR36][R4.64+0x100], !P1 ;  /* 0x25c0010004090fae */ /* 0x0001e2000c901d64 */
[----:B------:R-:W-:Y:S01]  /*10550*/  ISETP.GE.AND P0, PT, R6, 0x41, PT ;  /* 0x000000410600780c */ /* 0x000fe20003f06270 */
[----:B------:R-:W-:-:S12]  /*10560*/  IMAD.MOV.U32 R8, RZ, RZ, R14 ;  /* 0x000000ffff087224 */ /* 0x000fd800078e000e */
[----:B0-----:R-:W-:Y:S05]  /*10570*/  WARPSYNC.COLLECTIVE R15, `(.L_x_2278) ;  /* 0x000000000f087348 */ /* 0x001fea0003c00000 */
[----:B------:R1:W2:Y:S02]  /*10580*/  SHFL.IDX P6, R14, R13, R12, R11 ;  /* 0x0000000c0d0e7389 */ /* 0x0002a400000c000b */
[----:B012---:R-:W-:Y:S01]  /*10590*/  ENDCOLLECTIVE ;  /* 0x000000000000791b */ /* 0x007fe20003800000 */
.L_x_2278:
        /* <DEDUP_REMOVED lines=8> */
.L_x_2279:
        /* <DEDUP_REMOVED lines=8> */
[----:B------:R-:W-:-:S07]  /*106a0*/  IMAD.MOV.U32 R7, RZ, RZ, R14 ;  /* 0x000000ffff077224 */ /* 0x000fce00078e000e */
[----:B0-----:R-:W-:Y:S05]  /*106b0*/  WARPSYNC.COLLECTIVE R15, `(.L_x_2280) ;  /* 0x000000000f087348 */ /* 0x001fea0003c00000 */
[----:B------:R1:W2:Y:S02]  /*106c0*/  SHFL.IDX P6, R14, R13, R12, R11 ;  /* 0x0000000c0d0e7389 */ /* 0x0002a400000c000b */
[----:B012---:R-:W-:Y:S01]  /*106d0*/  ENDCOLLECTIVE ;  /* 0x000000000000791b */ /* 0x007fe20003800000 */
.L_x_2280:
[----:B------:R-:W-:Y:S05]  /*106e0*/  BRA `(.L_x_2281) ;  /* 0xffffffcc00907947 */ /* 0x000fea000383ffff */
.L_x_2230:
[----:B------:R-:W-:Y:S01]  /*106f0*/  IMAD.MOV.U32 R13, RZ, RZ, R8 ;  /* 0x000000ffff0d7224 */ /* 0x000fe200078e0008 */
[----:B------:R-:W-:Y:S01]  /*10700*/  MOV R12, RZ ;  /* 0x000000ff000c7202 */ /* 0x000fe20000000f00 */
[----:B------:R-:W-:Y:S01]  /*10710*/  IMAD.MOV.U32 R11, RZ, RZ, 0x181f ;  /* 0x0000181fff0b7424 */ /* 0x000fe200078e00ff */
[----:B------:R-:W-:Y:S02]  /*10720*/  MOV R15, 0xffffffff ;  /* 0xffffffff000f7802 */ /* 0x000fe40000000f00 */
[----:B------:R-:W-:-:S07]  /*10730*/  MOV R7, UR48 ;  /* 0x0000003000077c02 */ /* 0x000fce0008000f00 */
[----:B------:R-:W-:Y:S05]  /*10740*/  WARPSYNC.COLLECTIVE R15, `(.L_x_2282) ;  /* 0x000000000f087348 */ /* 0x000fea0003c00000 */
[----:B------:R0:W1:Y:S02]  /*10750*/  SHFL.IDX P6, R14, R13, R12, R11 ;  /* 0x0000000c0d0e7389 */ /* 0x00006400000c000b */
[----:B01----:R-:W-:Y:S01]  /*10760*/  ENDCOLLECTIVE ;  /* 0x000000000000791b */ /* 0x003fe20003800000 */
.L_x_2282:
[----:B------:R-:W-:-:S05]  /*10770*/  IMAD R7, R7, 0x80, R27 ;  /* 0x0000008007077824 */ /* 0x000fca00078e021b */
[----:B------:R-:W-:Y:S02]  /*10780*/  IADD3 R5, R7, 0x10, RZ ;  /* 0x0000001007057810 */ /* 0x000fe40007ffe0ff */
[----:B------:R-:W-:Y:S01]  /*10790*/  MOV R13, R6 ;  /* 0x00000006000d7202 */ /* 0x000fe20000000f00 */
[----:B------:R-:W-:-:S07]  /*107a0*/  IMAD.MOV.U32 R3, RZ, RZ, R14 ;  /* 0x000000ffff037224 */ /* 0x000fce00078e000e */
[----:B------:R-:W-:Y:S05]  /*107b0*/  WARPSYNC.COLLECTIVE R15, `(.L_x_2283) ;  /* 0x000000000f087348 */ /* 0x000fea0003c00000 */
[----:B------:R0:W1:Y:S02]  /*107c0*/  SHFL.IDX P6, R14, R13, R12, R11 ;  /* 0x0000000c0d0e7389 */ /* 0x00006400000c000b */
[----:B01----:R-:W-:Y:S01]  /*107d0*/  ENDCOLLECTIVE ;  /* 0x000000000000791b */ /* 0x003fe20003800000 */
.L_x_2283:
[----:B------:R-:W-:Y:S02]  /*107e0*/  ULDC UR4, c[0x0][0x288] ;  /* 0x0000a20000047ab9 */ /* 0x000fe40000000800 */
[----:B------:R-:W-:-:S05]  /*107f0*/  IMAD R0, R0, UR4, RZ ;  /* 0x0000000400007c24 */ /* 0x000fca000f8e02ff */
[----:B------:R-:W-:Y:S01]  /*10800*/  ISETP.GE.AND P1, PT, R7, R0, PT ;  /* 0x000000000700720c */ /* 0x000fe20003f26270 */
[----:B------:R-:W-:Y:S01]  /*10810*/  IMAD.MOV.U32 R13, RZ, RZ, R8 ;  /* 0x000000ffff0d7224 */ /* 0x000fe200078e0008 */
[----:B------:R-:W-:-:S11]  /*10820*/  MOV R12, 0x1 ;  /* 0x00000001000c7802 */ /* 0x000fd60000000f00 */
[----:B------:R-:W-:Y:S01]  /*10830*/  @!P1 LEA R9, R30, UR46, 0x1 ;  /* 0x0000002e1e099c11 */ /* 0x000fe2000f8e08ff */
[----:B------:R-:W-:-:S07]  /*10840*/  IMAD.MOV.U32 R2, RZ, RZ, R14 ;  /* 0x000000ffff027224 */ /* 0x000fce00078e000e */
[----:B------:R-:W-:Y:S05]  /*10850*/  WARPSYNC.COLLECTIVE R15, `(.L_x_2284) ;  /* 0x000000000f087348 */ /* 0x000fea0003c00000 */
[----:B------:R0:W1:Y:S02]  /*10860*/  SHFL.IDX P6, R14, R13, R12, R11 ;  /* 0x0000000c0d0e7389 */ /* 0x00006400000c000b */
[----:B01----:R-:W-:Y:S01]  /*10870*/  ENDCOLLECTIVE ;  /* 0x000000000000791b */ /* 0x003fe20003800000 */
.L_x_2284:
        /* <DEDUP_REMOVED lines=13> */
.L_x_2285:
        /* <DEDUP_REMOVED lines=8> */
.L_x_2286:
        /* <DEDUP_REMOVED lines=13> */
.L_x_2287:
        /* <DEDUP_REMOVED lines=8> */
.L_x_2288:
        /* <DEDUP_REMOVED lines=13> */
.L_x_2289:
        /* <DEDUP_REMOVED lines=8> */
.L_x_2290:
        /* <DEDUP_REMOVED lines=13> */
.L_x_2291:
        /* <DEDUP_REMOVED lines=8> */
.L_x_2292:
        /* <DEDUP_REMOVED lines=13> */
.L_x_2293:
        /* <DEDUP_REMOVED lines=8> */
.L_x_2294:
        /* <DEDUP_REMOVED lines=13> */
.L_x_2295:
[----:B------:R-:W-:Y:S02]  /*10fe0*/  @!P1 LEA R9, R30, UR46, 0x1 ;  /* 0x0000002e1e099c11 */ /* 0x000fe4000f8e08ff */
[----:B------:R-:W-:Y:S01]  /*10ff0*/  MOV R13, R8 ;  /* 0x00000008000d7202 */ /* 0x000fe20000000f00 */
[----:B------:R-:W-:Y:S02]  /*11000*/  IMAD.MOV.U32 R12, RZ, RZ, 0x7 ;  /* 0x00000007ff0c7424 */ /* 0x000fe400078e00ff */
[----:B------:R-:W-:-:S07]  /*11010*/  IMAD.MOV.U32 R2, RZ, RZ, R14 ;  /* 0x000000ffff027224 */ /* 0x000fce00078e000e */
[----:B------:R-:W-:Y:S05]  /*11020*/  WARPSYNC.COLLECTIVE R15, `(.L_x_2296) ;  /* 0x000000000f087348 */ /* 0x000fea0003c00000 */
[----:B------:R0:W1:Y:S02]  /*11030*/  SHFL.IDX P6, R14, R13, R12, R11 ;  /* 0x0000000c0d0e7389 */ /* 0x00006400000c000b */
[----:B01----:R-:W-:Y:S01]  /*11040*/  ENDCOLLECTIVE ;  /* 0x000000000000791b */ /* 0x003fe20003800000 */
.L_x_2296:
        /* <DEDUP_REMOVED lines=12> */
.L_x_2297:
[----:B------:R-:W-:Y:S05]  /*11110*/  BRA `(.L_x_2298) ;  /* 0xffffffcc00807947 */ /* 0x000fea000383ffff */
.L_x_2233:
[----:B0-----:R-:W-:-:S04]  /*11120*/  MOV R3, UR46 ;  /* 0x0000002e00037c02 */ /* 0x001fc80008000f00 */
[----:B------:R0:W1:Y:S03]  /*11130*/  SYNCS.PHASECHK.TRANS64.TRYWAIT P0, [R3+URZ+0x30820], R0 ;  /* 0x03082000030075a7 */ /* 0x000066000800017f */
[----:B-1----:R-:W-:Y:S05]  /*11140*/  @!P0 NANOSLEEP.SYNCS 0x989680 ;  /* 0x009896800000895d */ /* 0x002fea0003900000 */
[----:B------:R-:W1:Y:S02]  /*11150*/  @!P0 SYNCS.PHASECHK.TRANS64 P0, [R3+URZ+0x30820], R0 ;  /* 0x03082000030085a7 */ /* 0x000e64000800007f */
[----:B-1----:R-:W-:Y:S05]  /*11160*/  @!P0 BRA `(.L_x_2233) ;  /* 0xfffffffc00ec8947 */ /* 0x002fea000383ffff */
[----:B------:R-:W-:Y:S05]  /*11170*/  BRA `(.L_x_2299) ;  /* 0xffffffcc00cc7947 */ /* 0x000fea000383ffff */
.L_x_2237:
[----:B0-----:R0:W1:Y:S02]  /*11180*/  SYNCS.PHASECHK.TRANS64.TRYWAIT P0, [R19+URZ+0x30840], R2 ;  /* 0x03084002130075a7 */ /* 0x001064000800017f */
[----:B-1----:R-:W-:Y:S05]  /*11190*/  @!P0 NANOSLEEP.SYNCS 0x989680 ;  /* 0x009896800000895d */ /* 0x002fea0003900000 */
[----:B------:R-:W1:Y:S02]  /*111a0*/  @!P0 SYNCS.PHASECHK.TRANS64 P0, [R19+URZ+0x30840], R2 ;  /* 0x03084002130085a7 */ /* 0x000e64000800007f */
[----:B-1----:R-:W-:Y:S05]  /*111b0*/  @!P0 BRA `(.L_x_2237) ;  /* 0xfffffffc00f08947 */ /* 0x002fea000383ffff */
[----:B------:R-:W-:Y:S05]  /*111c0*/  BRA `(.L_x_2300) ;  /* 0xffffffd000b07947 */ /* 0x000fea000383ffff */
.L_x_2238:
        /* <DEDUP_REMOVED lines=8> */
.L_x_2302:
[----:B------:R-:W-:Y:S05]  /*11250*/  BSYNC B1 ;  /* 0x0000000000017941 */ /* 0x000fea0003800000 */
.L_x_2301:
        /* <DEDUP_REMOVED lines=11> */
.L_x_2303:
[----:B------:R-:W-:Y:S02]  /*11310*/  LEA R22, R22, UR46, 0x1 ;  /* 0x0000002e16167c11 */ /* 0x000fe4000f8e08ff */
[----:B------:R-:W-:Y:S01]  /*11320*/  MOV R13, R24 ;  /* 0x00000018000d7202 */ /* 0x000fe20000000f00 */
[----:B------:R-:W-:Y:S01]  /*11330*/  IMAD.MOV.U32 R12, RZ, RZ, 0x1 ;  /* 0x00000001ff0c7424 */ /* 0x000fe200078e00ff */
[----:B------:R-:W-:-:S13]  /*11340*/  IADD3 R2, P0, R14, R8, RZ ;  /* 0x000000080e027210 */ /* 0x000fda0007f1e0ff */
[----:B------:R-:W-:Y:S05]  /*11350*/  WARPSYNC.COLLECTIVE R15, `(.L_x_2304) ;  /* 0x000000000f087348 */ /* 0x000fea0003c00000 */
[----:B------:R0:W1:Y:S02]  /*11360*/  SHFL.IDX P6, R14, R13, R12, R11 ;  /* 0x0000000c0d0e7389 */ /* 0x00006400000c000b */
[----:B01----:R-:W-:Y:S01]  /*11370*/  ENDCOLLECTIVE ;  /* 0x000000000000791b */ /* 0x003fe20003800000 */
.L_x_2304:
        /* <DEDUP_REMOVED lines=12> */
.L_x_2305:
[----:B------:R-:W-:Y:S01]  /*11440*/  IMAD.MOV.U32 R13, RZ, RZ, R24 ;  /* 0x000000ffff0d7224 */ /* 0x000fe200078e0018 */
[----:B------:R-:W-:Y:S02]  /*11450*/  MOV R12, 0x2 ;  /* 0x00000002000c7802 */ /* 0x000fe40000000f00 */
[----:B------:R-:W-:-:S13]  /*11460*/  IADD3 R2, P0, R14, R8, RZ ;  /* 0x000000080e027210 */ /* 0x000fda0007f1e0ff */
[----:B------:R-:W-:Y:S05]  /*11470*/  WARPSYNC.COLLECTIVE R15, `(.L_x_2306) ;  /* 0x000000000f087348 */ /* 0x000fea0003c00000 */
[----:B------:R0:W1:Y:S02]  /*11480*/  SHFL.IDX P6, R14, R13, R12, R11 ;  /* 0x0000000c0d0e7389 */ /* 0x00006400000c000b */
[----:B01----:R-:W-:Y:S01]  /*11490*/  ENDCOLLECTIVE ;  /* 0x000000000000791b */ /* 0x003fe20003800000 */
.L_x_2306:
        /* <DEDUP_REMOVED lines=12> */
.L_x_2307:
[----:B------:R-:W-:Y:S01]  /*11560*/  IMAD.MOV.U32 R13, RZ, RZ, R24 ;  /* 0x000000ffff0d7224 */ /* 0x000fe200078e0018 */
[----:B------:R-:W-:Y:S01]  /*11570*/  MOV R12, 0x3 ;  /* 0x00000003000c7802 */ /* 0x000fe20000000f00 */
[----:B------:R-:W-:-:S07]  /*11580*/  IMAD.MOV.U32 R10, RZ, RZ, R14 ;  /* 0x000000ffff0a7224 */ /* 0x000fce00078e000e */
[----:B------:R-:W-:Y:S05]  /*11590*/  WARPSYNC.COLLECTIVE R15, `(.L_x_2308) ;  /* 0x000000000f087348 */ /* 0x000fea0003c00000 */
[----:B------:R0:W1:Y:S02]  /*115a0*/  SHFL.IDX P6, R14, R13, R12, R11 ;  /* 0x0000000c0d0e7389 */ /* 0x00006400000c000b */
[----:B01----:R-:W-:Y:S01]  /*115b0*/  ENDCOLLECTIVE ;  /* 0x000000000000791b */ /* 0x003fe20003800000 */
.L_x_2308:
        /* <DEDUP_REMOVED lines=13> */
.L_x_2309:
[----:B------:R-:W-:Y:S01]  /*11690*/  IMAD.MOV.U32 R13, RZ, RZ, R24 ;  /* 0x000000ffff0d7224 */ /* 0x000fe200078e0018 */
[----:B------:R-:W-:Y:S01]  /*116a0*/  MOV R12, 0x4 ;  /* 0x00000004000c7802 */ /* 0x000fe20000000f00 */
[----:B------:R-:W-:-:S07]  /*116b0*/  IMAD.MOV.U32 R2, RZ, RZ, R14 ;  /* 0x000000ffff027224 */ /* 0x000fce00078e000e */
[----:B------:R-:W-:Y:S05]  /*116c0*/  WARPSYNC.COLLECTIVE R15, `(.L_x_2310) ;  /* 0x000000000f087348 */ /* 0x000fea0003c00000 */
[----:B------:R0:W1:Y:S02]  /*116d0*/  SHFL.IDX P6, R14, R13, R12, R11 ;  /* 0x0000000c0d0e7389 */ /* 0x00006400000c000b */
[----:B01----:R-:W-:Y:S01]  /*116e0*/  ENDCOLLECTIVE ;  /* 0x000000000000791b */ /* 0x003fe20003800000 */
.L_x_2310:
        /* <DEDUP_REMOVED lines=13> */
.L_x_2311:
[----:B------:R-:W-:Y:S01]  /*117c0*/  IMAD.MOV.U32 R13, RZ, RZ, R24 ;  /* 0x000000ffff0d7224 */ /* 0x000fe200078e0018 */
[----:B------:R-:W-:Y:S01]  /*117d0*/  MOV R12, 0x5 ;  /* 0x00000005000c7802 */ /* 0x000fe20000000f00 */
[----:B------:R-:W-:-:S07]  /*117e0*/  IMAD.MOV.U32 R2, RZ, RZ, R14 ;  /* 0x000000ffff027224 */ /* 0x000fce00078e000e */
[----:B------:R-:W-:Y:S05]  /*117f0*/  WARPSYNC.COLLECTIVE R15, `(.L_x_2312) ;  /* 0x000000000f087348 */ /* 0x000fea0003c00000 */
[----:B------:R0:W1:Y:S02]  /*11800*/  SHFL.IDX P6, R14, R13, R12, R11 ;  /* 0x0000000c0d0e7389 */ /* 0x00006400000c000b */
[----:B01----:R-:W-:Y:S01]  /*11810*/  ENDCOLLECTIVE ;  /* 0x000000000000791b */ /* 0x003fe20003800000 */
.L_x_2312:
        /* <DEDUP_REMOVED lines=14> */
.L_x_2313:
[----:B------:R-:W-:Y:S05]  /*11900*/  BRA `(.L_x_2314) ;  /* 0xffffffcc00fc7947 */ /* 0x000fea000383ffff */
.L_x_2243:
[----:B0-----:R0:W2:Y:S02]  /*11910*/  SYNCS.PHASECHK.TRANS64.TRYWAIT P0, [R6+URZ+0x30860], R3 ;  /* 0x03086003060075a7 */ /* 0x0010a4000800017f */
[----:B--2---:R-:W-:Y:S05]  /*11920*/  @!P0 NANOSLEEP.SYNCS 0x989680 ;  /* 0x009896800000895d */ /* 0x004fea0003900000 */
[----:B------:R-:W2:Y:S02]  /*11930*/  @!P0 SYNCS.PHASECHK.TRANS64 P0, [R6+URZ+0x30860], R3 ;  /* 0x03086003060085a7 */ /* 0x000ea4000800007f */
[----:B--2---:R-:W-:Y:S05]  /*11940*/  @!P0 BRA `(.L_x_2243) ;  /* 0xfffffffc00f08947 */ /* 0x004fea000383ffff */
[----:B------:R-:W-:Y:S05]  /*11950*/  BRA `(.L_x_2315) ;  /* 0xffffffd000607947 */ /* 0x000fea000383ffff */
.L_x_2244:
        /* <DEDUP_REMOVED lines=8> */
.L_x_2317:
[----:B------:R-:W-:Y:S05]  /*119e0*/  BSYNC B1 ;  /* 0x0000000000017941 */ /* 0x000fea0003800000 */
.L_x_2316:
        /* <DEDUP_REMOVED lines=9> */
.L_x_2318:
[----:B------:R-:W-:Y:S01]  /*11a80*/  IMAD.MOV.U32 R13, RZ, RZ, R18 ;  /* 0x000000ffff0d7224 */ /* 0x000fe200078e0012 */
[----:B------:R-:W-:Y:S02]  /*11a90*/  MOV R12, 0x1 ;  /* 0x00000001000c7802 */ /* 0x000fe40000000f00 */
[----:B------:R-:W-:-:S13]  /*11aa0*/  IADD3 R2, P0, R14, R9, RZ ;  /* 0x000000090e027210 */ /* 0x000fda0007f1e0ff */
[----:B------:R-:W-:Y:S05]  /*11ab0*/  WARPSYNC.COLLECTIVE R15, `(.L_x_2319) ;  /* 0x000000000f087348 */ /* 0x000fea0003c00000 */
[----:B------:R0:W1:Y:S02]  /*11ac0*/  SHFL.IDX P6, R14, R13, R12, R11 ;  /* 0x0000000c0d0e7389 */ /* 0x00006400000c000b */
[----:B01----:R-:W-:Y:S01]  /*11ad0*/  ENDCOLLECTIVE ;  /* 0x000000000000791b */ /* 0x003fe20003800000 */
.L_x_2319:
        /* <DEDUP_REMOVED lines=12> */
.L_x_2320:
        /* <DEDUP_REMOVED lines=12> */
.L_x_2321:
        /* <DEDUP_REMOVED lines=12> */
.L_x_2322:
        /* <DEDUP_REMOVED lines=12> */
.L_x_2323:
        /* <DEDUP_REMOVED lines=12> */
.L_x_2324:
        /* <DEDUP_REMOVED lines=12> */
.L_x_2325:
        /* <DEDUP_REMOVED lines=12> */
.L_x_2326:
        /* <DEDUP_REMOVED lines=12> */
.L_x_2327:
        /* <DEDUP_REMOVED lines=12> */
.L_x_2328:
[----:B------:R-:W-:Y:S01]  /*121a0*/  @!PT LDS RZ, [RZ] ;  /* 0x00000000fffff984 */ /* 0x000fe20000000800 */
[----:B------:R-:W-:Y:S01]  /*121b0*/  @!PT LDS RZ, [RZ] ;  /* 0x00000000fffff984 */ /* 0x000fe20000000800 */
[----:B------:R-:W-:Y:S01]  /*121c0*/  @!PT LDS RZ, [RZ] ;  /* 0x00000000fffff984 */ /* 0x000fe20000000800 */
[----:B------:R0:W-:Y:S01]  /*121d0*/  LDGSTS.E.BYPASS.LTC128B.128 [R7+0x5400], desc[UR36][R2.64+0x80], !P0 ;  /* 0x0540008002077fae */ /* 0x0001e2000c101d64 */
[----:B------:R-:W-:-:S13]  /*121e0*/  ISETP.LT.OR P0, PT, R0, 0x41, P1 ;  /* 0x000000410000780c */ /* 0x000fda0000f01670 */
[----:B------:R0:W-:Y:S01]  /*121f0*/  LDGSTS.E.BYPASS.LTC128B.128 [R7+0x8400], desc[UR36][R2.64+0x100], !P0 ;  /* 0x0840010002077fae */ /* 0x0001e2000c101d64 */
[----:B------:R-:W-:Y:S05]  /*12200*/  BRA `(.L_x_2329) ;  /* 0xffffffcc001c7947 */ /* 0x000fea000383ffff */
.L_x_2250:
[----:B0-----:R0:W1:Y:S02]  /*12210*/  SYNCS.PHASECHK.TRANS64.TRYWAIT P0, [R0+URZ+0x30860], R3 ;  /* 0x03086003000075a7 */ /* 0x001064000800017f */
[----:B-1----:R-:W-:Y:S05]  /*12220*/  @!P0 NANOSLEEP.SYNCS 0x989680 ;  /* 0x009896800000895d */ /* 0x002fea0003900000 */
[----:B------:R-:W1:Y:S02]  /*12230*/  @!P0 SYNCS.PHASECHK.TRANS64 P0, [R0+URZ+0x30860], R3 ;  /* 0x03086003000085a7 */ /* 0x000e64000800007f */
[----:B-1----:R-:W-:Y:S05]  /*12240*/  @!P0 BRA `(.L_x_2250) ;  /* 0xfffffffc00f08947 */ /* 0x002fea000383ffff */
[----:B------:R-:W-:Y:S05]  /*12250*/  BRA `(.L_x_2330) ;  /* 0xffffffd000187947 */ /* 0x000fea000383ffff */
.L_x_2251:
        /* <DEDUP_REMOVED lines=8> */
.L_x_2332:
[----:B------:R-:W-:Y:S05]  /*122e0*/  BSYNC B0 ;  /* 0x0000000000007941 */ /* 0x000fea0003800000 */
.L_x_2331:
        /* <DEDUP_REMOVED lines=9> */
.L_x_2333:
        /* <DEDUP_REMOVED lines=13> */
.L_x_2334:
        /* <DEDUP_REMOVED lines=15> */
.L_x_2335:
[----:B------:R-:W-:Y:S01]  /*12540*/  MOV R3, R6 ;  /* 0x0000000600037202 */ /* 0x000fe20000000f00 */
[----:B------:R-:W-:Y:S01]  /*12550*/  IMAD.MOV.U32 R13, RZ, RZ, R18 ;  /* 0x000000ffff0d7224 */ /* 0x000fe200078e0012 */
[----:B------:R-:W-:Y:S01]  /*12560*/  MOV R12, 0x2 ;  /* 0x00000002000c7802 */ /* 0x000fe20000000f00 */
[----:B------:R-:W-:-:S07]  /*12570*/  IMAD.MOV.U32 R2, RZ, RZ, R14 ;  /* 0x000000ffff027224 */ /* 0x000fce00078e000e */
[----:B------:R-:W-:Y:S05]  /*12580*/  WARPSYNC.COLLECTIVE R15, `(.L_x_2336) ;  /* 0x000000000f087348 */ /* 0x000fea0003c00000 */
[----:B------:R0:W1:Y:S02]  /*12590*/  SHFL.IDX P6, R14, R13, R12, R11 ;  /* 0x0000000c0d0e7389 */ /* 0x00006400000c000b */
[----:B01----:R-:W-:Y:S01]  /*125a0*/  ENDCOLLECTIVE ;  /* 0x000000000000791b */ /* 0x003fe20003800000 */
.L_x_2336:
        /* <DEDUP_REMOVED lines=15> */
.L_x_2337:
[----:B------:R-:W-:Y:S01]  /*126a0*/  IMAD.MOV.U32 R3, RZ, RZ, R7 ;  /* 0x000000ffff037224 */ /* 0x000fe200078e0007 */
[----:B------:R-:W-:Y:S01]  /*126b0*/  MOV R13, R18 ;  /* 0x00000012000d7202 */ /* 0x000fe20000000f00 */
[----:B------:R-:W-:Y:S02]  /*126c0*/  IMAD.MOV.U32 R12, RZ, RZ, 0x3 ;  /* 0x00000003ff0c7424 */ /* 0x000fe400078e00ff */
[----:B------:R-:W-:-:S07]  /*126d0*/  IMAD.MOV.U32 R8, RZ, RZ, R14 ;  /* 0x000000ffff087224 */ /* 0x000fce00078e000e */
[----:B------:R-:W-:Y:S05]  /*126e0*/  WARPSYNC.COLLECTIVE R15, `(.L_x_2338) ;  /* 0x000000000f087348 */ /* 0x000fea0003c00000 */
[----:B------:R0:W1:Y:S02]  /*126f0*/  SHFL.IDX P6, R14, R13, R12, R11 ;  /* 0x0000000c0d0e7389 */ /* 0x00006400000c000b */
[----:B01----:R-:W-:Y:S01]  /*12700*/  ENDCOLLECTIVE ;  /* 0x000000000000791b */ /* 0x003fe20003800000 */
.L_x_2338:
        /* <DEDUP_REMOVED lines=16> */
.L_x_2339:
        /* <DEDUP_REMOVED lines=8> */
.L_x_2340:
        /* <DEDUP_REMOVED lines=15> */
.L_x_2341:
[----:B------:R-:W-:Y:S01]  /*12980*/  MOV R3, R7 ;  /* 0x0000000700037202 */ /* 0x000fe20000000f00 */
[----:B------:R-:W-:Y:S01]  /*12990*/  IMAD.MOV.U32 R13, RZ, RZ, R18 ;  /* 0x000000ffff0d7224 */ /* 0x000fe200078e0012 */
[----:B------:R-:W-:Y:S02]  /*129a0*/  MOV R12, 0x5 ;  /* 0x00000005000c7802 */ /* 0x000fe40000000f00 */
[----:B------:R-:W-:-:S07]  /*129b0*/  MOV R8, R14 ;  /* 0x0000000e00087202 */ /* 0x000fce0000000f00 */
[----:B------:R-:W-:Y:S05]  /*129c0*/  WARPSYNC.COLLECTIVE R15, `(.L_x_2342) ;  /* 0x000000000f087348 */ /* 0x000fea0003c00000 */
[----:B------:R0:W1:Y:S02]  /*129d0*/  SHFL.IDX P6, R14, R13, R12, R11 ;  /* 0x0000000c0d0e7389 */ /* 0x00006400000c000b */
[----:B01----:R-:W-:Y:S01]  /*129e0*/  ENDCOLLECTIVE ;  /* 0x000000000000791b */ /* 0x003fe20003800000 */
.L_x_2342:
        /* <DEDUP_REMOVED lines=13> */
.L_x_2343:
[----:B------:R-:W-:Y:S05]  /*12ac0*/  BRA `(.L_x_2344) ;  /* 0xffffffc800fc7947 */ /* 0x000fea000383ffff */
.L_x_2254:
[----:B0-----:R0:W1:Y:S02]  /*12ad0*/  SYNCS.PHASECHK.TRANS64.TRYWAIT P0, [R7+URZ+0x30820], R6 ;  /* 0x03082006070075a7 */ /* 0x001064000800017f */
[----:B-1----:R-:W-:Y:S05]  /*12ae0*/  @!P0 NANOSLEEP.SYNCS 0x989680 ;  /* 0x009896800000895d */ /* 0x002fea0003900000 */
[----:B------:R-:W1:Y:S02]  /*12af0*/  @!P0 SYNCS.PHASECHK.TRANS64 P0, [R7+URZ+0x30820], R6 ;  /* 0x03082006070085a7 */ /* 0x000e64000800007f */
[----:B-1----:R-:W-:Y:S05]  /*12b00*/  @!P0 BRA `(.L_x_2254) ;  /* 0xfffffffc00f08947 */ /* 0x002fea000383ffff */
[----:B------:R-:W-:Y:S05]  /*12b10*/  BRA `(.L_x_2345) ;  /* 0xffffffcc00787947 */ /* 0x000fea000383ffff */
.L_x_2255:
        /* <DEDUP_REMOVED lines=11> */
.L_x_2347:
[----:B------:R-:W-:Y:S05]  /*12bd0*/  BSYNC B0 ;  /* 0x0000000000007941 */ /* 0x000fea0003800000 */
.L_x_2346:
[----:B------:R-:W-:Y:S05]  /*12be0*/  BRA `(.L_x_2348) ;  /* 0xffffffcc005c7947 */ /* 0x000fea000383ffff */
.L_x_2256:
[----:B------:R-:W-:Y:S01]  /*12bf0*/  BSSY B0, `(.L_x_2349) ;  /* 0x0000006000007945 */ /* 0x000fe20003800000 */
[----:B------:R-:W-:-:S07]  /*12c00*/  MOV R15, 0xffffffff ;  /* 0xffffffff000f7802 */ /* 0x000fce0000000f00 */
[----:B01---5:R-:W-:Y:S05]  /*12c10*/  WARPSYNC.COLLECTIVE R15, `(.L_x_2350) ;  /* 0x000000000f0c7348 */ /* 0x023fea0003c00000 */
[----:B------:R-:W-:Y:S02]  /*12c20*/  ELECT P6, UR62, PT ;  /* 0x00000000003e782f */ /* 0x000fe400038c0000 */
[----:B------:R-:W-:Y:S01]  /*12c30*/  MOV R14, UR62 ;  /* 0x0000003e000e7c02 */ /* 0x000fe20008000f00 */
[----:B01---5:R-:W-:Y:S10]  /*12c40*/  ENDCOLLECTIVE ;  /* 0x000000000000791b */ /* 0x023ff40003800000 */
.L_x_2350:
[----:B------:R-:W-:Y:S05]  /*12c50*/  BSYNC B0 ;  /* 0x0000000000007941 */ /* 0x000fea0003800000 */
.L_x_2349:
[----:B------:R-:W-:Y:S05]  /*12c60*/  BRA `(.L_x_2351) ;  /* 0xffffffcc00507947 */ /* 0x000fea000383ffff */
.L_x_2258:
[----:B-1----:R1:W2:Y:S02]  /*12c70*/  SYNCS.PHASECHK.TRANS64.TRYWAIT P1, [R5+URZ+0x30840], R2 ;  /* 0x03084002050075a7 */ /* 0x0022a4000802017f */
[----:B--2---:R-:W-:Y:S05]  /*12c80*/  @!P1 NANOSLEEP.SYNCS 0x989680 ;  /* 0x009896800000995d */ /* 0x004fea0003900000 */
[----:B------:R-:W2:Y:S02]  /*12c90*/  @!P1 SYNCS.PHASECHK.TRANS64 P1, [R5+URZ+0x30840], R2 ;  /* 0x03084002050095a7 */ /* 0x000ea4000802007f */
[----:B--2---:R-:W-:Y:S05]  /*12ca0*/  @!P1 BRA `(.L_x_2258) ;  /* 0xfffffffc00f09947 */ /* 0x004fea000383ffff */
[----:B------:R-:W-:Y:S05]  /*12cb0*/  BRA `(.L_x_2352) ;  /* 0xffffffcc00787947 */ /* 0x000fea000383ffff */
.L_x_2260:
[----:B0-----:R0:W2:Y:S02]  /*12cc0*/  SYNCS.PHASECHK.TRANS64.TRYWAIT P1, [R7+URZ+0x30840], R0 ;  /* 0x03084000070075a7 */ /* 0x0010a4000802017f */
[----:B--2---:R-:W-:Y:S05]  /*12cd0*/  @!P1 NANOSLEEP.SYNCS 0x989680 ;  /* 0x009896800000995d */ /* 0x004fea0003900000 */
[----:B------:R-:W2:Y:S02]  /*12ce0*/  @!P1 SYNCS.PHASECHK.TRANS64 P1, [R7+URZ+0x30840], R0 ;  /* 0x03084000070095a7 */ /* 0x000ea4000802007f */
[----:B--2---:R-:W-:Y:S05]  /*12cf0*/  @!P1 BRA `(.L_x_2260) ;  /* 0xfffffffc00f09947 */ /* 0x004fea000383ffff */
[----:B------:R-:W-:Y:S05]  /*12d00*/  BRA `(.L_x_2353) ;  /* 0xffffffcc00847947 */ /* 0x000fea000383ffff */
.L_x_2262:
[----:B--2---:R2:W3:Y:S02]  /*12d10*/  SYNCS.PHASECHK.TRANS64.TRYWAIT P1, [R5+URZ+0x30860], R2 ;  /* 0x03086002050075a7 */ /* 0x0044e4000802017f */
[----:B---3--:R-:W-:Y:S05]  /*12d20*/  @!P1 NANOSLEEP.SYNCS 0x989680 ;  /* 0x009896800000995d */ /* 0x008fea0003900000 */
[----:B------:R-:W3:Y:S02]  /*12d30*/  @!P1 SYNCS.PHASECHK.TRANS64 P1, [R5+URZ+0x30860], R2 ;  /* 0x03086002050095a7 */ /* 0x000ee4000802007f */
[----:B---3--:R-:W-:Y:S05]  /*12d40*/  @!P1 BRA `(.L_x_2262) ;  /* 0xfffffffc00f09947 */ /* 0x008fea000383ffff */
[----:B------:R-:W-:Y:S05]  /*12d50*/  BRA `(.L_x_2354) ;  /* 0xffffffcc00807947 */ /* 0x000fea000383ffff */
.L_x_2355:
        /* <DEDUP_REMOVED lines=10> */
.L_x_3203:


//--------------------- .text._ZN7cutlass13device_kernelIN5flash11enable_sm90INS1_16FlashAttnFwdSm90INS1_25CollectiveMainloopFwdSm90ILi2EN4cute5tupleIJNS5_1CILi1EEES8_S8_EEENS6_IJNS7_ILi128EEENS7_ILi96EEENS7_ILi192EEEEEELi192ENS_10bfloat16_tEfNS_4arch4Sm90ELb1ELb0ELb1ELb1ELb1ELb0ELb0ELb1ELb1ELb1ELb1ELb0EEENS1_21CollectiveEpilogueFwdINS6_IJSA_SC_SB_EEES9_SE_SG_Li256ELb1ELb1ELb1ELb0EEENS1_36VarlenDynamicPersistentTileSchedulerILi128ELi96ELi256ELi128ELb1ELb1ELb1ELb1ELb1ELb1EEEEEEEEEvNT_6ParamsE --------------------------
	.section	.text._ZN7cutlass13device_kernelIN5flash11enable_sm90INS1_16FlashAttnFwdSm90INS1_25CollectiveMainloopFwdSm90ILi2EN4cute5tupleIJNS5_1CILi1EEES8_S8_EEENS6_IJNS7_ILi128EEENS7_ILi96EEENS7_ILi192EEEEEELi192ENS_10bfloat16_tEfNS_4arch4Sm90ELb1ELb0ELb1ELb1ELb1ELb0ELb0ELb1ELb1ELb1ELb1ELb0EEENS1_21CollectiveEpilogueFwdINS6_IJSA_SC_SB_EEES9_SE_SG_Li256ELb1ELb1ELb1ELb0EEENS1_36VarlenDynamicPersistentTileSchedulerILi128ELi96ELi256ELi128ELb1ELb1ELb1ELb1ELb1ELb1EEEEEEEEEvNT_6ParamsE,"ax",@progbits
	.align	128
.text._ZN7cutlass13device_kernelIN5flash11enable_sm90INS1_16FlashAttnFwdSm90INS1_25CollectiveMainloopFwdSm90ILi2EN4cute5tupleIJNS5_1CILi1EEES8_S8_EEENS6_IJNS7_ILi128EEENS7_ILi96EEENS7_ILi192EEEEEELi192ENS_10bfloat16_tEfNS_4arch4Sm90ELb1ELb0ELb1ELb1ELb1ELb0ELb0ELb1ELb1ELb1ELb1ELb0EEENS1_21CollectiveEpilogueFwdINS6_IJSA_SC_SB_EEES9_SE_SG_Li256ELb1ELb1ELb1ELb0EEENS1_36VarlenDynamicPersistentTileSchedulerILi128ELi96ELi256ELi128ELb1ELb1ELb1ELb1ELb1ELb1EEEEEEEEEvNT_6ParamsE:
        .type           _ZN7cutlass13device_kernelIN5flash11enable_sm90INS1_16FlashAttnFwdSm90INS1_25CollectiveMainloopFwdSm90ILi2EN4cute5tupleIJNS5_1CILi1EEES8_S8_EEENS6_IJNS7_ILi128EEENS7_ILi96EEENS7_ILi192EEEEEELi192ENS_10bfloat16_tEfNS_4arch4Sm90ELb1ELb0ELb1ELb1ELb1ELb0ELb0ELb1ELb1ELb1ELb1ELb0EEENS1_21CollectiveEpilogueFwdINS6_IJSA_SC_SB_EEES9_SE_SG_Li256ELb1ELb1ELb1ELb0EEENS1_36VarlenDynamicPersistentTileSchedulerILi128ELi96ELi256ELi128ELb1ELb1ELb1ELb1ELb1ELb1EEEEEEEEEvNT_6ParamsE,@function
        .size           _ZN7cutlass13device_kernelIN5flash11enable_sm90INS1_16FlashAttnFwdSm90INS1_25CollectiveMainloopFwdSm90ILi2EN4cute5tupleIJNS5_1CILi1EEES8_S8_EEENS6_IJNS7_ILi128EEENS7_ILi96EEENS7_ILi192EEEEEELi192ENS_10bfloat16_tEfNS_4arch4Sm90ELb1ELb0ELb1ELb1ELb1ELb0ELb0ELb1ELb1ELb1ELb1ELb0EEENS1_21CollectiveEpilogueFwdINS6_IJSA_SC_SB_EEES9_SE_SG_Li256ELb1ELb1ELb1ELb0EEENS1_36VarlenDynamicPersistentTileSchedulerILi128ELi96ELi256ELi128ELb1ELb1ELb1ELb1ELb1ELb1EEEEEEEEEvNT_6ParamsE,(.L_x_3204 - _ZN7cutlass13device_kernelIN5flash11enable_sm90INS1_16FlashAttnFwdSm90INS1_25CollectiveMainloopFwdSm90ILi2EN4cute5tupleIJNS5_1CILi1EEES8_S8_EEENS6_IJNS7_ILi128EEENS7_ILi96EEENS7_ILi192EEEEEELi192ENS_10bfloat16_tEfNS_4arch4Sm90ELb1ELb0ELb1ELb1ELb1ELb0ELb0ELb1ELb1ELb1ELb1ELb0EEENS1_21CollectiveEpilogueFwdINS6_IJSA_SC_SB_EEES9_SE_SG_Li256ELb1ELb1ELb1ELb0EEENS1_36VarlenDynamicPersistentTileSchedulerILi128ELi96ELi256ELi128ELb1ELb1ELb1ELb1ELb1ELb1EEEEEEEEEvNT_6ParamsE)
        .other          _ZN7cutlass13device_kernelIN5flash11enable_sm90INS1_16FlashAttnFwdSm90INS1_25CollectiveMainloopFwdSm90ILi2EN4cute5tupleIJNS5_1CILi1EEES8_S8_EEENS6_IJNS7_ILi128EEENS7_ILi96EEENS7_ILi192EEEEEELi192ENS_10bfloat16_tEfNS_4arch4Sm90ELb1ELb0ELb1ELb1ELb1ELb0ELb0ELb1ELb1ELb1ELb1ELb0EEENS1_21CollectiveEpilogueFwdINS6_IJSA_SC_SB_EEES9_SE_SG_Li256ELb1ELb1ELb1ELb0EEENS1_36VarlenDynamicPersistentTileSchedulerILi128ELi96ELi256ELi128ELb1ELb1ELb1ELb1ELb1ELb1EEEEEEEEEvNT_6ParamsE,@"STO_CUDA_ENTRY STV_DEFAULT"
_ZN7cutlass13device_kernelIN5flash11enable_sm90INS1_16FlashAttnFwdSm90INS1_25CollectiveMainloopFwdSm90ILi2EN4cute5tupleIJNS5_1CILi1EEES8_S8_EEENS6_IJNS7_ILi128EEENS7_ILi96EEENS7_ILi192EEEEEELi192ENS_10bfloat16_tEfNS_4arch4Sm90ELb1ELb0ELb1ELb1ELb1ELb0ELb0ELb1ELb1ELb1ELb1ELb0EEENS1_21CollectiveEpilogueFwdINS6_IJSA_SC_SB_EEES9_SE_SG_Li256ELb1ELb1ELb1ELb0EEENS1_36VarlenDynamicPersistentTileSchedulerILi128ELi96ELi256ELi128ELb1ELb1ELb1ELb1ELb1ELb1EEEEEEEEEvNT_6ParamsE:
        /* <DEDUP_REMOVED lines=45> */
.L_x_2356:
        /* <DEDUP_REMOVED lines=22> */
.L_x_2357:
        /* <DEDUP_REMOVED lines=18> */
.L_x_2358:
        /* <DEDUP_REMOVED lines=22> */
.L_x_2359:
        /* <DEDUP_REMOVED lines=23> */
.L_x_2360:
        /* <DEDUP_REMOVED lines=10> */
.L_x_2362:
        /* <DEDUP_REMOVED lines=35> */
[----:B------:R-:W-:-:S03]  /*0af0*/  IMAD.IADD R11, R12, 0x1, -R11 ;  /* 0x000000010c0b7824 */ /* 0x000fc600078e0a0b */
[----:B------:R-:W-:Y:S02]  /*0b00*/  LEA R3, R3, R4, 0x3 ;  /* 0x0000000403037211 */ /* 0x000fe400078e18ff */
[----:B------:R-:W-:-:S03]  /*0b10*/  LEA.HI R5, R11, R11, RZ, 0x1 ;  /* 0x0000000b0b057211 */ /* 0x000fc600078f08ff */
        /* <DEDUP_REMOVED lines=21> */
[----:B------:R-:W-:-:S02]  /*0c70*/  LOP3.LUT R6, R7, 0x7ffffffc, RZ, 0xc0, !PT ;  /* 0x7ffffffc07067812 */ /* 0x000fc400078ec0ff */
        /* <DEDUP_REMOVED lines=10> */
[----:B------:R-:W-:Y:S01]  /*0d20*/  VIADD R211, R16, 0x48 ;  /* 0x0000004810d37836 */ /* 0x000fe20000000000 */
[----:B------:R-:W-:Y:S01]  /*0d30*/  SHF.R.S32.HI R0, RZ, 0x1f, R212 ;  /* 0x0000001fff007819 */ /* 0x000fe200000114d4 */
[----:B0-----:R-:W-:Y:S01]  /*0d40*/  IMAD R3, R2, 0x40, R9 ;  /* 0x0000004002037824 */ /* 0x001fe200078e0209 */
[----:B------:R-:W-:Y:S01]  /*0d50*/  SHF.R.S32.HI R226, RZ, 0x1f, R205 ;  /* 0x0000001fffe27819 */ /* 0x000fe200000114cd */
        /* <DEDUP_REMOVED lines=32> */
[C---:B------:R-:W-:Y:S01]  /*0f60*/  VIADD R192, R16.reuse, 0x30 ;  /* 0x0000003010c07836 */ /* 0x040fe20000000000 */
[----:B------:R-:W-:Y:S01]  /*0f70*/  SHF.R.S32.HI R218, RZ, 0x1f, R197 ;  /* 0x0000001fffda7819 */ /* 0x000fe200000114c5 */
[----:B------:R-:W-:-:S02]  /*0f80*/  VIADD R23, R16, 0x38 ;  /* 0x0000003810177836 */ /* 0x000fc40000000000 */
[----:B------:R-:W-:Y:S02]  /*0f90*/  VIADD R22, R16, 0x40 ;  /* 0x0000004010167836 */ /* 0x000fe40000000000 */
[----:B------:R-:W-:-:S07]  /*0fa0*/  IMAD R17, R4, 0x8, R3 ;  /* 0x0000000804117824 */ /* 0x000fce00078e0203 */
.L_x_2426:
[----:B------:R-:W-:Y:S01]  /*0fb0*/  ULDC.64 UR8, c[0x0][0xc88] ;  /* 0x0003220000087ab9 */ /* 0x000fe20000000a00 */
[----:B------:R-:W-:Y:S01]  /*0fc0*/  ULDC.64 UR10, c[0x0][0xa18] ;  /* 0x00028600000a7ab9 */ /* 0x000fe20000000a00 */
[----:B------:R-:W-:Y:S02]  /*0fd0*/  UIMAD.WIDE UR8, UR7, 0x4, UR8 ;  /* 0x00000004070878a5 */ /* 0x000fe4000f8e0208 */
[----:B------:R-:W-:Y:S01]  /*0fe0*/  UISETP.NE.U32.AND UP1, UPT, UR10, URZ, UPT ;  /* 0x0000003f0a00728c */ /* 0x000fe2000bf25070 */
[----:B------:R-:W-:-:S03]  /*0ff0*/  ULDC UR7, c[0x0][0x2f0] ;  /* 0x0000bc0000077ab9 */ /* 0x000fc60000000800 */
[----:B01234-:R-:W-:Y:S01]  /*1000*/  IMAD.U32 R2, RZ, RZ, UR8 ;  /* 0x00000008ff027e24 */ /* 0x01ffe2000f8e00ff */
[----:B------:R-:W-:Y:S01]  /*1010*/  MOV R3, UR9 ;  /* 0x0000000900037c02 */ /* 0x000fe20008000f00 */
        /* <DEDUP_REMOVED lines=9> */
[----:B------:R-:W-:Y:S01]  /*10b0*/  IMAD.U32 R196, RZ, RZ, UR4 ;  /* 0x00000004ffc47e24 */ /* 0x000fe2000f8e00ff */
[----:B------:R-:W-:-:S04]  /*10c0*/  @UP0 ULEA UR8, UP2, UR4, UR8, 0x2 ;  /* 0x0000000804080291 */ /* 0x000fc8000f84103f */
[----:B------:R-:W-:Y:S02]  /*10d0*/  @UP0 ULEA.HI.X UR9, UR4, UR9, UR12, 0x2, UP2 ;  /* 0x0000000904090291 */ /* 0x000fe400090f140c */
[----:B------:R-:W-:Y:S01]  /*10e0*/  IMAD.U32 R215, RZ, RZ, UR12 ;  /* 0x0000000cffd77e24 */ /* 0x000fe2000f8e00ff */
[----:B------:R-:W-:Y:S01]  /*10f0*/  @UP1 ULEA UR10, UP0, UR4, UR10, 0x2 ;  /* 0x0000000a040a1291 */ /* 0x000fe2000f80103f */
[----:B------:R-:W-:-:S03]  /*1100*/  IMAD.U32 R2, RZ, RZ, UR8 ;  /* 0x00000008ff027e24 */ /* 0x000fc6000f8e00ff */
[----:B------:R-:W-:Y:S01]  /*1110*/  @UP1 ULEA.HI.X UR11, UR4, UR11, UR12, 0x2, UP0 ;  /* 0x0000000b040b1291 */ /* 0x000fe200080f140c */
[----:B------:R-:W-:Y:S01]  /*1120*/  IMAD.U32 R3, RZ, RZ, UR9 ;  /* 0x00000009ff037e24 */ /* 0x000fe2000f8e00ff */
[----:B------:R-:W-:Y:S01]  /*1130*/  ULDC.64 UR8, c[0x0][0x418] ;  /* 0x0001060000087ab9 */ /* 0x000fe20000000a00 */
[----:B------:R-:W-:Y:S01]  /*1140*/  IMAD.U32 R4, RZ, RZ, UR10 ;  /* 0x0000000aff047e24 */ /* 0x000fe2000f8e00ff */
[----:B------:R-:W-:Y:S02]  /*1150*/  ULDC UR4, c[0x0][0x424] ;  /* 0x0001090000047ab9 */ /* 0x000fe40000000800 */
[----:B------:R-:W-:Y:S01]  /*1160*/  IMAD.U32 R5, RZ, RZ, UR11 ;  /* 0x0000000bff057e24 */ /* 0x000fe2000f8e00ff */
[----:B------:R-:W2:Y:S01]  /*1170*/  @P0 LDG.E R2, desc[UR36][R2.64] ;  /* 0x0000002402020981 */ /* 0x000ea2000c1e1900 */
[----:B------:R-:W-:Y:S01]  /*1180*/  UISETP.NE.U32.AND UP0, UPT, UR8, URZ, UPT ;  /* 0x0000003f0800728c */ /* 0x000fe2000bf05070 */
[----:B------:R-:W-:Y:S02]  /*1190*/  ULDC.64 UR10, c[0x0][0xa20] ;  /* 0x00028800000a7ab9 */ /* 0x000fe40000000a00 */
[----:B------:R-:W3:Y:S01]  /*11a0*/  @P2 LDG.E R4, desc[UR36][R4.64] ;  /* 0x0000002404042981 */ /* 0x000ee2000c1e1900 */
[----:B------:R-:W-:Y:S01]  /*11b0*/  UISETP.NE.AND.EX UP0, UPT, UR9, URZ, UPT, UP0 ;  /* 0x0000003f0900728c */ /* 0x000fe2000bf05300 */
[----:B------:R-:W-:Y:S01]  /*11c0*/  ISETP.NE.U32.AND P1, PT, RZ, UR10, PT ;  /* 0x0000000aff007c0c */ /* 0x000fe2000bf25070 */
[----:B------:R-:W-:-:S02]  /*11d0*/  ULOP3.LUT UR8, UR5, 0xffff, URZ, 0xc0, !UPT ;  /* 0x0000ffff05087892 */ /* 0x000fc4000f8ec03f */
[----:B------:R-:W-:Y:S01]  /*11e0*/  USEL UR4, UR4, 0x1, UP0 ;  /* 0x0000000104047887 */ /* 0x000fe20008000000 */
[----:B------:R-:W-:Y:S01]  /*11f0*/  ISETP.NE.AND.EX P1, PT, RZ, UR11, PT, P1 ;  /* 0x0000000bff007c0c */ /* 0x000fe2000bf25310 */
[----:B------:R-:W-:Y:S02]  /*1200*/  UMOV UR43, URZ ;  /* 0x0000003f002b7c82 */ /* 0x000fe40008000000 */
[----:B------:R-:W-:Y:S01]  /*1210*/  IMAD.U32 R213, RZ, RZ, UR8 ;  /* 0x00000008ffd57e24 */ /* 0x000fe2000f8e00ff */
[----:B------:R-:W-:Y:S01]  /*1220*/  UIMAD UR4, UR4, UR7, URZ ;  /* 0x00000007040472a4 */ /* 0x000fe2000f8e023f */
[----:B--2---:R-:W-:Y:S02]  /*1230*/  @P0 R2UR UR43, R2 ;  /* 0x00000000022b02ca */ /* 0x004fe400000e0000 */
[----:B---3--:R-:W-:Y:S01]  /*1240*/  @P2 R2UR UR41, R4 ;  /* 0x00000000042922ca */ /* 0x008fe200000e0000 */
[----:B-----5:R-:W-:-:S14]  /*1250*/  @P2 BRA `(.L_x_2363) ;  /* 0x00000000003c2947 */ /* 0x020fdc0003800000 */
[----:B------:R-:W-:Y:S01]  /*1260*/  ULDC.64 UR8, c[0x0][0xa00] ;  /* 0x0002800000087ab9 */ /* 0x000fe20000000a00 */
[----:B------:R-:W-:Y:S01]  /*1270*/  ULDC UR41, c[0x0][0x288] ;  /* 0x0000a20000297ab9 */ /* 0x000fe20000000800 */
[----:B------:R-:W-:-:S04]  /*1280*/  ISETP.NE.U32.AND P0, PT, RZ, UR8, PT ;  /* 0x00000008ff007c0c */ /* 0x000fc8000bf05070 */
[----:B------:R-:W-:-:S13]  /*1290*/  ISETP.NE.AND.EX P0, PT, RZ, UR9, PT, P0 ;  /* 0x00000009ff007c0c */ /* 0x000fda000bf05300 */
[----:B------:R-:W-:Y:S05]  /*12a0*/  @!P0 BRA `(.L_x_2363) ;  /* 0x0000000000288947 */ /* 0x000fea0003800000 */
[----:B------:R-:W-:Y:S01]  /*12b0*/  R2UR UR7, R196 ;  /* 0x00000000c40772ca */ /* 0x000fe200000e0000 */
[----:B------:R-:W-:-:S12]  /*12c0*/  ULDC.64 UR8, c[0x0][0xa00] ;  /* 0x0002800000087ab9 */ /* 0x000fd80000000a00 */
        /* <DEDUP_REMOVED lines=8> */
.L_x_2363:
[----:B------:R-:W-:Y:S05]  /*1350*/  @!P1 BRA `(.L_x_2364) ;  /* 0x0000000000249947 */ /* 0x000fea0003800000 */
[----:B------:R-:W-:Y:S02]  /*1360*/  R2UR UR7, R196 ;  /* 0x00000000c40772ca */ /* 0x000fe400000e0000 */
[----:B------:R-:W-:-:S11]  /*1370*/  R2UR UR8, R215 ;  /* 0x00000000d70872ca */ /* 0x000fd600000e0000 */
[----:B------:R-:W-:-:S04]  /*1380*/  ULEA UR4, UP0, UR7, UR10, 0x2 ;  /* 0x0000000a07047291 */ /* 0x000fc8000f80103f */
[----:B------:R-:W-:Y:S02]  /*1390*/  ULEA.HI.X UR7, UR7, UR11, UR8, 0x2, UP0 ;  /* 0x0000000b07077291 */ /* 0x000fe400080f1408 */
[----:B------:R-:W-:-:S04]  /*13a0*/  IMAD.U32 R2, RZ, RZ, UR4 ;  /* 0x00000004ff027e24 */ /* 0x000fc8000f8e00ff */
[----:B------:R-:W-:-:S05]  /*13b0*/  MOV R3, UR7 ;  /* 0x0000000700037c02 */ /* 0x000fca0008000f00 */
[----:B------:R-:W2:Y:S02]  /*13c0*/  LDG.E R2, desc[UR36][R2.64] ;  /* 0x0000002402027981 */ /* 0x000ea4000c1e1900 */
[----:B--2---:R-:W-:Y:S01]  /*13d0*/  R2UR UR4, R2 ;  /* 0x00000000020472ca */ /* 0x004fe200000e0000 */
[----:B------:R-:W-:-:S14]  /*13e0*/  BRA `(.L_x_2365) ;  /* 0x0000000000387947 */ /* 0x000fdc0003800000 */
.L_x_2364:
[----:B------:R-:W-:Y:S02]  /*13f0*/  ULDC.64 UR8, c[0x0][0xa08] ;  /* 0x0002820000087ab9 */ /* 0x000fe40000000a00 */
        /* <DEDUP_REMOVED lines=13> */
.L_x_2365:
[----:B------:R-:W-:Y:S01]  /*14d0*/  ULDC UR7, c[0x0][0x448] ;  /* 0x0001120000077ab9 */ /* 0x000fe20000000800 */
[----:B------:R-:W-:Y:S02]  /*14e0*/  USHF.L.U32 UR42, UR6, 0x7, URZ ;  /* 0x00000007062a7899 */ /* 0x000fe4000800063f */
[----:B------:R-:W-:Y:S02]  /*14f0*/  UISETP.NE.AND UP0, UPT, UR7, 0x1, UPT ;  /* 0x000000010700788c */ /* 0x000fe4000bf05270 */
[----:B------:R-:W-:Y:S02]  /*1500*/  UIADD3 UR8, UR42, 0x7f, URZ ;  /* 0x0000007f2a087890 */ /* 0x000fe4000fffe03f */
[----:B------:R-:W-:Y:S02]  /*1510*/  UIADD3 UR43, -UR43, UR4, URZ ;  /* 0x000000042b2b7290 */ /* 0x000fe4000fffe13f */
[----:B------:R-:W-:Y:S02]  /*1520*/  UP2UR UR61, UPR, URZ, 0x1 ;  /* 0x000000013f3d7883 */ /* 0x000fe40008000000 */
[----:B------:R-:W-:-:S03]  /*1530*/  UIADD3 UR4, UR43, 0x60, -UR41 ;  /* 0x000000602b047890 */ /* 0x000fc6000fffe829 */
[----:B------:R-:W-:Y:S01]  /*1540*/  @UP0 ULDC UR6, c[0x0][0x44c] ;  /* 0x0001130000060ab9 */ /* 0x000fe20000000800 */
[----:B------:R-:W-:Y:S01]  /*1550*/  @UP0 ULDC UR9, c[0x0][0x450] ;  /* 0x0001140000090ab9 */ /* 0x000fe20000000800 */
[----:B------:R-:W-:Y:S02]  /*1560*/  UIMAD.WIDE.U32 UR6, UR8, UR6, URZ ;  /* 0x00000006080672a5 */ /* 0x000fe4000f8e003f */
[----:B------:R-:W-:Y:S02]  /*1570*/  UIADD3 UR6, UR43, 0x5f, URZ ;  /* 0x0000005f2b067890 */ /* 0x000fe4000fffe03f */
[----:B------:R-:W-:Y:S02]  /*1580*/  @UP0 USHF.R.U32.HI UR8, URZ, UR9, UR7 ;  /* 0x000000093f080299 */ /* 0x000fe40008011607 */
[----:B------:R-:W-:Y:S02]  /*1590*/  UIMAD.WIDE UR6, UR6, 0x2aaaaaab, URZ ;  /* 0x2aaaaaab060678a5 */ /* 0x000fe4000f8e023f */
[----:B------:R-:W-:-:S02]  /*15a0*/  UIADD3 UR8, UR4, UR8, URZ ;  /* 0x0000000804087290 */ /* 0x000fc4000fffe03f */
[----:B------:R-:W-:Y:S02]  /*15b0*/  USHF.R.U32.HI UR4, URZ, 0x1f, UR7 ;  /* 0x0000001f3f047899 */ /* 0x000fe40008011607 */
[----:B------:R-:W-:Y:S02]  /*15c0*/  UIMAD.WIDE UR8, UR8, 0x2aaaaaab, URZ ;  /* 0x2aaaaaab080878a5 */ /* 0x000fe4000f8e023f */
[----:B------:R-:W-:Y:S02]  /*15d0*/  ULEA.HI.SX32 UR7, UR7, UR4, 0x1c ;  /* 0x0000000407077291 */ /* 0x000fe4000f8fe23f */
[----:B------:R-:W-:Y:S02]  /*15e0*/  USHF.R.U32.HI UR6, URZ, 0x1f, UR9 ;  /* 0x0000001f3f067899 */ /* 0x000fe40008011609 */
[----:B------:R-:W-:Y:S02]  /*15f0*/  ULOP3.LUT UR4, UR5, 0xff000000, URZ, 0xc0, !UPT ;  /* 0xff00000005047892 */ /* 0x000fe4000f8ec03f */
[----:B------:R-:W-:-:S02]  /*1600*/  ULEA.HI.SX32 UR6, UR9, UR6, 0x1c ;  /* 0x0000000609067291 */ /* 0x000fc4000f8fe23f */
[----:B------:R-:W-:Y:S02]  /*1610*/  ULOP3.LUT UR5, UR5, 0xff0000, URZ, 0xc0, !UPT ;  /* 0x00ff000005057892 */ /* 0x000fe4000f8ec03f */
[----:B------:R-:W-:Y:S02]  /*1620*/  UISETP.LT.AND UP0, UPT, UR7, UR6, UPT ;  /* 0x000000060700728c */ /* 0x000fe4000bf01270 */
[----:B------:R-:W-:Y:S02]  /*1630*/  USHF.R.U32.HI UR4, URZ, 0x8, UR4 ;  /* 0x000000083f047899 */ /* 0x000fe40008011604 */
[----:B------:R-:W-:Y:S02]  /*1640*/  USEL UR9, UR7, UR6, UP0 ;  /* 0x0000000607097287 */ /* 0x000fe40008000000 */
[----:B------:R-:W-:Y:S02]  /*1650*/  ULEA.HI UR5, UR5, UR4, URZ, 0x10 ;  /* 0x0000000405057291 */ /* 0x000fe4000f8f803f */
[----:B------:R-:W-:-:S02]  /*1660*/  UISETP.GE.AND UP0, UPT, UR9, 0x1, UPT ;  /* 0x000000010900788c */ /* 0x000fc4000bf06270 */
[----:B------:R-:W-:Y:S02]  /*1670*/  ULOP3.LUT UR6, UR5, 0xff, URZ, 0xc0, !UPT ;  /* 0x000000ff05067892 */ /* 0x000fe4000f8ec03f */
[----:B------:R-:W-:Y:S02]  /*1680*/  USHF.R.U32.HI UR5, URZ, 0x10, UR5 ;  /* 0x000000103f057899 */ /* 0x000fe40008011605 */
[----:B------:R-:W-:Y:S01]  /*1690*/  PLOP3.LUT P0, PT, PT, PT, UP0, 0x80, 0x0 ;  /* 0x000000000000781c */ /* 0x000fe20003f0f008 */
[----:B------:R-:W-:Y:S01]  /*16a0*/  UMOV UR4, URZ ;  /* 0x0000003f00047c82 */ /* 0x000fe20008000000 */
[----:B------:R-:W-:Y:S02]  /*16b0*/  IMAD.U32 R195, RZ, RZ, UR6 ;  /* 0x00000006ffc37e24 */ /* 0x000fe4000f8e00ff */
[----:B------:R-:W-:-:S09]  /*16c0*/  IMAD.U32 R19, RZ, RZ, UR5 ;  /* 0x00000005ff137e24 */ /* 0x000fd2000f8e00ff */
[----:B------:R-:W-:Y:S05]  /*16d0*/  @!P0 BRA `(.L_x_2366) ;  /* 0x0000000000948947 */ /* 0x000fea0003800000 */
        /* <DEDUP_REMOVED lines=37> */
.L_x_2366:
        /* <DEDUP_REMOVED lines=97> */
.L_x_2368:
        /* <DEDUP_REMOVED lines=12> */
.L_x_2515:
[----:B------:R-:W-:Y:S05]  /*2000*/  @!P0 BRA `(.L_x_2370) ;  /* 0x0000000000048947 */ /* 0x000fea0003800000 */
[----:B------:R-:W-:Y:S01]  /*2010*/  BPT.TRAP 0x1 ;  /* 0x000000040000795c */ /* 0x000fe20000300000 */
.L_x_2370:
[----:B0-----:R-:W-:Y:S02]  /*2020*/  IMAD.U32 R0, RZ, RZ, UR39 ;  /* 0x00000027ff007e24 */ /* 0x001fe4000f8e00ff */
[----:B------:R-:W-:-:S03]  /*2030*/  IMAD.U32 R3, RZ, RZ, UR38 ;  /* 0x00000026ff037e24 */ /* 0x000fc6000f8e00ff */
[----:B------:R-:W-:Y:S02]  /*2040*/  LEA R0, R0, UR40, 0x3 ;  /* 0x0000002800007c11 */ /* 0x000fe4000f8e18ff */
[----:B------:R-:W-:-:S04]  /*2050*/  SHF.L.U32 R3, R3, 0x1f, RZ ;  /* 0x0000001f03037819 */ /* 0x000fc800000006ff */
[----:B------:R0:W1:Y:S01]  /*2060*/  SYNCS.PHASECHK.TRANS64.TRYWAIT P1, [R0+URZ+0x30830], R3 ;  /* 0x03083003000075a7 */ /* 0x000062000802017f */
[----:B------:R-:W-:Y:S05]  /*2070*/  @!P0 BRA `(.L_x_2371) ;  /* 0x0000000000048947 */ /* 0x000fea0003800000 */
[----:B------:R-:W-:Y:S01]  /*2080*/  BPT.TRAP 0x1 ;  /* 0x000000040000795c */ /* 0x000fe20000300000 */
.L_x_2371:
[----:B-1----:R-:W-:Y:S05]  /*2090*/  @P1 BRA `(.L_x_2372) ;  /* 0x0000000000081947 */ /* 0x002fea0003800000 */
[----:B------:R-:W1:Y:S02]  /*20a0*/  SYNCS.PHASECHK.TRANS64.TRYWAIT P1, [R0+URZ+0x30830], R3 ;  /* 0x03083003000075a7 */ /* 0x000e64000802017f */
[----:B-1----:R-:W-:Y:S05]  /*20b0*/  @!P1 BRA `(.L_x_2373) ;  /* 0x0000012800909947 */ /* 0x002fea0003800000 */
.L_x_2372:
        /* <DEDUP_REMOVED lines=19> */
[----:B------:R-:W-:Y:S01]  /*21f0*/  IMAD.U32 R8, RZ, RZ, UR12 ;  /* 0x0000000cff087e24 */ /* 0x000fe2000f8e00ff */
[----:B------:R-:W-:Y:S01]  /*2200*/  HGMMA.64x96x16.F32.BF16 R24, gdesc[UR12], RZ, !UPT, gsb0 ;  /* 0x016000000c1879f0 */ /* 0x000fe2000c0018ff */
[----:B------:R-:W-:Y:S01]  /*2210*/  UMOV UR12, UR6 ;  /* 0x00000006000c7c82 */ /* 0x000fe20008000000 */
[----:B------:R-:W-:Y:S01]  /*2220*/  UMOV UR13, 0x40000040 ;  /* 0x40000040000d7882 */ /* 0x000fe20000000000 */
[----:B------:R-:W-:Y:S01]  /*2230*/  UMOV UR14, UR7 ;  /* 0x00000007000e7c82 */ /* 0x000fe20008000000 */
[----:B------:R-:W-:Y:S01]  /*2240*/  UMOV UR15, 0x40000040 ;  /* 0x40000040000f7882 */ /* 0x000fe20000000000 */
[----:B------:R-:W-:Y:S01]  /*2250*/  UIADD3 UR6, UR4, 0x4, URZ ;  /* 0x0000000404067890 */ /* 0x000fe2000fffe03f */
[----:B------:R-:W-:Y:S01]  /*2260*/  IMAD.U32 R6, RZ, RZ, UR12 ;  /* 0x0000000cff067e24 */ /* 0x000fe2000f8e00ff */
[----:B------:R-:W-:Y:S01]  /*2270*/  UIADD3 UR7, UR5, 0x4, URZ ;  /* 0x0000000405077890 */ /* 0x000fe2000fffe03f */
[----:B------:R-:W-:Y:S01]  /*2280*/  IMAD.U32 R7, RZ, RZ, UR13 ;  /* 0x0000000dff077e24 */ /* 0x000fe2000f8e00ff */
[----:B------:R-:W-:-:S02]  /*2290*/  UIADD3 UR56, UR4, 0x6, URZ ;  /* 0x0000000604387890 */ /* 0x000fc4000fffe03f */
        /* <DEDUP_REMOVED lines=27> */
[----:B------:R-:W-:Y:S02]  /*2450*/  WARPGROUP.DEPBAR.LE gsb0, 0x0 ;  /* 0x00008000000079c5 */ /* 0x000fe40000010000 */
[----:B------:R-:W-:-:S06]  /*2460*/  WARPGROUP.ARRIVE ;  /* 0x00000000000079c5 */ /* 0x000fcc0000000000 */
[----:B------:R-:W-:Y:S01]  /*2470*/  HGMMA.64x96x16.F32.BF16 R24, gdesc[UR12], R24, gsb0 ;  /* 0x016000000c1879f0 */ /* 0x000fe20008001818 */
[----:B------:R-:W-:Y:S01]  /*2480*/  UMOV UR12, UR6 ;  /* 0x00000006000c7c82 */ /* 0x000fe20008000000 */
[----:B------:R-:W-:Y:S01]  /*2490*/  UMOV UR13, 0x40000040 ;  /* 0x40000040000d7882 */ /* 0x000fe20000000000 */
[----:B------:R-:W-:Y:S01]  /*24a0*/  UMOV UR14, UR7 ;  /* 0x00000007000e7c82 */ /* 0x000fe20008000000 */
[----:B------:R-:W-:Y:S01]  /*24b0*/  UMOV UR15, 0x40000040 ;  /* 0x40000040000f7882 */ /* 0x000fe20000000000 */
[----:B------:R-:W-:Y:S01]  /*24c0*/  MOV R4, UR12 ;  /* 0x0000000c00047c02 */ /* 0x000fe20008000f00 */
[----:B------:R-:W-:Y:S01]  /*24d0*/  IMAD.U32 R5, RZ, RZ, UR13 ;  /* 0x0000000dff057e24 */ /* 0x000fe2000f8e00ff */
        /* <DEDUP_REMOVED lines=37> */
.L_x_2374:
[----:B------:R-:W-:Y:S01]  /*2730*/  UISETP.NE.AND UP0, UPT, UR61, URZ, UPT ;  /* 0x0000003f3d00728c */ /* 0x000fe2000bf05270 */
[----:B------:R-:W-:Y:S01]  /*2740*/  R2UR UR7, R88 ;  /* 0x00000000580772ca */ /* 0x000fe200000e0000 */
[----:B------:R-:W-:Y:S01]  /*2750*/  ULDC UR6, c[0x0][0x9d8] ;  /* 0x0002760000067ab9 */ /* 0x000fe20000000800 */
[----:B------:R-:W-:Y:S02]  /*2760*/  IMAD.U32 R15, RZ, RZ, UR41 ;  /* 0x00000029ff0f7e24 */ /* 0x000fe4000f8e00ff */
[----:B------:R-:W-:Y:S01]  /*2770*/  FMUL.FTZ R2, R26, UR6 ;  /* 0x000000061a027c20 */ /* 0x000fe20008410000 */
[----:B------:R-:W-:Y:S01]  /*2780*/  FMUL.FTZ R39, R39, UR6 ;  /* 0x0000000627277c20 */ /* 0x000fe20008410000 */
[----:B------:R-:W-:Y:S01]  /*2790*/  PLOP3.LUT P1, PT, PT, PT, UP0, 0x80, 0x0 ;  /* 0x000000000000781c */ /* 0x000fe20003f2f008 */
[----:B------:R-:W-:Y:S01]  /*27a0*/  FMUL.FTZ R27, R27, UR6 ;  /* 0x000000061b1b7c20 */ /* 0x000fe20008410000 */
[----:B------:R-:W-:Y:S01]  /*27b0*/  PLOP3.LUT P2, PT, PT, PT, UP0, 0x80, 0x0 ;  /* 0x000000000000781c */ /* 0x000fe20003f4f008 */
[----:B------:R2:W3:Y:S01]  /*27c0*/  MUFU.TANH R80, R2 ;  /* 0x0000000200507308 */ /* 0x0004e20000002400 */
[----:B------:R-:W-:Y:S01]  /*27d0*/  FMUL.FTZ R30, R30, UR6 ;  /* 0x000000061e1e7c20 */ /* 0x000fe20008410000 */
[----:B------:R-:W-:Y:S01]  /*27e0*/  @UP0 ULDC UR4, c[0x0][0x44c] ;  /* 0x0001130000040ab9 */ /* 0x000fe20000000800 */
[----:B------:R-:W-:Y:S01]  /*27f0*/  FMUL.FTZ R31, R31, UR6 ;  /* 0x000000061f1f7c20 */ /* 0x000fe20008410000 */
[----:B------:R-:W-:Y:S01]  /*2800*/  FMUL.FTZ R34, R34, UR6 ;  /* 0x0000000622227c20 */ /* 0x000fe20008410000 */
[----:B------:R-:W-:Y:S01]  /*2810*/  UIMAD UR5, UR7, -0x60, UR43 ;  /* 0xffffffa0070578a4 */ /* 0x000fe2000f8e022b */
[----:B------:R-:W-:Y:S01]  /*2820*/  FMUL.FTZ R35, R35, UR6 ;  /* 0x0000000623237c20 */ /* 0x000fe20008410000 */
[----:B------:R-:W-:Y:S01]  /*2830*/  FMUL.FTZ R38, R38, UR6 ;  /* 0x0000000626267c20 */ /* 0x000fe20008410000 */
[----:B------:R4:W-:Y:S01]  /*2840*/  MUFU.TANH R12, R39 ;  /* 0x00000027000c7308 */ /* 0x0009e20000002400 */
[----:B--2---:R-:W-:-:S02]  /*2850*/  VIADD R2, R17, UR42 ;  /* 0x0000002a11027c36 */ /* 0x004fc40008000000 */
[----:B------:R-:W-:Y:S01]  /*2860*/  FMUL.FTZ R42, R42, UR6 ;  /* 0x000000062a2a7c20 */ /* 0x000fe20008410000 */
[----:B------:R-:W-:Y:S01]  /*2870*/  FMUL.FTZ R43, R43, UR6 ;  /* 0x000000062b2b7c20 */ /* 0x000fe20008410000 */
[----:B------:R-:W-:Y:S01]  /*2880*/  FMUL.FTZ R54, R54, UR6 ;  /* 0x0000000636367c20 */ /* 0x000fe20008410000 */
[----:B01----:R-:W-:Y:S01]  /*2890*/  @P1 IMAD.HI.U32 R3, R2, UR4, RZ ;  /* 0x0000000402031c27 */ /* 0x003fe2000f8e00ff */
[----:B------:R-:W-:-:S03]  /*28a0*/  @UP0 ULDC UR4, c[0x0][0x450] ;  /* 0x0001140000040ab9 */ /* 0x000fc60000000800 */
[----:B------:R-:W-:Y:S01]  /*28b0*/  FMUL.FTZ R26, R29, UR6 ;  /* 0x000000061d1a7c20 */ /* 0x000fe20008410000 */
[----:B------:R0:W1:Y:S01]  /*28c0*/  MUFU.TANH R76, R27 ;  /* 0x0000001b004c7308 */ /* 0x0000620000002400 */
[----:B------:R-:W-:Y:S01]  /*28d0*/  IMAD.MOV.U32 R11, RZ, RZ, R2 ;  /* 0x000000ffff0b7224 */ /* 0x000fe200078e0002 */
[----:B------:R-:W-:Y:S01]  /*28e0*/  @P2 SHF.R.U32.HI R11, RZ, UR4, R3 ;  /* 0x00000004ff0b2c19 */ /* 0x000fe20008011603 */
[----:B------:R-:W-:Y:S01]  /*28f0*/  UIMAD UR4, UR7, -0x60, URZ ;  /* 0xffffffa0070478a4 */ /* 0x000fe2000f8e023f */
[----:B----4-:R-:W-:Y:S02]  /*2900*/  IMAD.U32 R39, RZ, RZ, UR5 ;  /* 0x00000005ff277e24 */ /* 0x010fe4000f8e00ff */
[----:B------:R-:W-:Y:S01]  /*2910*/  FMUL.FTZ R29, R32, UR6 ;  /* 0x00000006201d7c20 */ /* 0x000fe20008410000 */
[----:B------:R-:W-:Y:S01]  /*2920*/  FMUL.FTZ R46, R46, UR6 ;  /* 0x000000062e2e7c20 */ /* 0x000fe20008410000 */
[----:B------:R-:W2:Y:S01]  /*2930*/  SHFL.IDX PT, R3, R11, 0x1, 0x1c1f ;  /* 0x003c1f000b037f89 */ /* 0x000ea200000e0000 */
[----:B------:R-:W4:Y:S01]  /*2940*/  MUFU.TANH R30, R30 ;  /* 0x0000001e001e7308 */ /* 0x000f220000002400 */
[----:B------:R-:W-:Y:S01]  /*2950*/  IMAD.U32 R13, RZ, RZ, UR4 ;  /* 0x00000004ff0d7e24 */ /* 0x000fe2000f8e00ff */
[----:B------:R-:W-:Y:S01]  /*2960*/  IADD3 R39, -R16, 0x60, R39 ;  /* 0x0000006010277810 */ /* 0x000fe20007ffe127 */
[----:B------:R-:W-:Y:S01]  /*2970*/  FMUL.FTZ R50, R50, UR6 ;  /* 0x0000000632327c20 */ /* 0x000fe20008410000 */
[----:B------:R-:W-:Y:S01]  /*2980*/  FMUL.FTZ R21, R24, UR6 ;  /* 0x0000000618157c20 */ /* 0x000fe20008410000 */
[----:B------:R-:W-:Y:S01]  /*2990*/  FMUL.FTZ R24, R25, UR6 ;  /* 0x0000000619187c20 */ /* 0x000fe20008410000 */
[----:B------:R-:W-:Y:S01]  /*29a0*/  IADD3 R2, -R16, 0x61, R13 ;  /* 0x0000006110027810 */ /* 0x000fe20007ffe10d */
[----:B------:R-:W-:Y:S01]  /*29b0*/  FMUL.FTZ R47, R47, UR6 ;  /* 0x000000062f2f7c20 */ /* 0x000fe20008410000 */
[----:B------:R5:W4:Y:S01]  /*29c0*/  MUFU.TANH R72, R31 ;  /* 0x0000001f00487308 */ /* 0x000b220000002400 */
[----:B------:R-:W-:Y:S01]  /*29d0*/  FMUL.FTZ R25, R28, UR6 ;  /* 0x000000061c197c20 */ /* 0x000fe20008410000 */
[----:B------:R-:W-:Y:S01]  /*29e0*/  IADD3 R78, -R15, UR43, R2 ;  /* 0x0000002b0f4e7c10 */ /* 0x000fe2000fffe102 */
[----:B------:R-:W-:Y:S01]  /*29f0*/  FMUL.FTZ R2, R58, UR6 ;  /* 0x000000063a027c20 */ /* 0x000fe20008410000 */
[----:B------:R-:W-:Y:S01]  /*2a00*/  FMUL.FTZ R51, R51, UR6 ;  /* 0x0000000633337c20 */ /* 0x000fe20008410000 */
[----:B0-----:R-:W-:Y:S01]  /*2a10*/  FMUL.FTZ R27, R33, UR6 ;  /* 0x00000006211b7c20 */ /* 0x001fe20008410000 */
[----:B------:R-:W-:Y:S01]  /*2a20*/  FMUL.FTZ R33, R36, UR6 ;  /* 0x0000000624217c20 */ /* 0x000fe20008410000 */
[----:B------:R-:W-:Y:S01]  /*2a30*/  FMUL.FTZ R55, R55, UR6 ;  /* 0x0000000637377c20 */ /* 0x000fe20008410000 */
[----:B------:R-:W0:Y:S01]  /*2a40*/  MUFU.TANH R34, R34 ;  /* 0x0000002200227308 */ /* 0x000e220000002400 */
[----:B-----5:R-:W-:Y:S01]  /*2a50*/  FMUL.FTZ R31, R37, UR6 ;  /* 0x00000006251f7c20 */ /* 0x020fe20008410000 */
[----:B------:R-:W-:Y:S01]  /*2a60*/  FMUL.FTZ R37, R40, UR6 ;  /* 0x0000000628257c20 */ /* 0x000fe20008410000 */
[----:B------:R-:W-:Y:S01]  /*2a70*/  FMUL.FTZ R59, R59, UR6 ;  /* 0x000000063b3b7c20 */ /* 0x000fe20008410000 */
[----:B------:R-:W-:Y:S01]  /*2a80*/  FMUL.FTZ R62, R62, UR6 ;  /* 0x000000063e3e7c20 */ /* 0x000fe20008410000 */
[----:B------:R-:W-:Y:S01]  /*2a90*/  FMUL.FTZ R63, R63, UR6 ;  /* 0x000000063f3f7c20 */ /* 0x000fe20008410000 */
[----:B------:R-:W-:Y:S01]  /*2aa0*/  FMUL.FTZ R66, R66, UR6 ;  /* 0x0000000642427c20 */ /* 0x000fe20008410000 */
[--C-:B--2---:R-:W-:Y:S01]  /*2ab0*/  VIADDMNMX R20, R3, R78, R39.reuse, PT ;  /* 0x0000004e03147246 */ /* 0x104fe20003800127 */
[----:B------:R2:W5:Y:S01]  /*2ac0*/  MUFU.TANH R10, R35 ;  /* 0x00000023000a7308 */ /* 0x0005620000002400 */
        /* <DEDUP_REMOVED lines=8> */
[----:B---3--:R-:W-:Y:S01]  /*2b50*/  FSEL R80, R80, -INF , P1 ;  /* 0xff80000050507808 */ /* 0x008fe20000800000 */
[----:B--2---:R-:W-:Y:S01]  /*2b60*/  FMUL.FTZ R35, R41, UR6 ;  /* 0x0000000629237c20 */ /* 0x004fe20008410000 */
[----:B-1----:R-:W-:Y:S01]  /*2b70*/  FSEL R76, R76, -INF , P2 ;  /* 0xff8000004c4c7808 */ /* 0x002fe20001000000 */
[----:B------:R-:W1:Y:S01]  /*2b80*/  SHFL.IDX PT, R11, R11, RZ, 0x1c1f ;  /* 0x001c1fff0b0b7589 */ /* 0x000e6200000e0000 */
[----:B------:R-:W-:Y:S01]  /*2b90*/  ISETP.GT.AND P1, PT, R20, 0x9, PT ;  /* 0x000000091400780c */ /* 0x000fe20003f24270 */
[----:B------:R-:W-:Y:S01]  /*2ba0*/  FMUL.FTZ R48, R48, UR6 ;  /* 0x0000000630307c20 */ /* 0x000fe20008410000 */
[----:B----4-:R-:W-:Y:S01]  /*2bb0*/  FSEL R74, R30, -INF , P3 ;  /* 0xff8000001e4a7808 */ /* 0x010fe20001800000 */
[----:B------:R-:W-:Y:S01]  /*2bc0*/  MUFU.TANH R42, R42 ;  /* 0x0000002a002a7308 */ /* 0x000fe20000002400 */
[----:B------:R-:W-:Y:S01]  /*2bd0*/  FMNMX.FTZ R3, R80, R76, !PT ;  /* 0x0000004c50037209 */ /* 0x000fe20007810000 */
[----:B------:R-:W-:Y:S01]  /*2be0*/  ULDC UR14, c[0x0][0x988] ;  /* 0x00026200000e7ab9 */ /* 0x000fe20000000800 */
[----:B------:R-:W-:Y:S01]  /*2bf0*/  ISETP.GT.AND P2, PT, R20, 0x10, PT ;  /* 0x000000101400780c */ /* 0x000fe20003f44270 */
[----:B------:R-:W-:Y:S01]  /*2c00*/  FMUL.FTZ R45, R45, UR6 ;  /* 0x000000062d2d7c20 */ /* 0x000fe20008410000 */
[----:B------:R-:W-:Y:S01]  /*2c10*/  FSEL R72, R72, -INF , P1 ;  /* 0xff80000048487808 */ /* 0x000fe20000800000 */
[----:B------:R-:W-:Y:S01]  /*2c20*/  FMUL.FTZ R49, R49, UR6 ;  /* 0x0000000631317c20 */ /* 0x000fe20008410000 */
[----:B------:R-:W-:Y:S01]  /*2c30*/  FMNMX.FTZ R3, R74, R3, !PT ;  /* 0x000000034a037209 */ /* 0x000fe20007810000 */
[----:B------:R-:W2:Y:S01]  /*2c40*/  MUFU.TANH R40, R43 ;  /* 0x0000002b00287308 */ /* 0x000ea20000002400 */
[----:B------:R-:W-:Y:S01]  /*2c50*/  ISETP.GT.AND P1, PT, R20, 0x11, PT ;  /* 0x000000111400780c */ /* 0x000fe20003f24270 */
[----:B------:R-:W-:Y:S01]  /*2c60*/  FMUL.FTZ R52, R52, UR6 ;  /* 0x0000000634347c20 */ /* 0x000fe20008410000 */
[----:B0-----:R-:W-:Y:S01]  /*2c70*/  FSEL R58, R34, -INF , P2 ;  /* 0xff800000223a7808 */ /* 0x001fe20001000000 */
[----:B------:R-:W-:Y:S01]  /*2c80*/  FMUL.FTZ R53, R53, UR6 ;  /* 0x0000000635357c20 */ /* 0x000fe20008410000 */
[----:B------:R-:W-:Y:S01]  /*2c90*/  FMNMX.FTZ R3, R72, R3, !PT ;  /* 0x0000000348037209 */ /* 0x000fe20007810000 */
[----:B------:R-:W-:Y:S01]  /*2ca0*/  FMUL.FTZ R56, R56, UR6 ;  /* 0x0000000638387c20 */ /* 0x000fe20008410000 */
[----:B------:R-:W-:Y:S01]  /*2cb0*/  ISETP.GT.AND P2, PT, R20, 0x18, PT ;  /* 0x000000181400780c */ /* 0x000fe20003f44270 */
[----:B------:R5:W-:Y:S01]  /*2cc0*/  MUFU.TANH R32, R54 ;  /* 0x0000003600207308 */ /* 0x000be20000002400 */
[----:B------:R-:W-:Y:S01]  /*2cd0*/  FMNMX.FTZ R3, R58, R3, !PT ;  /* 0x000000033a037209 */ /* 0x000fe20007810000 */
[----:B------:R-:W-:Y:S01]  /*2ce0*/  FMUL.FTZ R57, R57, UR6 ;  /* 0x0000000639397c20 */ /* 0x000fe20008410000 */
[----:B------:R-:W-:Y:S01]  /*2cf0*/  FMUL.FTZ R60, R60, UR6 ;  /* 0x000000063c3c7c20 */ /* 0x000fe20008410000 */
[----:B-1----:R-:W-:Y:S01]  /*2d00*/  VIADDMNMX R39, R11, R78, R39, PT ;  /* 0x0000004e0b277246 */ /* 0x002fe20003800127 */
[----:B------:R-:W-:Y:S01]  /*2d10*/  FMUL.FTZ R61, R61, UR6 ;  /* 0x000000063d3d7c20 */ /* 0x000fe20008410000 */
[----:B------:R-:W-:Y:S01]  /*2d20*/  FMUL.FTZ R64, R64, UR6 ;  /* 0x0000000640407c20 */ /* 0x000fe20008410000 */
[----:B------:R-:W-:Y:S01]  /*2d30*/  FMUL.FTZ R65, R65, UR6 ;  /* 0x0000000641417c20 */ /* 0x000fe20008410000 */
[----:B------:R0:W1:Y:S01]  /*2d40*/  MUFU.TANH R28, R46 ;  /* 0x0000002e001c7308 */ /* 0x0000620000002400 */
[----:B-----5:R-:W-:Y:S01]  /*2d50*/  FSEL R54, R10, -INF , P1 ;  /* 0xff8000000a367808 */ /* 0x020fe20000800000 */
[----:B------:R-:W-:Y:S01]  /*2d60*/  FMUL.FTZ R68, R68, UR6 ;  /* 0x0000000644447c20 */ /* 0x000fe20008410000 */
[----:B------:R-:W-:Y:S01]  /*2d70*/  ISETP.GT.AND P1, PT, R20, 0x19, PT ;  /* 0x000000191400780c */ /* 0x000fe20003f24270 */
[----:B------:R-:W-:Y:S01]  /*2d80*/  FMUL.FTZ R69, R69, UR6 ;  /* 0x0000000645457c20 */ /* 0x000fe20008410000 */
[----:B------:R-:W-:Y:S01]  /*2d90*/  FMNMX.FTZ R3, R54, R3, !PT ;  /* 0x0000000336037209 */ /* 0x000fe20007810000 */
[----:B------:R-:W-:Y:S01]  /*2da0*/  @UP0 ULDC UR6, c[0x0][0x44c] ;  /* 0x0001130000060ab9 */ /* 0x000fe20000000800 */
[----:B------:R-:W-:Y:S01]  /*2db0*/  ISETP.GT.AND P3, PT, R39, 0x8, PT ;  /* 0x000000082700780c */ /* 0x000fe20003f64270 */
[----:B------:R3:W-:Y:S01]  /*2dc0*/  MUFU.TANH R13, R50 ;  /* 0x00000032000d7308 */ /* 0x0007e20000002400 */
[----:B0-----:R-:W-:Y:S01]  /*2dd0*/  FSEL R46, R12, -INF , P1 ;  /* 0xff8000000c2e7808 */ /* 0x001fe20000800000 */
[----:B------:R-:W-:Y:S01]  /*2de0*/  UIADD3 UR4, UR7, -0x2, URZ ;  /* 0xfffffffe07047890 */ /* 0x000fe2000fffe03f */
[----:B------:R-:W-:Y:S01]  /*2df0*/  ISETP.GT.AND P1, PT, R20, 0x21, PT ;  /* 0x000000211400780c */ /* 0x000fe20003f24270 */
[----:B------:R-:W-:Y:S01]  /*2e00*/  UIMAD.WIDE.U32 UR6, UR42, UR6, URZ ;  /* 0x000000062a0672a5 */ /* 0x000fe2000f8e003f */
[----:B------:R-:W-:Y:S01]  /*2e10*/  R2UR UR8, R0 ;  /* 0x00000000000872ca */ /* 0x000fe200000e0000 */
[----:B------:R-:W-:Y:S01]  /*2e20*/  @UP0 ULDC UR9, c[0x0][0x450] ;  /* 0x0001140000090ab9 */ /* 0x000fe20000000800 */
[----:B--2---:R-:W-:Y:S01]  /*2e30*/  FSEL R40, R40, -INF , P1 ;  /* 0xff80000028287808 */ /* 0x004fe20000800000 */
[----:B------:R-:W0:Y:S01]  /*2e40*/  MUFU.TANH R47, R47 ;  /* 0x0000002f002f7308 */ /* 0x000e220000002400 */
[----:B---3--:R-:W-:Y:S01]  /*2e50*/  FSEL R50, R38, -INF , P2 ;  /* 0xff80000026327808 */ /* 0x008fe20001000000 */
[----:B------:R-:W-:Y:S01]  /*2e60*/  UMOV UR5, UR42 ;  /* 0x0000002a00057c82 */ /* 0x000fe20008000000 */
[----:B------:R-:W-:Y:S01]  /*2e70*/  ISETP.GT.AND P2, PT, R20, 0x20, PT ;  /* 0x000000201400780c */ /* 0x000fe20003f44270 */
[----:B------:R-:W2:Y:S01]  /*2e80*/  S2UR UR10, SR_CgaCtaId ;  /* 0x00000000000a79c3 */ /* 0x000ea20000008800 */
[----:B------:R-:W-:Y:S01]  /*2e90*/  FMNMX.FTZ R3, R50, R3, !PT ;  /* 0x0000000332037209 */ /* 0x000fe20007810000 */
[----:B------:R-:W-:Y:S01]  /*2ea0*/  @UP0 USHF.R.U32.HI UR5, URZ, UR9, UR7 ;  /* 0x000000093f050299 */ /* 0x000fe20008011607 */
[----:B------:R-:W-:Y:S01]  /*2eb0*/  FSEL R42, R42, -INF , P2 ;  /* 0xff8000002a2a7808 */ /* 0x000fe20001000000 */
[----:B------:R-:W3:Y:S01]  /*2ec0*/  MUFU.TANH R36, R51 ;  /* 0x0000003300247308 */ /* 0x000ee20000002400 */
[----:B------:R-:W-:Y:S01]  /*2ed0*/  FMNMX.FTZ R3, R46, R3, !PT ;  /* 0x000000032e037209 */ /* 0x000fe20007810000 */
[----:B------:R-:W-:Y:S01]  /*2ee0*/  UIADD3 UR6, UR5, UR43, -UR41 ;  /* 0x0000002b05067290 */ /* 0x000fe2000fffe829 */
[----:B------:R-:W-:Y:S01]  /*2ef0*/  ISETP.GT.AND P2, PT, R20, 0x28, PT ;  /* 0x000000281400780c */ /* 0x000fe20003f44270 */
[----:B------:R-:W-:Y:S01]  /*2f00*/  UIADD3 UR5, UR8, 0x30840, URZ ;  /* 0x0003084008057890 */ /* 0x000fe2000fffe03f */
[----:B------:R-:W-:Y:S01]  /*2f10*/  FMNMX.FTZ R3, R42, R3, !PT ;  /* 0x000000032a037209 */ /* 0x000fe20007810000 */
[----:B------:R-:W-:Y:S01]  /*2f20*/  UIMAD.WIDE UR6, UR6, 0x2aaaaaab, URZ ;  /* 0x2aaaaaab060678a5 */ /* 0x000fe2000f8e023f */
[----:B------:R-:W-:Y:S01]  /*2f30*/  ISETP.GT.AND P1, PT, R20, 0x29, PT ;  /* 0x000000291400780c */ /* 0x000fe20003f24270 */
[----:B------:R-:W4:Y:S01]  /*2f40*/  MUFU.TANH R30, R55 ;  /* 0x00000037001e7308 */ /* 0x000f220000002400 */
[----:B-1----:R-:W-:Y:S01]  /*2f50*/  FSEL R28, R28, -INF , P2 ;  /* 0xff8000001c1c7808 */ /* 0x002fe20001000000 */
[----:B------:R-:W-:Y:S01]  /*2f60*/  USHF.R.U32.HI UR6, URZ, 0x1f, UR7 ;  /* 0x0000001f3f067899 */ /* 0x000fe20008011607 */
[----:B------:R-:W-:-:S02]  /*2f70*/  FMNMX.FTZ R3, R40, R3, !PT ;  /* 0x0000000328037209 */ /* 0x000fc40007810000 */
[----:B------:R-:W-:Y:S02]  /*2f80*/  CS2R R118, SRZ ;  /* 0x0000000000767805 */ /* 0x000fe4000001ff00 */
[----:B------:R-:W-:Y:S01]  /*2f90*/  ISETP.GT.AND P2, PT, R20, 0x30, PT ;  /* 0x000000301400780c */ /* 0x000fe20003f44270 */
[----:B------:R-:W-:Y:S01]  /*2fa0*/  ULEA.HI.SX32 UR6, UR7, UR6, 0x1c ;  /* 0x0000000607067291 */ /* 0x000fe2000f8fe23f */
[----:B0-----:R-:W-:Y:S01]  /*2fb0*/  FSEL R38, R47, -INF , P1 ;  /* 0xff8000002f267808 */ /* 0x001fe20000800000 */
[----:B------:R-:W0:Y:S01]  /*2fc0*/  MUFU.TANH R2, R2 ;  /* 0x0000000200027308 */ /* 0x000e220000002400 */
[----:B------:R-:W-:Y:S01]  /*2fd0*/  FMNMX.FTZ R3, R28, R3, !PT ;  /* 0x000000031c037209 */ /* 0x000fe20007810000 */
[----:B------:R-:W-:Y:S01]  /*2fe0*/  UISETP.LT.AND UP0, UPT, UR60, UR6, UPT ;  /* 0x000000063c00728c */ /* 0x000fe2000bf01270 */
[----:B------:R-:W-:Y:S01]  /*2ff0*/  ISETP.GT.AND P1, PT, R20, 0x31, PT ;  /* 0x000000311400780c */ /* 0x000fe20003f24270 */
[----:B--2---:R-:W-:Y:S01]  /*3000*/  UPRMT UR5, UR10, 0x654, UR5 ;  /* 0x000006540a057896 */ /* 0x004fe20008000005 */
[----:B------:R-:W-:Y:S01]  /*3010*/  FSEL R34, R13, -INF , P2 ;  /* 0xff8000000d227808 */ /* 0x000fe20001000000 */
[----:B------:R-:W-:Y:S01]  /*3020*/  USEL UR10, UR60, UR6, !UP0 ;  /* 0x000000063c0a7287 */ /* 0x000fe2000c000000 */
[----:B------:R-:W-:Y:S01]  /*3030*/  FMNMX.FTZ R3, R38, R3, !PT ;  /* 0x0000000326037209 */ /* 0x000fe20007810000 */
[----:B------:R-:W1:Y:S01]  /*3040*/  MUFU.TANH R10, R59 ;  /* 0x0000003b000a7308 */ /* 0x000e620000002400 */
[----:B------:R-:W-:Y:S01]  /*3050*/  ISETP.GT.AND P2, PT, R20, 0x38, PT ;  /* 0x000000381400780c */ /* 0x000fe20003f44270 */
[----:B------:R-:W-:Y:S01]  /*3060*/  UISETP.GE.AND UP0, UPT, UR4, UR10, UPT ;  /* 0x0000000a0400728c */ /* 0x000fe2000bf06270 */
[----:B---3--:R-:W-:-:S02]  /*3070*/  FSEL R36, R36, -INF , P1 ;  /* 0xff80000024247808 */ /* 0x008fc40000800000 */
[----:B------:R-:W-:Y:S02]  /*3080*/  CS2R R116, SRZ ;  /* 0x0000000000747805 */ /* 0x000fe4000001ff00 */
[----:B------:R-:W-:Y:S01]  /*3090*/  FMNMX.FTZ R3, R34, R3, !PT ;  /* 0x0000000322037209 */ /* 0x000fe20007810000 */
[----:B------:R-:W-:Y:S01]  /*30a0*/  SYNCS.ARRIVE.TRANS64.RED.A1T0 RZ, [UR5], RZ ;  /* 0x000000ffffff79a7 */ /* 0x000fe20008100405 */
[----:B------:R-:W-:Y:S01]  /*30b0*/  ISETP.GT.AND P1, PT, R20, 0x39, PT ;  /* 0x000000391400780c */ /* 0x000fe20003f24270 */
[----:B------:R-:W2:Y:S01]  /*30c0*/  MUFU.TANH R12, R62 ;  /* 0x0000003e000c7308 */ /* 0x000ea20000002400 */
[----:B------:R-:W-:Y:S02]  /*30d0*/  FSEL R32, R32, -INF , P2 ;  /* 0xff80000020207808 */ /* 0x000fe40001000000 */
[----:B------:R-:W-:Y:S02]  /*30e0*/  CS2R R114, SRZ ;  /* 0x0000000000727805 */ /* 0x000fe4000001ff00 */
[----:B------:R-:W-:-:S02]  /*30f0*/  FMNMX.FTZ R3, R36, R3, !PT ;  /* 0x0000000324037209 */ /* 0x000fc40007810000 */
[----:B------:R-:W-:Y:S02]  /*3100*/  CS2R R112, SRZ ;  /* 0x0000000000707805 */ /* 0x000fe4000001ff00 */
[----:B------:R-:W-:Y:S02]  /*3110*/  ISETP.GT.AND P2, PT, R20, 0x40, PT ;  /* 0x000000401400780c */ /* 0x000fe40003f44270 */
[----:B------:R-:W-:Y:S02]  /*3120*/  CS2R R110, SRZ ;  /* 0x00000000006e7805 */ /* 0x000fe4000001ff00 */
[----:B----4-:R-:W-:Y:S01]  /*3130*/  FSEL R30, R30, -INF , P1 ;  /* 0xff8000001e1e7808 */ /* 0x010fe20000800000 */
[----:B------:R-:W3:Y:S01]  /*3140*/  MUFU.TANH R15, R63 ;  /* 0x0000003f000f7308 */ /* 0x000ee20000002400 */
[----:B------:R-:W-:Y:S02]  /*3150*/  FMNMX.FTZ R13, R32, R3, !PT ;  /* 0x00000003200d7209 */ /* 0x000fe40007810000 */
[----:B------:R-:W-:-:S02]  /*3160*/  CS2R R108, SRZ ;  /* 0x00000000006c7805 */ /* 0x000fc4000001ff00 */
[----:B0-----:R-:W-:Y:S02]  /*3170*/  FSEL R3, R2, -INF , P2 ;  /* 0xff80000002037808 */ /* 0x001fe40001000000 */
[----:B------:R-:W-:Y:S02]  /*3180*/  CS2R R106, SRZ ;  /* 0x00000000006a7805 */ /* 0x000fe4000001ff00 */
[----:B------:R-:W-:Y:S02]  /*3190*/  ISETP.GT.AND P1, PT, R20, 0x41, PT ;  /* 0x000000411400780c */ /* 0x000fe40003f24270 */
[----:B------:R-:W-:Y:S02]  /*31a0*/  CS2R R104, SRZ ;  /* 0x0000000000687805 */ /* 0x000fe4000001ff00 */
[----:B------:R-:W-:Y:S01]  /*31b0*/  FMNMX.FTZ R2, R30, R13, !PT ;  /* 0x0000000d1e027209 */ /* 0x000fe20007810000 */
[----:B------:R-:W0:Y:S01]  /*31c0*/  MUFU.TANH R66, R66 ;  /* 0x0000004200427308 */ /* 0x000e220000002400 */
[----:B------:R-:W-:-:S02]  /*31d0*/  ISETP.GT.AND P2, PT, R20, 0x48, PT ;  /* 0x000000481400780c */ /* 0x000fc40003f44270 */
[----:B------:R-:W-:Y:S02]  /*31e0*/  CS2R R102, SRZ ;  /* 0x0000000000667805 */ /* 0x000fe4000001ff00 */
[----:B-1----:R-:W-:Y:S02]  /*31f0*/  FSEL R10, R10, -INF , P1 ;  /* 0xff8000000a0a7808 */ /* 0x002fe40000800000 */
[----:B------:R-:W-:Y:S02]  /*3200*/  CS2R R100, SRZ ;  /* 0x0000000000647805 */ /* 0x000fe4000001ff00 */
[----:B------:R-:W-:Y:S02]  /*3210*/  FMNMX.FTZ R13, R3, R2, !PT ;  /* 0x00000002030d7209 */ /* 0x000fe40007810000 */
[----:B------:R-:W-:Y:S02]  /*3220*/  CS2R R98, SRZ ;  /* 0x0000000000627805 */ /* 0x000fe4000001ff00 */
[----:B------:R-:W-:Y:S01]  /*3230*/  ISETP.GT.AND P1, PT, R20, 0x49, PT ;  /* 0x000000491400780c */ /* 0x000fe20003f24270 */
[----:B------:R-:W1:Y:S01]  /*3240*/  MUFU.TANH R14, R67 ;  /* 0x00000043000e7308 */ /* 0x000e620000002400 */
[----:B--2---:R-:W-:-:S02]  /*3250*/  FSEL R12, R12, -INF , P2 ;  /* 0xff8000000c0c7808 */ /* 0x004fc40001000000 */
[----:B------:R-:W-:Y:S02]  /*3260*/  CS2R R96, SRZ ;  /* 0x0000000000607805 */ /* 0x000fe4000001ff00 */
[----:B------:R-:W-:Y:S02]  /*3270*/  FMNMX.FTZ R13, R10, R13, !PT ;  /* 0x0000000d0a0d7209 */ /* 0x000fe40007810000 */
[----:B------:R-:W-:Y:S02]  /*3280*/  CS2R R94, SRZ ;  /* 0x00000000005e7805 */ /* 0x000fe4000001ff00 */
[----:B------:R-:W-:Y:S02]  /*3290*/  ISETP.GT.AND P2, PT, R20, 0x50, PT ;  /* 0x000000501400780c */ /* 0x000fe40003f44270 */
[----:B------:R-:W-:Y:S02]  /*32a0*/  CS2R R92, SRZ ;  /* 0x00000000005c7805 */ /* 0x000fe4000001ff00 */
[----:B---3--:R-:W-:Y:S01]  /*32b0*/  FSEL R15, R15, -INF , P1 ;  /* 0xff8000000f0f7808 */ /* 0x008fe20000800000 */
[----:B------:R-:W2:Y:S01]  /*32c0*/  MUFU.TANH R70, R70 ;  /* 0x0000004600467308 */ /* 0x000ea20000002400 */
[----:B------:R-:W-:-:S02]  /*32d0*/  FMNMX.FTZ R2, R12, R13, !PT ;  /* 0x0000000d0c027209 */ /* 0x000fc40007810000 */
[----:B------:R-:W-:Y:S02]  /*32e0*/  CS2R R90, SRZ ;  /* 0x00000000005a7805 */ /* 0x000fe4000001ff00 */
[----:B------:R-:W-:Y:S02]  /*32f0*/  ISETP.GT.AND P1, PT, R20, 0x51, PT ;  /* 0x000000511400780c */ /* 0x000fe40003f24270 */
[----:B------:R-:W-:Y:S02]  /*3300*/  CS2R R88, SRZ ;  /* 0x0000000000587805 */ /* 0x000fe4000001ff00 */
[----:B0-----:R-:W-:Y:S02]  /*3310*/  FSEL R13, R66, -INF , P2 ;  /* 0xff800000420d7808 */ /* 0x001fe40001000000 */
        /* <DEDUP_REMOVED lines=10> */
[----:B------:R1:W-:Y:S01]  /*33c0*/  MUFU.TANH R47, R44 ;  /* 0x0000002c002f7308 */ /* 0x0003e20000002400 */
[----:B--2---:R-:W-:-:S02]  /*33d0*/  FSEL R20, R70, -INF , P2 ;  /* 0xff80000046147808 */ /* 0x004fc40001000000 */
[----:B------:R-:W-:Y:S02]  /*33e0*/  CS2R R66, SRZ ;  /* 0x0000000000427805 */ /* 0x000fe4000001ff00 */
[----:B------:R-:W-:Y:S02]  /*33f0*/  FMNMX.FTZ R41, R14, R41, !PT ;  /* 0x000000290e297209 */ /* 0x000fe40007810000 */
[----:B------:R-:W-:Y:S02]  /*3400*/  ISETP.GT.AND P2, PT, R39, 0x1, PT ;  /* 0x000000012700780c */ /* 0x000fe40003f44270 */
[----:B------:R-:W-:Y:S01]  /*3410*/  FMNMX.FTZ R41, R20, R41, !PT ;  /* 0x0000002914297209 */ /* 0x000fe20007810000 */
[----:B------:R-:W-:Y:S01]  /*3420*/  MUFU.TANH R21, R21 ;  /* 0x0000001500157308 */ /* 0x000fe20000002400 */
[----:B0-----:R-:W-:Y:S02]  /*3430*/  FSEL R2, R71, -INF , P1 ;  /* 0xff80000047027808 */ /* 0x001fe40000800000 */
[----:B------:R-:W-:-:S02]  /*3440*/  CS2R R70, SRZ ;  /* 0x0000000000467805 */ /* 0x000fc4000001ff00 */
[----:B------:R-:W-:Y:S02]  /*3450*/  ISETP.GT.AND P1, PT, R39, RZ, PT ;  /* 0x000000ff2700720c */ /* 0x000fe40003f24270 */
[----:B------:R-:W-:Y:S01]  /*3460*/  FMNMX.FTZ R41, R2, R41, !PT ;  /* 0x0000002902297209 */ /* 0x000fe20007810000 */
[----:B------:R-:W-:Y:S04]  /*3470*/  MUFU.TANH R24, R24 ;  /* 0x0000001800187308 */ /* 0x000fe80000002400 */
[----:B-1----:R-:W0:Y:S04]  /*3480*/  SHFL.BFLY PT, R44, R41, 0x2, 0x1f ;  /* 0x0c401f00292c7f89 */ /* 0x002e2800000e0000 */
[----:B------:R-:W1:Y:S08]  /*3490*/  MUFU.TANH R25, R25 ;  /* 0x0000001900197308 */ /* 0x000e700000002400 */
[----:B------:R-:W2:Y:S08]  /*34a0*/  MUFU.TANH R26, R26 ;  /* 0x0000001a001a7308 */ /* 0x000eb00000002400 */
[----:B------:R-:W3:Y:S01]  /*34b0*/  MUFU.TANH R29, R29 ;  /* 0x0000001d001d7308 */ /* 0x000ee20000002400 */
[----:B-1----:R-:W-:-:S02]  /*34c0*/  FSEL R25, R25, -INF , P3 ;  /* 0xff80000019197808 */ /* 0x002fc40001800000 */
[----:B0-----:R-:W-:Y:S02]  /*34d0*/  FMNMX.FTZ R44, R41, R44, !PT ;  /* 0x0000002c292c7209 */ /* 0x001fe40007810000 */
[----:B------:R-:W-:-:S03]  /*34e0*/  ISETP.GT.AND P3, PT, R39, 0x18, PT ;  /* 0x000000182700780c */ /* 0x000fc60003f64270 */
[----:B------:R-:W0:Y:S01]  /*34f0*/  SHFL.BFLY PT, R41, R44, 0x1, 0x1f ;  /* 0x0c201f002c297f89 */ /* 0x000e2200000e0000 */
[----:B------:R-:W1:Y:S08]  /*3500*/  MUFU.TANH R27, R27 ;  /* 0x0000001b001b7308 */ /* 0x000e700000002400 */
[----:B------:R4:W-:Y:S08]  /*3510*/  MUFU.TANH R55, R48 ;  /* 0x0000003000377308 */ /* 0x0009f00000002400 */
[----:B------:R-:W5:Y:S01]  /*3520*/  MUFU.TANH R33, R33 ;  /* 0x0000002100217308 */ /* 0x000f620000002400 */
[----:B----4-:R-:W-:-:S02]  /*3530*/  FSEL R48, R24, -INF , P2 ;  /* 0xff80000018307808 */ /* 0x010fc40001000000 */
[----:B------:R-:W-:Y:S02]  /*3540*/  ISETP.GT.AND P2, PT, R39, 0x10, PT ;  /* 0x000000102700780c */ /* 0x000fe40003f44270 */
[----:B0-----:R-:W-:-:S03]  /*3550*/  FMNMX.FTZ R11, R44, R41, !PT ;  /* 0x000000292c0b7209 */ /* 0x001fc60007810000 */
[----:B------:R-:W0:Y:S01]  /*3560*/  MUFU.TANH R31, R31 ;  /* 0x0000001f001f7308 */ /* 0x000e220000002400 */
[----:B------:R-:W-:Y:S02]  /*3570*/  FSEL R41, R21, -INF , P1 ;  /* 0xff80000015297808 */ /* 0x000fe40000800000 */
[----:B------:R-:W-:Y:S01]  /*3580*/  ISETP.GT.AND P1, PT, R39, 0x9, PT ;  /* 0x000000092700780c */ /* 0x000fe20003f24270 */
[----:B------:R-:W-:Y:S01]  /*3590*/  FMUL.FTZ R21, R11, UR14 ;  /* 0x0000000e0b157c20 */ /* 0x000fe20008410000 */
[----:B------:R-:W-:Y:S02]  /*35a0*/  FMNMX.FTZ R24, R41, R48, !PT ;  /* 0x0000003029187209 */ /* 0x000fe40007810000 */
[----:B--2---:R-:W-:Y:S01]  /*35b0*/  FSEL R43, R26, -INF , P1 ;  /* 0xff8000001a2b7808 */ /* 0x004fe20000800000 */
[----:B------:R-:W2:Y:S01]  /*35c0*/  MUFU.TANH R37, R37 ;  /* 0x0000002500257308 */ /* 0x000ea20000002400 */
[----:B------:R-:W-:Y:S02]  /*35d0*/  FMNMX.FTZ R24, R25, R24, !PT ;  /* 0x0000001819187209 */ /* 0x000fe40007810000 */
[----:B------:R-:W-:-:S02]  /*35e0*/  ISETP.GT.AND P1, PT, R39, 0x11, PT ;  /* 0x000000112700780c */ /* 0x000fc40003f24270 */
[----:B---3--:R-:W-:Y:S02]  /*35f0*/  FSEL R29, R29, -INF , P2 ;  /* 0xff8000001d1d7808 */ /* 0x008fe40001000000 */
[----:B------:R-:W-:Y:S01]  /*3600*/  FMNMX.FTZ R24, R43, R24, !PT ;  /* 0x000000182b187209 */ /* 0x000fe20007810000 */
[----:B------:R-:W3:Y:S01]  /*3610*/  MUFU.TANH R35, R35 ;  /* 0x0000002300237308 */ /* 0x000ee20000002400 */
[----:B-1----:R-:W-:Y:S02]  /*3620*/  FSEL R27, R27, -INF , P1 ;  /* 0xff8000001b1b7808 */ /* 0x002fe40000800000 */
[----:B------:R-:W-:Y:S02]  /*3630*/  FMNMX.FTZ R24, R29, R24, !PT ;  /* 0x000000181d187209 */ /* 0x000fe40007810000 */
[----:B------:R-:W-:Y:S02]  /*3640*/  FSETP.NEU.FTZ.AND P2, PT, R11, -INF , PT ;  /* 0xff8000000b00780b */ /* 0x000fe40003f5d000 */
[----:B------:R-:W-:Y:S01]  /*3650*/  ISETP.GT.AND P1, PT, R39, 0x19, PT ;  /* 0x000000192700780c */ /* 0x000fe20003f24270 */
[----:B------:R1:W4:Y:S01]  /*3660*/  MUFU.TANH R51, R45 ;  /* 0x0000002d00337308 */ /* 0x0003220000002400 */
[----:B-----5:R-:W-:-:S02]  /*3670*/  FSEL R33, R33, -INF , P3 ;  /* 0xff80000021217808 */ /* 0x020fc40001800000 */
[----:B------:R-:W-:Y:S02]  /*3680*/  FMNMX.FTZ R24, R27, R24, !PT ;  /* 0x000000181b187209 */ /* 0x000fe40007810000 */
[----:B------:R-:W-:Y:S02]  /*3690*/  FSEL R21, R21, RZ, P2 ;  /* 0x000000ff15157208 */ /* 0x000fe40001000000 */
[----:B------:R-:W-:Y:S01]  /*36a0*/  ISETP.GT.AND P2, PT, R39, 0x20, PT ;  /* 0x000000202700780c */ /* 0x000fe20003f44270 */
[----:B------:R5:W5:Y:S01]  /*36b0*/  MUFU.TANH R59, R49 ;  /* 0x00000031003b7308 */ /* 0x000b620000002400 */
[----:B0-----:R-:W-:Y:S01]  /*36c0*/  FSEL R31, R31, -INF , P1 ;  /* 0xff8000001f1f7808 */ /* 0x001fe20000800000 */
[--C-:B------:R-:W-:Y:S01]  /*36d0*/  FFMA.FTZ R185, R58, UR14, -R21.reuse ;  /* 0x0000000e3ab97c23 */ /* 0x100fe20008010815 */
[----:B------:R-:W-:Y:S01]  /*36e0*/  FMNMX.FTZ R24, R33, R24, !PT ;  /* 0x0000001821187209 */ /* 0x000fe20007810000 */
[--C-:B------:R-:W-:Y:S01]  /*36f0*/  FFMA.FTZ R187, R50, UR14, -R21.reuse ;  /* 0x0000000e32bb7c23 */ /* 0x100fe20008010815 */
[----:B------:R-:W-:Y:S01]  /*3700*/  ISETP.GT.AND P1, PT, R39, 0x21, PT ;  /* 0x000000212700780c */ /* 0x000fe20003f24270 */
[--C-:B------:R-:W-:Y:S01]  /*3710*/  FFMA.FTZ R175, R12, UR14, -R21.reuse ;  /* 0x0000000e0caf7c23 */ /* 0x100fe20008010815 */
[----:B--2---:R-:W-:Y:S01]  /*3720*/  FSEL R37, R37, -INF , P2 ;  /* 0xff80000025257808 */ /* 0x004fe20001000000 */
[----:B------:R-:W0:Y:S01]  /*3730*/  MUFU.TANH R52, R52 ;  /* 0x0000003400347308 */ /* 0x000e220000002400 */
[----:B------:R-:W-:Y:S01]  /*3740*/  FMNMX.FTZ R24, R31, R24, !PT ;  /* 0x000000181f187209 */ /* 0x000fe20007810000 */
[--C-:B------:R-:W-:Y:S01]  /*3750*/  FFMA.FTZ R173, R3, UR14, -R21.reuse ;  /* 0x0000000e03ad7c23 */ /* 0x100fe20008010815 */
[----:B------:R-:W-:Y:S01]  /*3760*/  ISETP.GT.AND P2, PT, R39, 0x28, PT ;  /* 0x000000282700780c */ /* 0x000fe20003f44270 */
[--C-:B------:R-:W-:Y:S01]  /*3770*/  FFMA.FTZ R177, R34, UR14, -R21.reuse ;  /* 0x0000000e22b17c23 */ /* 0x100fe20008010815 */
[----:B---3--:R-:W-:Y:S01]  /*3780*/  FSEL R35, R35, -INF , P1 ;  /* 0xff80000023237808 */ /* 0x008fe20000800000 */
[--C-:B------:R-:W-:Y:S01]  /*3790*/  FFMA.FTZ R189, R80, UR14, -R21.reuse ;  /* 0x0000000e50bd7c23 */ /* 0x100fe20008010815 */
[----:B------:R-:W-:Y:S01]  /*37a0*/  FMNMX.FTZ R26, R37, R24, !PT ;  /* 0x00000018251a7209 */ /* 0x000fe20007810000 */
[----:B------:R-:W2:Y:S01]  /*37b0*/  MUFU.TANH R53, R53 ;  /* 0x0000003500357308 */ /* 0x000ea20000002400 */
[----:B------:R-:W-:Y:S01]  /*37c0*/  ISETP.GT.AND P1, PT, R39, 0x29, PT ;  /* 0x000000292700780c */ /* 0x000fe20003f24270 */
[--C-:B------:R-:W-:Y:S01]  /*37d0*/  FFMA.FTZ R76, R76, UR14, -R21.reuse ;  /* 0x0000000e4c4c7c23 */ /* 0x100fe20008010815 */
[----:B-1----:R-:W-:Y:S01]  /*37e0*/  FSEL R45, R47, -INF , P2 ;  /* 0xff8000002f2d7808 */ /* 0x002fe20001000000 */
[--C-:B------:R-:W-:Y:S01]  /*37f0*/  FFMA.FTZ R191, R74, UR14, -R21.reuse ;  /* 0x0000000e4abf7c23 */ /* 0x100fe20008010815 */
[----:B------:R-:W-:Y:S01]  /*3800*/  FMNMX.FTZ R26, R35, R26, !PT ;  /* 0x0000001a231a7209 */ /* 0x000fe20007810000 */
[--C-:B------:R-:W-:Y:S01]  /*3810*/  FFMA.FTZ R72, R72, UR14, -R21.reuse ;  /* 0x0000000e48487c23 */ /* 0x100fe20008010815 */
[----:B------:R-:W-:Y:S01]  /*3820*/  ISETP.GT.AND P2, PT, R39, 0x30, PT ;  /* 0x000000302700780c */ /* 0x000fe20003f44270 */
[----:B------:R-:W1:Y:S01]  /*3830*/  MUFU.TANH R56, R56 ;  /* 0x0000003800387308 */ /* 0x000e620000002400 */
[----:B----4-:R-:W-:Y:S01]  /*3840*/  FSEL R47, R51, -INF , P1 ;  /* 0xff800000332f7808 */ /* 0x010fe20000800000 */
[--C-:B------:R-:W-:Y:S01]  /*3850*/  FFMA.FTZ R63, R28, UR14, -R21.reuse ;  /* 0x0000000e1c3f7c23 */ /* 0x100fe20008010815 */
[----:B------:R-:W-:Y:S01]  /*3860*/  FMNMX.FTZ R26, R45, R26, !PT ;  /* 0x0000001a2d1a7209 */ /* 0x000fe20007810000 */
[--C-:B------:R-:W-:Y:S01]  /*3870*/  FFMA.FTZ R171, R20, UR14, -R21.reuse ;  /* 0x0000000e14ab7c23 */ /* 0x100fe20008010815 */
[----:B------:R-:W-:Y:S01]  /*3880*/  ISETP.GT.AND P1, PT, R39, 0x31, PT ;  /* 0x000000312700780c */ /* 0x000fe20003f24270 */
[--C-:B------:R-:W-:Y:S01]  /*3890*/  FFMA.FTZ R28, R36, UR14, -R21.reuse ;  /* 0x0000000e241c7c23 */ /* 0x100fe20008010815 */
[----:B-----5:R-:W-:Y:S01]  /*38a0*/  FSEL R49, R55, -INF , P2 ;  /* 0xff80000037317808 */ /* 0x020fe20001000000 */
[----:B------:R-:W3:Y:S01]  /*38b0*/  MUFU.TANH R57, R57 ;  /* 0x0000003900397308 */ /* 0x000ee20000002400 */
[----:B------:R-:W-:Y:S01]  /*38c0*/  FMNMX.FTZ R26, R47, R26, !PT ;  /* 0x0000001a2f1a7209 */ /* 0x000fe20007810000 */
[--C-:B------:R-:W-:Y:S01]  /*38d0*/  FFMA.FTZ R169, R13, UR14, -R21.reuse ;  /* 0x0000000e0da97c23 */ /* 0x100fe20008010815 */
[----:B------:R-:W-:Y:S01]  /*38e0*/  ISETP.GT.AND P2, PT, R39, 0x38, PT ;  /* 0x000000382700780c */ /* 0x000fe20003f44270 */
[--C-:B------:R-:W-:Y:S01]  /*38f0*/  FFMA.FTZ R42, R42, UR14, -R21.reuse ;  /* 0x0000000e2a2a7c23 */ /* 0x100fe20008010815 */
[----:B------:R-:W-:Y:S01]  /*3900*/  FSEL R51, R59, -INF , P1 ;  /* 0xff8000003b337808 */ /* 0x000fe20000800000 */
[--C-:B------:R-:W-:Y:S01]  /*3910*/  FFMA.FTZ R38, R38, UR14, -R21.reuse ;  /* 0x0000000e26267c23 */ /* 0x100fe20008010815 */
[----:B------:R-:W-:Y:S01]  /*3920*/  FMNMX.FTZ R44, R49, R26, !PT ;  /* 0x0000001a312c7209 */ /* 0x000fe20007810000 */
[----:B------:R4:W5:Y:S01]  /*3930*/  MUFU.TANH R62, R60 ;  /* 0x0000003c003e7308 */ /* 0x0009620000002400 */
[----:B------:R-:W-:Y:S01]  /*3940*/  ISETP.GT.AND P1, PT, R39, 0x39, PT ;  /* 0x000000392700780c */ /* 0x000fe20003f24270 */
[--C-:B------:R-:W-:Y:S01]  /*3950*/  FFMA.FTZ R179, R32, UR14, -R21.reuse ;  /* 0x0000000e20b37c23 */ /* 0x100fe20008010815 */
[----:B0-----:R-:W-:Y:S01]  /*3960*/  FSEL R52, R52, -INF , P2 ;  /* 0xff80000034347808 */ /* 0x001fe20001000000 */
[--C-:B------:R-:W-:Y:S01]  /*3970*/  FFMA.FTZ R30, R30, UR14, -R21.reuse ;  /* 0x0000000e1e1e7c23 */ /* 0x100fe20008010815 */
[----:B------:R-:W-:Y:S01]  /*3980*/  FMNMX.FTZ R55, R51, R44, !PT ;  /* 0x0000002c33377209 */ /* 0x000fe20007810000 */
[--C-:B------:R-:W-:Y:S01]  /*3990*/  FFMA.FTZ R10, R10, UR14, -R21.reuse ;  /* 0x0000000e0a0a7c23 */ /* 0x100fe20008010815 */
[----:B------:R-:W-:Y:S01]  /*39a0*/  ISETP.GT.AND P2, PT, R39, 0x40, PT ;  /* 0x000000402700780c */ /* 0x000fe20003f44270 */
[----:B------:R-:W0:Y:S01]  /*39b0*/  MUFU.TANH R61, R61 ;  /* 0x0000003d003d7308 */ /* 0x000e220000002400 */
[----:B--2---:R-:W-:Y:S01]  /*39c0*/  FSEL R53, R53, -INF , P1 ;  /* 0xff80000035357808 */ /* 0x004fe20000800000 */
[--C-:B----4-:R-:W-:Y:S01]  /*39d0*/  FFMA.FTZ R60, R54, UR14, -R21.reuse ;  /* 0x0000000e363c7c23 */ /* 0x110fe20008010815 */
[----:B------:R-:W-:Y:S01]  /*39e0*/  FMNMX.FTZ R44, R52, R55, !PT ;  /* 0x00000037342c7209 */ /* 0x000fe20007810000 */
[--C-:B------:R-:W-:Y:S01]  /*39f0*/  FFMA.FTZ R32, R15, UR14, -R21.reuse ;  /* 0x0000000e0f207c23 */ /* 0x100fe20008010815 */
[----:B------:R-:W-:Y:S01]  /*3a00*/  ISETP.GT.AND P1, PT, R39, 0x41, PT ;  /* 0x000000412700780c */ /* 0x000fe20003f24270 */
[--C-:B------:R-:W-:Y:S01]  /*3a10*/  FFMA.FTZ R14, R14, UR14, -R21.reuse ;  /* 0x0000000e0e0e7c23 */ /* 0x100fe20008010815 */
[----:B-1----:R-:W-:Y:S01]  /*3a20*/  FSEL R55, R56, -INF , P2 ;  /* 0xff80000038377808 */ /* 0x002fe20001000000 */
[----:B------:R-:W1:Y:S01]  /*3a30*/  MUFU.TANH R64, R64 ;  /* 0x0000004000407308 */ /* 0x000e620000002400 */
[----:B------:R-:W-:Y:S01]  /*3a40*/  FMNMX.FTZ R44, R53, R44, !PT ;  /* 0x0000002c352c7209 */ /* 0x000fe20007810000 */
[----:B------:R-:W-:Y:S01]  /*3a50*/  FFMA.FTZ R2, R2, UR14, -R21 ;  /* 0x0000000e02027c23 */ /* 0x000fe20008010815 */
[----:B---3--:R-:W-:-:S02]  /*3a60*/  FSEL R56, R57, -INF , P1 ;  /* 0xff80000039387808 */ /* 0x008fc40000800000 */
[----:B------:R-:W-:Y:S02]  /*3a70*/  CS2R R80, SRZ ;  /* 0x0000000000507805 */ /* 0x000fe4000001ff00 */
[----:B------:R-:W-:Y:S02]  /*3a80*/  ISETP.GT.AND P2, PT, R39, 0x48, PT ;  /* 0x000000482700780c */ /* 0x000fe40003f44270 */
[----:B------:R-:W-:Y:S02]  /*3a90*/  CS2R R74, SRZ ;  /* 0x00000000004a7805 */ /* 0x000fe4000001ff00 */
[----:B------:R-:W-:Y:S01]  /*3aa0*/  FMNMX.FTZ R57, R55, R44, !PT ;  /* 0x0000002c37397209 */ /* 0x000fe20007810000 */
[----:B------:R-:W2:Y:S01]  /*3ab0*/  MUFU.TANH R65, R65 ;  /* 0x0000004100417308 */ /* 0x000ea20000002400 */
[----:B------:R-:W-:Y:S02]  /*3ac0*/  ISETP.GT.AND P1, PT, R39, 0x49, PT ;  /* 0x000000492700780c */ /* 0x000fe40003f24270 */
[----:B-----5:R-:W-:-:S02]  /*3ad0*/  FSEL R54, R62, -INF , P2 ;  /* 0xff8000003e367808 */ /* 0x020fc40001000000 */
[----:B------:R-:W-:Y:S02]  /*3ae0*/  FMNMX.FTZ R59, R56, R57, !PT ;  /* 0x00000039383b7209 */ /* 0x000fe40007810000 */
[----:B------:R-:W-:Y:S01]  /*3af0*/  ISETP.GT.AND P2, PT, R39, 0x50, PT ;  /* 0x000000502700780c */ /* 0x000fe20003f44270 */
[----:B------:R-:W3:Y:S01]  /*3b00*/  MUFU.TANH R68, R68 ;  /* 0x0000004400447308 */ /* 0x000ee20000002400 */
[----:B0-----:R-:W-:Y:S01]  /*3b10*/  FSEL R57, R61, -INF , P1 ;  /* 0xff8000003d397808 */ /* 0x001fe20000800000 */
[----:B------:R-:W-:Y:S01]  /*3b20*/  FFMA.FTZ R61, R46, UR14, -R21 ;  /* 0x0000000e2e3d7c23 */ /* 0x000fe20008010815 */
[----:B------:R-:W-:Y:S02]  /*3b30*/  FMNMX.FTZ R58, R54, R59, !PT ;  /* 0x0000003b363a7209 */ /* 0x000fe40007810000 */
[----:B------:R-:W-:Y:S02]  /*3b40*/  ISETP.GT.AND P1, PT, R39, 0x51, PT ;  /* 0x000000512700780c */ /* 0x000fe40003f24270 */
[----:B-1----:R-:W-:Y:S01]  /*3b50*/  FSEL R50, R64, -INF , P2 ;  /* 0xff80000040327808 */ /* 0x002fe20001000000 */
[----:B------:R-:W0:Y:S01]  /*3b60*/  MUFU.TANH R69, R69 ;  /* 0x0000004500457308 */ /* 0x000e220000002400 */
[----:B------:R-:W-:-:S02]  /*3b70*/  FMNMX.FTZ R59, R57, R58, !PT ;  /* 0x0000003a393b7209 */ /* 0x000fc40007810000 */
[----:B------:R-:W-:Y:S02]  /*3b80*/  ISETP.GT.AND P2, PT, R39, 0x58, PT ;  /* 0x000000582700780c */ /* 0x000fe40003f44270 */
[----:B--2---:R-:W-:Y:S02]  /*3b90*/  FSEL R58, R65, -INF , P1 ;  /* 0xff800000413a7808 */ /* 0x004fe40000800000 */
[----:B------:R-:W-:Y:S02]  /*3ba0*/  CS2R R64, SRZ ;  /* 0x0000000000407805 */ /* 0x000fe4000001ff00 */
[----:B------:R-:W-:Y:S01]  /*3bb0*/  FMNMX.FTZ R59, R50, R59, !PT ;  /* 0x0000003b323b7209 */ /* 0x000fe20007810000 */
[----:B------:R1:W-:Y:S01]  /*3bc0*/  MUFU.EX2 R44, R60 ;  /* 0x0000003c002c7308 */ /* 0x0003e20000000800 */
[----:B------:R-:W-:Y:S02]  /*3bd0*/  ISETP.GT.AND P1, PT, R39, 0x59, PT ;  /* 0x000000592700780c */ /* 0x000fe40003f24270 */
[----:B---3--:R-:W-:-:S05]  /*3be0*/  FSEL R39, R68, -INF , P2 ;  /* 0xff80000044277808 */ /* 0x008fca0001000000 */
[----:B------:R-:W-:Y:S01]  /*3bf0*/  MUFU.EX2 R189, R189 ;  /* 0x000000bd00bd7308 */ /* 0x000fe20000000800 */
[----:B-1----:R-:W-:Y:S02]  /*3c00*/  FMNMX.FTZ R60, R58, R59, !PT ;  /* 0x0000003b3a3c7209 */ /* 0x002fe40007810000 */
[----:B0-----:R-:W-:Y:S02]  /*3c10*/  FSEL R46, R69, -INF , P1 ;  /* 0xff800000452e7808 */ /* 0x001fe40000800000 */
[----:B------:R-:W-:Y:S02]  /*3c20*/  CS2R R68, SRZ ;  /* 0x0000000000447805 */ /* 0x000fe4000001ff00 */
[----:B------:R-:W-:Y:S01]  /*3c30*/  FMNMX.FTZ R59, R39, R60, !PT ;  /* 0x0000003c273b7209 */ /* 0x000fe20007810000 */
[----:B------:R-:W-:Y:S01]  /*3c40*/  FFMA.FTZ R60, R40, UR14, -R21 ;  /* 0x0000000e283c7c23 */ /* 0x000fe20008010815 */
[----:B------:R0:W1:Y:S02]  /*3c50*/  MUFU.EX2 R24, R76 ;  /* 0x0000004c00187308 */ /* 0x0000640000000800 */
[----:B------:R-:W-:-:S05]  /*3c60*/  FMNMX.FTZ R59, R46, R59, !PT ;  /* 0x0000003b2e3b7209 */ /* 0x000fca0007810000 */
[----:B------:R-:W2:Y:S01]  /*3c70*/  SHFL.BFLY PT, R40, R59, 0x2, 0x1f ;  /* 0x0c401f003b287f89 */ /* 0x000ea200000e0000 */
[----:B------:R-:W3:Y:S01]  /*3c80*/  MUFU.EX2 R191, R191 ;  /* 0x000000bf00bf7308 */ /* 0x000ee20000000800 */
[----:B0-----:R-:W-:-:S07]  /*3c90*/  CS2R R76, SRZ ;  /* 0x00000000004c7805 */ /* 0x001fce000001ff00 */
[----:B------:R0:W4:Y:S01]  /*3ca0*/  MUFU.EX2 R26, R72 ;  /* 0x00000048001a7308 */ /* 0x0001220000000800 */
[----:B-1----:R-:W-:Y:S01]  /*3cb0*/  FADD.FTZ R36, R189, R24 ;  /* 0x00000018bd247221 */ /* 0x002fe20000010000 */
[----:B------:R-:W-:-:S06]  /*3cc0*/  F2FP.BF16.F32.PACK_AB R189, R24, R189 ;  /* 0x000000bd18bd723e */ /* 0x000fcc00000010ff */
[----:B------:R-:W1:Y:S01]  /*3cd0*/  MUFU.EX2 R185, R185 ;  /* 0x000000b900b97308 */ /* 0x000e620000000800 */
[----:B---3--:R-:W-:Y:S01]  /*3ce0*/  FADD.FTZ R13, R191, R36 ;  /* 0x00000024bf0d7221 */ /* 0x008fe20000010000 */
[----:B0-----:R-:W-:Y:S02]  /*3cf0*/  CS2R R72, SRZ ;  /* 0x0000000000487805 */ /* 0x001fe4000001ff00 */
[----:B--2---:R-:W-:-:S04]  /*3d00*/  FMNMX.FTZ R40, R59, R40, !PT ;  /* 0x000000283b287209 */ /* 0x004fc80007810000 */
[----:B------:R-:W-:Y:S01]  /*3d10*/  MUFU.EX2 R187, R187 ;  /* 0x000000bb00bb7308 */ /* 0x000fe20000000800 */
[C---:B----4-:R-:W-:Y:S01]  /*3d20*/  FADD.FTZ R36, R26.reuse, R13 ;  /* 0x0000000d1a247221 */ /* 0x050fe20000010000 */
[----:B------:R-:W-:Y:S01]  /*3d30*/  F2FP.BF16.F32.PACK_AB R191, R26, R191 ;  /* 0x000000bf1abf723e */ /* 0x000fe200000010ff */
[----:B------:R-:W0:Y:S05]  /*3d40*/  SHFL.BFLY PT, R59, R40, 0x1, 0x1f ;  /* 0x0c201f00283b7f89 */ /* 0x000e2a00000e0000 */
[----:B------:R-:W-:Y:S01]  /*3d50*/  MUFU.EX2 R62, R61 ;  /* 0x0000003d003e7308 */ /* 0x000fe20000000800 */
[----:B-1----:R-:W-:Y:S01]  /*3d60*/  FADD.FTZ R13, R185, R36 ;  /* 0x00000024b90d7221 */ /* 0x002fe20000010000 */
[----:B------:R-:W-:-:S06]  /*3d70*/  F2FP.BF16.F32.PACK_AB R185, R44, R185 ;  /* 0x000000b92cb9723e */ /* 0x000fcc00000010ff */
[----:B------:R-:W-:Y:S08]  /*3d80*/  MUFU.EX2 R42, R42 ;  /* 0x0000002a002a7308 */ /* 0x000ff00000000800 */
[----:B------:R1:W-:Y:S01]  /*3d90*/  MUFU.EX2 R181, R60 ;  /* 0x0000003c00b57308 */ /* 0x0003e20000000800 */
[----:B0-----:R-:W-:-:S04]  /*3da0*/  FMNMX.FTZ R12, R40, R59, !PT ;  /* 0x0000003b280c7209 */ /* 0x001fc80007810000 */
[C---:B------:R-:W-:Y:S01]  /*3db0*/  FSETP.NEU.FTZ.AND P1, PT, R12.reuse, -INF , PT ;  /* 0xff8000000c00780b */ /* 0x040fe20003f3d000 */
[----:B------:R-:W-:Y:S02]  /*3dc0*/  FMUL.FTZ R3, R12, UR14 ;  /* 0x0000000e0c037c20 */ /* 0x000fe40008410000 */
[----:B------:R-:W-:Y:S01]  /*3dd0*/  MUFU.EX2 R63, R63 ;  /* 0x0000003f003f7308 */ /* 0x000fe20000000800 */
[----:B-1----:R-:W-:Y:S02]  /*3de0*/  CS2R R60, SRZ ;  /* 0x00000000003c7805 */ /* 0x002fe4000001ff00 */
[----:B------:R-:W-:Y:S02]  /*3df0*/  FSEL R34, R3, RZ, P1 ;  /* 0x000000ff03227208 */ /* 0x000fe40000800000 */
[----:B------:R-:W-:-:S03]  /*3e00*/  PLOP3.LUT P1, PT, PT, PT, UP0, 0x80, 0x0 ;  /* 0x000000000000781c */ /* 0x000fc60003f2f008 */
        /* <DEDUP_REMOVED lines=22> */
[--C-:B------:R-:W-:Y:S01]  /*3f70*/  FFMA.FTZ R57, R57, UR14, -R34.reuse ;  /* 0x0000000e39397c23 */ /* 0x100fe20008010822 */
[--C-:B------:R-:W-:Y:S01]  /*3f80*/  FFMA.FTZ R50, R50, UR14, -R34.reuse ;  /* 0x0000000e32327c23 */ /* 0x100fe20008010822 */
[----:B------:R-:W2:Y:S01]  /*3f90*/  MUFU.EX2 R25, R25 ;  /* 0x0000001900197308 */ /* 0x000ea20000000800 */
[--C-:B------:R-:W-:Y:S01]  /*3fa0*/  FFMA.FTZ R58, R58, UR14, -R34.reuse ;  /* 0x0000000e3a3a7c23 */ /* 0x100fe20008010822 */
[--C-:B------:R-:W-:Y:S01]  /*3fb0*/  FFMA.FTZ R39, R39, UR14, -R34.reuse ;  /* 0x0000000e27277c23 */ /* 0x100fe20008010822 */
[----:B------:R-:W-:Y:S01]  /*3fc0*/  FFMA.FTZ R34, R46, UR14, -R34 ;  /* 0x0000000e2e227c23 */ /* 0x000fe20008010822 */
[----:B0-----:R-:W-:-:S04]  /*3fd0*/  F2FP.BF16.F32.PACK_AB R183, R38, R63 ;  /* 0x0000003f26b7723e */ /* 0x001fc800000010ff */
[----:B------:R-:W0:Y:S01]  /*3fe0*/  MUFU.EX2 R190, R43 ;  /* 0x0000002b00be7308 */ /* 0x000e220000000800 */
[----:B-1----:R-:W-:Y:S01]  /*3ff0*/  FADD.FTZ R20, R41, R48 ;  /* 0x0000003029147221 */ /* 0x002fe20000010000 */
[----:B------:R-:W-:Y:S02]  /*4000*/  F2FP.BF16.F32.PACK_AB R188, R48, R41 ;  /* 0x0000002930bc723e */ /* 0x000fe400000010ff */
[----:B------:R-:W-:-:S04]  /*4010*/  CS2R R40, SRZ ;  /* 0x0000000000287805 */ /* 0x000fc8000001ff00 */
[----:B------:R-:W1:Y:S01]  /*4020*/  MUFU.EX2 R29, R29 ;  /* 0x0000001d001d7308 */ /* 0x000e620000000800 */
[----:B--2---:R-:W-:-:S07]  /*4030*/  FADD.FTZ R3, R25, R20 ;  /* 0x0000001419037221 */ /* 0x004fce0000010000 */
[----:B------:R2:W3:Y:S01]  /*4040*/  MUFU.EX2 R184, R27 ;  /* 0x0000001b00b87308 */ /* 0x0004e20000000800 */
[C---:B0-----:R-:W-:Y:S01]  /*4050*/  FADD.FTZ R20, R190.reuse, R3 ;  /* 0x00000003be147221 */ /* 0x041fe20000010000 */
[----:B------:R-:W-:Y:S02]  /*4060*/  F2FP.BF16.F32.PACK_AB R190, R190, R25 ;  /* 0x00000019bebe723e */ /* 0x000fe400000010ff */
[----:B------:R-:W-:-:S04]  /*4070*/  CS2R R24, SRZ ;  /* 0x0000000000187805 */ /* 0x000fc8000001ff00 */
[----:B------:R-:W0:Y:S01]  /*4080*/  MUFU.EX2 R33, R33 ;  /* 0x0000002100217308 */ /* 0x000e220000000800 */
[----:B-1----:R-:W-:Y:S01]  /*4090*/  FADD.FTZ R3, R29, R20 ;  /* 0x000000141d037221 */ /* 0x002fe20000010000 */
[----:B------:R-:W-:Y:S01]  /*40a0*/  FADD.FTZ R20, R44, R13 ;  /* 0x0000000d2c147221 */ /* 0x000fe20000010000 */
[----:B--2---:R-:W-:-:S03]  /*40b0*/  CS2R R26, SRZ ;  /* 0x00000000001a7805 */ /* 0x004fc6000001ff00 */
[----:B------:R-:W-:Y:S01]  /*40c0*/  FADD.FTZ R13, R187, R20 ;  /* 0x00000014bb0d7221 */ /* 0x000fe20000010000 */
[----:B------:R-:W-:Y:S01]  /*40d0*/  F2FP.BF16.F32.PACK_AB R187, R62, R187 ;  /* 0x000000bb3ebb723e */ /* 0x000fe200000010ff */
[----:B------:R-:W1:Y:S01]  /*40e0*/  MUFU.EX2 R186, R31 ;  /* 0x0000001f00ba7308 */ /* 0x000e620000000800 */
[----:B---3--:R-:W-:Y:S01]  /*40f0*/  FADD.FTZ R0, R184, R3 ;  /* 0x00000003b8007221 */ /* 0x008fe20000010000 */
[----:B------:R-:W-:Y:S01]  /*4100*/  FADD.FTZ R13, R62, R13 ;  /* 0x0000000d3e0d7221 */ /* 0x000fe20000010000 */
[----:B------:R-:W-:-:S05]  /*4110*/  F2FP.BF16.F32.PACK_AB R184, R184, R29 ;  /* 0x0000001db8b8723e */ /* 0x000fca00000010ff */
[----:B------:R-:W2:Y:S01]  /*4120*/  MUFU.EX2 R37, R37 ;  /* 0x0000002500257308 */ /* 0x000ea20000000800 */
[----:B0-----:R-:W-:-:S07]  /*4130*/  FADD.FTZ R3, R33, R0 ;  /* 0x0000000021037221 */ /* 0x001fce0000010000 */
        /* <DEDUP_REMOVED lines=8> */
[----:B------:R2:W3:Y:S01]  /*41c0*/  MUFU.EX2 R182, R47 ;  /* 0x0000002f00b67308 */ /* 0x0004e20000000800 */
[C---:B0-----:R-:W-:Y:S01]  /*41d0*/  FADD.FTZ R20, R180.reuse, R3 ;  /* 0x00000003b4147221 */ /* 0x041fe20000010000 */
[----:B------:R-:W-:Y:S01]  /*41e0*/  FADD.FTZ R13, R63, R0 ;  /* 0x000000003f0d7221 */ /* 0x000fe20000010000 */
[----:B------:R-:W-:Y:S02]  /*41f0*/  F2FP.BF16.F32.PACK_AB R180, R180, R37 ;  /* 0x00000025b4b4723e */ /* 0x000fe400000010ff */
[----:B------:R-:W-:Y:S02]  /*4200*/  CS2R R62, SRZ ;  /* 0x00000000003e7805 */ /* 0x000fe4000001ff00 */
[----:B------:R-:W-:Y:S02]  /*4210*/  CS2R R42, SRZ ;  /* 0x00000000002a7805 */ /* 0x000fe4000001ff00 */
[----:B------:R-:W-:Y:S01]  /*4220*/  CS2R R36, SRZ ;  /* 0x0000000000247805 */ /* 0x000fe2000001ff00 */
[----:B------:R-:W0:Y:S01]  /*4230*/  MUFU.EX2 R49, R49 ;  /* 0x0000003100317308 */ /* 0x000e220000000800 */
[----:B-1----:R-:W-:Y:S01]  /*4240*/  FADD.FTZ R3, R45, R20 ;  /* 0x000000142d037221 */ /* 0x002fe20000010000 */
[----:B------:R-:W-:Y:S01]  /*4250*/  FADD.FTZ R20, R38, R13 ;  /* 0x0000000d26147221 */ /* 0x000fe20000010000 */
[----:B--2---:R-:W-:-:S05]  /*4260*/  CS2R R46, SRZ ;  /* 0x00000000002e7805 */ /* 0x004fca000001ff00 */
[----:B------:R-:W1:Y:S01]  /*4270*/  MUFU.EX2 R177, R177 ;  /* 0x000000b100b17308 */ /* 0x000e620000000800 */
[C---:B---3--:R-:W-:Y:S01]  /*4280*/  FADD.FTZ R0, R182.reuse, R3 ;  /* 0x00000003b6007221 */ /* 0x048fe20000010000 */
[----:B------:R-:W-:Y:S02]  /*4290*/  F2FP.BF16.F32.PACK_AB R182, R182, R45 ;  /* 0x0000002db6b6723e */ /* 0x000fe400000010ff */
[----:B------:R-:W-:-:S04]  /*42a0*/  CS2R R44, SRZ ;  /* 0x00000000002c7805 */ /* 0x000fc8000001ff00 */
[----:B------:R-:W2:Y:S01]  /*42b0*/  MUFU.EX2 R176, R51 ;  /* 0x0000003300b07308 */ /* 0x000ea20000000800 */
[----:B0-----:R-:W-:-:S07]  /*42c0*/  FADD.FTZ R3, R49, R0 ;  /* 0x0000000031037221 */ /* 0x001fce0000010000 */
[----:B------:R-:W0:Y:S01]  /*42d0*/  MUFU.EX2 R28, R28 ;  /* 0x0000001c001c7308 */ /* 0x000e220000000800 */
[----:B-1----:R-:W-:-:S07]  /*42e0*/  FADD.FTZ R13, R177, R20 ;  /* 0x00000014b10d7221 */ /* 0x002fce0000010000 */
[----:B------:R-:W1:Y:S01]  /*42f0*/  MUFU.EX2 R52, R52 ;  /* 0x0000003400347308 */ /* 0x000e620000000800 */
[C---:B--2---:R-:W-:Y:S01]  /*4300*/  FADD.FTZ R15, R176.reuse, R3 ;  /* 0x00000003b00f7221 */ /* 0x044fe20000010000 */
[----:B------:R-:W-:Y:S02]  /*4310*/  F2FP.BF16.F32.PACK_AB R176, R176, R49 ;  /* 0x00000031b0b0723e */ /* 0x000fe400000010ff */
[----:B------:R-:W-:-:S04]  /*4320*/  CS2R R48, SRZ ;  /* 0x0000000000307805 */ /* 0x000fc8000001ff00 */
[----:B------:R-:W2:Y:S01]  /*4330*/  MUFU.EX2 R179, R179 ;  /* 0x000000b300b37308 */ /* 0x000ea20000000800 */
[C---:B0-----:R-:W-:Y:S01]  /*4340*/  FADD.FTZ R0, R28.reuse, R13 ;  /* 0x0000000d1c007221 */ /* 0x041fe20000010000 */
[----:B------:R-:W-:Y:S02]  /*4350*/  F2FP.BF16.F32.PACK_AB R177, R28, R177 ;  /* 0x000000b11cb1723e */ /* 0x000fe400000010ff */
[----:B------:R-:W-:-:S04]  /*4360*/  CS2R R28, SRZ ;  /* 0x00000000001c7805 */ /* 0x000fc8000001ff00 */
[----:B------:R-:W0:Y:S01]  /*4370*/  MUFU.EX2 R53, R53 ;  /* 0x0000003500357308 */ /* 0x000e220000000800 */
[----:B-1----:R-:W-:-:S07]  /*4380*/  FADD.FTZ R20, R52, R15 ;  /* 0x0000000f34147221 */ /* 0x002fce0000010000 */
[----:B------:R-:W1:Y:S01]  /*4390*/  MUFU.EX2 R30, R30 ;  /* 0x0000001e001e7308 */ /* 0x000e620000000800 */
[----:B--2---:R-:W-:-:S07]  /*43a0*/  FADD.FTZ R13, R179, R0 ;  /* 0x00000000b30d7221 */ /* 0x004fce0000010000 */
[----:B------:R-:W2:Y:S01]  /*43b0*/  MUFU.EX2 R55, R55 ;  /* 0x0000003700377308 */ /* 0x000ea20000000800 */
[C---:B0-----:R-:W-:Y:S01]  /*43c0*/  FADD.FTZ R20, R53.reuse, R20 ;  /* 0x0000001435147221 */ /* 0x041fe20000010000 */
[----:B------:R-:W-:Y:S02]  /*43d0*/  F2FP.BF16.F32.PACK_AB R178, R53, R52 ;  /* 0x0000003435b2723e */ /* 0x000fe400000010ff */
[----:B------:R-:W-:-:S04]  /*43e0*/  CS2R R52, SRZ ;  /* 0x0000000000347805 */ /* 0x000fc8000001ff00 */
[----:B------:R-:W0:Y:S01]  /*43f0*/  MUFU.EX2 R173, R173 ;  /* 0x000000ad00ad7308 */ /* 0x000e220000000800 */
[C---:B-1----:R-:W-:Y:S01]  /*4400*/  FADD.FTZ R0, R30.reuse, R13 ;  /* 0x0000000d1e007221 */ /* 0x042fe20000010000 */
[----:B------:R-:W-:Y:S02]  /*4410*/  F2FP.BF16.F32.PACK_AB R179, R30, R179 ;  /* 0x000000b31eb3723e */ /* 0x000fe400000010ff */
[----:B------:R-:W-:-:S04]  /*4420*/  CS2R R30, SRZ ;  /* 0x00000000001e7805 */ /* 0x000fc8000001ff00 */
[----:B------:R-:W1:Y:S01]  /*4430*/  MUFU.EX2 R56, R56 ;  /* 0x0000003800387308 */ /* 0x000e620000000800 */
[----:B--2---:R-:W-:-:S07]  /*4440*/  FADD.FTZ R13, R55, R20 ;  /* 0x00000014370d7221 */ /* 0x004fce0000010000 */
[----:B------:R-:W2:Y:S01]  /*4450*/  MUFU.EX2 R10, R10 ;  /* 0x0000000a000a7308 */ /* 0x000ea20000000800 */
[----:B0-----:R-:W-:-:S07]  /*4460*/  FADD.FTZ R15, R173, R0 ;  /* 0x00000000ad0f7221 */ /* 0x001fce0000010000 */
[----:B------:R-:W0:Y:S01]  /*4470*/  MUFU.EX2 R54, R54 ;  /* 0x0000003600367308 */ /* 0x000e220000000800 */
[C---:B-1----:R-:W-:Y:S01]  /*4480*/  FADD.FTZ R13, R56.reuse, R13 ;  /* 0x0000000d380d7221 */ /* 0x042fe20000010000 */
[----:B------:R-:W-:-:S06]  /*4490*/  F2FP.BF16.F32.PACK_AB R172, R56, R55 ;  /* 0x0000003738ac723e */ /* 0x000fcc00000010ff */
[----:B------:R-:W1:Y:S01]  /*44a0*/  MUFU.EX2 R175, R175 ;  /* 0x000000af00af7308 */ /* 0x000e620000000800 */
[C---:B--2---:R-:W-:Y:S01]  /*44b0*/  FADD.FTZ R0, R10.reuse, R15 ;  /* 0x0000000f0a007221 */ /* 0x044fe20000010000 */
[----:B------:R-:W-:-:S06]  /*44c0*/  F2FP.BF16.F32.PACK_AB R173, R10, R173 ;  /* 0x000000ad0aad723e */ /* 0x000fcc00000010ff */
        /* <DEDUP_REMOVED lines=11> */
[----:B------:R-:W-:Y:S02]  /*4580*/  CS2R R56, SRZ ;  /* 0x0000000000387805 */ /* 0x000fe4000001ff00 */
[----:B------:R-:W-:Y:S02]  /*4590*/  CS2R R54, SRZ ;  /* 0x0000000000367805 */ /* 0x000fe4000001ff00 */
[----:B------:R-:W0:Y:S01]  /*45a0*/  MUFU.EX2 R14, R14 ;  /* 0x0000000e000e7308 */ /* 0x000e220000000800 */
[----:B-1----:R-:W-:-:S07]  /*45b0*/  FADD.FTZ R13, R169, R0 ;  /* 0x00000000a90d7221 */ /* 0x002fce0000010000 */
[----:B------:R1:W3:Y:S01]  /*45c0*/  MUFU.EX2 R3, R58 ;  /* 0x0000003a00037308 */ /* 0x0002e20000000800 */
[----:B--2---:R-:W-:-:S07]  /*45d0*/  FADD.FTZ R20, R50, R15 ;  /* 0x0000000f32147221 */ /* 0x004fce0000010000 */
[----:B------:R-:W2:Y:S01]  /*45e0*/  MUFU.EX2 R171, R171 ;  /* 0x000000ab00ab7308 */ /* 0x000ea20000000800 */
[C---:B0-----:R-:W-:Y:S01]  /*45f0*/  FADD.FTZ R0, R14.reuse, R13 ;  /* 0x0000000d0e007221 */ /* 0x041fe20000010000 */
[----:B------:R-:W-:Y:S02]  /*4600*/  F2FP.BF16.F32.PACK_AB R169, R14, R169 ;  /* 0x000000a90ea9723e */ /* 0x000fe400000010ff */
[----:B-1----:R-:W-:-:S04]  /*4610*/  CS2R R58, SRZ ;  /* 0x00000000003a7805 */ /* 0x002fc8000001ff00 */
[----:B------:R-:W0:Y:S01]  /*4620*/  MUFU.EX2 R39, R39 ;  /* 0x0000002700277308 */ /* 0x000e220000000800 */
[C---:B---3--:R-:W-:Y:S01]  /*4630*/  FADD.FTZ R20, R3.reuse, R20 ;  /* 0x0000001403147221 */ /* 0x048fe20000010000 */
[----:B------:R-:W-:Y:S02]  /*4640*/  F2FP.BF16.F32.PACK_AB R168, R3, R50 ;  /* 0x0000003203a8723e */ /* 0x000fe400000010ff */
[----:B------:R-:W-:-:S04]  /*4650*/  CS2R R50, SRZ ;  /* 0x0000000000327805 */ /* 0x000fc8000001ff00 */
[----:B------:R-:W1:Y:S01]  /*4660*/  MUFU.EX2 R34, R34 ;  /* 0x0000002200227308 */ /* 0x000e620000000800 */
[----:B--2---:R-:W-:Y:S01]  /*4670*/  FADD.FTZ R3, R171, R0 ;  /* 0x00000000ab037221 */ /* 0x004fe20000010000 */
[----:B------:R-:W-:-:S06]  /*4680*/  IMAD.MOV.U32 R0, RZ, RZ, 0x3f800000 ;  /* 0x3f800000ff007424 */ /* 0x000fcc00078e00ff */
[----:B------:R-:W2:Y:S01]  /*4690*/  MUFU.EX2 R2, R2 ;  /* 0x0000000200027308 */ /* 0x000ea20000000800 */
[----:B0-----:R-:W-:-:S04]  /*46a0*/  FADD.FTZ R13, R39, R20 ;  /* 0x00000014270d7221 */ /* 0x001fc80000010000 */
[C---:B-1----:R-:W-:Y:S01]  /*46b0*/  FADD.FTZ R10, R34.reuse, R13 ;  /* 0x0000000d220a7221 */ /* 0x042fe20000010000 */
[----:B------:R-:W-:Y:S02]  /*46c0*/  F2FP.BF16.F32.PACK_AB R170, R34, R39 ;  /* 0x0000002722aa723e */ /* 0x000fe400000010ff */
[----:B------:R-:W-:Y:S02]  /*46d0*/  CS2R R38, SRZ ;  /* 0x0000000000267805 */ /* 0x000fe4000001ff00 */
[----:B------:R-:W-:Y:S01]  /*46e0*/  CS2R R34, SRZ ;  /* 0x0000000000227805 */ /* 0x000fe2000001ff00 */
[C---:B--2---:R-:W-:Y:S01]  /*46f0*/  FADD.FTZ R3, R2.reuse, R3 ;  /* 0x0000000302037221 */ /* 0x044fe20000010000 */
[----:B------:R-:W-:Y:S01]  /*4700*/  F2FP.BF16.F32.PACK_AB R171, R2, R171 ;  /* 0x000000ab02ab723e */ /* 0x000fe200000010ff */
[----:B------:R-:W-:Y:S01]  /*4710*/  IMAD.MOV.U32 R2, RZ, RZ, 0x3f800000 ;  /* 0x3f800000ff027424 */ /* 0x000fe200078e00ff */
[----:B------:R-:W-:Y:S06]  /*4720*/  @!P1 BRA `(.L_x_2375) ;  /* 0x0000002c00209947 */ /* 0x000fec0003800000 */
[----:B------:R-:W-:Y:S01]  /*4730*/  IMAD.MOV.U32 R13, RZ, RZ, R11 ;  /* 0x000000ffff0d7224 */ /* 0x000fe200078e000b */
[----:B------:R-:W-:Y:S01]  /*4740*/  MOV R2, 0x3f800000 ;  /* 0x3f80000000027802 */ /* 0x000fe20000000f00 */
[----:B------:R-:W-:Y:S01]  /*4750*/  IMAD.MOV.U32 R14, RZ, RZ, R12 ;  /* 0x000000ffff0e7224 */ /* 0x000fe200078e000c */
[----:B------:R-:W-:Y:S01]  /*4760*/  UMOV UR5, UR38 ;  /* 0x0000002600057c82 */ /* 0x000fe20008000000 */
[----:B------:R-:W-:Y:S01]  /*4770*/  IMAD.MOV.U32 R119, RZ, RZ, RZ ;  /* 0x000000ffff777224 */ /* 0x000fe200078e00ff */
[----:B------:R-:W-:Y:S01]  /*4780*/  UMOV UR6, UR39 ;  /* 0x0000002700067c82 */ /* 0x000fe20008000000 */
[----:B------:R-:W-:Y:S01]  /*4790*/  ULDC UR7, c[0x0][0x9d8] ;  /* 0x0002760000077ab9 */ /* 0x000fe20000000800 */
[----:B------:R-:W-:-:S05]  /*47a0*/  ULDC UR34, c[0x0][0x988] ;  /* 0x0002620000227ab9 */ /* 0x000fca0000000800 */
.L_x_2386:
[----:B------:R-:W-:-:S04]  /*47b0*/  UISETP.NE.AND UP0, UPT, UR6, 0x1, UPT ;  /* 0x000000010600788c */ /* 0x000fc8000bf05270 */
[----:B------:R-:W-:-:S04]  /*47c0*/  USEL UR38, URZ, 0x1, UP0 ;  /* 0x000000013f267887 */ /* 0x000fc80008000000 */
[----:B------:R-:W-:Y:S01]  /*47d0*/  ULOP3.LUT UR38, UR5, UR38, URZ, 0x3c, !UPT ;  /* 0x0000002605267292 */ /* 0x000fe2000f8e3c3f */
[----:B------:R-:W-:Y:S11]  /*47e0*/  @!P0 BRA `(.L_x_2376) ;  /* 0x0000000000048947 */ /* 0x000ff60003800000 */
[----:B------:R-:W-:Y:S01]  /*47f0*/  BPT.TRAP 0x1 ;  /* 0x000000040000795c */ /* 0x000fe20000300000 */
.L_x_2376:
        /* <DEDUP_REMOVED lines=9> */
.L_x_2377:
[----:B-1----:R-:W-:Y:S05]  /*4890*/  @P1 BRA `(.L_x_2378) ;  /* 0x0000000000081947 */ /* 0x002fea0003800000 */
[----:B------:R-:W1:Y:S02]  /*48a0*/  SYNCS.PHASECHK.TRANS64.TRYWAIT P1, [UR8+0x30830], R11 ;  /* 0x0308300bff0075a7 */ /* 0x000e640008020148 */
[----:B-1----:R-:W-:Y:S05]  /*48b0*/  @!P1 BRA `(.L_x_2379) ;  /* 0x0000010000a49947 */ /* 0x002fea0003800000 */
.L_x_2378:
        /* <DEDUP_REMOVED lines=118> */
[----:B------:R-:W-:Y:S01]  /*5020*/  R2UR UR28, R4 ;  /* 0x00000000041c72ca */ /* 0x000fe200000e0000 */
[----:B------:R-:W-:Y:S01]  /*5030*/  UIADD3 UR30, UR9, 0x4, URZ ;  /* 0x00000004091e7890 */ /* 0x000fe2000fffe03f */
[----:B------:R-:W-:Y:S01]  /*5040*/  R2UR UR29, R5 ;  /* 0x00000000051d72ca */ /* 0x000fe200000e0000 */
[----:B------:R-:W-:Y:S01]  /*5050*/  UMOV UR31, 0x40000040 ;  /* 0x40000040001f7882 */ /* 0x000fe20000000000 */
[----:B------:R-:W-:Y:S02]  /*5060*/  WARPGROUP.DEPBAR.LE gsb0, 0x0 ;  /* 0x00008000000079c5 */ /* 0x000fe40000010000 */
[----:B------:R-:W-:-:S09]  /*5070*/  WARPGROUP.ARRIVE ;  /* 0x00000000000079c5 */ /* 0x000fd20000000000 */
        /* <DEDUP_REMOVED lines=51> */
.L_x_2380:
[----:B------:R-:W-:Y:S01]  /*53b0*/  ULEA UR9, UR6, UR40, 0x3 ;  /* 0x0000002806097291 */ /* 0x000fe2000f8e183f */
[----:B------:R-:W-:-:S05]  /*53c0*/  IMAD.U32 R0, RZ, RZ, UR5 ;  /* 0x00000005ff007e24 */ /* 0x000fca000f8e00ff */
[----:B------:R-:W-:-:S04]  /*53d0*/  SHF.L.U32 R0, R0, 0x1f, RZ ;  /* 0x0000001f00007819 */ /* 0x000fc800000006ff */
[----:B------:R2:W3:Y:S01]  /*53e0*/  SYNCS.PHASECHK.TRANS64.TRYWAIT P1, [UR9+0x30850], R0 ;  /* 0x03085000ff0075a7 */ /* 0x0004e20008020149 */
[----:B------:R-:W-:Y:S05]  /*53f0*/  @!P0 BRA `(.L_x_2381) ;  /* 0x0000000000048947 */ /* 0x000fea0003800000 */
[----:B------:R-:W-:Y:S01]  /*5400*/  BPT.TRAP 0x1 ;  /* 0x000000040000795c */ /* 0x000fe20000300000 */
.L_x_2381:
[----:B---3--:R-:W-:Y:S05]  /*5410*/  @P1 BRA `(.L_x_2382) ;  /* 0x0000000000081947 */ /* 0x008fea0003800000 */
[----:B------:R-:W3:Y:S02]  /*5420*/  SYNCS.PHASECHK.TRANS64.TRYWAIT P1, [UR9+0x30850], R0 ;  /* 0x03085000ff0075a7 */ /* 0x000ee40008020149 */
[----:B---3--:R-:W-:Y:S05]  /*5430*/  @!P1 BRA `(.L_x_2383) ;  /* 0x000000f400dc9947 */ /* 0x008fea0003800000 */
.L_x_2382:
        /* <DEDUP_REMOVED lines=37> */
.L_x_2384:
[----:B------:R-:W-:Y:S01]  /*5690*/  UISETP.NE.AND UP0, UPT, UR61, URZ, UPT ;  /* 0x0000003f3d00728c */ /* 0x000fe2000bf05270 */
[----:B-1----:R-:W-:Y:S02]  /*56a0*/  VIADD R12, R17, UR42 ;  /* 0x0000002a110c7c36 */ /* 0x002fe40008000000 */
[----:B------:R-:W-:Y:S01]  /*56b0*/  FMUL.FTZ R173, R124, UR7 ;  /* 0x000000077cad7c20 */ /* 0x000fe20008410000 */
[----:B------:R-:W-:Y:S01]  /*56c0*/  FMUL.FTZ R172, R125, UR7 ;  /* 0x000000077dac7c20 */ /* 0x000fe20008410000 */
[----:B------:R-:W-:Y:S01]  /*56d0*/  FMUL.FTZ R170, R120, UR7 ;  /* 0x0000000778aa7c20 */ /* 0x000fe20008410000 */
[----:B------:R-:W-:Y:S01]  /*56e0*/  FMUL.FTZ R15, R127, UR7 ;  /* 0x000000077f0f7c20 */ /* 0x000fe20008410000 */
[----:B------:R-:W-:Y:S01]  /*56f0*/  PLOP3.LUT P1, PT, PT, PT, UP0, 0x80, 0x0 ;  /* 0x000000000000781c */ /* 0x000fe20003f2f008 */
[----:B------:R-:W-:Y:S01]  /*5700*/  FMUL.FTZ R169, R121, UR7 ;  /* 0x0000000779a97c20 */ /* 0x000fe20008410000 */
[----:B------:R-:W-:Y:S01]  /*5710*/  PLOP3.LUT P2, PT, PT, PT, UP0, 0x80, 0x0 ;  /* 0x000000000000781c */ /* 0x000fe20003f4f008 */
[----:B------:R-:W-:Y:S01]  /*5720*/  IMAD.U32 R127, RZ, RZ, UR41 ;  /* 0x00000029ff7f7e24 */ /* 0x000fe2000f8e00ff */
[----:B------:R-:W1:Y:S01]  /*5730*/  MUFU.TANH R170, R170 ;  /* 0x000000aa00aa7308 */ /* 0x000e620000002400 */
[----:B------:R-:W-:Y:S01]  /*5740*/  @UP0 ULDC UR5, c[0x0][0x44c] ;  /* 0x0001130000050ab9 */ /* 0x000fe20000000800 */
[----:B------:R-:W-:Y:S01]  /*5750*/  FMUL.FTZ R175, R128, UR7 ;  /* 0x0000000780af7c20 */ /* 0x000fe20008410000 */
[----:B------:R-:W-:Y:S01]  /*5760*/  FMUL.FTZ R174, R129, UR7 ;  /* 0x0000000781ae7c20 */ /* 0x000fe20008410000 */
[----:B------:R-:W-:Y:S01]  /*5770*/  FMUL.FTZ R21, R131, UR7 ;  /* 0x0000000783157c20 */ /* 0x000fe20008410000 */
[----:B------:R-:W-:Y:S01]  /*5780*/  FMUL.FTZ R131, R132, UR7 ;  /* 0x0000000784837c20 */ /* 0x000fe20008410000 */
[----:B0-----:R-:W-:Y:S01]  /*5790*/  FMUL.FTZ R11, R126, UR7 ;  /* 0x000000077e0b7c20 */ /* 0x001fe20008410000 */
[----:B------:R-:W-:Y:S01]  /*57a0*/  FMUL.FTZ R132, R133, UR7 ;  /* 0x0000000785847c20 */ /* 0x000fe20008410000 */
[----:B------:R-:W0:Y:S01]  /*57b0*/  MUFU.TANH R169, R169 ;  /* 0x000000a900a97308 */ /* 0x000e220000002400 */
[----:B------:R-:W-:Y:S01]  /*57c0*/  @P1 IMAD.HI.U32 R124, R12, UR5, RZ ;  /* 0x000000050c7c1c27 */ /* 0x000fe2000f8e00ff */
[----:B------:R-:W-:-:S03]  /*57d0*/  @UP0 ULDC UR5, c[0x0][0x450] ;  /* 0x0001140000050ab9 */ /* 0x000fc60000000800 */
[----:B------:R-:W-:Y:S01]  /*57e0*/  FMUL.FTZ R20, R130, UR7 ;  /* 0x0000000782147c20 */ /* 0x000fe20008410000 */
[----:B------:R-:W-:Y:S01]  /*57f0*/  FMUL.FTZ R133, R136, UR7 ;  /* 0x0000000788857c20 */ /* 0x000fe20008410000 */
[----:B------:R-:W-:Y:S01]  /*5800*/  FMUL.FTZ R121, R135, UR7 ;  /* 0x0000000787797c20 */ /* 0x000fe20008410000 */
[----:B------:R-:W-:Y:S01]  /*5810*/  @P2 SHF.R.U32.HI R12, RZ, UR5, R124 ;  /* 0x00000005ff0c2c19 */ /* 0x000fe2000801167c */
[----:B------:R-:W-:Y:S01]  /*5820*/  UIMAD UR5, UR4, -0x60, URZ ;  /* 0xffffffa0040578a4 */ /* 0x000fe2000f8e023f */
[----:B------:R-:W4:Y:S01]  /*5830*/  MUFU.TANH R173, R173 ;  /* 0x000000ad00ad7308 */ /* 0x000f220000002400 */
[----:B------:R-:W-:Y:S01]  /*5840*/  FMUL.FTZ R135, R141, UR7 ;  /* 0x000000078d877c20 */ /* 0x000fe20008410000 */
[----:B------:R-:W-:Y:S01]  /*5850*/  FMUL.FTZ R120, R134, UR7 ;  /* 0x0000000786787c20 */ /* 0x000fe20008410000 */
[----:B------:R-:W5:Y:S01]  /*5860*/  SHFL.IDX PT, R171, R12, RZ, 0x1c1f ;  /* 0x001c1fff0cab7589 */ /* 0x000f6200000e0000 */
[----:B------:R-:W-:Y:S01]  /*5870*/  FMUL.FTZ R134, R137, UR7 ;  /* 0x0000000789867c20 */ /* 0x000fe20008410000 */
[----:B------:R-:W-:-:S02]  /*5880*/  IMAD.U32 R125, RZ, RZ, UR5 ;  /* 0x00000005ff7d7e24 */ /* 0x000fc4000f8e00ff */
[----:B------:R-:W-:Y:S01]  /*5890*/  FMUL.FTZ R137, R144, UR7 ;  /* 0x0000000790897c20 */ /* 0x000fe20008410000 */
[----:B--23--:R-:W-:Y:S01]  /*58a0*/  FMUL.FTZ R0, R122, UR7 ;  /* 0x000000077a007c20 */ /* 0x00cfe20008410000 */
[----:B------:R-:W2:Y:S01]  /*58b0*/  MUFU.TANH R172, R172 ;  /* 0x000000ac00ac7308 */ /* 0x000ea20000002400 */
[----:B------:R-:W-:Y:S01]  /*58c0*/  FMUL.FTZ R136, R140, UR7 ;  /* 0x000000078c887c20 */ /* 0x000fe20008410000 */
[----:B------:R-:W-:Y:S01]  /*58d0*/  IADD3 R168, -R16, 0x1, R125 ;  /* 0x0000000110a87810 */ /* 0x000fe20007ffe17d */
[----:B------:R-:W-:Y:S01]  /*58e0*/  FMUL.FTZ R122, R138, UR7 ;  /* 0x000000078a7a7c20 */ /* 0x000fe20008410000 */
[----:B------:R-:W-:Y:S01]  /*58f0*/  FMUL.FTZ R138, R145, UR7 ;  /* 0x00000007918a7c20 */ /* 0x000fe20008410000 */
[----:B------:R-:W-:Y:S01]  /*5900*/  FMUL.FTZ R2, R123, UR7 ;  /* 0x000000077b027c20 */ /* 0x000fe20008410000 */
[----:B------:R-:W-:Y:S01]  /*5910*/  IADD3 R168, -R127, UR43, R168 ;  /* 0x0000002b7fa87c10 */ /* 0x000fe2000fffe1a8 */
        /* <DEDUP_REMOVED lines=11> */
[----:B------:R-:W-:Y:S01]  /*59d0*/  UMOV UR14, UR34 ;  /* 0x00000022000e7c82 */ /* 0x000fe20008000000 */
[----:B-----5:R-:W-:-:S02]  /*59e0*/  IMAD.IADD R171, R168, 0x1, R171 ;  /* 0x00000001a8ab7824 */ /* 0x020fc400078e02ab */
[----:B------:R-:W-:Y:S01]  /*59f0*/  FMUL.FTZ R147, R147, UR7 ;  /* 0x0000000793937c20 */ /* 0x000fe20008410000 */
[----:B------:R-:W-:Y:S01]  /*5a00*/  FMUL.FTZ R150, R150, UR7 ;  /* 0x0000000796967c20 */ /* 0x000fe20008410000 */
[----:B------:R-:W-:Y:S01]  /*5a10*/  FMUL.FTZ R151, R151, UR7 ;  /* 0x0000000797977c20 */ /* 0x000fe20008410000 */
[----:B------:R-:W-:Y:S01]  /*5a20*/  FMUL.FTZ R154, R154, UR7 ;  /* 0x000000079a9a7c20 */ /* 0x000fe20008410000 */
[C---:B------:R-:W-:Y:S01]  /*5a30*/  ISETP.GT.AND P1, PT, R171.reuse, RZ, PT ;  /* 0x000000ffab00720c */ /* 0x040fe20003f24270 */
[----:B------:R-:W5:Y:S01]  /*5a40*/  MUFU.TANH R131, R131 ;  /* 0x0000008300837308 */ /* 0x000f620000002400 */
[----:B------:R-:W-:Y:S01]  /*5a50*/  ISETP.GT.AND P2, PT, R171, 0x1, PT ;  /* 0x00000001ab00780c */ /* 0x000fe20003f44270 */
[----:B------:R-:W-:Y:S01]  /*5a60*/  FMUL.FTZ R155, R155, UR7 ;  /* 0x000000079b9b7c20 */ /* 0x000fe20008410000 */
[----:B-1----:R-:W-:Y:S01]  /*5a70*/  FSEL R125, R170, -INF , P1 ;  /* 0xff800000aa7d7808 */ /* 0x002fe20000800000 */
[----:B------:R-:W1:Y:S01]  /*5a80*/  S2UR UR6, SR_CgaCtaId ;  /* 0x00000000000679c3 */ /* 0x000e620000008800 */
[----:B------:R-:W-:Y:S01]  /*5a90*/  ISETP.GT.AND P1, PT, R171, 0x8, PT ;  /* 0x00000008ab00780c */ /* 0x000fe20003f24270 */
[----:B------:R-:W-:Y:S01]  /*5aa0*/  UIADD3 UR8, UR8, 0x30840, URZ ;  /* 0x0003084008087890 */ /* 0x000fe2000fffe03f */
[----:B0-----:R-:W-:Y:S01]  /*5ab0*/  FSEL R126, R169, -INF , P2 ;  /* 0xff800000a97e7808 */ /* 0x001fe20001000000 */
[----:B------:R-:W0:Y:S01]  /*5ac0*/  MUFU.TANH R132, R132 ;  /* 0x0000008400847308 */ /* 0x000e220000002400 */
[----:B------:R-:W-:-:S02]  /*5ad0*/  FMNMX.FTZ R129, R125, R14, !PT ;  /* 0x0000000e7d817209 */ /* 0x000fc40007810000 */
[----:B------:R-:W-:Y:S02]  /*5ae0*/  ISETP.GT.AND P2, PT, R171, 0x9, PT ;  /* 0x00000009ab00780c */ /* 0x000fe40003f44270 */
[----:B----4-:R-:W-:Y:S02]  /*5af0*/  FSEL R127, R173, -INF , P1 ;  /* 0xff800000ad7f7808 */ /* 0x010fe40000800000 */
[----:B------:R-:W-:Y:S01]  /*5b00*/  FMNMX.FTZ R130, R126, R129, !PT ;  /* 0x000000817e827209 */ /* 0x000fe20007810000 */
[----:B------:R-:W4:Y:S01]  /*5b10*/  MUFU.TANH R133, R133 ;  /* 0x0000008500857308 */ /* 0x000f220000002400 */
[----:B------:R-:W-:Y:S02]  /*5b20*/  ISETP.GT.AND P1, PT, R171, 0x10, PT ;  /* 0x00000010ab00780c */ /* 0x000fe40003f24270 */
[----:B--2---:R-:W-:Y:S02]  /*5b30*/  FSEL R128, R172, -INF , P2 ;  /* 0xff800000ac807808 */ /* 0x004fe40001000000 */
[----:B------:R-:W-:-:S02]  /*5b40*/  FMNMX.FTZ R141, R127, R130, !PT ;  /* 0x000000827f8d7209 */ /* 0x000fc40007810000 */
[----:B------:R-:W-:Y:S01]  /*5b50*/  ISETP.GT.AND P2, PT, R171, 0x11, PT ;  /* 0x00000011ab00780c */ /* 0x000fe20003f44270 */
[----:B------:R-:W2:Y:S01]  /*5b60*/  MUFU.TANH R134, R134 ;  /* 0x0000008600867308 */ /* 0x000ea20000002400 */
[----:B---3--:R-:W-:Y:S02]  /*5b70*/  FSEL R129, R175, -INF , P1 ;  /* 0xff800000af817808 */ /* 0x008fe40000800000 */
[----:B------:R-:W-:Y:S01]  /*5b80*/  FMNMX.FTZ R144, R128, R141, !PT ;  /* 0x0000008d80907209 */ /* 0x000fe20007810000 */
[----:B------:R-:W-:Y:S01]  /*5b90*/  FMUL.FTZ R141, R153, UR7 ;  /* 0x00000007998d7c20 */ /* 0x000fe20008410000 */
[----:B------:R-:W-:Y:S01]  /*5ba0*/  ISETP.GT.AND P1, PT, R171, 0x18, PT ;  /* 0x00000018ab00780c */ /* 0x000fe20003f24270 */
[----:B-1----:R-:W-:Y:S01]  /*5bb0*/  UPRMT UR8, UR6, 0x654, UR8 ;  /* 0x0000065406087896 */ /* 0x002fe20008000008 */
[----:B------:R-:W-:Y:S01]  /*5bc0*/  FSEL R130, R174, -INF , P2 ;  /* 0xff800000ae827808 */ /* 0x000fe20001000000 */
[----:B------:R-:W1:Y:S01]  /*5bd0*/  MUFU.TANH R136, R136 ;  /* 0x0000008800887308 */ /* 0x000e620000002400 */
[----:B------:R-:W-:-:S02]  /*5be0*/  FMNMX.FTZ R145, R129, R144, !PT ;  /* 0x0000009081917209 */ /* 0x000fc40007810000 */
[----:B------:R-:W-:Y:S02]  /*5bf0*/  ISETP.GT.AND P2, PT, R171, 0x19, PT ;  /* 0x00000019ab00780c */ /* 0x000fe40003f44270 */
[----:B-----5:R-:W-:Y:S02]  /*5c00*/  FSEL R131, R131, -INF , P1 ;  /* 0xff80000083837808 */ /* 0x020fe40000800000 */
[----:B------:R-:W-:Y:S01]  /*5c10*/  FMNMX.FTZ R144, R130, R145, !PT ;  /* 0x0000009182907209 */ /* 0x000fe20007810000 */
[----:B------:R-:W3:Y:S01]  /*5c20*/  MUFU.TANH R135, R135 ;  /* 0x0000008700877308 */ /* 0x000ee20000002400 */
[----:B------:R-:W-:Y:S01]  /*5c30*/  ISETP.GT.AND P1, PT, R171, 0x20, PT ;  /* 0x00000020ab00780c */ /* 0x000fe20003f24270 */
[----:B------:R-:W-:Y:S01]  /*5c40*/  SYNCS.ARRIVE.TRANS64.RED.A1T0 RZ, [UR8], RZ ;  /* 0x000000ffffff79a7 */ /* 0x000fe20008100408 */
[----:B0-----:R-:W-:Y:S02]  /*5c50*/  FSEL R132, R132, -INF , P2 ;  /* 0xff80000084847808 */ /* 0x001fe40001000000 */
[----:B------:R-:W-:Y:S01]  /*5c60*/  FMNMX.FTZ R145, R131, R144, !PT ;  /* 0x0000009083917209 */ /* 0x000fe20007810000 */
[----:B------:R-:W-:Y:S01]  /*5c70*/  FMUL.FTZ R144, R156, UR7 ;  /* 0x000000079c907c20 */ /* 0x000fe20008410000 */
[----:B------:R-:W-:Y:S01]  /*5c80*/  ISETP.GT.AND P2, PT, R171, 0x21, PT ;  /* 0x00000021ab00780c */ /* 0x000fe20003f44270 */
[----:B------:R-:W0:Y:S01]  /*5c90*/  MUFU.TANH R137, R137 ;  /* 0x0000008900897308 */ /* 0x000e220000002400 */
[----:B----4-:R-:W-:-:S02]  /*5ca0*/  FSEL R133, R133, -INF , P1 ;  /* 0xff80000085857808 */ /* 0x010fc40000800000 */
[----:B------:R-:W-:Y:S01]  /*5cb0*/  FMNMX.FTZ R148, R132, R145, !PT ;  /* 0x0000009184947209 */ /* 0x000fe20007810000 */
[----:B------:R-:W-:Y:S01]  /*5cc0*/  FMUL.FTZ R145, R157, UR7 ;  /* 0x000000079d917c20 */ /* 0x000fe20008410000 */
[----:B------:R-:W-:Y:S02]  /*5cd0*/  ISETP.GT.AND P1, PT, R171, 0x28, PT ;  /* 0x00000028ab00780c */ /* 0x000fe40003f24270 */
[----:B--2---:R-:W-:Y:S01]  /*5ce0*/  FSEL R134, R134, -INF , P2 ;  /* 0xff80000086867808 */ /* 0x004fe20001000000 */
[----:B------:R-:W2:Y:S01]  /*5cf0*/  MUFU.TANH R138, R138 ;  /* 0x0000008a008a7308 */ /* 0x000ea20000002400 */
[----:B------:R-:W-:Y:S02]  /*5d00*/  FMNMX.FTZ R149, R133, R148, !PT ;  /* 0x0000009485957209 */ /* 0x000fe40007810000 */
[----:B------:R-:W-:Y:S02]  /*5d10*/  ISETP.GT.AND P2, PT, R171, 0x29, PT ;  /* 0x00000029ab00780c */ /* 0x000fe40003f44270 */
[----:B-1----:R-:W-:-:S02]  /*5d20*/  FSEL R136, R136, -INF , P1 ;  /* 0xff80000088887808 */ /* 0x002fc40000800000 */
[----:B------:R-:W-:Y:S01]  /*5d30*/  FMNMX.FTZ R149, R134, R149, !PT ;  /* 0x0000009586957209 */ /* 0x000fe20007810000 */
[----:B------:R-:W1:Y:S01]  /*5d40*/  MUFU.TANH R139, R139 ;  /* 0x0000008b008b7308 */ /* 0x000e620000002400 */
[----:B------:R-:W-:Y:S02]  /*5d50*/  ISETP.GT.AND P1, PT, R171, 0x30, PT ;  /* 0x00000030ab00780c */ /* 0x000fe40003f24270 */
[----:B---3--:R-:W-:Y:S02]  /*5d60*/  FSEL R135, R135, -INF , P2 ;  /* 0xff80000087877808 */ /* 0x008fe40001000000 */
[----:B------:R-:W-:Y:S01]  /*5d70*/  FMNMX.FTZ R148, R136, R149, !PT ;  /* 0x0000009588947209 */ /* 0x000fe20007810000 */
[----:B------:R-:W-:Y:S01]  /*5d80*/  FMUL.FTZ R149, R160, UR7 ;  /* 0x00000007a0957c20 */ /* 0x000fe20008410000 */
[----:B------:R-:W-:Y:S01]  /*5d90*/  ISETP.GT.AND P2, PT, R171, 0x31, PT ;  /* 0x00000031ab00780c */ /* 0x000fe20003f44270 */
[----:B------:R-:W3:Y:S01]  /*5da0*/  MUFU.TANH R140, R140 ;  /* 0x0000008c008c7308 */ /* 0x000ee20000002400 */
[----:B0-----:R-:W-:-:S02]  /*5db0*/  FSEL R137, R137, -INF , P1 ;  /* 0xff80000089897808 */ /* 0x001fc40000800000 */
[----:B------:R-:W-:Y:S02]  /*5dc0*/  FMNMX.FTZ R148, R135, R148, !PT ;  /* 0x0000009487947209 */ /* 0x000fe40007810000 */
[----:B------:R-:W-:Y:S02]  /*5dd0*/  ISETP.GT.AND P1, PT, R171, 0x38, PT ;  /* 0x00000038ab00780c */ /* 0x000fe40003f24270 */
[----:B--2---:R-:W-:Y:S01]  /*5de0*/  FSEL R138, R138, -INF , P2 ;  /* 0xff8000008a8a7808 */ /* 0x004fe20001000000 */
[----:B------:R-:W0:Y:S01]  /*5df0*/  MUFU.TANH R142, R142 ;  /* 0x0000008e008e7308 */ /* 0x000e220000002400 */
[----:B------:R-:W-:Y:S02]  /*5e00*/  FMNMX.FTZ R153, R137, R148, !PT ;  /* 0x0000009489997209 */ /* 0x000fe40007810000 */
[----:B------:R-:W-:Y:S02]  /*5e10*/  ISETP.GT.AND P2, PT, R171, 0x39, PT ;  /* 0x00000039ab00780c */ /* 0x000fe40003f44270 */
[----:B-1----:R-:W-:-:S02]  /*5e20*/  FSEL R139, R139, -INF , P1 ;  /* 0xff8000008b8b7808 */ /* 0x002fc40000800000 */
[----:B------:R-:W-:Y:S01]  /*5e30*/  FMNMX.FTZ R148, R138, R153, !PT ;  /* 0x000000998a947209 */ /* 0x000fe20007810000 */
[----:B------:R-:W1:Y:S01]  /*5e40*/  MUFU.TANH R141, R141 ;  /* 0x0000008d008d7308 */ /* 0x000e620000002400 */
[----:B------:R-:W-:Y:S02]  /*5e50*/  ISETP.GT.AND P1, PT, R171, 0x40, PT ;  /* 0x00000040ab00780c */ /* 0x000fe40003f24270 */
[----:B---3--:R-:W-:Y:S02]  /*5e60*/  FSEL R140, R140, -INF , P2 ;  /* 0xff8000008c8c7808 */ /* 0x008fe40001000000 */
[----:B------:R-:W-:Y:S02]  /*5e70*/  FMNMX.FTZ R153, R139, R148, !PT ;  /* 0x000000948b997209 */ /* 0x000fe40007810000 */
[----:B------:R-:W-:Y:S01]  /*5e80*/  ISETP.GT.AND P2, PT, R171, 0x41, PT ;  /* 0x00000041ab00780c */ /* 0x000fe20003f44270 */
[----:B------:R-:W2:Y:S01]  /*5e90*/  MUFU.TANH R144, R144 ;  /* 0x0000009000907308 */ /* 0x000ea20000002400 */
[----:B0-----:R-:W-:-:S02]  /*5ea0*/  FSEL R142, R142, -INF , P1 ;  /* 0xff8000008e8e7808 */ /* 0x001fc40000800000 */
[----:B------:R-:W-:Y:S02]  /*5eb0*/  FMNMX.FTZ R153, R140, R153, !PT ;  /* 0x000000998c997209 */ /* 0x000fe40007810000 */
[----:B------:R-:W-:Y:S02]  /*5ec0*/  ISETP.GT.AND P1, PT, R171, 0x48, PT ;  /* 0x00000048ab00780c */ /* 0x000fe40003f24270 */
[----:B------:R-:W-:Y:S01]  /*5ed0*/  FMNMX.FTZ R148, R142, R153, !PT ;  /* 0x000000998e947209 */ /* 0x000fe20007810000 */
[----:B------:R-:W0:Y:S01]  /*5ee0*/  MUFU.TANH R145, R145 ;  /* 0x0000009100917308 */ /* 0x000e220000002400 */
[----:B-1----:R-:W-:Y:S02]  /*5ef0*/  FSEL R141, R141, -INF , P2 ;  /* 0xff8000008d8d7808 */ /* 0x002fe40001000000 */
[----:B------:R-:W-:Y:S02]  /*5f00*/  ISETP.GT.AND P2, PT, R171, 0x49, PT ;  /* 0x00000049ab00780c */ /* 0x000fe40003f44270 */
[----:B------:R-:W-:Y:S01]  /*5f10*/  FMNMX.FTZ R153, R141, R148, !PT ;  /* 0x000000948d997209 */ /* 0x000fe20007810000 */
[----:B------:R-:W-:-:S02]  /*5f20*/  FMUL.FTZ R148, R143, UR7 ;  /* 0x000000078f947c20 */ /* 0x000fc40008410000 */
[----:B------:R-:W1:Y:S01]  /*5f30*/  MUFU.TANH R149, R149 ;  /* 0x0000009500957308 */ /* 0x000e620000002400 */
[----:B--2---:R-:W-:Y:S02]  /*5f40*/  FSEL R144, R144, -INF , P1 ;  /* 0xff80000090907808 */ /* 0x004fe40000800000 */
[----:B------:R-:W-:Y:S02]  /*5f50*/  ISETP.GT.AND P1, PT, R171, 0x50, PT ;  /* 0x00000050ab00780c */ /* 0x000fe40003f24270 */
[----:B------:R-:W-:Y:S01]  /*5f60*/  FMNMX.FTZ R156, R144, R153, !PT ;  /* 0x00000099909c7209 */ /* 0x000fe20007810000 */
[----:B------:R-:W-:Y:S02]  /*5f70*/  FMUL.FTZ R153, R146, UR7 ;  /* 0x0000000792997c20 */ /* 0x000fe40008410000 */
[----:B------:R-:W2:Y:S01]  /*5f80*/  MUFU.TANH R152, R152 ;  /* 0x0000009800987308 */ /* 0x000ea20000002400 */
[----:B0-----:R-:W-:Y:S02]  /*5f90*/  FSEL R145, R145, -INF , P2 ;  /* 0xff80000091917808 */ /* 0x001fe40001000000 */
[----:B------:R-:W-:-:S02]  /*5fa0*/  ISETP.GT.AND P2, PT, R171, 0x51, PT ;  /* 0x00000051ab00780c */ /* 0x000fc40003f44270 */
[----:B------:R-:W-:-:S03]  /*5fb0*/  FMNMX.FTZ R156, R145, R156, !PT ;  /* 0x0000009c919c7209 */ /* 0x000fc60007810000 */
[----:B------:R-:W0:Y:S01]  /*5fc0*/  MUFU.TANH R164, R164 ;  /* 0x000000a400a47308 */ /* 0x000e220000002400 */
[----:B-1----:R-:W-:Y:S02]  /*5fd0*/  FSEL R149, R149, -INF , P1 ;  /* 0xff80000095957808 */ /* 0x002fe40000800000 */
[----:B------:R-:W-:Y:S02]  /*5fe0*/  ISETP.GT.AND P1, PT, R171, 0x58, PT ;  /* 0x00000058ab00780c */ /* 0x000fe40003f24270 */
[----:B------:R-:W-:-:S03]  /*5ff0*/  FMNMX.FTZ R143, R149, R156, !PT ;  /* 0x0000009c958f7209 */ /* 0x000fc60007810000 */
[----:B------:R-:W1:Y:S01]  /*6000*/  MUFU.TANH R165, R165 ;  /* 0x000000a500a57308 */ /* 0x000e620000002400 */
[----:B--2---:R-:W-:Y:S02]  /*6010*/  FSEL R152, R152, -INF , P2 ;  /* 0xff80000098987808 */ /* 0x004fe40001000000 */
[----:B------:R-:W-:Y:S02]  /*6020*/  ISETP.GT.AND P2, PT, R171, 0x59, PT ;  /* 0x00000059ab00780c */ /* 0x000fe40003f44270 */
[----:B------:R-:W-:-:S03]  /*6030*/  FMNMX.FTZ R157, R152, R143, !PT ;  /* 0x0000008f989d7209 */ /* 0x000fc60007810000 */
[----:B------:R-:W2:Y:S01]  /*6040*/  MUFU.TANH R0, R0 ;  /* 0x0000000000007308 */ /* 0x000ea20000002400 */
[----:B0-----:R-:W-:-:S04]  /*6050*/  FSEL R146, R164, -INF , P1 ;  /* 0xff800000a4927808 */ /* 0x001fc80000800000 */
[----:B------:R-:W-:-:S03]  /*6060*/  FMNMX.FTZ R156, R146, R157, !PT ;  /* 0x0000009d929c7209 */ /* 0x000fc60007810000 */
[----:B------:R-:W0:Y:S01]  /*6070*/  MUFU.TANH R2, R2 ;  /* 0x0000000200027308 */ /* 0x000e220000002400 */
[----:B-1----:R-:W-:Y:S02]  /*6080*/  FSEL R143, R165, -INF , P2 ;  /* 0xff800000a58f7808 */ /* 0x002fe40001000000 */
[----:B------:R-:W-:Y:S02]  /*6090*/  SHFL.IDX PT, R165, R12, 0x1, 0x1c1f ;  /* 0x003c1f000ca57f89 */ /* 0x000fe400000e0000 */
[----:B------:R-:W-:Y:S01]  /*60a0*/  FMNMX.FTZ R157, R143, R156, !PT ;  /* 0x0000009c8f9d7209 */ /* 0x000fe20007810000 */
[----:B------:R-:W-:Y:S01]  /*60b0*/  FMUL.FTZ R156, R158, UR7 ;  /* 0x000000079e9c7c20 */ /* 0x000fe20008410000 */
[----:B------:R-:W-:Y:S01]  /*60c0*/  FMUL.FTZ R158, R162, UR7 ;  /* 0x00000007a29e7c20 */ /* 0x000fe20008410000 */
[----:B------:R-:W1:Y:S01]  /*60d0*/  MUFU.TANH R11, R11 ;  /* 0x0000000b000b7308 */ /* 0x000e620000002400 */
[----:B------:R-:W-:Y:S01]  /*60e0*/  FMUL.FTZ R162, R167, UR7 ;  /* 0x00000007a7a27c20 */ /* 0x000fe20008410000 */
[----:B------:R-:W3:Y:S06]  /*60f0*/  SHFL.BFLY PT, R160, R157, 0x2, 0x1f ;  /* 0x0c401f009da07f89 */ /* 0x000eec00000e0000 */
[----:B------:R-:W4:Y:S08]  /*6100*/  MUFU.TANH R15, R15 ;  /* 0x0000000f000f7308 */ /* 0x000f300000002400 */
[----:B------:R-:W5:Y:S08]  /*6110*/  MUFU.TANH R20, R20 ;  /* 0x0000001400147308 */ /* 0x000f700000002400 */
[----:B------:R-:W5:Y:S01]  /*6120*/  MUFU.TANH R21, R21 ;  /* 0x0000001500157308 */ /* 0x000f620000002400 */
[----:B---3--:R-:W-:Y:S01]  /*6130*/  FMNMX.FTZ R164, R157, R160, !PT ;  /* 0x000000a09da47209 */ /* 0x008fe20007810000 */
[----:B------:R-:W-:-:S02]  /*6140*/  IMAD.IADD R160, R168, 0x1, R165 ;  /* 0x00000001a8a07824 */ /* 0x000fc400078e02a5 */
[----:B------:R-:W-:Y:S01]  /*6150*/  FMUL.FTZ R157, R159, UR7 ;  /* 0x000000079f9d7c20 */ /* 0x000fe20008410000 */
[----:B------:R-:W-:Y:S01]  /*6160*/  FMUL.FTZ R159, R163, UR7 ;  /* 0x00000007a39f7c20 */ /* 0x000fe20008410000 */
[----:B------:R-:W3:Y:S01]  /*6170*/  SHFL.BFLY PT, R169, R164, 0x1, 0x1f ;  /* 0x0c201f00a4a97f89 */ /* 0x000ee200000e0000 */
[C---:B------:R-:W-:Y:S01]  /*6180*/  ISETP.GT.AND P1, PT, R160.reuse, RZ, PT ;  /* 0x000000ffa000720c */ /* 0x040fe20003f24270 */
[----:B------:R-:W5:Y:S01]  /*6190*/  MUFU.TANH R120, R120 ;  /* 0x0000007800787308 */ /* 0x000f620000002400 */
[----:B------:R-:W-:Y:S02]  /*61a0*/  ISETP.GT.AND P2, PT, R160, 0x1, PT ;  /* 0x00000001a000780c */ /* 0x000fe40003f44270 */
[----:B--2---:R-:W-:Y:S02]  /*61b0*/  FSEL R0, R0, -INF , P1 ;  /* 0xff80000000007808 */ /* 0x004fe40000800000 */
[----:B------:R-:W-:Y:S02]  /*61c0*/  ISETP.GT.AND P3, PT, R160, 0x8, PT ;  /* 0x00000008a000780c */ /* 0x000fe40003f64270 */
[----:B0-----:R-:W-:Y:S01]  /*61d0*/  FSEL R2, R2, -INF , P2 ;  /* 0xff80000002027808 */ /* 0x001fe20001000000 */
[----:B------:R-:W0:Y:S01]  /*61e0*/  MUFU.TANH R121, R121 ;  /* 0x0000007900797308 */ /* 0x000e220000002400 */
[----:B------:R-:W-:-:S02]  /*61f0*/  FMNMX.FTZ R165, R0, R13, !PT ;  /* 0x0000000d00a57209 */ /* 0x000fc40007810000 */
[----:B------:R-:W-:Y:S02]  /*6200*/  ISETP.GT.AND P4, PT, R160, 0x9, PT ;  /* 0x00000009a000780c */ /* 0x000fe40003f84270 */
[----:B-1----:R-:W-:Y:S02]  /*6210*/  FSEL R163, R11, -INF , P3 ;  /* 0xff8000000ba37808 */ /* 0x002fe40001800000 */
[----:B------:R-:W-:Y:S01]  /*6220*/  FMNMX.FTZ R166, R2, R165, !PT ;  /* 0x000000a502a67209 */ /* 0x000fe20007810000 */
[----:B------:R-:W1:Y:S01]  /*6230*/  MUFU.TANH R122, R122 ;  /* 0x0000007a007a7308 */ /* 0x000e620000002400 */
[----:B------:R-:W-:Y:S02]  /*6240*/  ISETP.GT.AND P2, PT, R160, 0x10, PT ;  /* 0x00000010a000780c */ /* 0x000fe40003f44270 */
[----:B----4-:R-:W-:Y:S02]  /*6250*/  FSEL R15, R15, -INF , P4 ;  /* 0xff8000000f0f7808 */ /* 0x010fe40002000000 */
[----:B------:R-:W-:-:S02]  /*6260*/  FMNMX.FTZ R166, R163, R166, !PT ;  /* 0x000000a6a3a67209 */ /* 0x000fc40007810000 */
[----:B---3--:R-:W-:Y:S01]  /*6270*/  FMNMX.FTZ R12, R164, R169, !PT ;  /* 0x000000a9a40c7209 */ /* 0x008fe20007810000 */
[----:B------:R-:W2:Y:S01]  /*6280*/  MUFU.TANH R123, R123 ;  /* 0x0000007b007b7308 */ /* 0x000ea20000002400 */
[----:B------:R-:W-:Y:S02]  /*6290*/  ISETP.GT.AND P3, PT, R160, 0x11, PT ;  /* 0x00000011a000780c */ /* 0x000fe40003f64270 */
[C---:B------:R-:W-:Y:S01]  /*62a0*/  FSETP.NEU.FTZ.AND P1, PT, R12.reuse, -INF , PT ;  /* 0xff8000000c00780b */ /* 0x040fe20003f3d000 */
[----:B------:R-:W-:Y:S01]  /*62b0*/  FMUL.FTZ R164, R12, UR14 ;  /* 0x0000000e0ca47c20 */ /* 0x000fe20008410000 */
[----:B-----5:R-:W-:Y:S02]  /*62c0*/  FSEL R20, R20, -INF , P2 ;  /* 0xff80000014147808 */ /* 0x020fe40001000000 */
[----:B------:R-:W-:Y:S01]  /*62d0*/  FMNMX.FTZ R11, R15, R166, !PT ;  /* 0x000000a60f0b7209 */ /* 0x000fe20007810000 */
[----:B------:R-:W3:Y:S01]  /*62e0*/  MUFU.TANH R124, R124 ;  /* 0x0000007c007c7308 */ /* 0x000ee20000002400 */
[----:B------:R-:W-:-:S02]  /*62f0*/  FSEL R164, R164, RZ, P1 ;  /* 0x000000ffa4a47208 */ /* 0x000fc40000800000 */
[----:B------:R-:W-:Y:S02]  /*6300*/  ISETP.GT.AND P2, PT, R160, 0x18, PT ;  /* 0x00000018a000780c */ /* 0x000fe40003f44270 */
[----:B------:R-:W-:Y:S01]  /*6310*/  FSEL R21, R21, -INF , P3 ;  /* 0xff80000015157808 */ /* 0x000fe20001800000 */
[--C-:B------:R-:W-:Y:S01]  /*6320*/  FFMA.FTZ R188, R125, UR14, -R164.reuse ;  /* 0x0000000e7dbc7c23 */ /* 0x100fe200080108a4 */
[----:B------:R-:W-:Y:S01]  /*6330*/  FMNMX.FTZ R166, R20, R11, !PT ;  /* 0x0000000b14a67209 */ /* 0x000fe20007810000 */
[----:B------:R-:W4:Y:S01]  /*6340*/  MUFU.TANH R148, R148 ;  /* 0x0000009400947308 */ /* 0x000f220000002400 */
[----:B------:R-:W-:Y:S01]  /*6350*/  ISETP.GT.AND P3, PT, R160, 0x19, PT ;  /* 0x00000019a000780c */ /* 0x000fe20003f64270 */
[--C-:B------:R-:W-:Y:S01]  /*6360*/  FFMA.FTZ R190, R127, UR14, -R164.reuse ;  /* 0x0000000e7fbe7c23 */ /* 0x100fe200080108a4 */
[----:B------:R-:W-:Y:S01]  /*6370*/  FSEL R125, R120, -INF , P2 ;  /* 0xff800000787d7808 */ /* 0x000fe20001000000 */
[--C-:B------:R-:W-:Y:S01]  /*6380*/  FFMA.FTZ R120, R126, UR14, -R164.reuse ;  /* 0x0000000e7e787c23 */ /* 0x100fe200080108a4 */
[----:B------:R-:W-:Y:S01]  /*6390*/  FMNMX.FTZ R166, R21, R166, !PT ;  /* 0x000000a615a67209 */ /* 0x000fe20007810000 */
[--C-:B------:R-:W-:Y:S01]  /*63a0*/  FFMA.FTZ R127, R130, UR14, -R164.reuse ;  /* 0x0000000e827f7c23 */ /* 0x100fe200080108a4 */
[----:B------:R-:W-:Y:S01]  /*63b0*/  ISETP.GT.AND P2, PT, R160, 0x20, PT ;  /* 0x00000020a000780c */ /* 0x000fe20003f44270 */
[----:B------:R-:W5:Y:S01]  /*63c0*/  MUFU.TANH R153, R153 ;  /* 0x0000009900997308 */ /* 0x000f620000002400 */
[----:B0-----:R-:W-:Y:S01]  /*63d0*/  FSEL R121, R121, -INF , P3 ;  /* 0xff80000079797808 */ /* 0x001fe20001800000 */
[--C-:B------:R-:W-:Y:S01]  /*63e0*/  FFMA.FTZ R184, R129, UR14, -R164.reuse ;  /* 0x0000000e81b87c23 */ /* 0x100fe200080108a4 */
[----:B------:R-:W-:Y:S01]  /*63f0*/  FMNMX.FTZ R166, R125, R166, !PT ;  /* 0x000000a67da67209 */ /* 0x000fe20007810000 */
[--C-:B------:R-:W-:Y:S01]  /*6400*/  FFMA.FTZ R182, R136, UR14, -R164.reuse ;  /* 0x0000000e88b67c23 */ /* 0x100fe200080108a4 */
[----:B------:R-:W-:Y:S01]  /*6410*/  ISETP.GT.AND P3, PT, R160, 0x21, PT ;  /* 0x00000021a000780c */ /* 0x000fe20003f64270 */
[--C-:B------:R-:W-:Y:S01]  /*6420*/  FFMA.FTZ R180, R133, UR14, -R164.reuse ;  /* 0x0000000e85b47c23 */ /* 0x100fe200080108a4 */
[----:B-1----:R-:W-:Y:S01]  /*6430*/  FSEL R122, R122, -INF , P2 ;  /* 0xff8000007a7a7808 */ /* 0x002fe20001000000 */
[----:B------:R-:W0:Y:S01]  /*6440*/  MUFU.TANH R147, R147 ;  /* 0x0000009300937308 */ /* 0x000e220000002400 */
[----:B------:R-:W-:Y:S01]  /*6450*/  FMNMX.FTZ R11, R121, R166, !PT ;  /* 0x000000a6790b7209 */ /* 0x000fe20007810000 */
[--C-:B------:R-:W-:Y:S01]  /*6460*/  FFMA.FTZ R133, R138, UR14, -R164.reuse ;  /* 0x0000000e8a857c23 */ /* 0x100fe200080108a4 */
[----:B------:R-:W-:Y:S01]  /*6470*/  ISETP.GT.AND P2, PT, R160, 0x28, PT ;  /* 0x00000028a000780c */ /* 0x000fe20003f44270 */
[--C-:B------:R-:W-:Y:S01]  /*6480*/  FFMA.FTZ R176, R137, UR14, -R164.reuse ;  /* 0x0000000e89b07c23 */ /* 0x100fe200080108a4 */
[----:B--2---:R-:W-:Y:S01]  /*6490*/  FSEL R126, R123, -INF , P3 ;  /* 0xff8000007b7e7808 */ /* 0x004fe20001800000 */
[--C-:B------:R-:W-:Y:S01]  /*64a0*/  FFMA.FTZ R123, R128, UR14, -R164.reuse ;  /* 0x0000000e807b7c23 */ /* 0x100fe200080108a4 */
[----:B------:R-:W-:Y:S01]  /*64b0*/  FMNMX.FTZ R11, R122, R11, !PT ;  /* 0x0000000b7a0b7209 */ /* 0x000fe20007810000 */
[----:B------:R-:W1:Y:S01]  /*64c0*/  MUFU.TANH R150, R150 ;  /* 0x0000009600967308 */ /* 0x000e620000002400 */
[----:B------:R-:W-:Y:S01]  /*64d0*/  ISETP.GT.AND P3, PT, R160, 0x29, PT ;  /* 0x00000029a000780c */ /* 0x000fe20003f64270 */
[--C-:B------:R-:W-:Y:S01]  /*64e0*/  FFMA.FTZ R186, R131, UR14, -R164.reuse ;  /* 0x0000000e83ba7c23 */ /* 0x100fe200080108a4 */
[----:B---3--:R-:W-:Y:S01]  /*64f0*/  FSEL R124, R124, -INF , P2 ;  /* 0xff8000007c7c7808 */ /* 0x008fe20001000000 */
[--C-:B------:R-:W-:Y:S01]  /*6500*/  FFMA.FTZ R132, R132, UR14, -R164.reuse ;  /* 0x0000000e84847c23 */ /* 0x100fe200080108a4 */
[----:B------:R-:W-:Y:S01]  /*6510*/  FMNMX.FTZ R11, R126, R11, !PT ;  /* 0x0000000b7e0b7209 */ /* 0x000fe20007810000 */
[--C-:B------:R-:W-:Y:S01]  /*6520*/  FFMA.FTZ R178, R139, UR14, -R164.reuse ;  /* 0x0000000e8bb27c23 */ /* 0x100fe200080108a4 */
[----:B------:R-:W-:Y:S01]  /*6530*/  ISETP.GT.AND P2, PT, R160, 0x30, PT ;  /* 0x00000030a000780c */ /* 0x000fe20003f44270 */
[----:B------:R-:W2:Y:S01]  /*6540*/  MUFU.TANH R151, R151 ;  /* 0x0000009700977308 */ /* 0x000ea20000002400 */
        /* <DEDUP_REMOVED lines=12> */
[----:B0-----:R-:W-:Y:S01]  /*6610*/  FSEL R147, R147, -INF , P3 ;  /* 0xff80000093937808 */ /* 0x001fe20001800000 */
[----:B------:R-:W-:Y:S01]  /*6620*/  FFMA.FTZ R170, R146, UR14, -R164 ;  /* 0x0000000e92aa7c23 */ /* 0x000fe200080108a4 */
[----:B------:R-:W-:Y:S01]  /*6630*/  FMNMX.FTZ R128, R153, R128, !PT ;  /* 0x0000008099807209 */ /* 0x000fe20007810000 */
[----:B------:R-:W0:Y:S01]  /*6640*/  MUFU.TANH R155, R155 ;  /* 0x0000009b009b7308 */ /* 0x000e220000002400 */
[----:B------:R-:W-:-:S02]  /*6650*/  ISETP.GT.AND P3, PT, R160, 0x39, PT ;  /* 0x00000039a000780c */ /* 0x000fc40003f64270 */
[----:B-1----:R-:W-:Y:S02]  /*6660*/  FSEL R150, R150, -INF , P2 ;  /* 0xff80000096967808 */ /* 0x002fe40001000000 */
[----:B------:R-:W-:Y:S02]  /*6670*/  FMNMX.FTZ R11, R147, R128, !PT ;  /* 0x00000080930b7209 */ /* 0x000fe40007810000 */
[----:B------:R-:W-:Y:S01]  /*6680*/  ISETP.GT.AND P2, PT, R160, 0x40, PT ;  /* 0x00000040a000780c */ /* 0x000fe20003f44270 */
[----:B------:R-:W1:Y:S01]  /*6690*/  MUFU.TANH R156, R156 ;  /* 0x0000009c009c7308 */ /* 0x000e620000002400 */
[----:B--2---:R-:W-:Y:S02]  /*66a0*/  FSEL R151, R151, -INF , P3 ;  /* 0xff80000097977808 */ /* 0x004fe40001800000 */
[----:B------:R-:W-:Y:S02]  /*66b0*/  FMNMX.FTZ R128, R150, R11, !PT ;  /* 0x0000000b96807209 */ /* 0x000fe40007810000 */
[----:B------:R-:W-:-:S02]  /*66c0*/  ISETP.GT.AND P3, PT, R160, 0x41, PT ;  /* 0x00000041a000780c */ /* 0x000fc40003f64270 */
[----:B---3--:R-:W-:Y:S01]  /*66d0*/  FSEL R154, R154, -INF , P2 ;  /* 0xff8000009a9a7808 */ /* 0x008fe20001000000 */
[----:B------:R-:W2:Y:S01]  /*66e0*/  MUFU.TANH R157, R157 ;  /* 0x0000009d009d7308 */ /* 0x000ea20000002400 */
[----:B------:R-:W-:Y:S02]  /*66f0*/  FMNMX.FTZ R11, R151, R128, !PT ;  /* 0x00000080970b7209 */ /* 0x000fe40007810000 */
[----:B------:R-:W-:Y:S02]  /*6700*/  ISETP.GT.AND P2, PT, R160, 0x48, PT ;  /* 0x00000048a000780c */ /* 0x000fe40003f44270 */
[----:B0-----:R-:W-:Y:S02]  /*6710*/  FSEL R155, R155, -INF , P3 ;  /* 0xff8000009b9b7808 */ /* 0x001fe40001800000 */
[----:B------:R-:W-:Y:S01]  /*6720*/  FMNMX.FTZ R128, R154, R11, !PT ;  /* 0x0000000b9a807209 */ /* 0x000fe20007810000 */
[----:B------:R-:W0:Y:S01]  /*6730*/  MUFU.TANH R158, R158 ;  /* 0x0000009e009e7308 */ /* 0x000e220000002400 */
[----:B------:R-:W-:-:S02]  /*6740*/  ISETP.GT.AND P3, PT, R160, 0x49, PT ;  /* 0x00000049a000780c */ /* 0x000fc40003f64270 */
[----:B-1----:R-:W-:Y:S02]  /*6750*/  FSEL R156, R156, -INF , P2 ;  /* 0xff8000009c9c7808 */ /* 0x002fe40001000000 */
[----:B------:R-:W-:Y:S02]  /*6760*/  FMNMX.FTZ R11, R155, R128, !PT ;  /* 0x000000809b0b7209 */ /* 0x000fe40007810000 */
[----:B------:R-:W-:Y:S01]  /*6770*/  ISETP.GT.AND P2, PT, R160, 0x50, PT ;  /* 0x00000050a000780c */ /* 0x000fe20003f44270 */
[----:B------:R-:W1:Y:S01]  /*6780*/  MUFU.TANH R159, R159 ;  /* 0x0000009f009f7308 */ /* 0x000e620000002400 */
[----:B--2---:R-:W-:Y:S01]  /*6790*/  FSEL R165, R157, -INF , P3 ;  /* 0xff8000009da57808 */ /* 0x004fe20001800000 */
[--C-:B------:R-:W-:Y:S01]  /*67a0*/  FFMA.FTZ R157, R134, UR14, -R164.reuse ;  /* 0x0000000e869d7c23 */ /* 0x100fe200080108a4 */
[----:B------:R-:W-:Y:S01]  /*67b0*/  FMNMX.FTZ R130, R156, R11, !PT ;  /* 0x0000000b9c827209 */ /* 0x000fe20007810000 */
[--C-:B------:R-:W-:Y:S01]  /*67c0*/  FFMA.FTZ R134, R135, UR14, -R164.reuse ;  /* 0x0000000e87867c23 */ /* 0x100fe200080108a4 */
[----:B------:R-:W-:Y:S01]  /*67d0*/  ISETP.GT.AND P3, PT, R160, 0x51, PT ;  /* 0x00000051a000780c */ /* 0x000fe20003f64270 */
[----:B------:R-:W-:Y:S01]  /*67e0*/  FFMA.FTZ R135, R143, UR14, -R164 ;  /* 0x0000000e8f877c23 */ /* 0x000fe200080108a4 */
[----:B------:R-:W-:Y:S01]  /*67f0*/  FMNMX.FTZ R11, R165, R130, !PT ;  /* 0x00000082a50b7209 */ /* 0x000fe20007810000 */
[----:B------:R-:W2:Y:S01]  /*6800*/  MUFU.TANH R161, R161 ;  /* 0x000000a100a17308 */ /* 0x000ea20000002400 */
[----:B0-----:R-:W-:-:S02]  /*6810*/  FSEL R158, R158, -INF , P2 ;  /* 0xff8000009e9e7808 */ /* 0x001fc40001000000 */
[----:B------:R-:W-:Y:S02]  /*6820*/  ISETP.GT.AND P2, PT, R160, 0x58, PT ;  /* 0x00000058a000780c */ /* 0x000fe40003f44270 */
[----:B------:R-:W-:-:S03]  /*6830*/  FMNMX.FTZ R130, R158, R11, !PT ;  /* 0x0000000b9e827209 */ /* 0x000fc60007810000 */
[----:B------:R-:W0:Y:S01]  /*6840*/  MUFU.TANH R162, R162 ;  /* 0x000000a200a27308 */ /* 0x000e220000002400 */
[----:B-1----:R-:W-:Y:S02]  /*6850*/  FSEL R159, R159, -INF , P3 ;  /* 0xff8000009f9f7808 */ /* 0x002fe40001800000 */
[----:B------:R-:W-:Y:S02]  /*6860*/  ISETP.GT.AND P3, PT, R160, 0x59, PT ;  /* 0x00000059a000780c */ /* 0x000fe40003f64270 */
[----:B------:R-:W-:-:S03]  /*6870*/  FMNMX.FTZ R130, R159, R130, !PT ;  /* 0x000000829f827209 */ /* 0x000fc60007810000 */
[----:B------:R-:W-:Y:S01]  /*6880*/  MUFU.EX2 R188, R188 ;  /* 0x000000bc00bc7308 */ /* 0x000fe20000000800 */
[----:B--2---:R-:W-:-:S04]  /*6890*/  FSEL R161, R161, -INF , P2 ;  /* 0xff800000a1a17808 */ /* 0x004fc80001000000 */
[----:B------:R-:W-:-:S03]  /*68a0*/  FMNMX.FTZ R11, R161, R130, !PT ;  /* 0x00000082a10b7209 */ /* 0x000fc60007810000 */
[----:B------:R-:W-:Y:S01]  /*68b0*/  MUFU.EX2 R120, R120 ;  /* 0x0000007800787308 */ /* 0x000fe20000000800 */
[----:B0-----:R-:W-:-:S04]  /*68c0*/  FSEL R162, R162, -INF , P3 ;  /* 0xff800000a2a27808 */ /* 0x001fc80001800000 */
[----:B------:R-:W-:-:S03]  /*68d0*/  FMNMX.FTZ R11, R162, R11, !PT ;  /* 0x0000000ba20b7209 */ /* 0x000fc60007810000 */
[----:B------:R-:W-:Y:S02]  /*68e0*/  MUFU.EX2 R190, R190 ;  /* 0x000000be00be7308 */ /* 0x000fe40000000800 */
[----:B------:R-:W0:Y:S06]  /*68f0*/  SHFL.BFLY PT, R130, R11, 0x2, 0x1f ;  /* 0x0c401f000b827f89 */ /* 0x000e2c00000e0000 */
[----:B------:R-:W-:Y:S08]  /*6900*/  MUFU.EX2 R123, R123 ;  /* 0x0000007b007b7308 */ /* 0x000ff00000000800 */
[----:B------:R-:W-:Y:S08]  /*6910*/  MUFU.EX2 R184, R184 ;  /* 0x000000b800b87308 */ /* 0x000ff00000000800 */
[----:B------:R-:W-:Y:S01]  /*6920*/  MUFU.EX2 R127, R127 ;  /* 0x0000007f007f7308 */ /* 0x000fe20000000800 */
[----:B0-----:R-:W-:Y:S01]  /*6930*/  FMNMX.FTZ R129, R11, R130, !PT ;  /* 0x000000820b817209 */ /* 0x001fe20007810000 */
[----:B------:R-:W-:-:S04]  /*6940*/  FFMA.FTZ R130, R145, UR14, -R164 ;  /* 0x0000000e91827c23 */ /* 0x000fc800080108a4 */
[----:B------:R-:W0:Y:S02]  /*6950*/  SHFL.BFLY PT, R136, R129, 0x1, 0x1f ;  /* 0x0c201f0081887f89 */ /* 0x000e2400000e0000 */
[----:B------:R-:W-:Y:S08]  /*6960*/  MUFU.EX2 R186, R186 ;  /* 0x000000ba00ba7308 */ /* 0x000ff00000000800 */
[----:B------:R1:W-:Y:S08]  /*6970*/  MUFU.EX2 R128, R132 ;  /* 0x0000008400807308 */ /* 0x0003f00000000800 */
[----:B------:R-:W-:Y:S01]  /*6980*/  MUFU.EX2 R180, R180 ;  /* 0x000000b400b47308 */ /* 0x000fe20000000800 */
[----:B-1----:R-:W-:Y:S01]  /*6990*/  FFMA.FTZ R132, R140, UR14, -R164 ;  /* 0x0000000e8c847c23 */ /* 0x002fe200080108a4 */
[----:B0-----:R-:W-:-:S06]  /*69a0*/  FMNMX.FTZ R11, R129, R136, !PT ;  /* 0x00000088810b7209 */ /* 0x001fcc0007810000 */
[----:B------:R-:W-:Y:S01]  /*69b0*/  MUFU.EX2 R157, R157 ;  /* 0x0000009d009d7308 */ /* 0x000fe20000000800 */
[C---:B------:R-:W-:Y:S01]  /*69c0*/  FSETP.NEU.FTZ.AND P2, PT, R11.reuse, -INF , PT ;  /* 0xff8000000b00780b */ /* 0x040fe20003f5d000 */
[----:B------:R-:W-:-:S06]  /*69d0*/  FMUL.FTZ R136, R11, UR14 ;  /* 0x0000000e0b887c20 */ /* 0x000fcc0008410000 */
[----:B------:R-:W-:Y:S01]  /*69e0*/  MUFU.EX2 R182, R182 ;  /* 0x000000b600b67308 */ /* 0x000fe20000000800 */
[----:B------:R-:W-:-:S05]  /*69f0*/  FSEL R136, R136, RZ, P2 ;  /* 0x000000ff88887208 */ /* 0x000fca0001000000 */
[--C-:B------:R-:W-:Y:S01]  /*6a00*/  FFMA.FTZ R189, R0, UR14, -R136.reuse ;  /* 0x0000000e00bd7c23 */ /* 0x100fe20008010888 */
[--C-:B------:R-:W-:Y:S01]  /*6a10*/  FFMA.FTZ R185, R20, UR14, -R136.reuse ;  /* 0x0000000e14b97c23 */ /* 0x100fe20008010888 */
[--C-:B------:R-:W-:Y:S01]  /*6a20*/  FFMA.FTZ R20, R121, UR14, -R136.reuse ;  /* 0x0000000e79147c23 */ /* 0x100fe20008010888 */
[----:B------:R-:W-:Y:S01]  /*6a30*/  FSEL R0, R11, RZ, P2 ;  /* 0x000000ff0b007208 */ /* 0x000fe20001000000 */
[--C-:B------:R-:W-:Y:S01]  /*6a40*/  FFMA.FTZ R138, R2, UR14, -R136.reuse ;  /* 0x0000000e028a7c23 */ /* 0x100fe20008010888 */
[----:B------:R-:W-:Y:S01]  /*6a50*/  FSEL R121, R12, RZ, P1 ;  /* 0x000000ff0c797208 */ /* 0x000fe20000800000 */
[----:B------:R-:W-:Y:S01]  /*6a60*/  MUFU.EX2 R189, R189 ;  /* 0x000000bd00bd7308 */ /* 0x000fe20000000800 */
[--C-:B------:R-:W-:Y:S01]  /*6a70*/  FFMA.FTZ R191, R163, UR14, -R136.reuse ;  /* 0x0000000ea3bf7c23 */ /* 0x100fe20008010888 */
[----:B------:R-:W-:Y:S01]  /*6a80*/  FADD.FTZ R2, -R0, R13 ;  /* 0x0000000d00027221 */ /* 0x000fe20000010100 */
[----:B------:R-:W-:Y:S01]  /*6a90*/  FFMA.FTZ R137, R15, UR14, -R136 ;  /* 0x0000000e0f897c23 */ /* 0x000fe20008010888 */
[----:B------:R-:W-:Y:S01]  /*6aa0*/  FADD.FTZ R121, -R121, R14 ;  /* 0x0000000e79797221 */ /* 0x000fe20000010100 */
[--C-:B------:R-:W-:Y:S01]  /*6ab0*/  FFMA.FTZ R21, R21, UR14, -R136.reuse ;  /* 0x0000000e15157c23 */ /* 0x100fe20008010888 */
[----:B------:R-:W-:Y:S01]  /*6ac0*/  FMUL.FTZ R2, R2, UR14 ;  /* 0x0000000e02027c20 */ /* 0x000fe20008410000 */
[--C-:B------:R-:W-:Y:S01]  /*6ad0*/  FFMA.FTZ R187, R125, UR14, -R136.reuse ;  /* 0x0000000e7dbb7c23 */ /* 0x100fe20008010888 */
[----:B------:R-:W-:Y:S01]  /*6ae0*/  FMUL.FTZ R121, R121, UR14 ;  /* 0x0000000e79797c20 */ /* 0x000fe20008410000 */
        /* <DEDUP_REMOVED lines=13> */
[----:B------:R-:W-:-:S03]  /*6bc0*/  FFMA.FTZ R171, R161, UR14, -R136 ;  /* 0x0000000ea1ab7c23 */ /* 0x000fc60008010888 */
[----:B------:R-:W2:Y:S01]  /*6bd0*/  MUFU.EX2 R2, R2 ;  /* 0x0000000200027308 */ /* 0x000ea20000000800 */
[----:B0-----:R-:W-:-:S07]  /*6be0*/  FFMA.FTZ R121, R155, UR14, -R136 ;  /* 0x0000000e9b797c23 */ /* 0x001fce0008010888 */
[----:B------:R-:W0:Y:S01]  /*6bf0*/  MUFU.EX2 R191, R191 ;  /* 0x000000bf00bf7308 */ /* 0x000e220000000800 */
[----:B-1----:R-:W-:-:S04]  /*6c00*/  FFMA.FTZ R13, R0, R10, R188 ;  /* 0x0000000a000d7223 */ /* 0x002fc800000100bc */
[----:B------:R-:W-:-:S03]  /*6c10*/  FADD.FTZ R13, R120, R13 ;  /* 0x0000000d780d7221 */ /* 0x000fc60000010000 */
[----:B------:R-:W1:Y:S01]  /*6c20*/  MUFU.EX2 R137, R137 ;  /* 0x0000008900897308 */ /* 0x000e620000000800 */
[----:B--2---:R-:W-:Y:S01]  /*6c30*/  FFMA.FTZ R3, R2, R3, R189 ;  /* 0x0000000302037223 */ /* 0x004fe200000100bd */
        /* <DEDUP_REMOVED lines=14> */
[----:B------:R-:W-:Y:S01]  /*6d20*/  FADD.FTZ R3, R157, R14 ;  /* 0x0000000e9d037221 */ /* 0x000fe20000010000 */
[----:B------:R-:W-:Y:S01]  /*6d30*/  FFMA.FTZ R14, R165, UR14, -R136 ;  /* 0x0000000ea50e7c23 */ /* 0x000fe20008010888 */
[----:B------:R-:W2:Y:S01]  /*6d40*/  MUFU.EX2 R20, R20 ;  /* 0x0000001400147308 */ /* 0x000ea20000000800 */
[----:B0-----:R-:W-:Y:S01]  /*6d50*/  FADD.FTZ R10, R21, R10 ;  /* 0x0000000a150a7221 */ /* 0x001fe20000010000 */
[----:B------:R-:W-:-:S06]  /*6d60*/  FADD.FTZ R3, R182, R3 ;  /* 0x00000003b6037221 */ /* 0x000fcc0000010000 */
[----:B------:R-:W0:Y:S01]  /*6d70*/  MUFU.EX2 R181, R181 ;  /* 0x000000b500b57308 */ /* 0x000e220000000800 */
[----:B-1----:R-:W-:-:S07]  /*6d80*/  FADD.FTZ R13, R187, R10 ;  /* 0x0000000abb0d7221 */ /* 0x002fce0000010000 */
[----:B------:R-:W1:Y:S01]  /*6d90*/  MUFU.EX2 R15, R15 ;  /* 0x0000000f000f7308 */ /* 0x000e620000000800 */
[----:B--2---:R-:W-:Y:S01]  /*6da0*/  FADD.FTZ R10, R20, R13 ;  /* 0x0000000d140a7221 */ /* 0x004fe20000010000 */
[----:B------:R-:W-:-:S06]  /*6db0*/  FFMA.FTZ R13, R159, UR14, -R136 ;  /* 0x0000000e9f0d7c23 */ /* 0x000fcc0008010888 */
        /* <DEDUP_REMOVED lines=32> */
[----:B------:R-:W-:-:S06]  /*6fc0*/  FFMA.FTZ R126, R162, UR14, -R136 ;  /* 0x0000000ea27e7c23 */ /* 0x000fcc0008010888 */
        /* <DEDUP_REMOVED lines=26> */
.L_x_2385:
[----:B------:R-:W0:Y:S01]  /*7170*/  S2UR UR5, SR_CgaCtaId ;  /* 0x00000000000579c3 */ /* 0x000e220000008800 */
        /* <DEDUP_REMOVED lines=35> */
.L_x_2375:
[----:B------:R-:W-:-:S06]  /*73b0*/  UISETP.GE.AND UP0, UPT, UR4, UR60, UPT ;  /* 0x0000003c0400728c */ /* 0x000fcc000bf06270 */
[----:B------:R-:W-:-:S13]  /*73c0*/  PLOP3.LUT P1, PT, PT, PT, UP0, 0x80, 0x0 ;  /* 0x000000000000781c */ /* 0x000fda0003f2f008 */
[----:B------:R-:W-:Y:S05]  /*73d0*/  @!P1 BRA `(.L_x_2387) ;  /* 0x0000002400409947 */ /* 0x000fea0003800000 */
[----:B------:R-:W-:Y:S01]  /*73e0*/  MOV R13, R11 ;  /* 0x0000000b000d7202 */ /* 0x000fe20000000f00 */
[----:B------:R-:W-:Y:S01]  /*73f0*/  IMAD.MOV.U32 R14, RZ, RZ, R12 ;  /* 0x000000ffff0e7224 */ /* 0x000fe200078e000c */
[----:B------:R-:W-:Y:S01]  /*7400*/  UMOV UR5, UR38 ;  /* 0x0000002600057c82 */ /* 0x000fe20008000000 */
[----:B------:R-:W-:Y:S01]  /*7410*/  UMOV UR6, UR39 ;  /* 0x0000002700067c82 */ /* 0x000fe20008000000 */
[----:B------:R-:W-:Y:S01]  /*7420*/  ULDC UR7, c[0x0][0x9d8] ;  /* 0x0002760000077ab9 */ /* 0x000fe20000000800 */
[----:B------:R-:W-:-:S05]  /*7430*/  ULDC UR10, c[0x0][0x988] ;  /* 0x00026200000a7ab9 */ /* 0x000fca0000000800 */
.L_x_2398:
[----:B------:R-:W-:-:S04]  /*7440*/  UIADD3 UR9, UR6, 0x1, URZ ;  /* 0x0000000106097890 */ /* 0x000fc8000fffe03f */
[----:B------:R-:W-:-:S04]  /*7450*/  UISETP.NE.AND UP0, UPT, UR9, 0x2, UPT ;  /* 0x000000020900788c */ /* 0x000fc8000bf05270 */
[----:B------:R-:W-:Y:S02]  /*7460*/  USEL UR9, UR9, URZ, UP0 ;  /* 0x0000003f09097287 */ /* 0x000fe40008000000 */
[----:B------:R-:W-:-:S04]  /*7470*/  USEL UR38, URZ, 0x1, UP0 ;  /* 0x000000013f267887 */ /* 0x000fc80008000000 */
[----:B------:R-:W-:Y:S01]  /*7480*/  ULOP3.LUT UR38, UR5, UR38, URZ, 0x3c, !UPT ;  /* 0x0000002605267292 */ /* 0x000fe2000f8e3c3f */
[----:B------:R-:W-:Y:S01]  /*7490*/  UMOV UR39, UR9 ;  /* 0x0000000900277c82 */ /* 0x000fe20008000000 */
[----:B------:R-:W-:Y:S10]  /*74a0*/  @!P0 BRA `(.L_x_2388) ;  /* 0x0000000000048947 */ /* 0x000ff40003800000 */
[----:B------:R-:W-:Y:S01]  /*74b0*/  BPT.TRAP 0x1 ;  /* 0x000000040000795c */ /* 0x000fe20000300000 */
.L_x_2388:
[----:B------:R-:W-:Y:S01]  /*74c0*/  ULEA UR8, UR39, UR40, 0x3 ;  /* 0x0000002827087291 */ /* 0x000fe2000f8e183f */
[----:B------:R-:W-:-:S05]  /*74d0*/  IMAD.U32 R11, RZ, RZ, UR38 ;  /* 0x00000026ff0b7e24 */ /* 0x000fca000f8e00ff */
[----:B------:R-:W-:-:S04]  /*74e0*/  SHF.L.U32 R11, R11, 0x1f, RZ ;  /* 0x0000001f0b0b7819 */ /* 0x000fc800000006ff */
[----:B------:R0:W1:Y:S01]  /*74f0*/  SYNCS.PHASECHK.TRANS64.TRYWAIT P1, [UR8+0x30830], R11 ;  /* 0x0308300bff0075a7 */ /* 0x0000620008020148 */
[----:B------:R-:W-:Y:S05]  /*7500*/  @!P0 BRA `(.L_x_2389) ;  /* 0x0000000000048947 */ /* 0x000fea0003800000 */
[----:B------:R-:W-:Y:S01]  /*7510*/  BPT.TRAP 0x1 ;  /* 0x000000040000795c */ /* 0x000fe20000300000 */
.L_x_2389:
[----:B-1----:R-:W-:Y:S05]  /*7520*/  @P1 BRA `(.L_x_2390) ;  /* 0x0000000000081947 */ /* 0x002fea0003800000 */
[----:B------:R-:W1:Y:S02]  /*7530*/  SYNCS.PHASECHK.TRANS64.TRYWAIT P1, [UR8+0x30830], R11 ;  /* 0x0308300bff0075a7 */ /* 0x000e640008020148 */
[----:B-1----:R-:W-:Y:S05]  /*7540*/  @!P1 BRA `(.L_x_2391) ;  /* 0x000000d400b09947 */ /* 0x002fea0003800000 */
.L_x_2390:
        /* <DEDUP_REMOVED lines=175> */
.L_x_2392:
[----:B------:R-:W-:Y:S01]  /*8040*/  ULEA UR8, UR6, UR40, 0x3 ;  /* 0x0000002806087291 */ /* 0x000fe2000f8e183f */
[----:B------:R-:W-:-:S05]  /*8050*/  IMAD.U32 R0, RZ, RZ, UR5 ;  /* 0x00000005ff007e24 */ /* 0x000fca000f8e00ff */
[----:B------:R-:W-:-:S04]  /*8060*/  SHF.L.U32 R0, R0, 0x1f, RZ ;  /* 0x0000001f00007819 */ /* 0x000fc800000006ff */
[----:B------:R2:W3:Y:S01]  /*8070*/  SYNCS.PHASECHK.TRANS64.TRYWAIT P1, [UR8+0x30850], R0 ;  /* 0x03085000ff0075a7 */ /* 0x0004e20008020148 */
[----:B------:R-:W-:Y:S05]  /*8080*/  @!P0 BRA `(.L_x_2393) ;  /* 0x0000000000048947 */ /* 0x000fea0003800000 */
[----:B------:R-:W-:Y:S01]  /*8090*/  BPT.TRAP 0x1 ;  /* 0x000000040000795c */ /* 0x000fe20000300000 */
.L_x_2393:
[----:B---3--:R-:W-:Y:S05]  /*80a0*/  @P1 BRA `(.L_x_2394) ;  /* 0x0000000000081947 */ /* 0x008fea0003800000 */
[----:B------:R-:W3:Y:S02]  /*80b0*/  SYNCS.PHASECHK.TRANS64.TRYWAIT P1, [UR8+0x30850], R0 ;  /* 0x03085000ff0075a7 */ /* 0x000ee40008020148 */
[----:B---3--:R-:W-:Y:S05]  /*80c0*/  @!P1 BRA `(.L_x_2395) ;  /* 0x000000c800e89947 */ /* 0x008fea0003800000 */
.L_x_2394:
        /* <DEDUP_REMOVED lines=37> */
.L_x_2396:
        /* <DEDUP_REMOVED lines=24> */
[----:B01----:R-:W-:Y:S01]  /*84a0*/  FMNMX.FTZ R11, R15, R14, !PT ;  /* 0x0000000e0f0b7209 */ /* 0x003fe20007810000 */
[----:B------:R-:W-:Y:S01]  /*84b0*/  FMUL.FTZ R129, R132, UR7 ;  /* 0x0000000784817c20 */ /* 0x000fe20008410000 */
[----:B------:R-:W-:Y:S01]  /*84c0*/  FMUL.FTZ R131, R134, UR7 ;  /* 0x0000000786837c20 */ /* 0x000fe20008410000 */
[----:B------:R-:W-:Y:S01]  /*84d0*/  FMUL.FTZ R132, R135, UR7 ;  /* 0x0000000787847c20 */ /* 0x000fe20008410000 */
[----:B------:R-:W-:Y:S01]  /*84e0*/  FMUL.FTZ R135, R138, UR7 ;  /* 0x000000078a877c20 */ /* 0x000fe20008410000 */
[----:B------:R-:W-:Y:S01]  /*84f0*/  FMUL.FTZ R138, R141, UR7 ;  /* 0x000000078d8a7c20 */ /* 0x000fe20008410000 */
[----:B------:R-:W0:Y:S01]  /*8500*/  MUFU.TANH R120, R120 ;  /* 0x0000007800787308 */ /* 0x000e220000002400 */
[----:B----4-:R-:W-:Y:S01]  /*8510*/  FMNMX.FTZ R157, R21, R13, !PT ;  /* 0x0000000d159d7209 */ /* 0x010fe20007810000 */
[----:B------:R-:W-:Y:S01]  /*8520*/  FMUL.FTZ R141, R144, UR7 ;  /* 0x00000007908d7c20 */ /* 0x000fe20008410000 */
[----:B------:R-:W-:Y:S01]  /*8530*/  FMUL.FTZ R144, R147, UR7 ;  /* 0x0000000793907c20 */ /* 0x000fe20008410000 */
[----:B------:R-:W-:Y:S01]  /*8540*/  FMUL.FTZ R134, R137, UR7 ;  /* 0x0000000789867c20 */ /* 0x000fe20008410000 */
[----:B------:R-:W-:Y:S01]  /*8550*/  FMUL.FTZ R147, R150, UR7 ;  /* 0x0000000796937c20 */ /* 0x000fe20008410000 */
[----:B------:R-:W-:Y:S01]  /*8560*/  FMUL.FTZ R150, R153, UR7 ;  /* 0x0000000799967c20 */ /* 0x000fe20008410000 */
[----:B------:R-:W-:Y:S01]  /*8570*/  FMUL.FTZ R153, R156, UR7 ;  /* 0x000000079c997c20 */ /* 0x000fe20008410000 */
[----:B------:R-:W1:Y:S01]  /*8580*/  MUFU.TANH R121, R121 ;  /* 0x0000007900797308 */ /* 0x000e620000002400 */
        /* <DEDUP_REMOVED lines=12> */
[----:B------:R-:W-:Y:S01]  /*8650*/  UMOV UR14, UR10 ;  /* 0x0000000a000e7c82 */ /* 0x000fe20008000000 */
[----:B------:R-:W0:Y:S01]  /*8660*/  S2UR UR6, SR_CgaCtaId ;  /* 0x00000000000679c3 */ /* 0x000e220000008800 */
[----:B------:R-:W-:Y:S01]  /*8670*/  ULEA UR5, UR9, UR40, 0x3 ;  /* 0x0000002809057291 */ /* 0x000fe2000f8e183f */
[----:B------:R-:W3:Y:S01]  /*8680*/  MUFU.TANH R122, R122 ;  /* 0x0000007a007a7308 */ /* 0x000ee20000002400 */
[----:B-1----:R-:W-:-:S02]  /*8690*/  FMNMX.FTZ R11, R121, R0, !PT ;  /* 0x00000000790b7209 */ /* 0x002fc40007810000 */
[----:B------:R-:W-:-:S05]  /*86a0*/  UIADD3 UR5, UR5, 0x30840, URZ ;  /* 0x0003084005057890 */ /* 0x000fca000fffe03f */
[----:B------:R-:W1:Y:S01]  /*86b0*/  MUFU.TANH R124, R124 ;  /* 0x0000007c007c7308 */ /* 0x000e620000002400 */
[----:B--2---:R-:W-:-:S07]  /*86c0*/  FMNMX.FTZ R157, R123, R2, !PT ;  /* 0x000000027b9d7209 */ /* 0x004fce0007810000 */
[----:B------:R-:W2:Y:S01]  /*86d0*/  MUFU.TANH R125, R125 ;  /* 0x0000007d007d7308 */ /* 0x000ea20000002400 */
[----:B---3--:R-:W-:Y:S01]  /*86e0*/  FMNMX.FTZ R0, R122, R11, !PT ;  /* 0x0000000b7a007209 */ /* 0x008fe20007810000 */
[----:B0-----:R-:W-:-:S06]  /*86f0*/  UPRMT UR5, UR6, 0x654, UR5 ;  /* 0x0000065406057896 */ /* 0x001fcc0008000005 */
[----:B------:R-:W0:Y:S01]  /*8700*/  MUFU.TANH R127, R127 ;  /* 0x0000007f007f7308 */ /* 0x000e220000002400 */
[----:B-1----:R-:W-:Y:S01]  /*8710*/  FMNMX.FTZ R2, R124, R157, !PT ;  /* 0x0000009d7c027209 */ /* 0x002fe20007810000 */
[----:B------:R-:W-:Y:S01]  /*8720*/  FMUL.FTZ R157, R160, UR7 ;  /* 0x00000007a09d7c20 */ /* 0x000fe20008410000 */
[----:B------:R-:W-:Y:S01]  /*8730*/  FMUL.FTZ R160, R163, UR7 ;  /* 0x00000007a3a07c20 */ /* 0x000fe20008410000 */
[----:B------:R-:W-:Y:S04]  /*8740*/  SYNCS.ARRIVE.TRANS64.RED.A1T0 RZ, [UR5], RZ ;  /* 0x000000ffffff79a7 */ /* 0x000fe80008100405 */
        /* <DEDUP_REMOVED lines=81> */
[----:B-1----:R-:W-:-:S05]  /*8c60*/  FMNMX.FTZ R0, R162, R11, !PT ;  /* 0x0000000ba2007209 */ /* 0x002fca0007810000 */
        /* <DEDUP_REMOVED lines=10> */
[----:B------:R-:W-:Y:S02]  /*8d10*/  FMUL.FTZ R14, R14, UR14 ;  /* 0x0000000e0e0e7c20 */ /* 0x000fe40008410000 */
[----:B------:R-:W-:Y:S02]  /*8d20*/  FADD.FTZ R13, -R11, R13 ;  /* 0x0000000d0b0d7221 */ /* 0x000fe40000010100 */
[----:B------:R-:W-:Y:S02]  /*8d30*/  MUFU.EX2 R0, R14 ;  /* 0x0000000e00007308 */ /* 0x000fe40000000800 */
[----:B------:R-:W-:Y:S01]  /*8d40*/  FMUL.FTZ R165, R13, UR14 ;  /* 0x0000000e0da57c20 */ /* 0x000fe20008410000 */
[----:B------:R-:W-:-:S04]  /*8d50*/  FMUL.FTZ R13, R12, UR14 ;  /* 0x0000000e0c0d7c20 */ /* 0x000fc80008410000 */
        /* <DEDUP_REMOVED lines=8> */
[----:B------:R0:W-:Y:S01]  /*8de0*/  MUFU.EX2 R2, R165 ;  /* 0x000000a500027308 */ /* 0x0001e20000000800 */
        /* <DEDUP_REMOVED lines=8> */
[--C-:B0-----:R-:W-:Y:S01]  /*8e70*/  FFMA.FTZ R165, R126, UR14, -R13.reuse ;  /* 0x0000000e7ea57c23 */ /* 0x101fe2000801080d */
        /* <DEDUP_REMOVED lines=27> */
[----:B------:R-:W-:Y:S01]  /*9030*/  FFMA.FTZ R175, R155, UR14, -R130 ;  /* 0x0000000e9baf7c23 */ /* 0x000fe20008010882 */
[--C-:B------:R-:W-:Y:S01]  /*9040*/  FFMA.FTZ R15, R154, UR14, -R13.reuse ;  /* 0x0000000e9a0f7c23 */ /* 0x100fe2000801080d */
[--C-:B------:R-:W-:Y:S01]  /*9050*/  FFMA.FTZ R168, R157, UR14, -R13.reuse ;  /* 0x0000000e9da87c23 */ /* 0x100fe2000801080d */
[----:B------:R-:W0:Y:S01]  /*9060*/  MUFU.EX2 R190, R190 ;  /* 0x000000be00be7308 */ /* 0x000e220000000800 */
[----:B--2---:R-:W-:Y:S01]  /*9070*/  FADD.FTZ R3, R167, R10 ;  /* 0x0000000aa7037221 */ /* 0x004fe20000010000 */
[--C-:B------:R-:W-:Y:S01]  /*9080*/  FFMA.FTZ R169, R159, UR14, -R130.reuse ;  /* 0x0000000e9fa97c23 */ /* 0x100fe20008010882 */
[--C-:B------:R-:W-:Y:S01]  /*9090*/  FFMA.FTZ R14, R158, UR14, -R13.reuse ;  /* 0x0000000e9e0e7c23 */ /* 0x100fe2000801080d */
[--C-:B------:R-:W-:Y:S01]  /*90a0*/  FFMA.FTZ R170, R161, UR14, -R13.reuse ;  /* 0x0000000ea1aa7c23 */ /* 0x100fe2000801080d */
[----:B------:R-:W-:Y:S01]  /*90b0*/  FFMA.FTZ R171, R163, UR14, -R130 ;  /* 0x0000000ea3ab7c23 */ /* 0x000fe20008010882 */
[----:B------:R-:W-:-:S02]  /*90c0*/  FFMA.FTZ R13, R162, UR14, -R13 ;  /* 0x0000000ea20d7c23 */ /* 0x000fc4000801080d */
        /* <DEDUP_REMOVED lines=49> */
[--C-:B------:R-:W-:Y:S01]  /*93e0*/  FFMA.FTZ R21, R160, UR14, -R130.reuse ;  /* 0x0000000ea0157c23 */ /* 0x100fe20008010882 */
[----:B------:R-:W-:-:S05]  /*93f0*/  FFMA.FTZ R130, R164, UR14, -R130 ;  /* 0x0000000ea4827c23 */ /* 0x000fca0008010882 */
        /* <DEDUP_REMOVED lines=42> */
.L_x_2397:
        /* <DEDUP_REMOVED lines=36> */
.L_x_2387:
        /* <DEDUP_REMOVED lines=99> */
.L_x_2399:
[----:B------:R-:W-:Y:S01]  /*9f10*/  ULEA UR5, UR39, UR40, 0x3 ;  /* 0x0000002827057291 */ /* 0x000fe2000f8e183f */
[----:B------:R-:W-:-:S05]  /*9f20*/  IMAD.U32 R0, RZ, RZ, UR38 ;  /* 0x00000026ff007e24 */ /* 0x000fca000f8e00ff */
[----:B------:R-:W-:-:S04]  /*9f30*/  SHF.L.U32 R0, R0, 0x1f, RZ ;  /* 0x0000001f00007819 */ /* 0x000fc800000006ff */
[----:B------:R0:W1:Y:S01]  /*9f40*/  SYNCS.PHASECHK.TRANS64.TRYWAIT P1, [UR5+0x30850], R0 ;  /* 0x03085000ff0075a7 */ /* 0x0000620008020145 */
[----:B------:R-:W-:Y:S05]  /*9f50*/  @!P0 BRA `(.L_x_2400) ;  /* 0x0000000000048947 */ /* 0x000fea0003800000 */
[----:B------:R-:W-:Y:S01]  /*9f60*/  BPT.TRAP 0x1 ;  /* 0x000000040000795c */ /* 0x000fe20000300000 */
.L_x_2400:
[----:B-1----:R-:W-:Y:S05]  /*9f70*/  @P1 BRA `(.L_x_2401) ;  /* 0x0000000000081947 */ /* 0x002fea0003800000 */
[----:B------:R-:W1:Y:S02]  /*9f80*/  SYNCS.PHASECHK.TRANS64.TRYWAIT P1, [UR5+0x30850], R0 ;  /* 0x03085000ff0075a7 */ /* 0x000e640008020145 */
[----:B-1----:R-:W-:Y:S05]  /*9f90*/  @!P1 BRA `(.L_x_2402) ;  /* 0x000000ac004c9947 */ /* 0x002fea0003800000 */
.L_x_2401:
        /* <DEDUP_REMOVED lines=21> */
[----:B------:R-:W-:Y:S01]  /*a0f0*/  IMAD.U32 R5, RZ, RZ, UR14 ;  /* 0x0000000eff057e24 */ /* 0x000fe2000f8e00ff */
[----:B------:R-:W-:Y:S01]  /*a100*/  MOV R0, 0xff800000 ;  /* 0xff80000000007802 */ /* 0x000fe20000000f00 */
[----:B-1----:R-:W-:-:S02]  /*a110*/  FADD.FTZ R13, R2, R7 ;  /* 0x00000007020d7221 */ /* 0x002fc40000010000 */
[----:B------:R-:W-:Y:S01]  /*a120*/  FSETP.NE.FTZ.AND P1, PT, R9, RZ, PT ;  /* 0x000000ff0900720b */ /* 0x000fe20003f35000 */
[----:B------:R-:W-:Y:S02]  /*a130*/  IMAD.MOV.U32 R2, RZ, RZ, -0x800000 ;  /* 0xff800000ff027424 */ /* 0x000fe400078e00ff */
[----:B------:R-:W-:-:S10]  /*a140*/  FSETP.NE.FTZ.AND P2, PT, R13, RZ, PT ;  /* 0x000000ff0d00720b */ /* 0x000fd40003f55000 */
[----:B------:R-:W0:Y:S01]  /*a150*/  @P1 MUFU.LG2 R6, R9 ;  /* 0x0000000900061308 */ /* 0x000e220000000c00 */
[----:B------:R-:W-:Y:S02]  /*a160*/  @P1 FMUL.FTZ R5, R5, 0.69314718246459960938 ;  /* 0x3f31721805051820 */ /* 0x000fe40000410000 */
        /* <DEDUP_REMOVED lines=32> */
[----:B0-23--:R-:W-:Y:S05]  /*a370*/  @!P0 BRA `(.L_x_2403) ;  /* 0x0000000000048947 */ /* 0x00dfea0003800000 */
[----:B------:R-:W-:Y:S01]  /*a380*/  BPT.TRAP 0x1 ;  /* 0x000000040000795c */ /* 0x000fe20000300000 */
.L_x_2403:
        /* <DEDUP_REMOVED lines=109> */
.L_x_2367:
        /* <DEDUP_REMOVED lines=16> */
[----:B------:R-:W-:Y:S02]  /*ab60*/  R2UR UR18, R196 ;  /* 0x00000000c41272ca */ /* 0x000fe400000e0000 */
[----:B------:R-:W-:Y:S02]  /*ab70*/  R2UR UR17, R215 ;  /* 0x00000000d71172ca */ /* 0x000fe400000e0000 */
[----:B------:R-:W-:Y:S02]  /*ab80*/  R2UR UR19, R195 ;  /* 0x00000000c31372ca */ /* 0x000fe400000e0000 */
[----:B------:R-:W-:-:S09]  /*ab90*/  R2UR UR23, R213 ;  /* 0x00000000d51772ca */ /* 0x000fd200000e0000 */
[----:B------:R-:W-:Y:S01]  /*aba0*/  USHF.L.U64.HI UR16, UR18, 0x2, UR17 ;  /* 0x0000000212107899 */ /* 0x000fe20008010211 */
[----:B------:R-:W-:Y:S01]  /*abb0*/  UMOV UR10, UR8 ;  /* 0x00000008000a7c82 */ /* 0x000fe20008000000 */
[----:B0-----:R-:W-:Y:S01]  /*abc0*/  UMOV UR11, UR4 ;  /* 0x00000004000b7c82 */ /* 0x001fe20008000000 */
[----:B------:R-:W-:-:S04]  /*abd0*/  USHF.L.U32 UR4, UR18, 0x2, URZ ;  /* 0x0000000212047899 */ /* 0x000fc8000800063f */
[----:B------:R-:W-:-:S04]  /*abe0*/  UIADD3 UR9, UP0, UR4, UR14, URZ ;  /* 0x0000000e04097290 */ /* 0x000fc8000ff1e03f */
[----:B------:R-:W-:Y:S01]  /*abf0*/  UIADD3.X UR12, UR16, UR15, URZ, UP0, !UPT ;  /* 0x0000000f100c7290 */ /* 0x000fe200087fe43f */
[----:B------:R-:W-:Y:S01]  /*ac00*/  BAR.SYNC.DEFER_BLOCKING 0x1, 0x100 ;  /* 0x0044000000007b1d */ /* 0x000fe20000010000 */
[----:B--2---:R-:W-:-:S03]  /*ac10*/  IMAD.WIDE R4, R3, R4, UR10 ;  /* 0x0000000a03047e25 */ /* 0x004fc6000f8e0204 */
[C---:B------:R-:W-:Y:S02]  /*ac20*/  IADD3 R8, P1, R4.reuse, 0x40, RZ ;  /* 0x0000004004087810 */ /* 0x040fe40007f3e0ff */
[C---:B------:R-:W-:Y:S02]  /*ac30*/  LOP3.LUT R3, R4.reuse, 0x380, RZ, 0xc0, !PT ;  /* 0x0000038004037812 */ /* 0x040fe400078ec0ff */
[C---:B------:R-:W-:Y:S01]  /*ac40*/  IADD3 R6, P2, R4.reuse, 0x20, RZ ;  /* 0x0000002004067810 */ /* 0x040fe20007f5e0ff */
[--C-:B------:R-:W-:Y:S01]  /*ac50*/  IMAD.X R13, RZ, RZ, R5.reuse, P1 ;  /* 0x000000ffff0d7224 */ /* 0x100fe200008e0605 */
[C---:B------:R-:W-:Y:S02]  /*ac60*/  IADD3 R19, P6, R4.reuse, 0x60, RZ ;  /* 0x0000006004137810 */ /* 0x040fe40007fde0ff */
[----:B------:R-:W-:Y:S01]  /*ac70*/  IADD3 R133, P5, R4, 0x4000, RZ ;  /* 0x0000400004857810 */ /* 0x000fe20007fbe0ff */
[--C-:B------:R-:W-:Y:S01]  /*ac80*/  IMAD.X R11, RZ, RZ, R5.reuse, P2 ;  /* 0x000000ffff0b7224 */ /* 0x100fe200010e0605 */
[----:B------:R-:W-:Y:S01]  /*ac90*/  LOP3.LUT R7, R8, 0x380, RZ, 0xc0, !PT ;  /* 0x0000038008077812 */ /* 0x000fe200078ec0ff */
[--C-:B------:R-:W-:Y:S01]  /*aca0*/  IMAD.X R15, RZ, RZ, R5.reuse, P6 ;  /* 0x000000ffff0f7224 */ /* 0x100fe200030e0605 */
[----:B------:R-:W-:Y:S01]  /*acb0*/  SHF.R.U64 R3, R3, 0x3, RZ ;  /* 0x0000000303037819 */ /* 0x000fe200000012ff */
[----:B------:R-:W-:Y:S01]  /*acc0*/  IMAD.X R89, RZ, RZ, R5, P5 ;  /* 0x000000ffff597224 */ /* 0x000fe200028e0605 */
[----:B------:R-:W-:-:S02]  /*acd0*/  IADD3 R90, P0, R4, 0x4020, RZ ;  /* 0x00004020045a7810 */ /* 0x000fc40007f1e0ff */
[C---:B------:R-:W-:Y:S02]  /*ace0*/  IADD3 R135, P4, R4.reuse, 0x4040, RZ ;  /* 0x0000404004877810 */ /* 0x040fe40007f9e0ff */
[C---:B------:R-:W-:Y:S01]  /*acf0*/  IADD3 R94, P3, R4.reuse, 0x4060, RZ ;  /* 0x00004060045e7810 */ /* 0x040fe20007f7e0ff */
[--C-:B------:R-:W-:Y:S01]  /*ad00*/  IMAD.X R91, RZ, RZ, R5.reuse, P0 ;  /* 0x000000ffff5b7224 */ /* 0x100fe200000e0605 */
[C---:B------:R-:W-:Y:S01]  /*ad10*/  IADD3 R137, P2, R4.reuse, 0x8000, RZ ;  /* 0x0000800004897810 */ /* 0x040fe20007f5e0ff */
[--C-:B------:R-:W-:Y:S01]  /*ad20*/  IMAD.X R93, RZ, RZ, R5.reuse, P4 ;  /* 0x000000ffff5d7224 */ /* 0x100fe200020e0605 */
[C---:B------:R-:W-:Y:S01]  /*ad30*/  IADD3 R139, P1, R4.reuse, 0x8020, RZ ;  /* 0x00008020048b7810 */ /* 0x040fe20007f3e0ff */
[--C-:B------:R-:W-:Y:S01]  /*ad40*/  IMAD.X R95, RZ, RZ, R5.reuse, P3 ;  /* 0x000000ffff5f7224 */ /* 0x100fe200018e0605 */
[C---:B------:R-:W-:Y:S02]  /*ad50*/  IADD3 R130, P6, R4.reuse, 0x8040, RZ ;  /* 0x0000804004827810 */ /* 0x040fe40007fde0ff */
[----:B------:R-:W-:Y:S01]  /*ad60*/  IADD3 R141, P5, R4, 0x8060, RZ ;  /* 0x00008060048d7810 */ /* 0x000fe20007fbe0ff */
[--C-:B------:R-:W-:Y:S01]  /*ad70*/  IMAD.X R129, RZ, RZ, R5.reuse, P1 ;  /* 0x000000ffff817224 */ /* 0x100fe200008e0605 */
[----:B------:R-:W-:Y:S01]  /*ad80*/  SHF.R.U64 R7, R7, 0x3, RZ ;  /* 0x0000000307077819 */ /* 0x000fe200000012ff */
[--C-:B------:R-:W-:Y:S01]  /*ad90*/  IMAD.X R131, RZ, RZ, R5.reuse, P6 ;  /* 0x000000ffff837224 */ /* 0x100fe200030e0605 */
[----:B------:R-:W-:Y:S01]  /*ada0*/  LOP3.LUT R4, R3, R4, RZ, 0x3c, !PT ;  /* 0x0000000403047212 */ /* 0x000fe200078e3cff */
[----:B------:R-:W-:Y:S01]  /*adb0*/  IMAD.X R9, RZ, RZ, R5, P5 ;  /* 0x000000ffff097224 */ /* 0x000fe200028e0605 */
[----:B------:R-:W-:-:S02]  /*adc0*/  LOP3.LUT R3, R6, 0x380, RZ, 0xc0, !PT ;  /* 0x0000038006037812 */ /* 0x000fc400078ec0ff */
[----:B------:R-:W-:Y:S02]  /*add0*/  LOP3.LUT R12, R7, R8, RZ, 0x3c, !PT ;  /* 0x00000008070c7212 */ /* 0x000fe400078e3cff */
[----:B------:R-:W-:Y:S02]  /*ade0*/  LOP3.LUT R8, R137, 0x380, RZ, 0xc0, !PT ;  /* 0x0000038089087812 */ /* 0x000fe400078ec0ff */
[----:B------:R-:W-:Y:S02]  /*adf0*/  SHF.R.U64 R3, R3, 0x3, RZ ;  /* 0x0000000303037819 */ /* 0x000fe400000012ff */
[----:B------:R-:W-:Y:S02]  /*ae00*/  LOP3.LUT R14, R19, 0x380, RZ, 0xc0, !PT ;  /* 0x00000380130e7812 */ /* 0x000fe400078ec0ff */
[----:B------:R-:W-:Y:S02]  /*ae10*/  SHF.R.U64 R8, R8, 0x3, RZ ;  /* 0x0000000308087819 */ /* 0x000fe400000012ff */
[----:B------:R-:W-:-:S02]  /*ae20*/  LOP3.LUT R10, R3, R6, RZ, 0x3c, !PT ;  /* 0x00000006030a7212 */ /* 0x000fc400078e3cff */
[----:B------:R-:W-:Y:S02]  /*ae30*/  SHF.R.U64 R14, R14, 0x3, RZ ;  /* 0x000000030e0e7819 */ /* 0x000fe400000012ff */
[----:B------:R-:W-:Y:S02]  /*ae40*/  LOP3.LUT R3, R90, 0x380, RZ, 0xc0, !PT ;  /* 0x000003805a037812 */ /* 0x000fe400078ec0ff */
[----:B------:R-:W-:Y:S02]  /*ae50*/  LOP3.LUT R88, R133, 0x380, RZ, 0xc0, !PT ;  /* 0x0000038085587812 */ /* 0x000fe400078ec0ff */
[----:B------:R-:W-:Y:S02]  /*ae60*/  LOP3.LUT R6, R135, 0x380, RZ, 0xc0, !PT ;  /* 0x0000038087067812 */ /* 0x000fe400078ec0ff */
[----:B------:R-:W-:Y:S02]  /*ae70*/  LOP3.LUT R7, R94, 0x380, RZ, 0xc0, !PT ;  /* 0x000003805e077812 */ /* 0x000fe400078ec0ff */
[----:B------:R-:W-:-:S02]  /*ae80*/  LOP3.LUT R126, R8, R137, RZ, 0x3c, !PT ;  /* 0x00000089087e7212 */ /* 0x000fc400078e3cff */
[----:B------:R-:W-:Y:S02]  /*ae90*/  LOP3.LUT R8, R139, 0x380, RZ, 0xc0, !PT ;  /* 0x000003808b087812 */ /* 0x000fe400078ec0ff */
[----:B------:R-:W-:Y:S02]  /*aea0*/  LOP3.LUT R14, R14, R19, RZ, 0x3c, !PT ;  /* 0x000000130e0e7212 */ /* 0x000fe400078e3cff */
[----:B------:R-:W-:Y:S02]  /*aeb0*/  SHF.R.U64 R3, R3, 0x3, RZ ;  /* 0x0000000303037819 */ /* 0x000fe400000012ff */
[----:B------:R-:W-:Y:S02]  /*aec0*/  LOP3.LUT R132, R141, 0x380, RZ, 0xc0, !PT ;  /* 0x000003808d847812 */ /* 0x000fe400078ec0ff */
[----:B------:R-:W-:Y:S02]  /*aed0*/  SHF.R.U64 R88, R88, 0x3, RZ ;  /* 0x0000000358587819 */ /* 0x000fe400000012ff */
[----:B------:R-:W-:-:S02]  /*aee0*/  SHF.R.U64 R6, R6, 0x3, RZ ;  /* 0x0000000306067819 */ /* 0x000fc400000012ff */
[----:B------:R-:W-:Y:S02]  /*aef0*/  SHF.R.U64 R7, R7, 0x3, RZ ;  /* 0x0000000307077819 */ /* 0x000fe400000012ff */
[----:B------:R-:W-:Y:S02]  /*af00*/  LOP3.LUT R19, R130, 0x380, RZ, 0xc0, !PT ;  /* 0x0000038082137812 */ /* 0x000fe400078ec0ff */
[----:B------:R-:W-:Y:S02]  /*af10*/  SHF.R.U64 R8, R8, 0x3, RZ ;  /* 0x0000000308087819 */ /* 0x000fe400000012ff */
[----:B------:R-:W-:Y:S02]  /*af20*/  LOP3.LUT R90, R3, R90, RZ, 0x3c, !PT ;  /* 0x0000005a035a7212 */ /* 0x000fe400078e3cff */
[----:B------:R-:W-:Y:S02]  /*af30*/  SHF.R.U64 R132, R132, 0x3, RZ ;  /* 0x0000000384847819 */ /* 0x000fe400000012ff */
[----:B------:R-:W-:-:S02]  /*af40*/  IADD3.X R127, RZ, R5, RZ, P2, !PT ;  /* 0x00000005ff7f7210 */ /* 0x000fc400017fe4ff */
[----:B------:R-:W-:Y:S02]  /*af50*/  LOP3.LUT R88, R88, R133, RZ, 0x3c, !PT ;  /* 0x0000008558587212 */ /* 0x000fe400078e3cff */
[----:B------:R-:W-:Y:S02]  /*af60*/  LOP3.LUT R92, R6, R135, RZ, 0x3c, !PT ;  /* 0x00000087065c7212 */ /* 0x000fe400078e3cff */
[----:B------:R-:W-:Y:S02]  /*af70*/  LOP3.LUT R94, R7, R94, RZ, 0x3c, !PT ;  /* 0x0000005e075e7212 */ /* 0x000fe400078e3cff */
[----:B------:R-:W-:Y:S02]  /*af80*/  MOV R3, R4 ;  /* 0x0000000400037202 */ /* 0x000fe40000000f00 */
[----:B------:R-:W-:Y:S02]  /*af90*/  SHF.R.U64 R19, R19, 0x3, RZ ;  /* 0x0000000313137819 */ /* 0x000fe400000012ff */
[----:B------:R-:W-:-:S02]  /*afa0*/  F2FP.BF16.F32.PACK_AB R4, R25, R24 ;  /* 0x000000181904723e */ /* 0x000fc400000010ff */
[----:B------:R-:W-:Y:S02]  /*afb0*/  F2FP.BF16.F32.PACK_AB R5, R27, R26 ;  /* 0x0000001a1b05723e */ /* 0x000fe400000010ff */
[----:B------:R-:W-:Y:S02]  /*afc0*/  F2FP.BF16.F32.PACK_AB R6, R29, R28 ;  /* 0x0000001c1d06723e */ /* 0x000fe400000010ff */
[----:B------:R-:W-:Y:S02]  /*afd0*/  F2FP.BF16.F32.PACK_AB R7, R31, R30 ;  /* 0x0000001e1f07723e */ /* 0x000fe400000010ff */
[----:B------:R-:W-:Y:S02]  /*afe0*/  LOP3.LUT R128, R8, R139, RZ, 0x3c, !PT ;  /* 0x0000008b08807212 */ /* 0x000fe400078e3cff */
[----:B------:R-:W-:Y:S01]  /*aff0*/  MOV R136, R12 ;  /* 0x0000000c00887202 */ /* 0x000fe20000000f00 */
[----:B------:R0:W-:Y:S01]  /*b000*/  STSM.16.M88.4 [R3], R4 ;  /* 0x0000000403007844 */ /* 0x0001e20000000200 */
[----:B------:R-:W-:-:S02]  /*b010*/  MOV R135, R14 ;  /* 0x0000000e00877202 */ /* 0x000fc40000000f00 */
[----:B------:R-:W-:Y:S02]  /*b020*/  LOP3.LUT R8, R132, R141, RZ, 0x3c, !PT ;  /* 0x0000008d84087212 */ /* 0x000fe400078e3cff */
[----:B------:R-:W-:Y:S02]  /*b030*/  MOV R137, R10 ;  /* 0x0000000a00897202 */ /* 0x000fe40000000f00 */
[----:B------:R-:W-:Y:S02]  /*b040*/  F2FP.BF16.F32.PACK_AB R12, R33, R32 ;  /* 0x00000020210c723e */ /* 0x000fe400000010ff */
[----:B------:R-:W-:Y:S02]  /*b050*/  F2FP.BF16.F32.PACK_AB R13, R35, R34 ;  /* 0x00000022230d723e */ /* 0x000fe400000010ff */
[----:B------:R-:W-:Y:S02]  /*b060*/  F2FP.BF16.F32.PACK_AB R14, R37, R36 ;  /* 0x00000024250e723e */ /* 0x000fe400000010ff */
[----:B------:R-:W-:-:S02]  /*b070*/  F2FP.BF16.F32.PACK_AB R15, R39, R38 ;  /* 0x00000026270f723e */ /* 0x000fc400000010ff */
[----:B------:R-:W-:Y:S02]  /*b080*/  LOP3.LUT R130, R19, R130, RZ, 0x3c, !PT ;  /* 0x0000008213827212 */ /* 0x000fe400078e3cff */
[----:B------:R-:W-:Y:S01]  /*b090*/  MOV R134, R88 ;  /* 0x0000005800867202 */ /* 0x000fe20000000f00 */
[----:B------:R1:W-:Y:S01]  /*b0a0*/  STSM.16.M88.4 [R137], R12 ;  /* 0x0000000c89007844 */ /* 0x0003e20000000200 */
[----:B------:R-:W-:Y:S02]  /*b0b0*/  MOV R133, R90 ;  /* 0x0000005a00857202 */ /* 0x000fe40000000f00 */
[----:B------:R-:W-:Y:S02]  /*b0c0*/  MOV R132, R92 ;  /* 0x0000005c00847202 */ /* 0x000fe40000000f00 */
[----:B------:R-:W-:Y:S02]  /*b0d0*/  MOV R19, R94 ;  /* 0x0000005e00137202 */ /* 0x000fe40000000f00 */
[----:B------:R-:W-:-:S02]  /*b0e0*/  F2FP.BF16.F32.PACK_AB R88, R41, R40 ;  /* 0x000000282958723e */ /* 0x000fc400000010ff */
[----:B------:R-:W-:Y:S02]  /*b0f0*/  F2FP.BF16.F32.PACK_AB R89, R43, R42 ;  /* 0x0000002a2b59723e */ /* 0x000fe400000010ff */
[----:B------:R-:W-:Y:S02]  /*b100*/  F2FP.BF16.F32.PACK_AB R90, R45, R44 ;  /* 0x0000002c2d5a723e */ /* 0x000fe400000010ff */
[----:B------:R-:W-:Y:S02]  /*b110*/  F2FP.BF16.F32.PACK_AB R91, R47, R46 ;  /* 0x0000002e2f5b723e */ /* 0x000fe400000010ff */
[----:B------:R-:W-:Y:S02]  /*b120*/  F2FP.BF16.F32.PACK_AB R92, R49, R48 ;  /* 0x00000030315c723e */ /* 0x000fe400000010ff */
[----:B------:R-:W-:Y:S01]  /*b130*/  F2FP.BF16.F32.PACK_AB R93, R51, R50 ;  /* 0x00000032335d723e */ /* 0x000fe200000010ff */
[----:B------:R2:W-:Y:S01]  /*b140*/  STSM.16.M88.4 [R136], R88 ;  /* 0x0000005888007844 */ /* 0x0005e20000000200 */
[----:B------:R-:W-:-:S02]  /*b150*/  F2FP.BF16.F32.PACK_AB R94, R53, R52 ;  /* 0x00000034355e723e */ /* 0x000fc400000010ff */
[----:B------:R-:W-:Y:S02]  /*b160*/  F2FP.BF16.F32.PACK_AB R95, R55, R54 ;  /* 0x00000036375f723e */ /* 0x000fe400000010ff */
[----:B0-----:R-:W-:Y:S02]  /*b170*/  MOV R3, R8 ;  /* 0x0000000800037202 */ /* 0x001fe40000000f00 */
[----:B------:R-:W-:Y:S01]  /*b180*/  F2FP.BF16.F32.PACK_AB R4, R57, R56 ;  /* 0x000000383904723e */ /* 0x000fe200000010ff */
[----:B------:R0:W-:Y:S01]  /*b190*/  STSM.16.M88.4 [R135], R92 ;  /* 0x0000005c87007844 */ /* 0x0001e20000000200 */
[----:B------:R-:W-:Y:S02]  /*b1a0*/  F2FP.BF16.F32.PACK_AB R5, R59, R58 ;  /* 0x0000003a3b05723e */ /* 0x000fe400000010ff */
[----:B------:R-:W-:Y:S02]  /*b1b0*/  F2FP.BF16.F32.PACK_AB R6, R61, R60 ;  /* 0x0000003c3d06723e */ /* 0x000fe400000010ff */
[----:B------:R-:W-:-:S02]  /*b1c0*/  F2FP.BF16.F32.PACK_AB R7, R63, R62 ;  /* 0x0000003e3f07723e */ /* 0x000fc400000010ff */
[----:B------:R-:W-:Y:S02]  /*b1d0*/  F2FP.BF16.F32.PACK_AB R8, R65, R64 ;  /* 0x000000404108723e */ /* 0x000fe400000010ff */
[----:B------:R-:W-:Y:S01]  /*b1e0*/  F2FP.BF16.F32.PACK_AB R9, R67, R66 ;  /* 0x000000424309723e */ /* 0x000fe200000010ff */
[----:B------:R3:W-:Y:S01]  /*b1f0*/  STSM.16.M88.4 [R134], R4 ;  /* 0x0000000486007844 */ /* 0x0007e20000000200 */
[----:B------:R-:W-:Y:S02]  /*b200*/  F2FP.BF16.F32.PACK_AB R10, R69, R68 ;  /* 0x00000044450a723e */ /* 0x000fe400000010ff */
[----:B------:R-:W-:Y:S02]  /*b210*/  F2FP.BF16.F32.PACK_AB R11, R71, R70 ;  /* 0x00000046470b723e */ /* 0x000fe400000010ff */
[----:B-1----:R-:W-:Y:S02]  /*b220*/  F2FP.BF16.F32.PACK_AB R12, R73, R72 ;  /* 0x00000048490c723e */ /* 0x002fe400000010ff */
[----:B------:R-:W-:Y:S01]  /*b230*/  F2FP.BF16.F32.PACK_AB R13, R75, R74 ;  /* 0x0000004a4b0d723e */ /* 0x000fe200000010ff */
[----:B------:R-:W-:Y:S01]  /*b240*/  STSM.16.M88.4 [R133], R8 ;  /* 0x0000000885007844 */ /* 0x000fe20000000200 */
[----:B------:R-:W-:-:S02]  /*b250*/  F2FP.BF16.F32.PACK_AB R14, R77, R76 ;  /* 0x0000004c4d0e723e */ /* 0x000fc400000010ff */
[----:B------:R-:W-:Y:S02]  /*b260*/  F2FP.BF16.F32.PACK_AB R15, R79, R78 ;  /* 0x0000004e4f0f723e */ /* 0x000fe400000010ff */
[----:B--2---:R-:W-:Y:S02]  /*b270*/  F2FP.BF16.F32.PACK_AB R88, R81, R80 ;  /* 0x000000505158723e */ /* 0x004fe400000010ff */
[----:B------:R-:W-:Y:S01]  /*b280*/  F2FP.BF16.F32.PACK_AB R89, R83, R82 ;  /* 0x000000525359723e */ /* 0x000fe200000010ff */
[----:B------:R-:W-:Y:S01]  /*b290*/  STSM.16.M88.4 [R132], R12 ;  /* 0x0000000c84007844 */ /* 0x000fe20000000200 */
[----:B------:R-:W-:Y:S02]  /*b2a0*/  F2FP.BF16.F32.PACK_AB R90, R85, R84 ;  /* 0x00000054555a723e */ /* 0x000fe400000010ff */
[----:B------:R-:W-:Y:S02]  /*b2b0*/  F2FP.BF16.F32.PACK_AB R91, R87, R86 ;  /* 0x00000056575b723e */ /* 0x000fe400000010ff */
[----:B------:R-:W-:-:S02]  /*b2c0*/  MOV R126, R126 ;  /* 0x0000007e007e7202 */ /* 0x000fc40000000f00 */
[----:B0-----:R-:W-:Y:S01]  /*b2d0*/  F2FP.BF16.F32.PACK_AB R92, R21, R20 ;  /* 0x00000014155c723e */ /* 0x001fe200000010ff */
[----:B------:R0:W-:Y:S01]  /*b2e0*/  STSM.16.M88.4 [R19], R88 ;  /* 0x0000005813007844 */ /* 0x0001e20000000200 */
[----:B------:R-:W-:Y:S02]  /*b2f0*/  F2FP.BF16.F32.PACK_AB R93, R123, R122 ;  /* 0x0000007a7b5d723e */ /* 0x000fe400000010ff */
[----:B------:R-:W-:Y:S02]  /*b300*/  F2FP.BF16.F32.PACK_AB R94, R121, R120 ;  /* 0x00000078795e723e */ /* 0x000fe400000010ff */
[----:B------:R-:W-:Y:S02]  /*b310*/  F2FP.BF16.F32.PACK_AB R95, R125, R124 ;  /* 0x0000007c7d5f723e */ /* 0x000fe400000010ff */
[----:B------:R-:W-:Y:S02]  /*b320*/  MOV R128, R128 ;  /* 0x0000008000807202 */ /* 0x000fe40000000f00 */
[----:B---3--:R-:W-:Y:S01]  /*b330*/  F2FP.BF16.F32.PACK_AB R4, R97, R96 ;  /* 0x000000606104723e */ /* 0x008fe200000010ff */
[----:B------:R-:W-:Y:S01]  /*b340*/  STSM.16.M88.4 [R126], R92 ;  /* 0x0000005c7e007844 */ /* 0x000fe20000000200 */
[----:B------:R-:W-:-:S02]  /*b350*/  F2FP.BF16.F32.PACK_AB R5, R99, R98 ;  /* 0x000000626305723e */ /* 0x000fc400000010ff */
[----:B------:R-:W-:Y:S02]  /*b360*/  F2FP.BF16.F32.PACK_AB R6, R101, R100 ;  /* 0x000000646506723e */ /* 0x000fe400000010ff */
[----:B------:R-:W-:Y:S01]  /*b370*/  F2FP.BF16.F32.PACK_AB R7, R103, R102 ;  /* 0x000000666707723e */ /* 0x000fe200000010ff */
[----:B0-----:R-:W-:Y:S01]  /*b380*/  IMAD.U32 R88, RZ, RZ, UR9 ;  /* 0x00000009ff587e24 */ /* 0x001fe2000f8e00ff */
[----:B------:R-:W-:Y:S01]  /*b390*/  MOV R130, R130 ;  /* 0x0000008200827202 */ /* 0x000fe20000000f00 */
[----:B------:R-:W-:Y:S01]  /*b3a0*/  IMAD.U32 R89, RZ, RZ, UR12 ;  /* 0x0000000cff597e24 */ /* 0x000fe2000f8e00ff */
[----:B------:R-:W-:Y:S01]  /*b3b0*/  F2FP.BF16.F32.PACK_AB R8, R105, R104 ;  /* 0x000000686908723e */ /* 0x000fe200000010ff */
[----:B------:R-:W-:Y:S01]  /*b3c0*/  STSM.16.M88.4 [R128], R4 ;  /* 0x0000000480007844 */ /* 0x000fe20000000200 */
[----:B------:R-:W-:Y:S01]  /*b3d0*/  F2FP.BF16.F32.PACK_AB R9, R107, R106 ;  /* 0x0000006a6b09723e */ /* 0x000fe200000010ff */
[----:B------:R-:W-:Y:S01]  /*b3e0*/  ULDC.64 UR12, c[0x0][0xc08] ;  /* 0x00030200000c7ab9 */ /* 0x000fe20000000a00 */
        /* <DEDUP_REMOVED lines=10> */
[----:B------:R-:W-:-:S07]  /*b490*/  ISETP.NE.AND.EX P0, PT, RZ, UR15, PT, P0 ;  /* 0x0000000fff007c0c */ /* 0x000fce000bf05300 */
[----:B0-----:R-:W0:Y:S06]  /*b4a0*/  LDC R3, c[0x0][0xbe8] ;  /* 0x0002fa00ff037b82 */ /* 0x001e2c0000000800 */
[----:B------:R-:W2:Y:S01]  /*b4b0*/  @P0 LDG.E R19, desc[UR36][R88.64] ;  /* 0x0000002458130981 */ /* 0x000ea2000c1e1900 */
[----:B------:R-:W-:-:S04]  /*b4c0*/  UISETP.NE.U32.AND UP0, UPT, UR12, URZ, UPT ;  /* 0x0000003f0c00728c */ /* 0x000fc8000bf05070 */
[----:B------:R-:W-:-:S06]  /*b4d0*/  UISETP.NE.AND.EX UP0, UPT, UR13, URZ, UPT, UP0 ;  /* 0x0000003f0d00728c */ /* 0x000fcc000bf05300 */
[----:B------:R-:W-:Y:S02]  /*b4e0*/  PLOP3.LUT P4, PT, PT, PT, UP0, 0x80, 0x0 ;  /* 0x000000000000781c */ /* 0x000fe40003f8f008 */
[----:B0-----:R-:W-:-:S03]  /*b4f0*/  ISETP.NE.AND P1, PT, R3, 0x1, PT ;  /* 0x000000010300780c */ /* 0x001fc60003f25270 */
[----:B------:R-:W-:-:S03]  /*b500*/  @UP0 UIADD3 UR12, UP1, UR4, UR12, URZ ;  /* 0x0000000c040c0290 */ /* 0x000fc6000ff3e03f */
[----:B------:R-:W-:Y:S01]  /*b510*/  ULDC UR4, c[0x0][0xa88] ;  /* 0x0002a20000047ab9 */ /* 0x000fe20000000800 */
[----:B------:R-:W-:Y:S01]  /*b520*/  @UP0 UIADD3.X UR13, UR16, UR13, URZ, UP1, !UPT ;  /* 0x0000000d100d0290 */ /* 0x000fe20008ffe43f */
[----:B------:R-:W-:Y:S01]  /*b530*/  IMAD.U32 R8, RZ, RZ, UR4 ;  /* 0x00000004ff087e24 */ /* 0x000fe2000f8e00ff */
[----:B------:R-:W-:Y:S01]  /*b540*/  UISETP.NE.AND UP0, UPT, UR20, URZ, UPT ;  /* 0x0000003f1400728c */ /* 0x000fe2000bf05270 */
[----:B------:R-:W-:Y:S01]  /*b550*/  IMAD.U32 R4, RZ, RZ, UR12 ;  /* 0x0000000cff047e24 */ /* 0x000fe2000f8e00ff */
[----:B------:R-:W-:Y:S02]  /*b560*/  ULDC UR4, c[0x0][0xad4] ;  /* 0x0002b50000047ab9 */ /* 0x000fe40000000800 */
[----:B------:R-:W0:Y:S01]  /*b570*/  @P1 LDC R6, c[0x0][0xbec] ;  /* 0x0002fb00ff061b82 */ /* 0x000e220000000800 */
[----:B------:R-:W-:Y:S01]  /*b580*/  USEL UR4, UR20, UR4, UP0 ;  /* 0x0000000414047287 */ /* 0x000fe20008000000 */
[----:B------:R-:W-:Y:S01]  /*b590*/  IMAD.U32 R5, RZ, RZ, UR13 ;  /* 0x0000000dff057e24 */ /* 0x000fe2000f8e00ff */
[----:B------:R-:W-:-:S02]  /*b5a0*/  UMOV UR22, 0x9b8 ;  /* 0x000009b800167882 */ /* 0x000fc40000000000 */
[----:B------:R-:W-:-:S03]  /*b5b0*/  UISETP.GT.AND UP1, UPT, UR4, 0x1, UPT ;  /* 0x000000010400788c */ /* 0x000fc6000bf24270 */
[----:B------:R-:W1:Y:S01]  /*b5c0*/  @P1 LDC R9, c[0x0][0xbf0] ;  /* 0x0002fc00ff091b82 */ /* 0x000e620000000800 */
[----:B------:R-:W-:Y:S01]  /*b5d0*/  USEL UR22, UR22, 0x978, UP1 ;  /* 0x0000097816167887 */ /* 0x000fe20008800000 */
[----:B------:R-:W-:Y:S01]  /*b5e0*/  VIADD R11, R17, UR42 ;  /* 0x0000002a110b7c36 */ /* 0x000fe20008000000 */
[----:B------:R-:W-:Y:S01]  /*b5f0*/  UISETP.NE.U32.AND UP0, UPT, UR14, URZ, UPT ;  /* 0x0000003f0e00728c */ /* 0x000fe2000bf05070 */
[----:B------:R0:W5:Y:S01]  /*b600*/  @P4 LDG.E R8, desc[UR36][R4.64] ;  /* 0x0000002404084981 */ /* 0x000162000c1e1900 */
[----:B------:R-:W-:Y:S01]  /*b610*/  UMOV UR4, URZ ;  /* 0x0000003f00047c82 */ /* 0x000fe20008000000 */
[----:B------:R-:W-:Y:S01]  /*b620*/  USEL UR20, UR19, URZ, UP1 ;  /* 0x0000003f13147287 */ /* 0x000fe20008800000 */
[----:B------:R-:W-:Y:S01]  /*b630*/  IMAD.MOV.U32 R7, RZ, RZ, R11 ;  /* 0x000000ffff077224 */ /* 0x000fe200078e000b */
[----:B------:R-:W-:-:S04]  /*b640*/  UISETP.NE.AND.EX UP0, UPT, UR15, URZ, UPT, UP0 ;  /* 0x0000003f0f00728c */ /* 0x000fc8000bf05300 */
[----:B------:R-:W-:Y:S02]  /*b650*/  USEL UR9, UR18, URZ, !UP0 ;  /* 0x0000003f12097287 */ /* 0x000fe4000c000000 */
[----:B------:R-:W-:Y:S01]  /*b660*/  USEL UR21, UR17, URZ, !UP0 ;  /* 0x0000003f11157287 */ /* 0x000fe2000c000000 */
[----:B------:R-:W-:Y:S02]  /*b670*/  ULDC.64 UR12, c[0x0][UR22+0x218] ;  /* 0x00008600160c7abb */ /* 0x000fe40008000a00 */
[----:B------:R-:W-:Y:S01]  /*b680*/  ULDC.64 UR16, c[0x0][UR22+0x220] ;  /* 0x0000880016107abb */ /* 0x000fe20008000a00 */
[----:B------:R-:W-:Y:S01]  /*b690*/  ULDC.64 UR18, c[0x0][UR22+0x228] ;  /* 0x00008a0016127abb */ /* 0x000fe20008000a00 */
[----:B------:R-:W-:Y:S01]  /*b6a0*/  UIMAD.WIDE.U32 UR14, UR12, UR23, URZ ;  /* 0x000000170c0e72a5 */ /* 0x000fe2000f8e003f */
[----:B0-----:R-:W-:Y:S01]  /*b6b0*/  @P1 IMAD.HI.U32 R4, R11, R6, RZ ;  /* 0x000000060b041227 */ /* 0x001fe200078e00ff */
[----:B------:R-:W-:Y:S02]  /*b6c0*/  UIMAD UR23, UR13, UR23, URZ ;  /* 0x000000170d1772a4 */ /* 0x000fe4000f8e023f */
[----:B------:R-:W-:-:S02]  /*b6d0*/  UIMAD UR17, UR17, UR9, URZ ;  /* 0x00000009111172a4 */ /* 0x000fc4000f8e023f */
[----:B------:R-:W-:Y:S01]  /*b6e0*/  UIMAD.WIDE.U32 UR24, UR18, UR20, URZ ;  /* 0x00000014121872a5 */ /* 0x000fe2000f8e003f */
[----:B-1----:R-:W-:Y:S01]  /*b6f0*/  @P1 SHF.R.U32.HI R7, RZ, R9, R4 ;  /* 0x00000009ff071219 */ /* 0x002fe20000011604 */
[----:B------:R-:W-:Y:S02]  /*b700*/  UIMAD.WIDE.U32 UR12, UR16, UR9, URZ ;  /* 0x00000009100c72a5 */ /* 0x000fe4000f8e003f */
[----:B------:R-:W-:Y:S01]  /*b710*/  UIMAD UR18, UR19, UR20, URZ ;  /* 0x00000014131272a4 */ /* 0x000fe2000f8e023f */
[----:B------:R-:W-:Y:S01]  /*b720*/  IADD3 R6, -R7, RZ, RZ ;  /* 0x000000ff07067210 */ /* 0x000fe20007ffe1ff */
[----:B------:R-:W-:Y:S01]  /*b730*/  UIMAD UR17, UR16, UR21, UR17 ;  /* 0x00000015101172a4 */ /* 0x000fe2000f8e0211 */
[----:B------:R-:W-:Y:S01]  /*b740*/  IMAD.U32 R4, RZ, RZ, UR24 ;  /* 0x00000018ff047e24 */ /* 0x000fe2000f8e00ff */
[----:B------:R-:W-:Y:S02]  /*b750*/  UIADD3 UR18, UR25, UR18, URZ ;  /* 0x0000001219127290 */ /* 0x000fe4000fffe03f */
[----:B------:R-:W-:Y:S01]  /*b760*/  IMAD.U32 R5, RZ, RZ, UR25 ;  /* 0x00000019ff057e24 */ /* 0x000fe2000f8e00ff */
[----:B------:R-:W-:Y:S01]  /*b770*/  UIADD3 UR23, UR15, UR23, URZ ;  /* 0x000000170f177290 */ /* 0x000fe2000fffe03f */
[----:B------:R-:W-:Y:S01]  /*b780*/  IMAD R9, R3, R6, R11 ;  /* 0x0000000603097224 */ /* 0x000fe200078e020b */
[----:B------:R-:W-:Y:S01]  /*b790*/  UIADD3 UR17, UR13, UR17, URZ ;  /* 0x000000110d117290 */ /* 0x000fe2000fffe03f */
[----:B------:R-:W-:Y:S01]  /*b7a0*/  SHF.R.S32.HI R5, RZ, 0x1f, R7 ;  /* 0x0000001fff057819 */ /* 0x000fe20000011407 */
[----:B------:R-:W-:-:S02]  /*b7b0*/  IMAD.U32 R10, RZ, RZ, UR18 ;  /* 0x00000012ff0a7e24 */ /* 0x000fc4000f8e00ff */
[----:B------:R-:W-:Y:S02]  /*b7c0*/  SHF.R.S32.HI R6, RZ, 0x1f, R9 ;  /* 0x0000001fff067819 */ /* 0x000fe40000011409 */
[----:B--2---:R-:W-:-:S13]  /*b7d0*/  @P0 R2UR UR4, R19 ;  /* 0x00000000130402ca */ /* 0x004fda00000e0000 */
[----:B------:R-:W-:Y:S02]  /*b7e0*/  UIADD3 UR14, UP0, UP2, UR12, UR14, UR4 ;  /* 0x0000000e0c0e7290 */ /* 0x000fe4000fa1e004 */
[----:B------:R-:W-:Y:S01]  /*b7f0*/  USHF.R.S32.HI UR16, URZ, 0x1f, UR4 ;  /* 0x0000001f3f107899 */ /* 0x000fe20008011404 */
[----:B------:R-:W-:-:S03]  /*b800*/  ULDC.64 UR12, c[0x0][UR22+0x210] ;  /* 0x00008400160c7abb */ /* 0x000fc60008000a00 */
[----:B------:R-:W-:Y:S01]  /*b810*/  IADD3 R4, P2, P3, R7, UR14, R4 ;  /* 0x0000000e07047c10 */ /* 0x000fe2000fb5e004 */
[----:B------:R-:W-:Y:S01]  /*b820*/  UIADD3.X UR14, UR17, UR23, UR16, UP0, UP2 ;  /* 0x00000017110e7290 */ /* 0x000fe200087e4410 */
[----:B------:R-:W-:-:S04]  /*b830*/  IMAD R7, R9, UR13, RZ ;  /* 0x0000000d09077c24 */ /* 0x000fc8000f8e02ff */
[----:B------:R-:W-:Y:S01]  /*b840*/  IMAD R7, R6, UR12, R7 ;  /* 0x0000000c06077c24 */ /* 0x000fe2000f8e0207 */
[----:B------:R-:W-:Y:S01]  /*b850*/  IADD3.X R5, R5, UR14, R10, P2, P3 ;  /* 0x0000000e05057c10 */ /* 0x000fe200097e640a */
        /* <DEDUP_REMOVED lines=12> */
.L_x_2406:
[----:B------:R-:W2:Y:S01]  /*b920*/  LDL R12, [R1+0x10] ;  /* 0x00001000010c7983 */ /* 0x000ea20000100800 */
[----:B-----5:R-:W-:Y:S01]  /*b930*/  IMAD R19, R8, R3, RZ ;  /* 0x0000000308137224 */ /* 0x020fe200078e02ff */
[----:B------:R-:W-:Y:S02]  /*b940*/  LOP3.LUT P0, RZ, R217, 0x3, RZ, 0xc0, !PT ;  /* 0x00000003d9ff7812 */ /* 0x000fe4000780c0ff */
[----:B------:R-:W-:Y:S01]  /*b950*/  SHFL.IDX PT, R4, R9, RZ, 0x1c1f ;  /* 0x001c1fff09047589 */ /* 0x000fe200000e0000 */
[----:B------:R-:W-:-:S03]  /*b960*/  PLOP3.LUT P3, PT, PT, PT, UP1, 0x80, 0x0 ;  /* 0x000000000000781c */ /* 0x000fc60003f6f018 */
[----:B------:R-:W0:Y:S04]  /*b970*/  SHFL.IDX PT, R5, R10, RZ, 0x1c1f ;  /* 0x001c1fff0a057589 */ /* 0x000e2800000e0000 */
[----:B------:R-:W-:Y:S04]  /*b980*/  SHFL.IDX PT, R6, R9, 0x1, 0x1c1f ;  /* 0x003c1f0009067f89 */ /* 0x000fe800000e0000 */
[----:B------:R-:W1:Y:S01]  /*b990*/  SHFL.IDX PT, R7, R10, 0x1, 0x1c1f ;  /* 0x003c1f000a077f89 */ /* 0x000e6200000e0000 */
[----:B--2---:R-:W-:-:S04]  /*b9a0*/  VIADD R12, R12, UR42 ;  /* 0x0000002a0c0c7c36 */ /* 0x004fc80008000000 */
        /* <DEDUP_REMOVED lines=8> */
[----:B------:R-:W-:Y:S01]  /*ba30*/  IMAD.SHL.U32 R67, R18, 0x8, RZ ;  /* 0x0000000812437824 */ /* 0x000fe200078e00ff */
[----:B------:R-:W1:Y:S01]  /*ba40*/  @P1 LDC R21, c[0x0][0xbec] ;  /* 0x0002fb00ff151b82 */ /* 0x000e620000000800 */
[----:B0-----:R-:W-:Y:S01]  /*ba50*/  IMAD.MOV.U32 R5, RZ, RZ, 0x2 ;  /* 0x00000002ff057424 */ /* 0x001fe200078e00ff */
[----:B------:R-:W-:Y:S01]  /*ba60*/  ULDC.64 UR14, c[0x0][0xaa0] ;  /* 0x0002a800000e7ab9 */ /* 0x000fe20000000a00 */
[----:B------:R-:W-:Y:S01]  /*ba70*/  IMAD R4, R214, 0x40, R67 ;  /* 0x00000040d6047824 */ /* 0x000fe200078e0243 */
[----:B------:R-:W-:-:S03]  /*ba80*/  R2UR UR17, R213 ;  /* 0x00000000d51172ca */ /* 0x000fc600000e0000 */
[----:B------:R-:W-:Y:S01]  /*ba90*/  IMAD.WIDE R4, R4, R5, UR10 ;  /* 0x0000000a04047e25 */ /* 0x000fe2000f8e0205 */
[----:B------:R-:W0:Y:S02]  /*baa0*/  @P1 LDC R63, c[0x0][0xbf0] ;  /* 0x0002fc00ff3f1b82 */ /* 0x000e240000000800 */
[C---:B------:R-:W-:Y:S01]  /*bab0*/  IADD3 R33, P2, R4.reuse, 0x5000, RZ ;  /* 0x0000500004217810 */ /* 0x040fe20007f5e0ff */
[----:B------:R-:W-:Y:S01]  /*bac0*/  UIMAD UR12, UR16, UR14, URZ ;  /* 0x0000000e100c72a4 */ /* 0x000fe2000f8e023f */
[C---:B------:R-:W-:Y:S02]  /*bad0*/  IADD3 R9, P4, R4.reuse, 0x1000, RZ ;  /* 0x0000100004097810 */ /* 0x040fe40007f9e0ff */
[----:B------:R-:W-:Y:S02]  /*bae0*/  LOP3.LUT R32, R33, 0x380, RZ, 0xc0, !PT ;  /* 0x0000038021207812 */ /* 0x000fe400078ec0ff */
[----:B------:R-:W-:Y:S02]  /*baf0*/  IADD3 R13, P3, R4, 0x2000, RZ ;  /* 0x00002000040d7810 */ /* 0x000fe40007f7e0ff */
[----:B------:R-:W-:-:S02]  /*bb00*/  SHF.R.U64 R32, R32, 0x3, RZ ;  /* 0x0000000320207819 */ /* 0x000fc400000012ff */
[----:B------:R-:W-:Y:S02]  /*bb10*/  IADD3 R25, P6, R4, 0x3000, RZ ;  /* 0x0000300004197810 */ /* 0x000fe40007fde0ff */
[----:B------:R-:W-:Y:S01]  /*bb20*/  LOP3.LUT R32, R32, R33, RZ, 0x3c, !PT ;  /* 0x0000002120207212 */ /* 0x000fe200078e3cff */
[--C-:B------:R-:W-:Y:S01]  /*bb30*/  IMAD.X R33, RZ, RZ, R5.reuse, P2 ;  /* 0x000000ffff217224 */ /* 0x100fe200010e0605 */
[C---:B------:R-:W-:Y:S02]  /*bb40*/  IADD3 R7, P2, R4.reuse, 0xb000, RZ ;  /* 0x0000b00004077810 */ /* 0x040fe40007f5e0ff */
        /* <DEDUP_REMOVED lines=10> */
[----:B------:R-:W-:Y:S01]  /*bbf0*/  LOP3.LUT R28, R29, 0x380, RZ, 0xc0, !PT ;  /* 0x000003801d1c7812 */ /* 0x000fe200078ec0ff */
[----:B------:R-:W-:Y:S01]  /*bc00*/  UIADD3 UR11, UR11, UR12, URZ ;  /* 0x0000000c0b0b7290 */ /* 0x000fe2000fffe03f */
[----:B------:R-:W-:Y:S02]  /*bc10*/  LOP3.LUT R56, R0, R7, RZ, 0x3c, !PT ;  /* 0x0000000700387212 */ /* 0x000fe400078e3cff */
[----:B------:R-:W-:Y:S01]  /*bc20*/  LEA R0, R18, R214, 0x5 ;  /* 0x000000d612007211 */ /* 0x000fe200078e28ff */
[----:B------:R-:W-:Y:S01]  /*bc30*/  ULDC.64 UR12, c[0x0][0xae8] ;  /* 0x0002ba00000c7ab9 */ /* 0x000fe20000000a00 */
[----:B------:R-:W-:Y:S02]  /*bc40*/  SHF.R.U64 R8, R8, 0x3, RZ ;  /* 0x0000000308087819 */ /* 0x000fe400000012ff */
[----:B------:R-:W-:Y:S02]  /*bc50*/  SHF.R.U64 R12, R12, 0x3, RZ ;  /* 0x000000030c0c7819 */ /* 0x000fe400000012ff */
[----:B------:R-:W-:-:S02]  /*bc60*/  SHF.R.U64 R24, R24, 0x3, RZ ;  /* 0x0000000318187819 */ /* 0x000fc400000012ff */
[----:B------:R-:W-:Y:S01]  /*bc70*/  SHF.R.U64 R28, R28, 0x3, RZ ;  /* 0x000000031c1c7819 */ /* 0x000fe200000012ff */
[----:B------:R-:W-:Y:S01]  /*bc80*/  UIMAD.WIDE.U32 UR10, UR17, UR12, UR10 ;  /* 0x0000000c110a72a5 */ /* 0x000fe2000f8e000a */
[----:B------:R-:W-:Y:S01]  /*bc90*/  LOP3.LUT R8, R8, R9, RZ, 0x3c, !PT ;  /* 0x0000000908087212 */ /* 0x000fe200078e3cff */
[----:B------:R-:W-:Y:S01]  /*bca0*/  VIADD R60, R0, UR42 ;  /* 0x0000002a003c7c36 */ /* 0x000fe20008000000 */
[----:B------:R-:W-:Y:S01]  /*bcb0*/  LOP3.LUT R12, R12, R13, RZ, 0x3c, !PT ;  /* 0x0000000d0c0c7212 */ /* 0x000fe200078e3cff */
[--C-:B------:R-:W-:Y:S01]  /*bcc0*/  IMAD.X R13, RZ, RZ, R5.reuse, P3 ;  /* 0x000000ffff0d7224 */ /* 0x100fe200018e0605 */
[----:B------:R-:W-:Y:S01]  /*bcd0*/  LOP3.LUT R24, R24, R25, RZ, 0x3c, !PT ;  /* 0x0000001918187212 */ /* 0x000fe200078e3cff */
[--C-:B------:R-:W-:Y:S01]  /*bce0*/  IMAD.X R25, RZ, RZ, R5.reuse, P6 ;  /* 0x000000ffff197224 */ /* 0x100fe200030e0605 */
[----:B------:R-:W-:Y:S01]  /*bcf0*/  LOP3.LUT R28, R28, R29, RZ, 0x3c, !PT ;  /* 0x0000001d1c1c7212 */ /* 0x000fe200078e3cff */
[----:B------:R-:W-:Y:S01]  /*bd00*/  IMAD.X R29, RZ, RZ, R5, P5 ;  /* 0x000000ffff1d7224 */ /* 0x000fe200028e0605 */
[----:B------:R-:W-:Y:S01]  /*bd10*/  IADD3.X R9, RZ, R5, RZ, P4, !PT ;  /* 0x00000005ff097210 */ /* 0x000fe200027fe4ff */
[----:B------:R-:W-:Y:S01]  /*bd20*/  USHF.R.S32.HI UR4, URZ, 0x1f, UR9 ;  /* 0x0000001f3f047899 */ /* 0x000fe20008011409 */
[C---:B------:R-:W-:Y:S01]  /*bd30*/  IADD3 R37, P0, R4.reuse, 0x6000, RZ ;  /* 0x0000600004257810 */ /* 0x040fe20007f1e0ff */
[----:B------:R-:W-:Y:S01]  /*bd40*/  UIMAD UR11, UR17, UR13, UR11 ;  /* 0x0000000d110b72a4 */ /* 0x000fe2000f8e020b */
[----:B------:R-:W-:Y:S01]  /*bd50*/  IADD3 R41, P4, R4, 0x7000, RZ ;  /* 0x0000700004297810 */ /* 0x000fe20007f9e0ff */
[----:B-1----:R-:W-:Y:S01]  /*bd60*/  @P1 IMAD.HI.U32 R0, R60, R21, RZ ;  /* 0x000000153c001227 */ /* 0x002fe200078e00ff */
[C---:B------:R-:W-:Y:S01]  /*bd70*/  IADD3 R45, P3, R4.reuse, 0x8000, RZ ;  /* 0x00008000042d7810 */ /* 0x040fe20007f7e0ff */
[----:B------:R-:W-:Y:S01]  /*bd80*/  ULDC.64 UR12, c[0x0][0xaf0] ;  /* 0x0002bc00000c7ab9 */ /* 0x000fe20000000a00 */
[C---:B------:R-:W-:Y:S01]  /*bd90*/  IADD3 R49, P6, R4.reuse, 0x9000, RZ ;  /* 0x0000900004317810 */ /* 0x040fe20007fde0ff */
[----:B------:R-:W-:Y:S01]  /*bda0*/  IMAD.MOV.U32 R61, RZ, RZ, R60 ;  /* 0x000000ffff3d7224 */ /* 0x000fe200078e003c */
[----:B------:R-:W-:Y:S01]  /*bdb0*/  IADD3 R53, P5, R4, 0xa000, RZ ;  /* 0x0000a00004357810 */ /* 0x000fe20007fbe0ff */
[----:B------:R-:W-:Y:S01]  /*bdc0*/  UIMAD UR4, UR4, UR12, URZ ;  /* 0x0000000c040472a4 */ /* 0x000fe2000f8e023f */
[----:B------:R-:W-:Y:S01]  /*bdd0*/  LOP3.LUT R36, R37, 0x380, RZ, 0xc0, !PT ;  /* 0x0000038025247812 */ /* 0x000fe200078ec0ff */
[----:B------:R-:W5:Y:S01]  /*bde0*/  LD.E.128 R12, desc[UR36][R12.64] ;  /* 0x000000240c0c7980 */ /* 0x000f62000c101d00 */
[----:B------:R-:W-:-:S02]  /*bdf0*/  LOP3.LUT R40, R41, 0x380, RZ, 0xc0, !PT ;  /* 0x0000038029287812 */ /* 0x000fc400078ec0ff */
[----:B------:R-:W-:Y:S01]  /*be00*/  LOP3.LUT R44, R45, 0x380, RZ, 0xc0, !PT ;  /* 0x000003802d2c7812 */ /* 0x000fe200078ec0ff */
[----:B------:R-:W5:Y:S01]  /*be10*/  LD.E.128 R24, desc[UR36][R24.64] ;  /* 0x0000002418187980 */ /* 0x000f62000c101d00 */
[----:B------:R-:W-:Y:S02]  /*be20*/  LOP3.LUT R48, R49, 0x380, RZ, 0xc0, !PT ;  /* 0x0000038031307812 */ /* 0x000fe400078ec0ff */
[----:B------:R-:W-:Y:S02]  /*be30*/  LOP3.LUT R52, R53, 0x380, RZ, 0xc0, !PT ;  /* 0x0000038035347812 */ /* 0x000fe400078ec0ff */
[----:B------:R-:W-:Y:S01]  /*be40*/  LOP3.LUT R11, R4, 0x380, RZ, 0xc0, !PT ;  /* 0x00000380040b7812 */ /* 0x000fe200078ec0ff */
[----:B------:R-:W-:Y:S01]  /*be50*/  UIMAD UR4, UR9, UR13, UR4 ;  /* 0x0000000d090472a4 */ /* 0x000fe2000f8e0204 */
[----:B0-----:R-:W-:Y:S01]  /*be60*/  @P1 SHF.R.U32.HI R61, RZ, R63, R0 ;  /* 0x0000003fff3d1219 */ /* 0x001fe20000011600 */
[----:B------:R-:W-:Y:S01]  /*be70*/  UIMAD.WIDE.U32 UR10, UR9, UR12, UR10 ;  /* 0x0000000c090a72a5 */ /* 0x000fe2000f8e000a */
[----:B------:R-:W-:Y:S01]  /*be80*/  SHF.R.U64 R36, R36, 0x3, RZ ;  /* 0x0000000324247819 */ /* 0x000fe200000012ff */
[----:B------:R-:W5:Y:S01]  /*be90*/  LD.E.128 R28, desc[UR36][R28.64] ;  /* 0x000000241c1c7980 */ /* 0x000f62000c101d00 */
[----:B------:R-:W-:-:S02]  /*bea0*/  SHF.R.U64 R40, R40, 0x3, RZ ;  /* 0x0000000328287819 */ /* 0x000fc400000012ff */
[----:B------:R-:W-:Y:S01]  /*beb0*/  SHF.R.U64 R44, R44, 0x3, RZ ;  /* 0x000000032c2c7819 */ /* 0x000fe200000012ff */
[----:B------:R-:W5:Y:S01]  /*bec0*/  LD.E.128 R56, desc[UR36][R56.64] ;  /* 0x0000002438387980 */ /* 0x000f62000c101d00 */
[----:B------:R-:W-:Y:S02]  /*bed0*/  SHF.R.U64 R48, R48, 0x3, RZ ;  /* 0x0000000330307819 */ /* 0x000fe400000012ff */
[----:B------:R-:W-:Y:S02]  /*bee0*/  SHF.R.U64 R52, R52, 0x3, RZ ;  /* 0x0000000334347819 */ /* 0x000fe400000012ff */
[----:B------:R-:W-:Y:S01]  /*bef0*/  SHF.R.U64 R11, R11, 0x3, RZ ;  /* 0x000000030b0b7819 */ /* 0x000fe200000012ff */
[----:B------:R-:W-:Y:S01]  /*bf00*/  UIADD3 UR4, UR11, UR4, URZ ;  /* 0x000000040b047290 */ /* 0x000fe2000fffe03f */
[--C-:B------:R-:W-:Y:S01]  /*bf10*/  SHF.R.S32.HI R0, RZ, 0x1f, R61.reuse ;  /* 0x0000001fff007819 */ /* 0x100fe2000001143d */
[----:B------:R-:W-:Y:S01]  /*bf20*/  IMAD.MOV R2, RZ, RZ, -R61 ;  /* 0x000000ffff027224 */ /* 0x000fe200078e0a3d */
        /* <DEDUP_REMOVED lines=10> */
[----:B------:R-:W-:Y:S01]  /*bfd0*/  LOP3.LUT R4, R11, R4, RZ, 0x3c, !PT ;  /* 0x000000040b047212 */ /* 0x000fe200078e3cff */
[----:B------:R-:W-:Y:S01]  /*bfe0*/  ULDC.64 UR12, c[0x0][0xae0] ;  /* 0x0002b800000c7ab9 */ /* 0x000fe20000000a00 */
[----:B------:R-:W-:Y:S01]  /*bff0*/  IMAD R63, R3, R2, R60 ;  /* 0x00000002033f7224 */ /* 0x000fe200078e023c */
[----:B------:R-:W5:Y:S01]  /*c000*/  LD.E.128 R8, desc[UR36][R8.64] ;  /* 0x0000002408087980 */ /* 0x000f62000c101d00 */
[----:B------:R-:W-:-:S02]  /*c010*/  IMAD R0, R0, UR12, RZ ;  /* 0x0000000c00007c24 */ /* 0x000fc4000f8e02ff */
[----:B------:R-:W-:Y:S01]  /*c020*/  IMAD.U32 R21, RZ, RZ, UR11 ;  /* 0x0000000bff157e24 */ /* 0x000fe2000f8e00ff */
[----:B------:R-:W5:Y:S01]  /*c030*/  LD.E.128 R4, desc[UR36][R4.64] ;  /* 0x0000002404047980 */ /* 0x000f62000c101d00 */
[----:B------:R-:W-:Y:S01]  /*c040*/  IMAD.U32 R20, RZ, RZ, UR10 ;  /* 0x0000000aff147e24 */ /* 0x000fe2000f8e00ff */
[----:B------:R-:W-:Y:S01]  /*c050*/  ULDC.64 UR10, c[0x0][0xad8] ;  /* 0x0002b600000a7ab9 */ /* 0x000fe20000000a00 */
[----:B------:R-:W-:Y:S01]  /*c060*/  IMAD.U32 R21, RZ, RZ, UR4 ;  /* 0x00000004ff157e24 */ /* 0x000fe2000f8e00ff */
[----:B------:R-:W5:Y:S01]  /*c070*/  LD.E.128 R36, desc[UR36][R36.64] ;  /* 0x0000002424247980 */ /* 0x000f62000c101d00 */
[C---:B------:R-:W-:Y:S01]  /*c080*/  IMAD R65, R61.reuse, UR13, R0 ;  /* 0x0000000d3d417c24 */ /* 0x040fe2000f8e0200 */
[----:B------:R-:W-:Y:S02]  /*c090*/  SHF.R.S32.HI R0, RZ, 0x1f, R63 ;  /* 0x0000001fff007819 */ /* 0x000fe4000001143f */
[----:B------:R-:W5:Y:S01]  /*c0a0*/  LD.E.128 R40, desc[UR36][R40.64] ;  /* 0x0000002428287980 */ /* 0x000f62000c101d00 */
[----:B------:R-:W-:-:S03]  /*c0b0*/  IMAD.WIDE.U32 R2, R61, UR12, R20 ;  /* 0x0000000c3d027c25 */ /* 0x000fc6000f8e0014 */
        /* <DEDUP_REMOVED lines=11> */
[----:B------:R-:W-:Y:S01]  /*c170*/  VIADD R64, R214, UR42 ;  /* 0x0000002ad6407c36 */ /* 0x000fe20008000000 */
[----:B------:R-:W-:Y:S01]  /*c180*/  UIADD3 UR8, UR8, 0x30820, URZ ;  /* 0x0003082008087890 */ /* 0x000fe2000fffe03f */
[C---:B------:R-:W-:Y:S02]  /*c190*/  IMAD R21, R63.reuse, UR11, R20 ;  /* 0x0000000b3f157c24 */ /* 0x040fe4000f8e0214 */
[----:B------:R-:W-:Y:S01]  /*c1a0*/  IMAD.WIDE.U32 R2, R63, UR10, R2 ;  /* 0x0000000a3f027c25 */ /* 0x000fe2000f8e0002 */
[----:B------:R-:W-:Y:S01]  /*c1b0*/  ISETP.GE.AND P2, PT, R64, R19, PT ;  /* 0x000000134000720c */ /* 0x000fe20003f46270 */
[----:B------:R-:W-:Y:S01]  /*c1c0*/  ULDC.64 UR10, c[0x0][0xa80] ;  /* 0x0002a000000a7ab9 */ /* 0x000fe20000000a00 */
[----:B------:R-:W-:Y:S02]  /*c1d0*/  UPRMT UR8, URZ, 0x654, UR8 ;  /* 0x000006543f087896 */ /* 0x000fe40008000008 */
[----:B------:R-:W-:-:S02]  /*c1e0*/  IADD3 R3, R3, R21, RZ ;  /* 0x0000001503037210 */ /* 0x000fc40007ffe0ff */
[----:B------:R-:W-:Y:S01]  /*c1f0*/  LEA R62, P3, R2, UR10, 0x1 ;  /* 0x0000000a023e7c11 */ /* 0x000fe2000f8608ff */
[----:B------:R-:W-:-:S03]  /*c200*/  VIADD R0, R64, 0x20 ;  /* 0x0000002040007836 */ /* 0x000fc60000000000 */
[----:B------:R-:W-:Y:S01]  /*c210*/  LEA.HI.X R63, R2, UR11, R3, 0x1, P3 ;  /* 0x0000000b023f7c11 */ /* 0x000fe200098f0c03 */
[----:B------:R-:W-:Y:S01]  /*c220*/  VIADD R20, R64, 0x40 ;  /* 0x0000004040147836 */ /* 0x000fe20000000000 */
[-C--:B------:R-:W-:Y:S01]  /*c230*/  ISETP.GE.AND P0, PT, R0, R19.reuse, PT ;  /* 0x000000130000720c */ /* 0x080fe20003f06270 */
[C---:B------:R-:W-:Y:S01]  /*c240*/  VIADD R65, R67.reuse, 0x80 ;  /* 0x0000008043417836 */ /* 0x040fe20000000000 */
[----:B0-----:R-:W-:Y:S01]  /*c250*/  SYNCS.ARRIVE.TRANS64.RED.A1T0 RZ, [UR8], RZ ;  /* 0x000000ffffff79a7 */ /* 0x001fe20008100408 */
[----:B------:R-:W-:Y:S01]  /*c260*/  VIADD R69, R67, 0x40 ;  /* 0x0000004043457836 */ /* 0x000fe20000000000 */
[----:B------:R0:W1:Y:S01]  /*c270*/  SHFL.IDX PT, R60, R62, RZ, 0x181f ;  /* 0x00181fff3e3c7589 */ /* 0x00006200000e0000 */
[----:B------:R-:W-:Y:S03]  /*c280*/  BSSY B1, `(.L_x_2408) ;  /* 0x0000014000017945 */ /* 0x000fe60003800000 */
[----:B------:R0:W2:Y:S01]  /*c290*/  SHFL.IDX PT, R0, R63, RZ, 0x181f ;  /* 0x00181fff3f007589 */ /* 0x0000a200000e0000 */
[----:B------:R-:W-:-:S02]  /*c2a0*/  ISETP.GE.AND P1, PT, R20, R19, PT ;  /* 0x000000131400720c */ /* 0x000fc40003f26270 */
        /* <DEDUP_REMOVED lines=17> */
.L_x_2409:
[----:B------:R-:W-:Y:S05]  /*c3c0*/  BSYNC B1 ;  /* 0x0000000000017941 */ /* 0x000fea0003800000 */
.L_x_2408:
[----:B--2---:R2:W3:Y:S01]  /*c3d0*/  SHFL.IDX PT, R0, R63, 0x1, 0x181f ;  /* 0x00381f003f007f89 */ /* 0x0044e200000e0000 */
[----:B------:R-:W-:Y:S03]  /*c3e0*/  BSSY B1, `(.L_x_2410) ;  /* 0x0000010000017945 */ /* 0x000fe60003800000 */
[----:B0----5:R2:W0:Y:S01]  /*c3f0*/  SHFL.IDX PT, R6, R62, 0x1, 0x181f ;  /* 0x00381f003e067f89 */ /* 0x02142200000e0000 */
        /* <DEDUP_REMOVED lines=14> */
.L_x_2411:
[----:B------:R-:W-:Y:S05]  /*c4e0*/  BSYNC B1 ;  /* 0x0000000000017941 */ /* 0x000fea0003800000 */
.L_x_2410:
[----:B---3--:R3:W1:Y:S01]  /*c4f0*/  SHFL.IDX PT, R0, R63, 0x2, 0x181f ;  /* 0x00581f003f007f89 */ /* 0x00866200000e0000 */
[----:B------:R-:W-:Y:S03]  /*c500*/  BSSY B1, `(.L_x_2412) ;  /* 0x0000010000017945 */ /* 0x000fe60003800000 */
[----:B0---4-:R3:W0:Y:S01]  /*c510*/  SHFL.IDX PT, R6, R62, 0x2, 0x181f ;  /* 0x00581f003e067f89 */ /* 0x01162200000e0000 */
        /* <DEDUP_REMOVED lines=8> */
[-C--:B-1----:R-:W-:Y:S02]  /*c5a0*/  @!P3 LEA.HI.X R3, R67, R0.reuse, R68, 0x1, P0 ;  /* 0x000000004303b211 */ /* 0x082fe400000f0c44 */
[-C--:B------:R-:W-:Y:S02]  /*c5b0*/  @!P4 LEA.HI.X R5, R69, R0.reuse, R70, 0x1, P1 ;  /* 0x000000004505c211 */ /* 0x080fe400008f0c46 */
[----:B------:R-:W-:Y:S01]  /*c5c0*/  @!P5 LEA.HI.X R7, R65, R0, R66, 0x1, P2 ;  /* 0x000000004107d211 */ /* 0x000fe200010f0c42 */
[----:B------:R4:W-:Y:S04]  /*c5d0*/  @!P3 ST.E.128 desc[UR36][R2.64], R12 ;  /* 0x0000000c0200b985 */ /* 0x0009e8000c101d24 */
[----:B------:R4:W-:Y:S04]  /*c5e0*/  @!P4 ST.E.128 desc[UR36][R4.64], R36 ;  /* 0x000000240400c985 */ /* 0x0009e8000c101d24 */
[----:B------:R4:W-:Y:S02]  /*c5f0*/  @!P5 ST.E.128 desc[UR36][R6.64], R52 ;  /* 0x000000340600d985 */ /* 0x0009e4000c101d24 */
.L_x_2413:
[----:B------:R-:W-:Y:S05]  /*c600*/  BSYNC B1 ;  /* 0x0000000000017941 */ /* 0x000fea0003800000 */
.L_x_2412:
[----:B-1----:R-:W-:Y:S01]  /*c610*/  VIADD R0, R64, 0x60 ;  /* 0x0000006040007836 */ /* 0x002fe20000000000 */
[----:B--23--:R-:W1:Y:S04]  /*c620*/  SHFL.IDX PT, R63, R63, 0x3, 0x181f ;  /* 0x00781f003f3f7f89 */ /* 0x00ce6800000e0000 */
[----:B------:R-:W-:Y:S01]  /*c630*/  ISETP.GE.AND P0, PT, R0, R19, PT ;  /* 0x000000130000720c */ /* 0x000fe20003f06270 */
[----:B------:R-:W2:-:S12]  /*c640*/  SHFL.IDX PT, R62, R62, 0x3, 0x181f ;  /* 0x00781f003e3e7f89 */ /* 0x000e9800000e0000 */
[----:B------:R-:W-:Y:S05]  /*c650*/  @P0 BRA `(.L_x_2414) ;  /* 0x0000002000140947 */ /* 0x000fea0003800000 */
[----:B------:R-:W-:Y:S02]  /*c660*/  ULDC UR4, c[0x0][0xac8] ;  /* 0x0002b20000047ab9 */ /* 0x000fe40000000800 */
[----:B------:R-:W-:Y:S02]  /*c670*/  ISETP.GE.AND P2, PT, R67, UR4, PT ;  /* 0x0000000443007c0c */ /* 0x000fe4000bf46270 */
[----:B------:R-:W-:-:S11]  /*c680*/  ISETP.GE.AND P3, PT, R69, UR4, PT ;  /* 0x0000000445007c0c */ /* 0x000fd6000bf66270 */
[-C--:B--2-4-:R-:W-:Y:S02]  /*c690*/  @!P2 LEA R2, P0, R67, R62.reuse, 0x1 ;  /* 0x0000003e4302a211 */ /* 0x094fe400078008ff */
[----:B------:R-:W-:Y:S02]  /*c6a0*/  @!P3 LEA R4, P1, R69, R62, 0x1 ;  /* 0x0000003e4504b211 */ /* 0x000fe400078208ff */
[-C--:B-1----:R-:W-:Y:S02]  /*c6b0*/  @!P2 LEA.HI.X R3, R67, R63.reuse, R68, 0x1, P0 ;  /* 0x0000003f4303a211 */ /* 0x082fe400000f0c44 */
[----:B------:R-:W-:Y:S02]  /*c6c0*/  @!P3 LEA.HI.X R5, R69, R63, R70, 0x1, P1 ;  /* 0x0000003f4505b211 */ /* 0x000fe400008f0c46 */
[----:B------:R-:W-:Y:S01]  /*c6d0*/  ISETP.GE.AND P0, PT, R65, UR4, PT ;  /* 0x0000000441007c0c */ /* 0x000fe2000bf06270 */
[----:B------:R1:W-:Y:S04]  /*c6e0*/  @!P2 ST.E.128 desc[UR36][R2.64], R24 ;  /* 0x000000180200a985 */ /* 0x0003e8000c101d24 */
[----:B------:R1:W-:Y:S08]  /*c6f0*/  @!P3 ST.E.128 desc[UR36][R4.64], R40 ;  /* 0x000000280400b985 */ /* 0x0003f0000c101d24 */
[----:B------:R-:W-:Y:S05]  /*c700*/  @P0 BRA `(.L_x_2414) ;  /* 0x0000001c00e80947 */ /* 0x000fea0003800000 */
[----:B-1----:R-:W-:-:S04]  /*c710*/  LEA R2, P0, R65, R62, 0x1 ;  /* 0x0000003e41027211 */ /* 0x002fc800078008ff */
[----:B------:R-:W-:-:S05]  /*c720*/  LEA.HI.X R3, R65, R63, R66, 0x1, P0 ;  /* 0x0000003f41037211 */ /* 0x000fca00000f0c42 */
[----:B------:R1:W-:Y:S01]  /*c730*/  ST.E.128 desc[UR36][R2.64], R56 ;  /* 0x0000003802007985 */ /* 0x0003e2000c101d24 */
[----:B------:R-:W-:Y:S05]  /*c740*/  BRA `(.L_x_2414) ;  /* 0x0000001c00d87947 */ /* 0x000fea0003800000 */
.L_x_2407:
        /* <DEDUP_REMOVED lines=16> */
[----:B------:R-:W-:Y:S01]  /*c850*/  UIMAD.WIDE.U32 UR10, UR18, UR12, UR10 ;  /* 0x0000000c120a72a5 */ /* 0x000fe2000f8e000a */
[----:B------:R-:W-:Y:S01]  /*c860*/  SHF.R.S32.HI R90, RZ, 0x1f, R211 ;  /* 0x0000001fff5a7819 */ /* 0x000fe200000114d3 */
[----:B------:R-:W-:Y:S01]  /*c870*/  UPRMT UR8, URZ, 0x654, UR8 ;  /* 0x000006543f087896 */ /* 0x000fe20008000008 */
[----:B------:R-:W-:Y:S01]  /*c880*/  SHF.R.S32.HI R19, RZ, 0x1f, R212 ;  /* 0x0000001fff137819 */ /* 0x000fe200000114d4 */
        /* <DEDUP_REMOVED lines=40> */
[----:B------:R-:W-:Y:S02]  /*cb10*/  IADD3 R11, R16, 0x18, RZ ;  /* 0x00000018100b7810 */ /* 0x000fe40007ffe0ff */
[----:B------:R-:W-:-:S02]  /*cb20*/  SHF.R.S32.HI R9, RZ, 0x1f, R194 ;  /* 0x0000001fff097819 */ /* 0x000fc400000114c2 */
[----:B------:R-:W-:Y:S02]  /*cb30*/  ISETP.GE.AND P3, PT, R11, UR4, PT ;  /* 0x000000040b007c0c */ /* 0x000fe4000bf66270 */
[----:B------:R-:W-:Y:S01]  /*cb40*/  SHF.R.S32.HI R12, RZ, 0x1f, R11 ;  /* 0x0000001fff0c7819 */ /* 0x000fe2000001140b */
[----:B-12---:R-:W-:Y:S01]  /*cb50*/  @!P4 IMAD.WIDE R4, R16, 0x4, R2 ;  /* 0x000000041004c825 */ /* 0x006fe200078e0202 */
[----:B------:R-:W-:Y:S02]  /*cb60*/  SHF.R.S32.HI R15, RZ, 0x1f, R193 ;  /* 0x0000001fff0f7819 */ /* 0x000fe400000114c1 */
[-C--:B------:R-:W-:Y:S02]  /*cb70*/  @!P1 LEA R6, P5, R212, R2.reuse, 0x2 ;  /* 0x00000002d4069211 */ /* 0x080fe400078a10ff */
[----:B------:R1:W-:Y:S01]  /*cb80*/  @!P4 ST.E.64 desc[UR36][R4.64], R24 ;  /* 0x000000180400c985 */ /* 0x0003e2000c101b24 */
[----:B------:R-:W-:Y:S02]  /*cb90*/  ISETP.GE.AND P4, PT, R13, UR4, PT ;  /* 0x000000040d007c0c */ /* 0x000fe4000bf86270 */
[----:B------:R-:W-:-:S02]  /*cba0*/  @!P2 LEA R8, P6, R194, R2, 0x2 ;  /* 0x00000002c208a211 */ /* 0x000fc400078c10ff */
[-C--:B------:R-:W-:Y:S02]  /*cbb0*/  @!P1 LEA.HI.X R7, R212, R3.reuse, R19, 0x2, P5 ;  /* 0x00000003d4079211 */ /* 0x080fe400028f1413 */
[----:B------:R-:W-:Y:S02]  /*cbc0*/  ISETP.GE.AND P5, PT, R193, UR4, PT ;  /* 0x00000004c1007c0c */ /* 0x000fe4000bfa6270 */
[----:B------:R-:W-:Y:S01]  /*cbd0*/  @!P2 LEA.HI.X R9, R194, R3, R9, 0x2, P6 ;  /* 0x00000003c209a211 */ /* 0x000fe200030f1409 */
[----:B------:R2:W-:Y:S01]  /*cbe0*/  @!P1 ST.E.64 desc[UR36][R6.64], R28 ;  /* 0x0000001c06009985 */ /* 0x0005e2000c101b24 */
[-C--:B------:R-:W-:Y:S02]  /*cbf0*/  @!P3 LEA R10, P6, R11, R2.reuse, 0x2 ;  /* 0x000000020b0ab211 */ /* 0x080fe400078c10ff */
[----:B-1----:R-:W-:Y:S01]  /*cc00*/  SHF.R.S32.HI R5, RZ, 0x1f, R13 ;  /* 0x0000001fff057819 */ /* 0x002fe2000001140d */
[----:B------:R1:W-:Y:S01]  /*cc10*/  @!P2 ST.E.64 desc[UR36][R8.64], R32 ;  /* 0x000000200800a985 */ /* 0x0003e2000c101b24 */
[----:B------:R-:W-:-:S02]  /*cc20*/  @!P4 LEA R4, P1, R13, R2, 0x2 ;  /* 0x000000020d04c211 */ /* 0x000fc400078210ff */
[----:B------:R-:W-:Y:S02]  /*cc30*/  ISETP.GE.AND P2, PT, R192, UR4, PT ;  /* 0x00000004c0007c0c */ /* 0x000fe4000bf46270 */
[-C--:B------:R-:W-:Y:S02]  /*cc40*/  @!P4 LEA.HI.X R5, R13, R3.reuse, R5, 0x2, P1 ;  /* 0x000000030d05c211 */ /* 0x080fe400008f1405 */
[----:B------:R-:W-:Y:S02]  /*cc50*/  ISETP.GE.AND P1, PT, R23, UR4, PT ;  /* 0x0000000417007c0c */ /* 0x000fe4000bf26270 */
[-C--:B------:R-:W-:Y:S02]  /*cc60*/  @!P3 LEA.HI.X R11, R11, R3.reuse, R12, 0x2, P6 ;  /* 0x000000030b0bb211 */ /* 0x080fe400030f140c */
[C---:B------:R-:W-:Y:S02]  /*cc70*/  @!P5 LEA R12, P6, R193.reuse, R2, 0x2 ;  /* 0x00000002c10cd211 */ /* 0x040fe400078c10ff */
[----:B--2---:R-:W-:Y:S01]  /*cc80*/  SHF.R.S32.HI R7, RZ, 0x1f, R192 ;  /* 0x0000001fff077819 */ /* 0x004fe200000114c0 */
[----:B------:R-:W-:Y:S01]  /*cc90*/  @!P3 ST.E.64 desc[UR36][R10.64], R36 ;  /* 0x000000240a00b985 */ /* 0x000fe2000c101b24 */
[----:B------:R-:W-:-:S02]  /*cca0*/  @!P5 LEA.HI.X R13, R193, R3, R15, 0x2, P6 ;  /* 0x00000003c10dd211 */ /* 0x000fc400030f140f */
[----:B------:R-:W-:Y:S01]  /*ccb0*/  ISETP.GE.AND P6, PT, R22, UR4, PT ;  /* 0x0000000416007c0c */ /* 0x000fe2000bfc6270 */
[----:B------:R2:W-:Y:S01]  /*ccc0*/  @!P4 ST.E.64 desc[UR36][R4.64], R40 ;  /* 0x000000280400c985 */ /* 0x0005e2000c101b24 */
[CC--:B------:R-:W-:Y:S02]  /*ccd0*/  @!P2 LEA R6, P4, R192.reuse, R2.reuse, 0x2 ;  /* 0x00000002c006a211 */ /* 0x0c0fe400078810ff */
[----:B------:R-:W-:Y:S01]  /*cce0*/  ISETP.GE.AND P3, PT, R211, UR4, PT ;  /* 0x00000004d3007c0c */ /* 0x000fe2000bf66270 */
[----:B------:R-:W-:Y:S01]  /*ccf0*/  @!P5 ST.E.64 desc[UR36][R12.64], R44 ;  /* 0x0000002c0c00d985 */ /* 0x000fe2000c101b24 */
[----:B-1----:R-:W-:Y:S02]  /*cd00*/  SHF.R.S32.HI R9, RZ, 0x1f, R23 ;  /* 0x0000001fff097819 */ /* 0x002fe40000011417 */
[----:B------:R-:W-:Y:S02]  /*cd10*/  @!P1 LEA R8, P5, R23, R2, 0x2 ;  /* 0x0000000217089211 */ /* 0x000fe400078a10ff */
[----:B------:R-:W-:-:S02]  /*cd20*/  @!P2 LEA.HI.X R7, R192, R3, R7, 0x2, P4 ;  /* 0x00000003c007a211 */ /* 0x000fc400020f1407 */
[----:B------:R-:W-:Y:S02]  /*cd30*/  @!P1 LEA.HI.X R9, R23, R3, R9, 0x2, P5 ;  /* 0x0000000317099211 */ /* 0x000fe400028f1409 */
[----:B------:R-:W-:Y:S01]  /*cd40*/  ISETP.GE.AND P4, PT, R210, UR4, PT ;  /* 0x00000004d2007c0c */ /* 0x000fe2000bf86270 */
[----:B------:R1:W-:Y:S01]  /*cd50*/  @!P2 ST.E.64 desc[UR36][R6.64], R48 ;  /* 0x000000300600a985 */ /* 0x0003e2000c101b24 */
[----:B--2---:R-:W-:Y:S02]  /*cd60*/  SHF.R.S32.HI R5, RZ, 0x1f, R22 ;  /* 0x0000001fff057819 */ /* 0x004fe40000011416 */
[-C--:B------:R-:W-:Y:S01]  /*cd70*/  @!P6 LEA R4, P2, R22, R2.reuse, 0x2 ;  /* 0x000000021604e211 */ /* 0x080fe200078410ff */
[----:B------:R2:W-:Y:S01]  /*cd80*/  @!P1 ST.E.64 desc[UR36][R8.64], R52 ;  /* 0x0000003408009985 */ /* 0x0005e2000c101b24 */
[----:B------:R-:W-:Y:S02]  /*cd90*/  ISETP.GE.AND P5, PT, R209, UR4, PT ;  /* 0x00000004d1007c0c */ /* 0x000fe4000bfa6270 */
[----:B------:R-:W-:-:S02]  /*cda0*/  @!P3 LEA R10, P1, R211, R2, 0x2 ;  /* 0x00000002d30ab211 */ /* 0x000fc400078210ff */
[-C--:B------:R-:W-:Y:S02]  /*cdb0*/  @!P6 LEA.HI.X R5, R22, R3.reuse, R5, 0x2, P2 ;  /* 0x000000031605e211 */ /* 0x080fe400010f1405 */
[----:B------:R-:W-:Y:S02]  /*cdc0*/  @!P3 LEA.HI.X R11, R211, R3, R90, 0x2, P1 ;  /* 0x00000003d30bb211 */ /* 0x000fe400008f145a */
[----:B------:R-:W-:Y:S01]  /*cdd0*/  ISETP.GE.AND P1, PT, R208, UR4, PT ;  /* 0x00000004d0007c0c */ /* 0x000fe2000bf26270 */
[----:B------:R3:W-:Y:S01]  /*cde0*/  @!P6 ST.E.64 desc[UR36][R4.64], R56 ;  /* 0x000000380400e985 */ /* 0x0007e2000c101b24 */
[-C--:B-1----:R-:W-:Y:S02]  /*cdf0*/  @!P4 LEA R6, P6, R210, R2.reuse, 0x2 ;  /* 0x00000002d206c211 */ /* 0x082fe400078c10ff */
[----:B------:R-:W-:Y:S01]  /*ce00*/  ISETP.GE.AND P2, PT, R207, UR4, PT ;  /* 0x00000004cf007c0c */ /* 0x000fe2000bf46270 */
[----:B------:R1:W-:Y:S01]  /*ce10*/  @!P3 ST.E.64 desc[UR36][R10.64], R60 ;  /* 0x0000003c0a00b985 */ /* 0x0003e2000c101b24 */
[----:B------:R-:W-:-:S02]  /*ce20*/  @!P5 LEA R12, P3, R209, R2, 0x2 ;  /* 0x00000002d10cd211 */ /* 0x000fc400078610ff */
[-C--:B------:R-:W-:Y:S02]  /*ce30*/  @!P4 LEA.HI.X R7, R210, R3.reuse, R89, 0x2, P6 ;  /* 0x00000003d207c211 */ /* 0x080fe400030f1459 */
[----:B------:R-:W-:-:S03]  /*ce40*/  @!P5 LEA.HI.X R13, R209, R3, R88, 0x2, P3 ;  /* 0x00000003d10dd211 */ /* 0x000fc600018f1458 */
[----:B------:R4:W-:Y:S01]  /*ce50*/  @!P4 ST.E.64 desc[UR36][R6.64], R64 ;  /* 0x000000400600c985 */ /* 0x0009e2000c101b24 */
[----:B------:R-:W-:Y:S02]  /*ce60*/  ISETP.GE.AND P4, PT, R206, UR4, PT ;  /* 0x00000004ce007c0c */ /* 0x000fe4000bf86270 */
[CC--:B--2---:R-:W-:Y:S01]  /*ce70*/  @!P1 LEA R8, P3, R208.reuse, R2.reuse, 0x2 ;  /* 0x00000002d0089211 */ /* 0x0c4fe200078610ff */
        /* <DEDUP_REMOVED lines=45> */
.L_x_2416:
[----:B------:R-:W-:Y:S05]  /*d150*/  BSYNC B1 ;  /* 0x0000000000017941 */ /* 0x000fea0003800000 */
.L_x_2415:
        /* <DEDUP_REMOVED lines=11> */
[----:B------:R-:W-:Y:S02]  /*d210*/  SHF.R.S32.HI R8, RZ, 0x1f, R11 ;  /* 0x0000001fff087819 */ /* 0x000fe4000001140b */
[----:B0--3--:R-:W-:Y:S01]  /*d220*/  SHF.R.S32.HI R0, RZ, 0x1f, R9 ;  /* 0x0000001fff007819 */ /* 0x009fe20000011409 */
[----:B-12-4-:R-:W-:Y:S01]  /*d230*/  @!P3 IMAD.WIDE R2, R16, 0x4, R4 ;  /* 0x000000041002b825 */ /* 0x016fe200078e0204 */
[----:B------:R-:W-:Y:S02]  /*d240*/  SHF.R.S32.HI R15, RZ, 0x1f, R194 ;  /* 0x0000001fff0f7819 */ /* 0x000fe400000114c2 */
[CC--:B------:R-:W-:Y:S02]  /*d250*/  @!P4 LEA R6, P6, R212.reuse, R4.reuse, 0x2 ;  /* 0x00000004d406c211 */ /* 0x0c0fe400078c10ff */
[----:B------:R-:W-:Y:S01]  /*d260*/  @!P1 LEA R10, P5, R11, R4, 0x2 ;  /* 0x000000040b0a9211 */ /* 0x000fe200078a10ff */
[----:B------:R0:W-:Y:S01]  /*d270*/  @!P3 ST.E.64 desc[UR36][R2.64], R26 ;  /* 0x0000001a0200b985 */ /* 0x0001e2000c101b24 */
[----:B------:R-:W-:-:S02]  /*d280*/  @!P4 LEA.HI.X R7, R212, R5, R19, 0x2, P6 ;  /* 0x00000005d407c211 */ /* 0x000fc400030f1413 */
[----:B------:R-:W-:Y:S02]  /*d290*/  ISETP.GE.AND P3, PT, R193, UR4, PT ;  /* 0x00000004c1007c0c */ /* 0x000fe4000bf66270 */
[-C--:B------:R-:W-:Y:S01]  /*d2a0*/  @!P2 LEA R12, P6, R9, R4.reuse, 0x2 ;  /* 0x00000004090ca211 */ /* 0x080fe200078c10ff */
[----:B------:R1:W-:Y:S01]  /*d2b0*/  @!P4 ST.E.64 desc[UR36][R6.64], R30 ;  /* 0x0000001e0600c985 */ /* 0x0003e2000c101b24 */
[-C--:B------:R-:W-:Y:S02]  /*d2c0*/  @!P1 LEA.HI.X R11, R11, R5.reuse, R8, 0x2, P5 ;  /* 0x000000050b0b9211 */ /* 0x080fe400028f1408 */
[C---:B------:R-:W-:Y:S02]  /*d2d0*/  @!P0 LEA R8, P5, R194.reuse, R4, 0x2 ;  /* 0x00000004c2088211 */ /* 0x040fe400078a10ff */
[-C--:B------:R-:W-:Y:S02]  /*d2e0*/  @!P2 LEA.HI.X R13, R9, R5.reuse, R0, 0x2, P6 ;  /* 0x00000005090da211 */ /* 0x080fe400030f1400 */
[----:B------:R-:W-:-:S02]  /*d2f0*/  @!P0 LEA.HI.X R9, R194, R5, R15, 0x2, P5 ;  /* 0x00000005c2098211 */ /* 0x000fc400028f140f */
[----:B------:R-:W-:Y:S02]  /*d300*/  ISETP.GE.AND P4, PT, R192, UR4, PT ;  /* 0x00000004c0007c0c */ /* 0x000fe4000bf86270 */
[----:B------:R-:W-:Y:S01]  /*d310*/  ISETP.GE.AND P5, PT, R23, UR4, PT ;  /* 0x0000000417007c0c */ /* 0x000fe2000bfa6270 */
[----:B------:R-:W-:Y:S01]  /*d320*/  @!P0 ST.E.64 desc[UR36][R8.64], R34 ;  /* 0x0000002208008985 */ /* 0x000fe2000c101b24 */
[----:B------:R-:W-:Y:S02]  /*d330*/  SHF.R.S32.HI R0, RZ, 0x1f, R193 ;  /* 0x0000001fff007819 */ /* 0x000fe400000114c1 */
[----:B------:R-:W-:Y:S01]  /*d340*/  SHF.R.S32.HI R15, RZ, 0x1f, R192 ;  /* 0x0000001fff0f7819 */ /* 0x000fe200000114c0 */
[----:B------:R2:W-:Y:S01]  /*d350*/  @!P1 ST.E.64 desc[UR36][R10.64], R38 ;  /* 0x000000260a009985 */ /* 0x0005e2000c101b24 */
[C---:B0-----:R-:W-:Y:S02]  /*d360*/  @!P3 LEA R2, P1, R193.reuse, R4, 0x2 ;  /* 0x00000004c102b211 */ /* 0x041fe400078210ff */
[----:B------:R-:W-:Y:S01]  /*d370*/  SHF.R.S32.HI R19, RZ, 0x1f, R23 ;  /* 0x0000001fff137819 */ /* 0x000fe20000011417 */
[----:B------:R0:W-:Y:S01]  /*d380*/  @!P2 ST.E.64 desc[UR36][R12.64], R42 ;  /* 0x0000002a0c00a985 */ /* 0x0001e2000c101b24 */
[----:B------:R-:W-:-:S02]  /*d390*/  @!P3 LEA.HI.X R3, R193, R5, R0, 0x2, P1 ;  /* 0x00000005c103b211 */ /* 0x000fc400008f1400 */
[----:B------:R-:W-:Y:S02]  /*d3a0*/  ISETP.GE.AND P1, PT, R211, UR4, PT ;  /* 0x00000004d3007c0c */ /* 0x000fe4000bf26270 */
[----:B------:R-:W-:Y:S01]  /*d3b0*/  ISETP.GE.AND P2, PT, R22, UR4, PT ;  /* 0x0000000416007c0c */ /* 0x000fe2000bf46270 */
[----:B------:R3:W-:Y:S01]  /*d3c0*/  @!P3 ST.E.64 desc[UR36][R2.64], R46 ;  /* 0x0000002e0200b985 */ /* 0x0007e2000c101b24 */
[CC--:B-1----:R-:W-:Y:S02]  /*d3d0*/  @!P4 LEA R6, P0, R192.reuse, R4.reuse, 0x2 ;  /* 0x00000004c006c211 */ /* 0x0c2fe400078010ff */
[----:B------:R-:W-:Y:S02]  /*d3e0*/  @!P5 LEA R14, P6, R23, R4, 0x2 ;  /* 0x00000004170ed211 */ /* 0x000fe400078c10ff */
[----:B------:R-:W-:Y:S02]  /*d3f0*/  @!P4 LEA.HI.X R7, R192, R5, R15, 0x2, P0 ;  /* 0x00000005c007c211 */ /* 0x000fe400000f140f */
[----:B------:R-:W-:-:S02]  /*d400*/  ISETP.GE.AND P0, PT, R210, UR4, PT ;  /* 0x00000004d2007c0c */ /* 0x000fc4000bf06270 */
[----:B------:R-:W-:Y:S01]  /*d410*/  @!P5 LEA.HI.X R15, R23, R5, R19, 0x2, P6 ;  /* 0x00000005170fd211 */ /* 0x000fe200030f1413 */
[----:B------:R1:W-:Y:S01]  /*d420*/  @!P4 ST.E.64 desc[UR36][R6.64], R50 ;  /* 0x000000320600c985 */ /* 0x0003e2000c101b24 */
[-C--:B--2---:R-:W-:Y:S02]  /*d430*/  @!P1 LEA R10, P3, R211, R4.reuse, 0x2 ;  /* 0x00000004d30a9211 */ /* 0x084fe400078610ff */
[----:B------:R-:W-:Y:S01]  /*d440*/  SHF.R.S32.HI R9, RZ, 0x1f, R22 ;  /* 0x0000001fff097819 */ /* 0x000fe20000011416 */
[----:B------:R2:W-:Y:S01]  /*d450*/  @!P5 ST.E.64 desc[UR36][R14.64], R54 ;  /* 0x000000360e00d985 */ /* 0x0005e2000c101b24 */
[----:B------:R-:W-:Y:S02]  /*d460*/  ISETP.GE.AND P5, PT, R209, UR4, PT ;  /* 0x00000004d1007c0c */ /* 0x000fe4000bfa6270 */
[----:B------:R-:W-:Y:S02]  /*d470*/  @!P2 LEA R8, P6, R22, R4, 0x2 ;  /* 0x000000041608a211 */ /* 0x000fe400078c10ff */
[----:B------:R-:W-:-:S02]  /*d480*/  ISETP.GE.AND P4, PT, R208, UR4, PT ;  /* 0x00000004d0007c0c */ /* 0x000fc4000bf86270 */
[-C--:B------:R-:W-:Y:S02]  /*d490*/  @!P1 LEA.HI.X R11, R211, R5.reuse, R90, 0x2, P3 ;  /* 0x00000005d30b9211 */ /* 0x080fe400018f145a */
[----:B------:R-:W-:Y:S02]  /*d4a0*/  ISETP.GE.AND P3, PT, R207, UR4, PT ;  /* 0x00000004cf007c0c */ /* 0x000fe4000bf66270 */
[----:B------:R-:W-:Y:S02]  /*d4b0*/  @!P2 LEA.HI.X R9, R22, R5, R9, 0x2, P6 ;  /* 0x000000051609a211 */ /* 0x000fe400030f1409 */
[----:B0-----:R-:W-:-:S03]  /*d4c0*/  @!P0 LEA R12, P6, R210, R4, 0x2 ;  /* 0x00000004d20c8211 */ /* 0x001fc600078c10ff */
[----:B------:R0:W-:Y:S01]  /*d4d0*/  @!P2 ST.E.64 desc[UR36][R8.64], R58 ;  /* 0x0000003a0800a985 */ /* 0x0001e2000c101b24 */
[-C--:B------:R-:W-:Y:S02]  /*d4e0*/  @!P0 LEA.HI.X R13, R210, R5.reuse, R89, 0x2, P6 ;  /* 0x00000005d20d8211 */ /* 0x080fe400030f1459 */
[CC--:B---3--:R-:W-:Y:S01]  /*d4f0*/  @!P5 LEA R2, P6, R209.reuse, R4.reuse, 0x2 ;  /* 0x00000004d102d211 */ /* 0x0c8fe200078c10ff */
[----:B------:R3:W-:Y:S01]  /*d500*/  @!P1 ST.E.64 desc[UR36][R10.64], R62 ;  /* 0x0000003e0a009985 */ /* 0x0007e2000c101b24 */
[----:B------:R-:W-:Y:S02]  /*d510*/  ISETP.GE.AND P2, PT, R206, UR4, PT ;  /* 0x00000004ce007c0c */ /* 0x000fe4000bf46270 */
[----:B------:R-:W-:Y:S01]  /*d520*/  @!P5 LEA.HI.X R3, R209, R5, R88, 0x2, P6 ;  /* 0x00000005d103d211 */ /* 0x000fe200030f1458 */
[----:B------:R4:W-:Y:S01]  /*d530*/  @!P0 ST.E.64 desc[UR36][R12.64], R66 ;  /* 0x000000420c008985 */ /* 0x0009e2000c101b24 */
[-C--:B-1----:R-:W-:Y:S02]  /*d540*/  @!P4 LEA R6, P0, R208, R4.reuse, 0x2 ;  /* 0x00000004d006c211 */ /* 0x082fe400078010ff */
[----:B--2---:R-:W-:Y:S01]  /*d550*/  @!P3 LEA R14, P6, R207, R4, 0x2 ;  /* 0x00000004cf0eb211 */ /* 0x004fe200078c10ff */
[----:B------:R1:W-:Y:S01]  /*d560*/  @!P5 ST.E.64 desc[UR36][R2.64], R70 ;  /* 0x000000460200d985 */ /* 0x0003e2000c101b24 */
[----:B------:R-:W-:-:S02]  /*d570*/  ISETP.GE.AND P1, PT, R205, UR4, PT ;  /* 0x00000004cd007c0c */ /* 0x000fc4000bf26270 */
[-C--:B------:R-:W-:Y:S02]  /*d580*/  @!P4 LEA.HI.X R7, R208, R5.reuse, R229, 0x2, P0 ;  /* 0x00000005d007c211 */ /* 0x080fe400000f14e5 */
[----:B------:R-:W-:Y:S02]  /*d590*/  ISETP.GE.AND P0, PT, R204, UR4, PT ;  /* 0x00000004cc007c0c */ /* 0x000fe4000bf06270 */
[----:B------:R-:W-:Y:S01]  /*d5a0*/  @!P3 LEA.HI.X R15, R207, R5, R228, 0x2, P6 ;  /* 0x00000005cf0fb211 */ /* 0x000fe200030f14e4 */
[----:B------:R2:W-:Y:S01]  /*d5b0*/  @!P4 ST.E.64 desc[UR36][R6.64], R74 ;  /* 0x0000004a0600c985 */ /* 0x0005e2000c101b24 */
[----:B0-----:R-:W-:-:S03]  /*d5c0*/  @!P2 LEA R8, P4, R206, R4, 0x2 ;  /* 0x00000004ce08a211 */ /* 0x001fc600078810ff */
[----:B------:R-:W-:Y:S01]  /*d5d0*/  @!P3 ST.E.64 desc[UR36][R14.64], R78 ;  /* 0x0000004e0e00b985 */ /* 0x000fe2000c101b24 */
[----:B------:R-:W-:Y:S02]  /*d5e0*/  ISETP.GE.AND P3, PT, R203, UR4, PT ;  /* 0x00000004cb007c0c */ /* 0x000fe4000bf66270 */
[CC--:B---3--:R-:W-:Y:S02]  /*d5f0*/  @!P1 LEA R10, P5, R205.reuse, R4.reuse, 0x2 ;  /* 0x00000004cd0a9211 */ /* 0x0c8fe400078a10ff */
[-C--:B------:R-:W-:Y:S02]  /*d600*/  @!P2 LEA.HI.X R9, R206, R5.reuse, R227, 0x2, P4 ;  /* 0x00000005ce09a211 */ /* 0x080fe400020f14e3 */
[----:B----4-:R-:W-:Y:S02]  /*d610*/  @!P0 LEA R12, P6, R204, R4, 0x2 ;  /* 0x00000004cc0c8211 */ /* 0x010fe400078c10ff */
[----:B------:R-:W-:Y:S01]  /*d620*/  ISETP.GE.AND P4, PT, R202, UR4, PT ;  /* 0x00000004ca007c0c */ /* 0x000fe2000bf86270 */
[----:B------:R0:W-:Y:S01]  /*d630*/  @!P2 ST.E.64 desc[UR36][R8.64], R82 ;  /* 0x000000520800a985 */ /* 0x0001e2000c101b24 */
[----:B------:R-:W-:-:S02]  /*d640*/  @!P1 LEA.HI.X R11, R205, R5, R226, 0x2, P5 ;  /* 0x00000005cd0b9211 */ /* 0x000fc400028f14e2 */
[-C--:B------:R-:W-:Y:S02]  /*d650*/  @!P0 LEA.HI.X R13, R204, R5.reuse, R225, 0x2, P6 ;  /* 0x00000005cc0d8211 */ /* 0x080fe400030f14e1 */
[----:B------:R-:W-:Y:S01]  /*d660*/  ISETP.GE.AND P2, PT, R201, UR4, PT ;  /* 0x00000004c9007c0c */ /* 0x000fe2000bf46270 */
[----:B------:R3:W-:Y:S01]  /*d670*/  @!P1 ST.E.64 desc[UR36][R10.64], R86 ;  /* 0x000000560a009985 */ /* 0x0007e2000c101b24 */
[----:B-1----:R-:W-:Y:S02]  /*d680*/  @!P3 LEA R2, P5, R203, R4, 0x2 ;  /* 0x00000004cb02b211 */ /* 0x002fe400078a10ff */
[----:B------:R-:W-:Y:S01]  /*d690*/  ISETP.GE.AND P1, PT, R200, UR4, PT ;  /* 0x00000004c8007c0c */ /* 0x000fe2000bf26270 */
[----:B------:R1:W-:Y:S01]  /*d6a0*/  @!P0 ST.E.64 desc[UR36][R12.64], R122 ;  /* 0x0000007a0c008985 */ /* 0x0003e2000c101b24 */
[----:B------:R-:W-:Y:S02]  /*d6b0*/  ISETP.GE.AND P0, PT, R199, UR4, PT ;  /* 0x00000004c7007c0c */ /* 0x000fe4000bf06270 */
[----:B------:R-:W-:-:S02]  /*d6c0*/  @!P3 LEA.HI.X R3, R203, R5, R224, 0x2, P5 ;  /* 0x00000005cb03b211 */ /* 0x000fc400028f14e0 */
[----:B------:R-:W-:Y:S02]  /*d6d0*/  ISETP.GE.AND P5, PT, R198, UR4, PT ;  /* 0x00000004c6007c0c */ /* 0x000fe4000bfa6270 */
[CC--:B--2---:R-:W-:Y:S01]  /*d6e0*/  @!P4 LEA R6, P6, R202.reuse, R4.reuse, 0x2 ;  /* 0x00000004ca06c211 */ /* 0x0c4fe200078c10ff */
[----:B------:R2:W-:Y:S01]  /*d6f0*/  @!P3 ST.E.64 desc[UR36][R2.64], R124 ;  /* 0x0000007c0200b985 */ /* 0x0005e2000c101b24 */
[CC--:B0-----:R-:W-:Y:S02]  /*d700*/  @!P2 LEA R8, P3, R201.reuse, R4.reuse, 0x2 ;  /* 0x00000004c908a211 */ /* 0x0c1fe400078610ff */
[-C--:B------:R-:W-:Y:S02]  /*d710*/  @!P4 LEA.HI.X R7, R202, R5.reuse, R223, 0x2, P6 ;  /* 0x00000005ca07c211 */ /* 0x080fe400030f14df */
[-C--:B---3--:R-:W-:Y:S02]  /*d720*/  @!P1 LEA R10, P6, R200, R4.reuse, 0x2 ;  /* 0x00000004c80a9211 */ /* 0x088fe400078c10ff */
[----:B------:R-:W-:Y:S01]  /*d730*/  @!P2 LEA.HI.X R9, R201, R5, R222, 0x2, P3 ;  /* 0x00000005c909a211 */ /* 0x000fe200018f14de */
[----:B------:R2:W-:Y:S01]  /*d740*/  @!P4 ST.E.64 desc[UR36][R6.64], R98 ;  /* 0x000000620600c985 */ /* 0x0005e2000c101b24 */
[----:B-1----:R-:W-:-:S02]  /*d750*/  @!P0 LEA R12, P4, R199, R4, 0x2 ;  /* 0x00000004c70c8211 */ /* 0x002fc400078810ff */
[----:B------:R-:W-:Y:S01]  /*d760*/  @!P5 LEA R14, P3, R198, R4, 0x2 ;  /* 0x00000004c60ed211 */ /* 0x000fe200078610ff */
[----:B------:R2:W-:Y:S01]  /*d770*/  @!P2 ST.E.64 desc[UR36][R8.64], R102 ;  /* 0x000000660800a985 */ /* 0x0005e2000c101b24 */
[-C--:B------:R-:W-:Y:S02]  /*d780*/  @!P1 LEA.HI.X R11, R200, R5.reuse, R221, 0x2, P6 ;  /* 0x00000005c80b9211 */ /* 0x080fe400030f14dd */
        /* <DEDUP_REMOVED lines=11> */
.L_x_2405:
[----:B------:R-:W-:Y:S01]  /*d840*/  R2UR UR4, R196 ;  /* 0x00000000c40472ca */ /* 0x000fe200000e0000 */
[----:B------:R-:W-:Y:S01]  /*d850*/  ULDC.64 UR8, c[0x0][0xc00] ;  /* 0x0003000000087ab9 */ /* 0x000fe20000000a00 */
[----:B------:R-:W-:Y:S01]  /*d860*/  R2UR UR10, R19 ;  /* 0x00000000130a72ca */ /* 0x000fe200000e0000 */
[----:B------:R-:W-:-:S04]  /*d870*/  UISETP.NE.U32.AND UP0, UPT, UR8, URZ, UPT ;  /* 0x0000003f0800728c */ /* 0x000fc8000bf05070 */
[----:B------:R-:W-:-:S03]  /*d880*/  UISETP.NE.AND.EX UP0, UPT, UR9, URZ, UPT, UP0 ;  /* 0x0000003f0900728c */ /* 0x000fc6000bf05300 */
[----:B------:R-:W-:-:S03]  /*d890*/  ULDC.64 UR8, c[0x0][0xc00] ;  /* 0x0003000000087ab9 */ /* 0x000fc60000000a00 */
[----:B------:R-:W-:Y:S01]  /*d8a0*/  UIMAD.WIDE UR8, UR4, 0x4, UR8 ;  /* 0x00000004040878a5 */ /* 0x000fe2000f8e0208 */
[----:B------:R-:W-:-:S05]  /*d8b0*/  PLOP3.LUT P1, PT, PT, PT, UP0, 0x80, 0x0 ;  /* 0x000000000000781c */ /* 0x000fca0003f2f008 */
[----:B------:R-:W-:Y:S02]  /*d8c0*/  IMAD.U32 R2, RZ, RZ, UR8 ;  /* 0x00000008ff027e24 */ /* 0x000fe4000f8e00ff */
[----:B------:R-:W-:Y:S01]  /*d8d0*/  IMAD.U32 R3, RZ, RZ, UR9 ;  /* 0x00000009ff037e24 */ /* 0x000fe2000f8e00ff */
[----:B------:R-:W-:Y:S02]  /*d8e0*/  ULDC.64 UR8, c[0x0][0xc08] ;  /* 0x0003020000087ab9 */ /* 0x000fe40000000a00 */
[----:B------:R-:W-:-:S03]  /*d8f0*/  UISETP.NE.U32.AND UP1, UPT, UR8, URZ, UPT ;  /* 0x0000003f0800728c */ /* 0x000fc6000bf25070 */
[----:B------:R-:W2:Y:S01]  /*d900*/  @P1 LDG.E R6, desc[UR36][R2.64] ;  /* 0x0000002402061981 */ /* 0x000ea2000c1e1900 */
[----:B------:R-:W-:-:S06]  /*d910*/  UISETP.NE.AND.EX UP1, UPT, UR9, URZ, UPT, UP1 ;  /* 0x0000003f0900728c */ /* 0x000fcc000bf25310 */
[----:B------:R-:W-:-:S05]  /*d920*/  PLOP3.LUT P2, PT, PT, PT, UP1, 0x80, 0x0 ;  /* 0x000000000000781c */ /* 0x000fca0003f4f018 */
[----:B------:R-:W-:Y:S02]  /*d930*/  @UP1 ULDC.64 UR8, c[0x0][0xc08] ;  /* 0x0003020000081ab9 */ /* 0x000fe40000000a00 */
[----:B------:R-:W-:-:S03]  /*d940*/  @UP1 UIMAD.WIDE UR8, UR4, 0x4, UR8 ;  /* 0x00000004040818a5 */ /* 0x000fc6000f8e0208 */
[----:B------:R-:W-:Y:S02]  /*d950*/  ULDC UR4, c[0x0][0xa88] ;  /* 0x0002a20000047ab9 */ /* 0x000fe40000000800 */
[----:B------:R-:W-:Y:S02]  /*d960*/  IMAD.U32 R0, RZ, RZ, UR4 ;  /* 0x00000004ff007e24 */ /* 0x000fe4000f8e00ff */
[----:B------:R-:W-:Y:S02]  /*d970*/  IMAD.U32 R4, RZ, RZ, UR8 ;  /* 0x00000008ff047e24 */ /* 0x000fe4000f8e00ff */
[----:B------:R-:W-:-:S05]  /*d980*/  IMAD.U32 R5, RZ, RZ, UR9 ;  /* 0x00000009ff057e24 */ /* 0x000fca000f8e00ff */
[----:B------:R0:W5:Y:S01]  /*d990*/  @P2 LDG.E R0, desc[UR36][R4.64] ;  /* 0x0000002404002981 */ /* 0x000162000c1e1900 */
[----:B------:R-:W-:Y:S01]  /*d9a0*/  UMOV UR4, URZ ;  /* 0x0000003f00047c82 */ /* 0x000fe20008000000 */
[----:B------:R-:W-:Y:S01]  /*d9b0*/  UISETP.NE.AND UP1, UPT, UR10, URZ, UPT ;  /* 0x0000003f0a00728c */ /* 0x000fe2000bf25270 */
[----:B------:R-:W1:Y:S10]  /*d9c0*/  S2R R7, SR_TID.X ;  /* 0x0000000000077919 */ /* 0x000e740000002100 */
[----:B------:R-:W-:-:S02]  /*d9d0*/  @!UP1 ULDC UR10, c[0x0][0xad4] ;  /* 0x0002b500000a9ab9 */ /* 0x000fc40000000800 */
[----:B------:R-:W-:Y:S02]  /*d9e0*/  IMAD.U32 R19, RZ, RZ, UR10 ;  /* 0x0000000aff137e24 */ /* 0x000fe4000f8e00ff */
        /* <DEDUP_REMOVED lines=8> */
[----:B--2---:R-:W-:-:S07]  /*da70*/  IADD3 R0, -R5, R0, RZ ;  /* 0x0000000005007210 */ /* 0x004fce0007ffe1ff */
.L_x_2417:
[----:B------:R-:W-:Y:S01]  /*da80*/  R2UR UR9, R196 ;  /* 0x00000000c40972ca */ /* 0x000fe200000e0000 */
[----:B------:R-:W-:Y:S01]  /*da90*/  BSSY B1, `(.L_x_2418) ;  /* 0x000003d000017945 */ /* 0x000fe20003800000 */
[----:B------:R-:W-:-:S11]  /*daa0*/  R2UR UR8, R215 ;  /* 0x00000000d70872ca */ /* 0x000fd600000e0000 */
[----:B------:R-:W-:Y:S02]  /*dab0*/  USEL UR12, UR9, URZ, !UP0 ;  /* 0x0000003f090c7287 */ /* 0x000fe4000c000000 */
[----:B------:R-:W-:Y:S01]  /*dac0*/  USEL UR13, UR8, URZ, !UP0 ;  /* 0x0000003f080d7287 */ /* 0x000fe2000c000000 */
[----:B------:R-:W-:Y:S11]  /*dad0*/  @P0 BRA `(.L_x_2419) ;  /* 0x0000000000e00947 */ /* 0x000ff60003800000 */
[----:B------:R-:W0:Y:S01]  /*dae0*/  S2R R4, SR_TID.X ;  /* 0x0000000000047919 */ /* 0x000e220000002100 */
[----:B------:R-:W1:Y:S01]  /*daf0*/  LDC R9, c[0x0][0xbe8] ;  /* 0x0002fa00ff097b82 */ /* 0x000e620000000800 */
[----:B------:R-:W-:Y:S02]  /*db00*/  IMAD.U32 R3, RZ, RZ, UR42 ;  /* 0x0000002aff037e24 */ /* 0x000fe4000f8e00ff */
[----:B-1---5:R-:W-:-:S03]  /*db10*/  IMAD R2, R0, R9, RZ ;  /* 0x0000000900027224 */ /* 0x022fc600078e02ff */
        /* <DEDUP_REMOVED lines=37> */
[----:B------:R-:W-:Y:S01]  /*dd70*/  IMAD.U32 R6, RZ, RZ, UR16 ;  /* 0x00000010ff067e24 */ /* 0x000fe2000f8e00ff */
        /* <DEDUP_REMOVED lines=14> */
.L_x_2419:
[----:B------:R-:W-:Y:S05]  /*de60*/  BSYNC B1 ;  /* 0x0000000000017941 */ /* 0x000fea0003800000 */
.L_x_2418:
[----:B------:R-:W-:-:S13]  /*de70*/  R2UR UR8, R19 ;  /* 0x00000000130872ca */ /* 0x000fda00000e0000 */
[----:B------:R-:W-:-:S06]  /*de80*/  UISETP.GT.AND UP0, UPT, UR8, 0x1, UPT ;  /* 0x000000010800788c */ /* 0x000fcc000bf04270 */
[----:B------:R-:W-:-:S13]  /*de90*/  PLOP3.LUT P0, PT, PT, PT, UP0, 0x80, 0x0 ;  /* 0x000000000000781c */ /* 0x000fda0003f0f008 */
[----:B------:R-:W-:Y:S05]  /*dea0*/  @P0 BRA `(.L_x_2414) ;  /* 0x0000000800000947 */ /* 0x000fea0003800000 */
[----:B------:R-:W1:Y:S01]  /*deb0*/  LDC R11, c[0x0][0xbe8] ;  /* 0x0002fa00ff0b7b82 */ /* 0x000e620000000800 */
[----:B------:R-:W-:Y:S01]  /*dec0*/  ULDC.64 UR14, c[0x0][0xaa0] ;  /* 0x0002a800000e7ab9 */ /* 0x000fe20000000a00 */
[----:B------:R-:W-:Y:S01]  /*ded0*/  R2UR UR16, R213 ;  /* 0x00000000d51072ca */ /* 0x000fe200000e0000 */
[----:B------:R-:W-:Y:S01]  /*dee0*/  UIMAD UR10, UR21, UR14, URZ ;  /* 0x0000000e150a72a4 */ /* 0x000fe2000f8e023f */
[----:B------:R-:W-:Y:S01]  /*def0*/  IMAD R2, R18, 0x20, R214 ;  /* 0x0000002012027824 */ /* 0x000fe200078e02d6 */
[----:B------:R-:W-:Y:S01]  /*df00*/  UIMAD.WIDE.U32 UR8, UR4, UR14, URZ ;  /* 0x0000000e040872a5 */ /* 0x000fe2000f8e003f */
[----:B------:R-:W-:Y:S01]  /*df10*/  VIADD R8, R214, UR42 ;  /* 0x0000002ad6087c36 */ /* 0x000fe20008000000 */
[----:B------:R-:W-:Y:S01]  /*df20*/  UIMAD UR10, UR4, UR15, UR10 ;  /* 0x0000000f040a72a4 */ /* 0x000fe2000f8e020a */
[----:B------:R-:W-:Y:S01]  /*df30*/  VIADD R6, R2, UR42 ;  /* 0x0000002a02067c36 */ /* 0x000fe20008000000 */
[----:B------:R-:W-:Y:S02]  /*df40*/  BSSY B1, `(.L_x_2420) ;  /* 0x0000040000017945 */ /* 0x000fe40003800000 */
[----:B------:R-:W-:-:S02]  /*df50*/  UIADD3 UR9, UR9, UR10, URZ ;  /* 0x0000000a09097290 */ /* 0x000fc4000fffe03f */
[----:B0-----:R-:W-:Y:S01]  /*df60*/  MOV R5, R6 ;  /* 0x0000000600057202 */ /* 0x001fe20000000f00 */
[----:B------:R-:W-:Y:S02]  /*df70*/  ULDC.64 UR10, c[0x0][0xae8] ;  /* 0x0002ba00000a7ab9 */ /* 0x000fe40000000a00 */
[----:B------:R-:W-:-:S04]  /*df80*/  UIMAD.WIDE.U32 UR8, UR16, UR10, UR8 ;  /* 0x0000000a100872a5 */ /* 0x000fc8000f8e0008 */
[----:B------:R-:W-:-:S03]  /*df90*/  UIMAD UR9, UR16, UR11, UR9 ;  /* 0x0000000b100972a4 */ /* 0x000fc6000f8e0209 */
[----:B------:R-:W-:Y:S01]  /*dfa0*/  ULDC.64 UR10, c[0x0][0xaf0] ;  /* 0x0002bc00000a7ab9 */ /* 0x000fe20000000a00 */
[----:B-1----:R-:W-:Y:S01]  /*dfb0*/  ISETP.NE.AND P0, PT, R11, 0x1, PT ;  /* 0x000000010b00780c */ /* 0x002fe20003f05270 */
[----:B------:R-:W-:-:S04]  /*dfc0*/  UIMAD UR13, UR13, UR10, URZ ;  /* 0x0000000a0d0d72a4 */ /* 0x000fc8000f8e023f */
[----:B------:R-:W-:Y:S02]  /*dfd0*/  UIMAD UR4, UR12, UR11, UR13 ;  /* 0x0000000b0c0472a4 */ /* 0x000fe4000f8e020d */
[----:B------:R-:W-:-:S03]  /*dfe0*/  UIMAD.WIDE.U32 UR12, UR12, UR10, UR8 ;  /* 0x0000000a0c0c72a5 */ /* 0x000fc6000f8e0008 */
[----:B------:R-:W-:Y:S01]  /*dff0*/  ULDC.64 UR8, c[0x0][0xae0] ;  /* 0x0002b80000087ab9 */ /* 0x000fe20000000a00 */
[----:B------:R-:W-:Y:S02]  /*e000*/  UIADD3 UR4, UR13, UR4, URZ ;  /* 0x000000040d047290 */ /* 0x000fe4000fffe03f */
[----:B------:R-:W0:Y:S08]  /*e010*/  @P0 LDC R3, c[0x0][0xbec] ;  /* 0x0002fb00ff030b82 */ /* 0x000e300000000800 */
[----:B------:R-:W1:Y:S01]  /*e020*/  @P0 LDC R7, c[0x0][0xbf0] ;  /* 0x0002fc00ff070b82 */ /* 0x000e620000000800 */
        /* <DEDUP_REMOVED lines=8> */
[----:B------:R-:W-:Y:S02]  /*e0b0*/  IMAD.U32 R2, RZ, RZ, UR12 ;  /* 0x0000000cff027e24 */ /* 0x000fe4000f8e00ff */
[C---:B------:R-:W-:Y:S01]  /*e0c0*/  IMAD R9, R5.reuse, UR9, R4 ;  /* 0x0000000905097c24 */ /* 0x040fe2000f8e0204 */
[----:B------:R-:W-:Y:S01]  /*e0d0*/  SHF.R.S32.HI R4, RZ, 0x1f, R7 ;  /* 0x0000001fff047819 */ /* 0x000fe20000011407 */
[----:B------:R-:W-:Y:S01]  /*e0e0*/  IMAD.WIDE.U32 R2, R5, UR8, R2 ;  /* 0x0000000805027c25 */ /* 0x000fe2000f8e0002 */
[----:B------:R-:W-:-:S03]  /*e0f0*/  ULDC.64 UR8, c[0x0][0xad8] ;  /* 0x0002b60000087ab9 */ /* 0x000fc60000000a00 */
        /* <DEDUP_REMOVED lines=36> */
.L_x_2421:
[----:B------:R-:W-:Y:S05]  /*e340*/  BSYNC B1 ;  /* 0x0000000000017941 */ /* 0x000fea0003800000 */
.L_x_2420:
        /* <DEDUP_REMOVED lines=17> */
.L_x_2423:
[----:B------:R-:W-:Y:S05]  /*e460*/  BSYNC B1 ;  /* 0x0000000000017941 */ /* 0x000fea0003800000 */
.L_x_2422:
        /* <DEDUP_REMOVED lines=17> */
.L_x_2425:
[----:B------:R-:W-:Y:S05]  /*e580*/  BSYNC B1 ;  /* 0x0000000000017941 */ /* 0x000fea0003800000 */
.L_x_2424:
[----:B0-----:R-:W-:Y:S01]  /*e590*/  VIADD R0, R8, 0x60 ;  /* 0x0000006008007836 */ /* 0x001fe20000000000 */
[----:B--2-4-:R-:W2:Y:S04]  /*e5a0*/  SHFL.IDX PT, R5, R5, 0x3, 0x181f ;  /* 0x00781f0005057f89 */ /* 0x014ea800000e0000 */
[----:B------:R-:W-:Y:S01]  /*e5b0*/  ISETP.GE.AND P0, PT, R0, R11, PT ;  /* 0x0000000b0000720c */ /* 0x000fe20003f06270 */
[----:B-1-3--:R1:W3:-:S12]  /*e5c0*/  SHFL.IDX PT, R2, R4, 0x3, 0x181f ;  /* 0x00781f0004027f89 */ /* 0x00a2d800000e0000 */
        /* <DEDUP_REMOVED lines=8> */
[-C--:B--2---:R-:W-:Y:S02]  /*e650*/  @!P3 LEA.HI.X R15, R7, R5.reuse, R10, 0x1, P0 ;  /* 0x00000005070fb211 */ /* 0x084fe400000f0c0a */
[-C--:B------:R-:W-:Y:S02]  /*e660*/  @!P4 LEA.HI.X R9, R9, R5.reuse, R6, 0x1, P1 ;  /* 0x000000050909c211 */ /* 0x080fe400008f0c06 */
[----:B------:R-:W-:Y:S01]  /*e670*/  @!P5 LEA.HI.X R3, R13, R5, R12, 0x1, P2 ;  /* 0x000000050d03d211 */ /* 0x000fe200010f0c0c */
[----:B------:R1:W-:Y:S04]  /*e680*/  @!P3 ST.E.128 desc[UR36][R14.64], RZ ;  /* 0x000000ff0e00b985 */ /* 0x0003e8000c101d24 */
[----:B------:R1:W-:Y:S04]  /*e690*/  @!P4 ST.E.128 desc[UR36][R8.64], RZ ;  /* 0x000000ff0800c985 */ /* 0x0003e8000c101d24 */
[----:B------:R1:W-:Y:S02]  /*e6a0*/  @!P5 ST.E.128 desc[UR36][R2.64], RZ ;  /* 0x000000ff0200d985 */ /* 0x0003e4000c101d24 */
.L_x_2414:
[----:B------:R-:W-:Y:S05]  /*e6b0*/  BSYNC B0 ;  /* 0x0000000000007941 */ /* 0x000fea0003800000 */
.L_x_2404:
[----:B------:R-:W-:Y:S02]  /*e6c0*/  ULDC UR4, c[0x0][0xc3c] ;  /* 0x00030f0000047ab9 */ /* 0x000fe40000000800 */
[----:B------:R-:W-:-:S06]  /*e6d0*/  UISETP.GE.AND UP0, UPT, UR7, UR4, UPT ;  /* 0x000000040700728c */ /* 0x000fcc000bf06270 */
[----:B------:R-:W-:-:S13]  /*e6e0*/  PLOP3.LUT P0, PT, PT, PT, UP0, 0x80, 0x0 ;  /* 0x000000000000781c */ /* 0x000fda0003f0f008 */
[----:B------:R-:W-:Y:S05]  /*e6f0*/  @!P0 BRA `(.L_x_2426) ;  /* 0xffffff28002c8947 */ /* 0x000fea000383ffff */
[----:B------:R-:W-:Y:S05]  /*e700*/  EXIT ;  /* 0x000000000000794d */ /* 0x000fea0003800000 */
.L_x_2361:
        /* <DEDUP_REMOVED lines=16> */
.L_x_2427:
        /* <DEDUP_REMOVED lines=40> */
[----:B------:R-:W-:Y:S01]  /*ea90*/  MOV R8, R3 ;  /* 0x0000000300087202 */ /* 0x000fe20000000f00 */
[----:B------:R-:W-:Y:S01]  /*eaa0*/  UMOV UR4, URZ ;  /* 0x0000003f00047c82 */ /* 0x000fe20008000000 */
[----:B------:R-:W-:-:S05]  /*eab0*/  ULDC UR5, c[0x0][0xc38] ;  /* 0x00030e0000057ab9 */ /* 0x000fca0000000800 */
.L_x_2431:
        /* <DEDUP_REMOVED lines=35> */
.L_x_2429:
[----:B------:R-:W-:Y:S01]  /*ecf0*/  IMAD.IADD R3, R8, 0x1, -R3 ;  /* 0x0000000108037824 */ /* 0x000fe200078e0a03 */
[----:B------:R-:W-:-:S03]  /*ed00*/  MOV R16, RZ ;  /* 0x000000ff00107202 */ /* 0x000fc60000000f00 */
        /* <DEDUP_REMOVED lines=11> */
.L_x_2432:
        /* <DEDUP_REMOVED lines=30> */
[----:B------:R-:W-:-:S02]  /*efa0*/  @P0 VIADD R2, R2, 0x1 ;  /* 0x0000000102020836 */ /* 0x000fc40000000000 */
[----:B0-----:R-:W-:-:S03]  /*efb0*/  IMAD.MOV R13, RZ, RZ, -R3 ;  /* 0x000000ffff0d7224 */ /* 0x001fc600078e0a03 */
[----:B------:R-:W-:Y:S02]  /*efc0*/  MOV R10, R2 ;  /* 0x00000002000a7202 */ /* 0x000fe40000000f00 */
[----:B------:R-:W-:Y:S01]  /*efd0*/  IABS R2, R9 ;  /* 0x0000000900027213 */ /* 0x000fe20000000000 */
[----:B------:R-:W-:Y:S02]  /*efe0*/  IMAD R11, R13, R4, RZ ;  /* 0x000000040d0b7224 */ /* 0x000fe400078e02ff */
[----:B------:R-:W-:Y:S01]  /*eff0*/  @!P2 IMAD.MOV R10, RZ, RZ, -R10 ;  /* 0x000000ffff0aa224 */ /* 0x000fe200078e0a0a */
[----:B------:R-:W-:Y:S01]  /*f000*/  @!P1 LOP3.LUT R10, RZ, R6, RZ, 0x33, !PT ;  /* 0x00000006ff0a9212 */ /* 0x000fe200078e33ff */
[----:B------:R-:W-:Y:S02]  /*f010*/  IMAD.MOV R12, RZ, RZ, -R2 ;  /* 0x000000ffff0c7224 */ /* 0x000fe400078e0a02 */
[----:B------:R-:W-:Y:S01]  /*f020*/  IMAD.MOV.U32 R2, RZ, RZ, RZ ;  /* 0x000000ffff027224 */ /* 0x000fe200078e00ff */
[----:B------:R-:W-:-:S03]  /*f030*/  IABS R8, R10 ;  /* 0x0000000a00087213 */ /* 0x000fc60000000000 */
        /* <DEDUP_REMOVED lines=15> */
[----:B------:R-:W-:-:S04]  /*f130*/  @!P1 LOP3.LUT R2, RZ, R9, RZ, 0x33, !PT ;  /* 0x00000009ff029212 */ /* 0x000fc800078e33ff */
[----:B------:R-:W-:-:S05]  /*f140*/  IADD3 R18, -R2, RZ, RZ ;  /* 0x000000ff02127210 */ /* 0x000fca0007ffe1ff */
[C---:B------:R-:W-:Y:S02]  /*f150*/  IMAD R18, R9.reuse, R18, R10 ;  /* 0x0000001209127224 */ /* 0x040fe400078e020a */
[----:B------:R-:W-:Y:S02]  /*f160*/  IMAD R9, R9, 0x1000000, R2 ;  /* 0x0100000009097824 */ /* 0x000fe400078e0202 */
[----:B------:R-:W-:Y:S02]  /*f170*/  IMAD R2, R6, R3, R5 ;  /* 0x0000000306027224 */ /* 0x000fe400078e0205 */
[----:B------:R-:W-:Y:S01]  /*f180*/  IMAD R18, R18, 0x10000, R9 ;  /* 0x0001000012127824 */ /* 0x000fe200078e0209 */
[----:B------:R-:W-:Y:S06]  /*f190*/  BRA `(.L_x_2434) ;  /* 0x0000000000f47947 */ /* 0x000fec0003800000 */
.L_x_2433:
        /* <DEDUP_REMOVED lines=26> */
[----:B------:R-:W-:Y:S02]  /*f340*/  @!P2 IADD3 R2, -R2, RZ, RZ ;  /* 0x000000ff0202a210 */ /* 0x000fe40007ffe1ff */
        /* <DEDUP_REMOVED lines=31> */
[----:B------:R-:W-:Y:S02]  /*f540*/  @!P2 IADD3 R2, -R2, RZ, RZ ;  /* 0x000000ff0202a210 */ /* 0x000fe40007ffe1ff */
[----:B------:R-:W-:-:S05]  /*f550*/  @!P1 LOP3.LUT R2, RZ, R13, RZ, 0x33, !PT ;  /* 0x0000000dff029212 */ /* 0x000fca00078e33ff */
[----:B------:R-:W-:-:S07]  /*f560*/  IMAD R18, R2, R18, R3 ;  /* 0x0000001202127224 */ /* 0x000fce00078e0203 */
.L_x_2434:
[----:B------:R-:W-:-:S05]  /*f570*/  LOP3.LUT R17, RZ, R2, RZ, 0x33, !PT ;  /* 0x00000002ff117212 */ /* 0x000fca00078e33ff */
[----:B------:R-:W-:Y:S01]  /*f580*/  IMAD.IADD R17, R6, 0x1, R17 ;  /* 0x0000000106117824 */ /* 0x000fe200078e0211 */
[----:B------:R-:W-:Y:S06]  /*f590*/  BRA `(.L_x_2435) ;  /* 0x0000000000147947 */ /* 0x000fec0003800000 */
.L_x_2430:
[----:B------:R-:W-:Y:S01]  /*f5a0*/  ULDC UR4, c[0x0][0xc3c] ;  /* 0x00030f0000047ab9 */ /* 0x000fe20000000800 */
[----:B------:R-:W-:Y:S02]  /*f5b0*/  IMAD.MOV.U32 R17, RZ, RZ, RZ ;  /* 0x000000ffff117224 */ /* 0x000fe400078e00ff */
[----:B------:R-:W-:Y:S02]  /*f5c0*/  IMAD.U32 R16, RZ, RZ, UR6 ;  /* 0x00000006ff107e24 */ /* 0x000fe4000f8e00ff */
[----:B------:R-:W-:Y:S02]  /*f5d0*/  IMAD.MOV.U32 R18, RZ, RZ, RZ ;  /* 0x000000ffff127224 */ /* 0x000fe400078e00ff */
[----:B------:R-:W-:-:S07]  /*f5e0*/  IMAD.U32 R19, RZ, RZ, UR4 ;  /* 0x00000004ff137e24 */ /* 0x000fce000f8e00ff */
.L_x_2435:
[----:B------:R-:W-:-:S13]  /*f5f0*/  ISETP.NE.AND P0, PT, R7, RZ, PT ;  /* 0x000000ff0700720c */ /* 0x000fda0003f05270 */
[----:B------:R-:W0:Y:S01]  /*f600*/  @!P0 S2R R3, SR_CgaCtaId ;  /* 0x0000000000038919 */ /* 0x000e220000008800 */
[----:B------:R-:W-:-:S04]  /*f610*/  @!P0 MOV R2, 0x400 ;  /* 0x0000040000028802 */ /* 0x000fc80000000f00 */
[----:B0-----:R-:W-:-:S05]  /*f620*/  @!P0 LEA R2, R3, R2, 0x18 ;  /* 0x0000000203028211 */ /* 0x001fca00078ec0ff */
[----:B------:R1:W-:Y:S01]  /*f630*/  @!P0 STS.128 [R2+0x308d0], R16 ;  /* 0x0308d01002008388 */ /* 0x0003e20000000c00 */
[----:B------:R-:W-:Y:S06]  /*f640*/  BAR.ARV 0x5, 0x180 ;  /* 0x0146000000007b1d */ /* 0x000fec0000002000 */
.L_x_2428:
        /* <DEDUP_REMOVED lines=11> */
[----:B------:R-:W-:Y:S01]  /*f700*/  MOV R28, 0x1 ;  /* 0x00000001001c7802 */ /* 0x000fe20000000f00 */
[----:B------:R-:W-:Y:S01]  /*f710*/  IMAD.MOV.U32 R27, RZ, RZ, RZ ;  /* 0x000000ffff1b7224 */ /* 0x000fe200078e00ff */
[----:B------:R-:W-:Y:S01]  /*f720*/  LOP3.LUT R3, R31, 0x1f8, RZ, 0xc0, !PT ;  /* 0x000001f81f037812 */ /* 0x000fe200078ec0ff */
[----:B------:R-:W-:-:S03]  /*f730*/  ULDC UR39, c[0x0][0xc] ;  /* 0x0000030000277ab9 */ /* 0x000fc60000000800 */
        /* <DEDUP_REMOVED lines=15> */
.L_x_2501:
[----:B0-----:R-:W0:Y:S02]  /*f830*/  LDC.64 R2, c[0x0][0xc88] ;  /* 0x00032200ff027b82 */ /* 0x001e240000000a00 */
[----:B0-----:R-:W-:-:S05]  /*f840*/  IMAD.WIDE R2, R19, 0x4, R2 ;  /* 0x0000000413027825 */ /* 0x001fca00078e0202 */
[----:B------:R-:W2:Y:S01]  /*f850*/  LDG.E R29, desc[UR36][R2.64] ;  /* 0x00000024021d7981 */ /* 0x000ea2000c1e1900 */
[----:B------:R-:W-:Y:S05]  /*f860*/  YIELD ;  /* 0x0000000000007946 */ /* 0x000fea0003800000 */
[----:B------:R-:W-:Y:S01]  /*f870*/  ULDC.64 UR4, c[0x0][0xa28] ;  /* 0x00028a0000047ab9 */ /* 0x000fe20000000a00 */
[----:B------:R-:W-:Y:S01]  /*f880*/  IMAD.MOV.U32 R6, RZ, RZ, RZ ;  /* 0x000000ffff067224 */ /* 0x000fe200078e00ff */
[----:B------:R-:W-:Y:S01]  /*f890*/  ISETP.NE.U32.AND P0, PT, RZ, UR4, PT ;  /* 0x00000004ff007c0c */ /* 0x000fe2000bf05070 */
[----:B------:R-:W-:-:S03]  /*f8a0*/  ULDC.64 UR6, c[0x0][0xa18] ;  /* 0x0002860000067ab9 */ /* 0x000fc60000000a00 */
        /* <DEDUP_REMOVED lines=9> */
[----:B-1----:R1:W2:Y:S01]  /*f940*/  @P0 LDG.E R6, desc[UR36][R2.64] ;  /* 0x0000002402060981 */ /* 0x0022a2000c1e1900 */
        /* <DEDUP_REMOVED lines=31> */
.L_x_2437:
        /* <DEDUP_REMOVED lines=9> */
.L_x_2438:
        /* <DEDUP_REMOVED lines=8> */
[----:B---3--:R-:W-:-:S07]  /*fc50*/  IADD3 R37, -R37, R0, RZ ;  /* 0x0000000025257210 */ /* 0x008fce0007ffe1ff */
.L_x_2439:
[----:B------:R-:W4:Y:S01]  /*fc60*/  LDL R4, [R1+0xc] ;  /* 0x00000c0001047983 */ /* 0x000f220000100800 */
[----:B012---:R-:W0:Y:S01]  /*fc70*/  LDC R0, c[0x0][0x448] ;  /* 0x00011200ff007b82 */ /* 0x007e220000000800 */
[----:B-----5:R-:W-:Y:S01]  /*fc80*/  IMAD.IADD R37, R37, 0x1, -R6 ;  /* 0x0000000125257824 */ /* 0x020fe200078e0a06 */
[----:B------:R-:W-:Y:S01]  /*fc90*/  LOP3.LUT R23, R23, 0xffffff7f, RZ, 0xc0, !PT ;  /* 0xffffff7f17177812 */ /* 0x000fe200078ec0ff */
[----:B------:R-:W-:Y:S01]  /*fca0*/  BSSY B0, `(.L_x_2440) ;  /* 0x0000038000007945 */ /* 0x000fe20003800000 */
[----:B0-----:R-:W-:Y:S01]  /*fcb0*/  ISETP.NE.AND P0, PT, R0, 0x1, PT ;  /* 0x000000010000780c */ /* 0x001fe20003f05270 */
[----:B------:R-:W-:-:S04]  /*fcc0*/  IMAD.SHL.U32 R0, R17, 0x80, RZ ;  /* 0x0000008011007824 */ /* 0x000fc800078e00ff */
[----:B------:R-:W-:-:S08]  /*fcd0*/  VIADD R0, R0, 0x7f ;  /* 0x0000007f00007836 */ /* 0x000fd00000000000 */
[----:B---3--:R-:W0:Y:S01]  /*fce0*/  @P0 LDC R3, c[0x0][0x44c] ;  /* 0x00011300ff030b82 */ /* 0x008e220000000800 */
[----:B------:R-:W-:-:S07]  /*fcf0*/  @P0 LOP3.LUT R23, R23, 0x80, RZ, 0xfc, !PT ;  /* 0x0000008017170812 */ /* 0x000fce00078efcff */
[----:B------:R-:W1:Y:S01]  /*fd00*/  @P0 LDC R5, c[0x0][0x450] ;  /* 0x00011400ff050b82 */ /* 0x000e620000000800 */
[----:B0-----:R-:W-:-:S05]  /*fd10*/  @P0 IMAD.HI.U32 R2, R0, R3, RZ ;  /* 0x0000000300020227 */ /* 0x001fca00078e00ff */
[----:B-1----:R-:W-:Y:S01]  /*fd20*/  @P0 SHF.R.U32.HI R0, RZ, R5, R2 ;  /* 0x00000005ff000219 */ /* 0x002fe20000011602 */
[----:B------:R-:W-:-:S04]  /*fd30*/  VIADD R2, R37, 0x5f ;  /* 0x0000005f25027836 */ /* 0x000fc80000000000 */
[----:B------:R-:W-:Y:S01]  /*fd40*/  IMAD.HI R2, R2, 0x2aaaaaab, RZ ;  /* 0x2aaaaaab02027827 */ /* 0x000fe200078e02ff */
[----:B----4-:R-:W-:-:S05]  /*fd50*/  IADD3 R3, R37, 0x60, -R4 ;  /* 0x0000006025037810 */ /* 0x010fca0007ffe804 */
[----:B------:R-:W-:Y:S01]  /*fd60*/  IMAD.IADD R0, R3, 0x1, R0 ;  /* 0x0000000103007824 */ /* 0x000fe200078e0200 */
[----:B------:R-:W-:-:S03]  /*fd70*/  SHF.R.U32.HI R3, RZ, 0x1f, R2 ;  /* 0x0000001fff037819 */ /* 0x000fc60000011602 */
[----:B------:R-:W-:Y:S01]  /*fd80*/  IMAD.HI R4, R0, 0x2aaaaaab, RZ ;  /* 0x2aaaaaab00047827 */ /* 0x000fe200078e02ff */
[----:B------:R-:W-:Y:S02]  /*fd90*/  LEA.HI.SX32 R0, R2, R3, 0x1c ;  /* 0x0000000302007211 */ /* 0x000fe400078fe2ff */
[----:B------:R-:W-:Y:S02]  /*fda0*/  LOP3.LUT R2, R18, 0xff000000, RZ, 0xc0, !PT ;  /* 0xff00000012027812 */ /* 0x000fe400078ec0ff */
[----:B------:R-:W-:Y:S02]  /*fdb0*/  SHF.R.U32.HI R3, RZ, 0x1f, R4 ;  /* 0x0000001fff037819 */ /* 0x000fe40000011604 */
[----:B------:R-:W-:Y:S02]  /*fdc0*/  SHF.R.U32.HI R2, RZ, 0x8, R2 ;  /* 0x00000008ff027819 */ /* 0x000fe40000011602 */
[----:B------:R-:W-:-:S04]  /*fdd0*/  LEA.HI.SX32 R3, R4, R3, 0x1c ;  /* 0x0000000304037211 */ /* 0x000fc800078fe2ff */
[----:B------:R-:W-:Y:S02]  /*fde0*/  VIMNMX R0, R0, R3, PT ;  /* 0x0000000300007248 */ /* 0x000fe40003fe0100 */
[----:B------:R-:W-:Y:S02]  /*fdf0*/  LOP3.LUT R3, R18, 0xff0000, RZ, 0xc0, !PT ;  /* 0x00ff000012037812 */ /* 0x000fe400078ec0ff */
[----:B------:R-:W-:Y:S02]  /*fe00*/  ISETP.GE.AND P0, PT, R0, 0x1, PT ;  /* 0x000000010000780c */ /* 0x000fe40003f06270 */
[----:B------:R-:W-:Y:S01]  /*fe10*/  LEA.HI R2, R3, R2, RZ, 0x10 ;  /* 0x0000000203027211 */ /* 0x000fe200078f80ff */
[----:B------:R-:W-:-:S03]  /*fe20*/  IMAD.MOV.U32 R3, RZ, RZ, RZ ;  /* 0x000000ffff037224 */ /* 0x000fc600078e00ff */
[----:B------:R-:W-:-:S07]  /*fe30*/  LOP3.LUT R4, R2, 0xff, RZ, 0xc0, !PT ;  /* 0x000000ff02047812 */ /* 0x000fce00078ec0ff */
[----:B------:R-:W-:Y:S05]  /*fe40*/  @!P0 BRA `(.L_x_2441) ;  /* 0x0000000000748947 */ /* 0x000fea0003800000 */
[----:B------:R-:W-:-:S04]  /*fe50*/  SHF.R.U32.HI R5, RZ, 0x10, R2 ;  /* 0x00000010ff057819 */ /* 0x000fc80000011602 */
[----:B------:R-:W-:-:S13]  /*fe60*/  ISETP.NE.AND P0, PT, R5, RZ, PT ;  /* 0x000000ff0500720c */ /* 0x000fda0003f05270 */
[----:B------:R-:W0:Y:S02]  /*fe70*/  @!P0 LDC R5, c[0x0][0x9f0] ;  /* 0x00027c00ff058b82 */ /* 0x000e240000000800 */
[-C--:B0-----:R-:W-:Y:S02]  /*fe80*/  IABS R7, R5.reuse ;  /* 0x0000000500077213 */ /* 0x081fe40000000000 */
[----:B------:R-:W-:Y:S02]  /*fe90*/  IADD3 R6, R5, -0x1, R0 ;  /* 0xffffffff05067810 */ /* 0x000fe40007ffe000 */
[----:B------:R-:W0:Y:S02]  /*fea0*/  I2F.RP R9, R7 ;  /* 0x0000000700097306 */ /* 0x000e240000209400 */
[----:B------:R-:W-:-:S04]  /*feb0*/  LOP3.LUT R2, R6, R5, RZ, 0x3c, !PT ;  /* 0x0000000506027212 */ /* 0x000fc800078e3cff */
[----:B------:R-:W-:Y:S02]  /*fec0*/  ISETP.GE.AND P2, PT, R2, RZ, PT ;  /* 0x000000ff0200720c */ /* 0x000fe40003f46270 */
[----:B0-----:R-:W0:Y:S02]  /*fed0*/  MUFU.RCP R9, R9 ;  /* 0x0000000900097308 */ /* 0x001e240000001000 */
[----:B0-----:R-:W-:-:S06]  /*fee0*/  VIADD R10, R9, 0xffffffe ;  /* 0x0ffffffe090a7836 */ /* 0x001fcc0000000000 */
[----:B------:R-:W0:Y:S02]  /*fef0*/  F2I.FTZ.U32.TRUNC.NTZ R3, R10 ;  /* 0x0000000a00037305 */ /* 0x000e24000021f000 */
[----:B0-----:R-:W-:-:S04]  /*ff00*/  IMAD.MOV R2, RZ, RZ, -R3 ;  /* 0x000000ffff027224 */ /* 0x001fc800078e0a03 */
        /* <DEDUP_REMOVED lines=17> */
.L_x_2441:
[----:B------:R-:W-:Y:S05]  /*10020*/  BSYNC B0 ;  /* 0x0000000000007941 */ /* 0x000fea0003800000 */
.L_x_2440:
        /* <DEDUP_REMOVED lines=24> */
.L_x_2443:
        /* <DEDUP_REMOVED lines=20> */
.L_x_2446:
[----:B------:R-:W-:Y:S05]  /*102f0*/  BSYNC B6 ;  /* 0x0000000000067941 */ /* 0x000fea0003800000 */
.L_x_2445:
        /* <DEDUP_REMOVED lines=10> */
[----:B------:R-:W-:Y:S01]  /*103a0*/  MOV R8, 0x70 ;  /* 0x0000007000087802 */ /* 0x000fe20000000f00 */
[----:B------:R-:W-:Y:S02]  /*103b0*/  IMAD.U32 R5, RZ, RZ, UR7 ;  /* 0x00000007ff057e24 */ /* 0x000fe4000f8e00ff */
[----:B------:R-:W-:Y:S02]  /*103c0*/  IMAD.U32 R6, RZ, RZ, UR8 ;  /* 0x00000008ff067e24 */ /* 0x000fe4000f8e00ff */
[----:B------:R-:W-:-:S02]  /*103d0*/  IMAD.U32 R7, RZ, RZ, UR9 ;  /* 0x00000009ff077e24 */ /* 0x000fc4000f8e00ff */
[----:B------:R-:W-:Y:S02]  /*103e0*/  IMAD.U32 R10, RZ, RZ, UR4 ;  /* 0x00000004ff0a7e24 */ /* 0x000fe4000f8e00ff */
[----:B------:R-:W-:Y:S02]  /*103f0*/  IMAD.U32 R11, RZ, RZ, UR5 ;  /* 0x00000005ff0b7e24 */ /* 0x000fe4000f8e00ff */
[----:B------:R-:W-:Y:S02]  /*10400*/  IMAD.MOV.U32 R12, RZ, RZ, 0x1 ;  /* 0x00000001ff0c7424 */ /* 0x000fe400078e00ff */
[----:B0-----:R-:W-:-:S07]  /*10410*/  IMAD.MOV.U32 R13, RZ, RZ, RZ ;  /* 0x000000ffff0d7224 */ /* 0x001fce00078e00ff */
[----:B------:R-:W-:-:S07]  /*10420*/  LEPC R20, `(.L_x_2449) ;  /* 0x000000001014794e */ /* 0x000fce0000000000 */
[----:B-1----:R-:W-:Y:S05]  /*10430*/  CALL.ABS.NOINC R2 ;  /* 0x0000000002007343 */ /* 0x002fea0003c00000 */
.L_x_2449:
[----:B------:R0:W1:Y:S01]  /*10440*/  LDC.64 R2, c[0x4][R26] ;  /* 0x010000001a027b82 */ /* 0x0000620000000a00 */
[----:B------:R-:W-:Y:S01]  /*10450*/  ULDC.64 UR6, c[0x4][0x88] ;  /* 0x0100220000067ab9 */ /* 0x000fe20000000a00 */
[----:B------:R-:W-:Y:S01]  /*10460*/  ULDC.64 UR8, c[0x4][0x90] ;  /* 0x0100240000087ab9 */ /* 0x000fe20000000a00 */
[----:B------:R-:W-:Y:S01]  /*10470*/  ULDC.64 UR4, c[0x4][0x18] ;  /* 0x0100060000047ab9 */ /* 0x000fe20000000a00 */
[----:B------:R-:W-:Y:S01]  /*10480*/  IMAD.U32 R4, RZ, RZ, UR6 ;  /* 0x00000006ff047e24 */ /* 0x000fe2000f8e00ff */
[----:B------:R-:W-:Y:S01]  /*10490*/  MOV R13, RZ ;  /* 0x000000ff000d7202 */ /* 0x000fe20000000f00 */
[----:B------:R-:W-:Y:S02]  /*104a0*/  IMAD.U32 R5, RZ, RZ, UR7 ;  /* 0x00000007ff057e24 */ /* 0x000fe4000f8e00ff */
[----:B------:R-:W-:Y:S02]  /*104b0*/  IMAD.U32 R6, RZ, RZ, UR8 ;  /* 0x00000008ff067e24 */ /* 0x000fe4000f8e00ff */
[----:B------:R-:W-:-:S02]  /*104c0*/  IMAD.U32 R7, RZ, RZ, UR9 ;  /* 0x00000009ff077e24 */ /* 0x000fc4000f8e00ff */
[----:B------:R-:W-:Y:S02]  /*104d0*/  IMAD.U32 R10, RZ, RZ, UR4 ;  /* 0x00000004ff0a7e24 */ /* 0x000fe4000f8e00ff */
[----:B------:R-:W-:Y:S02]  /*104e0*/  IMAD.U32 R11, RZ, RZ, UR5 ;  /* 0x00000005ff0b7e24 */ /* 0x000fe4000f8e00ff */
[----:B------:R-:W-:Y:S02]  /*104f0*/  IMAD.MOV.U32 R8, RZ, RZ, 0x70 ;  /* 0x00000070ff087424 */ /* 0x000fe400078e00ff */
[----:B0-----:R-:W-:-:S07]  /*10500*/  IMAD.MOV.U32 R12, RZ, RZ, 0x1 ;  /* 0x00000001ff0c7424 */ /* 0x001fce00078e00ff */
[----:B------:R-:W-:-:S07]  /*10510*/  LEPC R20, `(.L_x_2448) ;  /* 0x000000001014794e */ /* 0x000fce0000000000 */
[----:B-1----:R-:W-:Y:S05]  /*10520*/  CALL.ABS.NOINC R2 ;  /* 0x0000000002007343 */ /* 0x002fea0003c00000 */
.L_x_2448:
[----:B------:R-:W-:Y:S05]  /*10530*/  BSYNC B6 ;  /* 0x0000000000067941 */ /* 0x000fea0003800000 */
.L_x_2447:
        /* <DEDUP_REMOVED lines=14> */
[----:B------:R-:W-:Y:S02]  /*10620*/  @P2 LOP3.LUT R23, R23, 0x20, RZ, 0xfc, !PT ;  /* 0x0000002017172812 */ /* 0x000fe400078efcff */
[----:B-1----:R-:W-:-:S04]  /*10630*/  LOP3.LUT R20, R20, 0x7f, RZ, 0xc0, !PT ;  /* 0x0000007f14147812 */ /* 0x002fc800078ec0ff */
[----:B------:R-:W-:Y:S02]  /*10640*/  SHF.R.U32.HI R26, RZ, 0x3, R20 ;  /* 0x00000003ff1a7819 */ /* 0x000fe40000011614 */
[----:B------:R-:W1:Y:S02]  /*10650*/  S2R R20, SR_TID.X ;  /* 0x0000000000147919 */ /* 0x000e640000002100 */
[----:B-1----:R-:W-:-:S05]  /*10660*/  IMAD.SHL.U32 R20, R20, 0x10, RZ ;  /* 0x0000001014147824 */ /* 0x002fca00078e00ff */
[----:B------:R-:W-:Y:S02]  /*10670*/  LOP3.LUT R20, R26, 0x70, R20, 0xf8, !PT ;  /* 0x000000701a147812 */ /* 0x000fe400078ef814 */
[----:B------:R-:W-:Y:S01]  /*10680*/  LOP3.LUT R23, R23, 0xfffffffb, RZ, 0xc0, !PT ;  /* 0xfffffffb17177812 */ /* 0x000fe200078ec0ff */
[----:B------:R-:W-:Y:S01]  /*10690*/  UMOV UR5, 0xffffffff ;  /* 0xffffffff00057882 */ /* 0x000fe20000000000 */
[----:B------:R-:W-:Y:S01]  /*106a0*/  LOP3.LUT R26, R18, 0xffff, RZ, 0xc0, !PT ;  /* 0x0000ffff121a7812 */ /* 0x000fe200078ec0ff */
[----:B--2---:R-:W-:Y:S02]  /*106b0*/  VIADD R25, R2, 0xffffffff ;  /* 0xffffffff02197836 */ /* 0x004fe40000000000 */
[----:B------:R-:W1:Y:S02]  /*106c0*/  @P2 LDC R2, c[0x0][0x438] ;  /* 0x00010e00ff022b82 */ /* 0x000e640000000800 */
[----:B------:R-:W-:-:S05]  /*106d0*/  IMAD R0, R25, 0x60, R20 ;  /* 0x0000006019007824 */ /* 0x000fca00078e0214 */
[C---:B------:R-:W-:Y:S01]  /*106e0*/  ISETP.GE.AND P0, PT, R0.reuse, R37, PT ;  /* 0x000000250000720c */ /* 0x040fe20003f06270 */
[----:B---3--:R-:W-:-:S03]  /*106f0*/  IMAD.IADD R0, R0, 0x1, R21 ;  /* 0x0000000100007824 */ /* 0x008fc600078e0215 */
[----:B------:R-:W-:Y:S01]  /*10700*/  ISETP.GT.U32.OR P0, PT, R20, 0x5f, P0 ;  /* 0x0000005f1400780c */ /* 0x000fe20000704470 */
[----:B0-----:R-:W-:-:S04]  /*10710*/  @P2 IMAD.HI.U32 R3, R0, R3, RZ ;  /* 0x0000000300032227 */ /* 0x001fc800078e00ff */
[----:B------:R-:W-:Y:S01]  /*10720*/  IMAD.MOV.U32 R4, RZ, RZ, R0 ;  /* 0x000000ffff047224 */ /* 0x000fe200078e0000 */
[----:B-1----:R-:W-:-:S07]  /*10730*/  @P2 SHF.R.U32.HI R4, RZ, R2, R3 ;  /* 0x00000002ff042219 */ /* 0x002fce0000011603 */
[----:B------:R-:W0:Y:S01]  /*10740*/  @!P0 LDC.64 R2, c[0x0][0x428] ;  /* 0x00010a00ff028b82 */ /* 0x000e220000000a00 */
[----:B------:R-:W-:-:S04]  /*10750*/  IMAD.MOV R5, RZ, RZ, -R4 ;  /* 0x000000ffff057224 */ /* 0x000fc800078e0a04 */
[----:B------:R-:W-:Y:S01]  /*10760*/  IMAD R0, R6, R5, R0 ;  /* 0x0000000506007224 */ /* 0x000fe200078e0200 */
[----:B----4-:R-:W-:Y:S02]  /*10770*/  SHF.R.S32.HI R6, RZ, 0x1f, R30 ;  /* 0x0000001fff067819 */ /* 0x010fe4000001141e */
[----:B------:R-:W-:-:S03]  /*10780*/  @!P0 SHF.R.S32.HI R5, RZ, 0x1f, R4 ;  /* 0x0000001fff058819 */ /* 0x000fc60000011404 */
[----:B------:R0:W-:Y:S02]  /*10790*/  STL [R1+0x8], R6 ;  /* 0x0000080601007387 */ /* 0x0001e40000100800 */
[-C--:B0-----:R-:W-:Y:S02]  /*107a0*/  @!P0 IMAD R6, R6, R2.reuse, RZ ;  /* 0x0000000206068224 */ /* 0x081fe400078e02ff */
[----:B------:R-:W-:-:S04]  /*107b0*/  @!P0 IMAD.WIDE.U32 R4, R30, R2, R4 ;  /* 0x000000021e048225 */ /* 0x000fc800078e0004 */
[----:B------:R-:W-:Y:S02]  /*107c0*/  @!P0 IMAD R6, R30, R3, R6 ;  /* 0x000000031e068224 */ /* 0x000fe400078e0206 */
[----:B------:R-:W0:Y:S01]  /*107d0*/  @!P0 LDC.64 R2, c[0x0][0x418] ;  /* 0x00010600ff028b82 */ /* 0x000e220000000a00 */
[----:B------:R-:W-:Y:S01]  /*107e0*/  ISETP.GE.AND P2, PT, R31, UR4, PT ;  /* 0x000000041f007c0c */ /* 0x000fe2000bf46270 */
[----:B------:R-:W-:-:S12]  /*107f0*/  @!P0 IMAD.IADD R6, R5, 0x1, R6 ;  /* 0x0000000105068824 */ /* 0x000fd800078e0206 */
[----:B------:R-:W-:Y:S02]  /*10800*/  @P2 LOP3.LUT R23, R23, 0x4, RZ, 0xfc, !PT ;  /* 0x0000000417172812 */ /* 0x000fe400078efcff */
[----:B0-----:R-:W-:-:S04]  /*10810*/  @!P0 LEA R2, P1, R4, R2, 0x2 ;  /* 0x0000000204028211 */ /* 0x001fc800078210ff */
[----:B------:R-:W-:Y:S01]  /*10820*/  @!P0 LEA.HI.X R3, R4, R3, R6, 0x2, P1 ;  /* 0x0000000304038211 */ /* 0x000fe200008f1406 */
[----:B------:R-:W-:Y:S01]  /*10830*/  IMAD.MOV.U32 R4, RZ, RZ, RZ ;  /* 0x000000ffff047224 */ /* 0x000fe200078e00ff */
[----:B------:R-:W-:Y:S02]  /*10840*/  ISETP.GE.AND P1, PT, R33, UR4, PT ;  /* 0x0000000421007c0c */ /* 0x000fe4000bf26270 */
[----:B------:R-:W-:-:S03]  /*10850*/  LOP3.LUT R23, R23, 0xfffffffd, RZ, 0xc0, !PT ;  /* 0xfffffffd17177812 */ /* 0x000fc600078ec0ff */
[----:B------:R0:W5:Y:S01]  /*10860*/  @!P0 LDG.E R4, desc[UR36][R2.64] ;  /* 0x0000002402048981 */ /* 0x000162000c1e1900 */
[----:B------:R-:W-:-:S07]  /*10870*/  ISETP.GE.AND P0, PT, R32, UR4, PT ;  /* 0x0000000420007c0c */ /* 0x000fce000bf06270 */
[----:B------:R-:W-:Y:S01]  /*10880*/  @P1 LOP3.LUT R23, R23, 0x2, RZ, 0xfc, !PT ;  /* 0x0000000217171812 */ /* 0x000fe200078efcff */
[----:B0-----:R-:W-:-:S03]  /*10890*/  IMAD.U32 R2, RZ, RZ, UR38 ;  /* 0x00000026ff027e24 */ /* 0x001fc6000f8e00ff */
[----:B------:R-:W-:-:S04]  /*108a0*/  LOP3.LUT R23, R23, 0xfffffffe, RZ, 0xc0, !PT ;  /* 0xfffffffe17177812 */ /* 0x000fc800078ec0ff */
[----:B------:R-:W-:Y:S01]  /*108b0*/  @P0 LOP3.LUT R23, R23, 0x1, RZ, 0xfc, !PT ;  /* 0x0000000117170812 */ /* 0x000fe200078efcff */
[----:B------:R-:W-:Y:S06]  /*108c0*/  BRA.DIV UR5, `(.L_x_2450) ;  /* 0x0000004605187947 */ /* 0x000fec000b800000 */
.L_x_2518:
        /* <DEDUP_REMOVED lines=8> */
.L_x_2451:
        /* <DEDUP_REMOVED lines=14> */
[----:B------:R-:W-:Y:S01]  /*10a30*/  IMAD.IADD R3, R3, 0x1, R7 ;  /* 0x0000000103037824 */ /* 0x000fe200078e0207 */
[----:B------:R-:W-:Y:S01]  /*10a40*/  LEA R7, R27, R22, 0x3 ;  /* 0x000000161b077211 */ /* 0x000fe200078e18ff */
[----:B------:R-:W-:-:S04]  /*10a50*/  IMAD.WIDE.U32 R2, R26, UR4, R2 ;  /* 0x000000041a027c25 */ /* 0x000fc8000f8e0002 */
[----:B------:R-:W-:Y:S01]  /*10a60*/  IMAD R24, R26, UR5, R3 ;  /* 0x000000051a187c24 */ /* 0x000fe2000f8e0203 */
[----:B------:R-:W-:-:S04]  /*10a70*/  LEA R18, P0, R2, UR6, 0x1 ;  /* 0x0000000602127c11 */ /* 0x000fc8000f8008ff */
[----:B------:R-:W-:Y:S02]  /*10a80*/  LEA.HI.X R24, R2, UR7, R24, 0x1, P0 ;  /* 0x0000000702187c11 */ /* 0x000fe400080f0c18 */
[----:B------:R-:W-:-:S06]  /*10a90*/  SHF.L.U32 R2, R28, 0x1f, RZ ;  /* 0x0000001f1c027819 */ /* 0x000fcc00000006ff */
[----:B------:R-:W0:Y:S02]  /*10aa0*/  SYNCS.PHASECHK.TRANS64.TRYWAIT P0, [R7+URZ+0x30840], R2 ;  /* 0x03084002070075a7 */ /* 0x000e24000800017f */
[----:B0-----:R-:W-:Y:S05]  /*10ab0*/  @!P0 BRA `(.L_x_2453) ;  /* 0x0000004000d08947 */ /* 0x001fea0003800000 */
.L_x_2519:
[----:B------:R-:W-:Y:S05]  /*10ac0*/  BSYNC B0 ;  /* 0x0000000000007941 */ /* 0x000fea0003800000 */
.L_x_2452:
        /* <DEDUP_REMOVED lines=90> */
.L_x_2533:
        /* <DEDUP_REMOVED lines=12> */
.L_x_2455:
        /* <DEDUP_REMOVED lines=10> */
.L_x_2456:
        /* <DEDUP_REMOVED lines=24> */
[----:B--2---:R-:W-:Y:S01]  /*11350*/  MOV R7, UR9 ;  /* 0x0000000900077c02 */ /* 0x004fe20008000f00 */
        /* <DEDUP_REMOVED lines=10> */
.L_x_2458:
[----:B------:R-:W-:Y:S05]  /*11400*/  BSYNC B6 ;  /* 0x0000000000067941 */ /* 0x000fea0003800000 */
.L_x_2457:
[----:B------:R-:W3:Y:S01]  /*11410*/  LDL.LU.64 R2, [R1+0x18] ;  /* 0x0000180001027983 */ /* 0x000ee20000300a00 */
[----:B------:R-:W0:Y:S01]  /*11420*/  LDC R0, c[0x0][0x448] ;  /* 0x00011200ff007b82 */ /* 0x000e220000000800 */
[----:B------:R-:W-:Y:S02]  /*11430*/  ULDC.64 UR4, c[0x0][0x2d8] ;  /* 0x0000b60000047ab9 */ /* 0x000fe40000000a00 */
[----:B------:R-:W4:Y:S04]  /*11440*/  LDL.LU R20, [R1+0x10] ;  /* 0x0000100001147983 */ /* 0x000f280000300800 */
[----:B------:R1:W5:Y:S01]  /*11450*/  LDL R9, [R1+0xc] ;  /* 0x00000c0001097983 */ /* 0x0003620000100800 */
[----:B------:R-:W2:Y:S01]  /*11460*/  S2R R21, SR_TID.X ;  /* 0x0000000000157919 */ /* 0x000ea20000002100 */
[----:B0-----:R-:W-:-:S13]  /*11470*/  ISETP.NE.AND P6, PT, R0, 0x1, PT ;  /* 0x000000010000780c */ /* 0x001fda0003fc5270 */
[----:B------:R-:W0:Y:S01]  /*11480*/  @P6 LDC R4, c[0x0][0x44c] ;  /* 0x00011300ff046b82 */ /* 0x000e220000000800 */
[----:B--2---:R-:W-:-:S07]  /*11490*/  LOP3.LUT R21, R21, 0x7f, RZ, 0xc0, !PT ;  /* 0x0000007f15157812 */ /* 0x004fce00078ec0ff */
[----:B------:R-:W2:Y:S01]  /*114a0*/  @P6 LDC R5, c[0x0][0x450] ;  /* 0x00011400ff056b82 */ /* 0x000ea20000000800 */
[----:B------:R-:W-:Y:S02]  /*114b0*/  SHF.R.U32.HI R0, RZ, 0x3, R21 ;  /* 0x00000003ff007819 */ /* 0x000fe40000011615 */
[----:B------:R-:W1:Y:S02]  /*114c0*/  S2R R21, SR_TID.X ;  /* 0x0000000000157919 */ /* 0x000e640000002100 */
[----:B-1----:R-:W-:-:S05]  /*114d0*/  IMAD.SHL.U32 R21, R21, 0x10, RZ ;  /* 0x0000001015157824 */ /* 0x002fca00078e00ff */
[----:B------:R-:W-:-:S05]  /*114e0*/  LOP3.LUT R21, R0, 0x70, R21, 0xf8, !PT ;  /* 0x0000007000157812 */ /* 0x000fca00078ef815 */
[----:B------:R-:W-:-:S04]  /*114f0*/  IMAD R0, R17, 0x80, R21 ;  /* 0x0000008011007824 */ /* 0x000fc800078e0215 */
[----:B0-----:R-:W-:-:S04]  /*11500*/  @P6 IMAD.HI.U32 R6, R0, R4, RZ ;  /* 0x0000000400066227 */ /* 0x001fc800078e00ff */
[----:B------:R-:W-:Y:S01]  /*11510*/  IMAD.MOV.U32 R4, RZ, RZ, R0 ;  /* 0x000000ffff047224 */ /* 0x000fe200078e0000 */
[----:B--2---:R-:W-:-:S05]  /*11520*/  @P6 SHF.R.U32.HI R4, RZ, R5, R6 ;  /* 0x00000005ff046219 */ /* 0x004fca0000011606 */
[----:B------:R-:W-:Y:S02]  /*11530*/  IMAD.MOV R6, RZ, RZ, -R4 ;  /* 0x000000ffff067224 */ /* 0x000fe400078e0a04 */
[----:B---3--:R-:W-:Y:S02]  /*11540*/  IMAD.MOV.U32 R3, RZ, RZ, R35 ;  /* 0x000000ffff037224 */ /* 0x008fe400078e0023 */
[----:B------:R-:W-:-:S04]  /*11550*/  IMAD.WIDE.U32 R2, R26, UR4, R2 ;  /* 0x000000041a027c25 */ /* 0x000fc8000f8e0002 */
[----:B------:R-:W-:Y:S01]  /*11560*/  IMAD R3, R26, UR5, R3 ;  /* 0x000000051a037c24 */ /* 0x000fe2000f8e0203 */
[----:B------:R-:W-:Y:S02]  /*11570*/  ULDC.64 UR4, c[0x0][0x2e0] ;  /* 0x0000b80000047ab9 */ /* 0x000fe40000000a00 */
[----:B----4-:R-:W-:Y:S02]  /*11580*/  IMAD R5, R20, UR4, RZ ;  /* 0x0000000414057c24 */ /* 0x010fe4000f8e02ff */
[----:B------:R-:W-:-:S04]  /*11590*/  IMAD.WIDE.U32 R2, R29, UR4, R2 ;  /* 0x000000041d027c25 */ /* 0x000fc8000f8e0002 */
[----:B------:R-:W-:Y:S01]  /*115a0*/  IMAD R5, R29, UR5, R5 ;  /* 0x000000051d057c24 */ /* 0x000fe2000f8e0205 */
[----:B------:R-:W0:Y:S01]  /*115b0*/  S2R R20, SR_TID.X ;  /* 0x0000000000147919 */ /* 0x000e220000002100 */
[----:B------:R-:W-:-:S03]  /*115c0*/  ULDC.64 UR4, c[0x0][0x2d0] ;  /* 0x0000b40000047ab9 */ /* 0x000fc60000000a00 */
[----:B------:R-:W-:Y:S02]  /*115d0*/  IADD3 R3, R3, R5, RZ ;  /* 0x0000000503037210 */ /* 0x000fe40007ffe0ff */
[----:B------:R-:W1:Y:S01]  /*115e0*/  LDC R5, c[0x0][0x448] ;  /* 0x00011200ff057b82 */ /* 0x000e620000000800 */
[----:B------:R-:W-:-:S04]  /*115f0*/  IMAD.WIDE.U32 R2, R4, UR4, R2 ;  /* 0x0000000404027c25 */ /* 0x000fc8000f8e0002 */
[----:B-1----:R-:W-:Y:S01]  /*11600*/  IMAD R0, R5, R6, R0 ;  /* 0x0000000605007224 */ /* 0x002fe200078e0200 */
        /* <DEDUP_REMOVED lines=22> */
[----:B-----5:R-:W-:Y:S02]  /*11770*/  IMAD R5, R9, R5, RZ ;  /* 0x0000000509057224 */ /* 0x020fe400078e02ff */
[----:B------:R-:W-:Y:S01]  /*11780*/  IMAD R17, R17, 0x80, R8 ;  /* 0x0000008011117824 */ /* 0x000fe200078e0208 */
        /* <DEDUP_REMOVED lines=16> */
[----:B------:R-:W0:Y:S01]  /*11890*/  SHFL.IDX PT, R14, R0, 0x2, 0x181f ;  /* 0x00581f00000e7f89 */ /* 0x000e2200000e0000 */
[----:B------:R-:W-:-:S05]  /*118a0*/  @!P1 MOV R3, R7 ;  /* 0x0000000700039202 */ /* 0x000fca0000000f00 */
        /* <DEDUP_REMOVED lines=28> */
[----:B0-----:R-:W-:-:S04]  /*11a70*/  @!P1 LEA R14, P4, R31, R14, 0x1 ;  /* 0x0000000e1f0e9211 */ /* 0x001fc800078808ff */
[----:B-1----:R-:W-:Y:S01]  /*11a80*/  @!P1 IADD3.X R7, RZ, R2, RZ, P4, !PT ;  /* 0x00000002ff079210 */ /* 0x002fe200027fe4ff */
[----:B------:R-:W-:Y:S02]  /*11a90*/  @!P1 IMAD.MOV.U32 R2, RZ, RZ, R14 ;  /* 0x000000ffff029224 */ /* 0x000fe400078e000e */
[----:B------:R-:W0:Y:S02]  /*11aa0*/  SHFL.IDX PT, R14, R0, 0x5, 0x181f ;  /* 0x00b81f00000e7f89 */ /* 0x000e2400000e0000 */
[----:B------:R-:W-:-:S05]  /*11ab0*/  @!P1 IMAD.MOV.U32 R3, RZ, RZ, R7 ;  /* 0x000000ffff039224 */ /* 0x000fca00078e0007 */
        /* <DEDUP_REMOVED lines=20> */
[----:B------:R1:W2:Y:S01]  /*11c00*/  SHFL.IDX PT, R14, R0, 0x7, 0x181f ;  /* 0x00f81f00000e7f89 */ /* 0x0002a200000e0000 */
[----:B------:R-:W-:-:S05]  /*11c10*/  @!P1 MOV R3, R7 ;  /* 0x0000000700039202 */ /* 0x000fca0000000f00 */
[----:B------:R1:W-:Y:S04]  /*11c20*/  @!P1 LDGSTS.E.BYPASS.LTC128B.128 [R36+0x15400], desc[UR36][R2.64], !P3 ;  /* 0x1540000002249fae */ /* 0x0003e8000d901d64 */
[----:B------:R1:W-:Y:S04]  /*11c30*/  @!P1 LDGSTS.E.BYPASS.LTC128B.128 [R36+0x19400], desc[UR36][R2.64+0x80], !P2 ;  /* 0x1940008002249fae */ /* 0x0003e8000d101d64 */
[----:B0-----:R1:W-:Y:S02]  /*11c40*/  @!P1 LDGSTS.E.BYPASS.LTC128B.128 [R36+0x1d400], desc[UR36][R2.64+0x100], !P0 ;  /* 0x1d40010002249fae */ /* 0x0013e4000c101d64 */
.L_x_2550:
        /* <DEDUP_REMOVED lines=12> */
.L_x_2461:
[----:B------:R-:W-:Y:S05]  /*11d10*/  BSYNC B0 ;  /* 0x0000000000007941 */ /* 0x000fea0003800000 */
.L_x_2460:
[----:B------:R-:W-:Y:S01]  /*11d20*/  NOP ;  /* 0x0000000000007918 */ /* 0x000fe20000000000 */
[----:B------:R-:W-:-:S13]  /*11d30*/  PLOP3.LUT P0, PT, PT, PT, PT, 0x80, 0x0 ;  /* 0x000000000000781c */ /* 0x000fda0003f0f070 */
.L_x_2462:
        /* <DEDUP_REMOVED lines=20> */
.L_x_2551:
[----:B------:R-:W-:Y:S05]  /*11e80*/  BSYNC B0 ;  /* 0x0000000000007941 */ /* 0x000fea0003800000 */
.L_x_2463:
        /* <DEDUP_REMOVED lines=11> */
.L_x_2479:
        /* <DEDUP_REMOVED lines=14> */
[----:B---3--:R-:W-:-:S05]  /*12020*/  IMAD R9, R8, 0x60, R5 ;  /* 0x0000006008097824 */ /* 0x008fca00078e0205 */
[----:B------:R-:W-:Y:S02]  /*12030*/  IADD3 R9, R4, R9, RZ ;  /* 0x0000000904097210 */ /* 0x000fe40007ffe0ff */
[----:B------:R-:W2:Y:S03]  /*12040*/  @!P5 LDC.64 R4, c[0x0][0x418] ;  /* 0x00010600ff04db82 */ /* 0x000ea60000000a00 */
        /* <DEDUP_REMOVED lines=9> */
[----:B--2---:R-:W-:Y:S01]  /*120e0*/  @!P5 LEA R4, P0, R2, R4, 0x2 ;  /* 0x000000040204d211 */ /* 0x004fe200078010ff */
        /* <DEDUP_REMOVED lines=16> */
.L_x_2467:
[----:B------:R-:W-:Y:S01]  /*121f0*/  IMAD R6, R27, 0x8, R22 ;  /* 0x000000081b067824 */ /* 0x000fe200078e0216 */
[----:B------:R-:W-:Y:S01]  /*12200*/  SHF.L.U32 R3, R28, 0x1f, RZ ;  /* 0x0000001f1c037819 */ /* 0x000fe200000006ff */
[----:B------:R-:W-:Y:S03]  /*12210*/  BSSY B1, `(.L_x_2468) ;  /* 0x0000003000017945 */ /* 0x000fe60003800000 */
[----:B------:R-:W0:Y:S02]  /*12220*/  SYNCS.PHASECHK.TRANS64.TRYWAIT P0, [R6+URZ+0x30840], R3 ;  /* 0x03084003060075a7 */ /* 0x000e24000800017f */
[----:B0-----:R-:W-:Y:S05]  /*12230*/  @!P0 BRA `(.L_x_2469) ;  /* 0x0000003c00dc8947 */ /* 0x001fea0003800000 */
.L_x_2552:
[----:B------:R-:W-:Y:S05]  /*12240*/  BSYNC B1 ;  /* 0x0000000000017941 */ /* 0x000fea0003800000 */
.L_x_2468:
        /* <DEDUP_REMOVED lines=15> */
[----:B------:R-:W-:-:S04]  /*12340*/  ULDC.64 UR4, c[0x0][0x308] ;  /* 0x0000c20000047ab9 */ /* 0x000fc80000000a00 */
[----:B------:R-:W-:-:S03]  /*12350*/  IADD3 R3, R3, R4, RZ ;  /* 0x0000000403037210 */ /* 0x000fc60007ffe0ff */
        /* <DEDUP_REMOVED lines=46> */
.L_x_2566:
        /* <DEDUP_REMOVED lines=11> */
.L_x_2471:
        /* <DEDUP_REMOVED lines=10> */
.L_x_2472:
[----:B------:R2:W-:Y:S01]  /*12790*/  SYNCS.ARRIVE.TRANS64.A1T0 RZ, [R6+URZ+0x30830], RZ ;  /* 0x030830ff06ff79a7 */ /* 0x0005e2000810003f */
[----:B------:R-:W-:Y:S05]  /*127a0*/  @!P5 BRA `(.L_x_2473) ;  /* 0x000000000004d947 */ /* 0x000fea0003800000 */
[----:B------:R-:W-:Y:S01]  /*127b0*/  BPT.TRAP 0x1 ;  /* 0x000000040000795c */ /* 0x000fe20000300000 */
.L_x_2473:
[----:B-1----:R-:W-:Y:S01]  /*127c0*/  SHF.L.U32 R2, R17, 0x1f, RZ ;  /* 0x0000001f11027819 */ /* 0x002fe200000006ff */
[----:B--2---:R-:W-:Y:S01]  /*127d0*/  IMAD R6, R10, 0x8, R22 ;  /* 0x000000080a067824 */ /* 0x004fe200078e0216 */
[----:B------:R-:W-:Y:S01]  /*127e0*/  BSSY B1, `(.L_x_2474) ;  /* 0x0000004000017945 */ /* 0x000fe20003800000 */
[----:B0-----:R-:W-:Y:S02]  /*127f0*/  IMAD R7, R29, -0x60, R37 ;  /* 0xffffffa01d077824 */ /* 0x001fe400078e0225 */
[----:B------:R-:W0:Y:S02]  /*12800*/  SYNCS.PHASECHK.TRANS64.TRYWAIT P0, [R6+URZ+0x30860], R2 ;  /* 0x03086002060075a7 */ /* 0x000e24000800017f */
[----:B0-----:R-:W-:Y:S05]  /*12810*/  @!P0 BRA `(.L_x_2475) ;  /* 0x0000004000588947 */ /* 0x001fea0003800000 */
.L_x_2567:
[----:B------:R-:W-:Y:S05]  /*12820*/  BSYNC B1 ;  /* 0x0000000000017941 */ /* 0x000fea0003800000 */
.L_x_2474:
[----:B------:R-:W1:Y:S01]  /*12830*/  S2R R3, SR_TID.X ;  /* 0x0000000000037919 */ /* 0x000e620000002100 */
[----:B------:R-:W-:Y:S01]  /*12840*/  UMOV UR4, 0xffffffff ;  /* 0xffffffff00047882 */ /* 0x000fe20000000000 */
[----:B------:R-:W-:Y:S01]  /*12850*/  IMAD R5, R10, 0x4800, R34 ;  /* 0x000048000a057824 */ /* 0x000fe200078e0222 */
[----:B-1----:R-:W-:-:S04]  /*12860*/  LOP3.LUT R3, R3, 0x7f, RZ, 0xc0, !PT ;  /* 0x0000007f03037812 */ /* 0x002fc800078ec0ff */
[----:B------:R-:W-:-:S04]  /*12870*/  SHF.R.U32.HI R3, RZ, 0x3, R3 ;  /* 0x00000003ff037819 */ /* 0x000fc80000011603 */
[----:B------:R-:W-:Y:S01]  /*12880*/  IADD3 R7, -R3, R7, RZ ;  /* 0x0000000703077210 */ /* 0x000fe20007ffe1ff */
        /* <DEDUP_REMOVED lines=54> */
.L_x_2581:
        /* <DEDUP_REMOVED lines=29> */
.L_x_2477:
        /* <DEDUP_REMOVED lines=10> */
.L_x_2478:
[----:B------:R-:W2:Y:S01]  /*12e60*/  LDL R0, [R1] ;  /* 0x0000000001007983 */ /* 0x000ea20000100800 */
[----:B------:R1:W-:Y:S01]  /*12e70*/  SYNCS.ARRIVE.TRANS64.A1T0 RZ, [R6+URZ+0x30850], RZ ;  /* 0x030850ff06ff79a7 */ /* 0x0003e2000810003f */
[C---:B------:R-:W-:Y:S01]  /*12e80*/  IADD3 R8, R25.reuse, -0x1, RZ ;  /* 0xffffffff19087810 */ /* 0x040fe20007ffe0ff */
[----:B------:R-:W-:Y:S02]  /*12e90*/  IMAD.MOV.U32 R17, RZ, RZ, R28 ;  /* 0x000000ffff117224 */ /* 0x000fe400078e001c */
[----:B------:R-:W-:Y:S02]  /*12ea0*/  IMAD.MOV.U32 R10, RZ, RZ, R27 ;  /* 0x000000ffff0a7224 */ /* 0x000fe400078e001b */
[----:B------:R-:W-:Y:S01]  /*12eb0*/  IMAD.MOV.U32 R29, RZ, RZ, R25 ;  /* 0x000000ffff1d7224 */ /* 0x000fe200078e0019 */
[----:B--2---:R-:W-:-:S13]  /*12ec0*/  ISETP.GT.AND P0, PT, R25, R0, PT ;  /* 0x000000001900720c */ /* 0x004fda0003f04270 */
[----:B-1----:R-:W-:Y:S05]  /*12ed0*/  @P0 BRA `(.L_x_2479) ;  /* 0xfffffff000180947 */ /* 0x002fea000383ffff */
.L_x_2466:
[----:B------:R-:W-:Y:S05]  /*12ee0*/  BSYNC B0 ;  /* 0x0000000000007941 */ /* 0x000fea0003800000 */
.L_x_2465:
        /* <DEDUP_REMOVED lines=17> */
.L_x_2481:
[----:B------:R-:W-:Y:S05]  /*13000*/  BSYNC B0 ;  /* 0x0000000000007941 */ /* 0x000fea0003800000 */
.L_x_2480:
[----:B------:R-:W-:-:S13]  /*13010*/  LOP3.LUT P0, RZ, R23, 0x10, RZ, 0xc0, !PT ;  /* 0x0000001017ff7812 */ /* 0x000fda000780c0ff */
[----:B------:R-:W-:Y:S05]  /*13020*/  @!P0 BRA `(.L_x_2482) ;  /* 0x0000000000048947 */ /* 0x000fea0003800000 */
[----:B------:R-:W-:Y:S01]  /*13030*/  BPT.TRAP 0x1 ;  /* 0x000000040000795c */ /* 0x000fe20000300000 */
.L_x_2482:
[----:B------:R-:W-:Y:S01]  /*13040*/  IMAD R0, R27, 0x8, R22 ;  /* 0x000000081b007824 */ /* 0x000fe200078e0216 */
[----:B0-----:R-:W-:Y:S01]  /*13050*/  SHF.L.U32 R3, R28, 0x1f, RZ ;  /* 0x0000001f1c037819 */ /* 0x001fe200000006ff */
[----:B------:R-:W-:Y:S01]  /*13060*/  BSSY B0, `(.L_x_2483) ;  /* 0x0000004000007945 */ /* 0x000fe20003800000 */
[----:B------:R-:W-:Y:S02]  /*13070*/  IMAD R6, R25, -0x60, R37 ;  /* 0xffffffa019067824 */ /* 0x000fe400078e0225 */
[----:B------:R-:W0:Y:S02]  /*13080*/  SYNCS.PHASECHK.TRANS64.TRYWAIT P0, [R0+URZ+0x30860], R3 ;  /* 0x03086003000075a7 */ /* 0x000e24000800017f */
[----:B0-----:R-:W-:Y:S05]  /*13090*/  @!P0 BRA `(.L_x_2484) ;  /* 0x00000040005c8947 */ /* 0x001fea0003800000 */
.L_x_2582:
[----:B------:R-:W-:Y:S05]  /*130a0*/  BSYNC B0 ;  /* 0x0000000000007941 */ /* 0x000fea0003800000 */
.L_x_2483:
        /* <DEDUP_REMOVED lines=42> */
[----:B------:R-:W-:-:S08]  /*13350*/  ISETP.LT.OR P4, PT, R6, 0x21, P0 ;  /* 0x000000210600780c */ /* 0x000fd00000781670 */
[----:B------:R-:W-:Y:S05]  /*13360*/  LDGSTS.E.BYPASS.LTC128B.128 [R4+0x4400], desc[UR36][R2.64+0x80], !P3 ;  /* 0x0440008002047fae */ /* 0x000fea000d901d64 */
        /* <DEDUP_REMOVED lines=21> */
.L_x_2596:
        /* <DEDUP_REMOVED lines=13> */
.L_x_2486:
        /* <DEDUP_REMOVED lines=10> */
.L_x_2487:
[----:B------:R1:W-:Y:S01]  /*13630*/  SYNCS.ARRIVE.TRANS64.A1T0 RZ, [R0+URZ+0x30850], RZ ;  /* 0x030850ff00ff79a7 */ /* 0x0003e2000810003f */
[----:B------:R-:W-:-:S05]  /*13640*/  VIADD R27, R27, 0x1 ;  /* 0x000000011b1b7836 */ /* 0x000fca0000000000 */
[----:B------:R-:W-:-:S04]  /*13650*/  ISETP.NE.AND P0, PT, R27, 0x2, PT ;  /* 0x000000021b00780c */ /* 0x000fc80003f05270 */
[----:B0-----:R-:W-:Y:S02]  /*13660*/  SEL R3, RZ, 0x1, P0 ;  /* 0x00000001ff037807 */ /* 0x001fe40000000000 */
[----:B------:R-:W-:Y:S02]  /*13670*/  SEL R27, R27, RZ, P0 ;  /* 0x000000ff1b1b7207 */ /* 0x000fe40000000000 */
[----:B-1----:R-:W-:-:S07]  /*13680*/  LOP3.LUT R28, R28, R3, RZ, 0x3c, !PT ;  /* 0x000000031c1c7212 */ /* 0x002fce00078e3cff */
.L_x_2444:
[----:B------:R-:W-:Y:S05]  /*13690*/  BSYNC B7 ;  /* 0x0000000000077941 */ /* 0x000fea0003800000 */
.L_x_2442:
        /* <DEDUP_REMOVED lines=8> */
[----:B------:R1:W2:Y:S01]  /*13720*/  LDS.128 R16, [R22+0x308d0] ;  /* 0x0308d00016107984 */ /* 0x0002a20000000c00 */
[----:B------:R-:W-:Y:S06]  /*13730*/  BAR.ARV 0x4, 0x180 ;  /* 0x0106000000007b1d */ /* 0x000fec0000002000 */
[----:B------:R-:W-:Y:S05]  /*13740*/  BRA `(.L_x_2489) ;  /* 0x0000000c00d47947 */ /* 0x000fea0003800000 */
.L_x_2488:
        /* <DEDUP_REMOVED lines=43> */
.L_x_2606:
[----:B------:R-:W-:Y:S02]  /*13a00*/  ULDC UR4, c[0x0][0xc38] ;  /* 0x00030e0000047ab9 */ /* 0x000fe40000000800 */
[----:B------:R-:W-:-:S04]  /*13a10*/  IMAD.U32 R5, RZ, RZ, UR4 ;  /* 0x00000004ff057e24 */ /* 0x000fc8000f8e00ff */
[----:B-1----:R-:W-:-:S04]  /*13a20*/  IMAD R14, R14, R5, RZ ;  /* 0x000000050e0e7224 */ /* 0x002fc800078e02ff */
[----:B------:R-:W-:-:S05]  /*13a30*/  IMAD.IADD R7, R7, 0x1, R14 ;  /* 0x0000000107077824 */ /* 0x000fca00078e020e */
[----:B------:R-:W-:-:S13]  /*13a40*/  ISETP.GT.AND P6, PT, R7, R0, PT ;  /* 0x000000000700720c */ /* 0x000fda0003fc4270 */
[----:B------:R-:W-:Y:S05]  /*13a50*/  @P6 BRA `(.L_x_2491) ;  /* 0x0000000000a46947 */ /* 0x000fea0003800000 */
.L_x_2494:
[----:B0-----:R-:W0:Y:S01]  /*13a60*/  LDC R2, c[0x0][0xc3c] ;  /* 0x00030f00ff027b82 */ /* 0x001e220000000800 */
[----:B------:R-:W-:-:S05]  /*13a70*/  VIADD R19, R19, 0x1f ;  /* 0x0000001f13137836 */ /* 0x000fca0000000000 */
[----:B0-----:R-:W-:-:S13]  /*13a80*/  ISETP.GE.AND P6, PT, R19, R2, PT ;  /* 0x000000021300720c */ /* 0x001fda0003fc6270 */
[----:B------:R-:W-:Y:S05]  /*13a90*/  @P6 BRA `(.L_x_2492) ;  /* 0x0000000800bc6947 */ /* 0x000fea0003800000 */
[----:B------:R-:W0:Y:S01]  /*13aa0*/  S2R R3, SR_TID.X ;  /* 0x0000000000037919 */ /* 0x000e220000002100 */
[----:B------:R-:W-:Y:S01]  /*13ab0*/  IMAD.MOV.U32 R17, RZ, RZ, RZ ;  /* 0x000000ffff117224 */ /* 0x000fe200078e00ff */
[----:B0-----:R-:W-:-:S04]  /*13ac0*/  LOP3.LUT R3, R3, 0x1f, RZ, 0xc0, !PT ;  /* 0x0000001f03037812 */ /* 0x001fc800078ec0ff */
[----:B------:R-:W-:-:S04]  /*13ad0*/  IADD3 R9, R19, R3, RZ ;  /* 0x0000000313097210 */ /* 0x000fc80007ffe0ff */
        /* <DEDUP_REMOVED lines=27> */
.L_x_2614:
[----:B------:R-:W-:Y:S02]  /*13c90*/  ULDC UR4, c[0x0][0xc38] ;  /* 0x00030e0000047ab9 */ /* 0x000fe40000000800 */
[----:B------:R-:W-:-:S04]  /*13ca0*/  IMAD.U32 R5, RZ, RZ, UR4 ;  /* 0x00000004ff057e24 */ /* 0x000fc8000f8e00ff */
[----:B-1----:R-:W-:-:S04]  /*13cb0*/  IMAD R14, R14, R5, RZ ;  /* 0x000000050e0e7224 */ /* 0x002fc800078e02ff */
[----:B------:R-:W-:-:S05]  /*13cc0*/  IMAD.IADD R7, R14, 0x1, R7 ;  /* 0x000000010e077824 */ /* 0x000fca00078e0207 */
[----:B------:R-:W-:-:S13]  /*13cd0*/  ISETP.GT.AND P6, PT, R7, R0, PT ;  /* 0x000000000700720c */ /* 0x000fda0003fc4270 */
[----:B------:R-:W-:Y:S05]  /*13ce0*/  @!P6 BRA `(.L_x_2494) ;  /* 0xfffffffc005ce947 */ /* 0x000fea000383ffff */
.L_x_2491:
[----:B------:R-:W-:Y:S01]  /*13cf0*/  IADD3 R7, -R14, R7, RZ ;  /* 0x000000070e077210 */ /* 0x000fe20007ffe1ff */
[----:B------:R-:W-:-:S04]  /*13d00*/  UMOV UR4, 0xffffffff ;  /* 0xffffffff00047882 */ /* 0x000fc80000000000 */
        /* <DEDUP_REMOVED lines=8> */
.L_x_2619:
[----:B------:R-:W-:-:S13]  /*13d90*/  ISETP.NE.AND P0, PT, R3, RZ, PT ;  /* 0x000000ff0300720c */ /* 0x000fda0003f05270 */
[----:B------:R-:W-:Y:S05]  /*13da0*/  @!P0 BRA `(.L_x_2496) ;  /* 0x0000000000108947 */ /* 0x000fea0003800000 */
[----:B------:R-:W-:Y:S01]  /*13db0*/  UMOV UR4, 0xffffffff ;  /* 0xffffffff00047882 */ /* 0x000fe20000000000 */
[----:B-1----:R-:W-:Y:S02]  /*13dc0*/  VIADD R12, R12, 0xffffffff ;  /* 0xffffffff0c0c7836 */ /* 0x002fe40000000000 */
[----:B------:R-:W-:Y:S05]  /*13dd0*/  BRA.DIV UR4, `(.L_x_2497) ;  /* 0x0000004604747947 */ /* 0x000fea000b800000 */
[----:B------:R4:W1:Y:S02]  /*13de0*/  SHFL.IDX PT, R6, R2, R12, 0x1f ;  /* 0x00001f0c02067589 */ /* 0x00086400000e0000 */
.L_x_2496:
        /* <DEDUP_REMOVED lines=28> */
[----:B------:R-:W-:Y:S01]  /*13fb0*/  IMAD.MOV.U32 R2, RZ, RZ, RZ ;  /* 0x000000ffff027224 */ /* 0x000fe200078e00ff */
[----:B0-----:R-:W-:-:S05]  /*13fc0*/  IADD3 R5, RZ, -R3, RZ ;  /* 0x80000003ff057210 */ /* 0x001fca0007ffe0ff */
        /* <DEDUP_REMOVED lines=23> */
[----:B------:R-:W-:-:S04]  /*14140*/  @!P1 LOP3.LUT R5, RZ, R8, RZ, 0x33, !PT ;  /* 0x00000008ff059212 */ /* 0x000fc800078e33ff */
[----:B------:R-:W-:Y:S01]  /*14150*/  IADD3 R3, -R5, RZ, RZ ;  /* 0x000000ff05037210 */ /* 0x000fe20007ffe1ff */
[----:B------:R-:W-:-:S04]  /*14160*/  IMAD R5, R8, 0x1000000, R5 ;  /* 0x0100000008057824 */ /* 0x000fc800078e0205 */
[----:B------:R-:W-:-:S04]  /*14170*/  IMAD R8, R8, R3, R6 ;  /* 0x0000000308087224 */ /* 0x000fc800078e0206 */
[----:B------:R-:W-:Y:S01]  /*14180*/  IMAD R18, R8, 0x10000, R5 ;  /* 0x0001000008127824 */ /* 0x000fe200078e0205 */
[----:B------:R-:W-:Y:S06]  /*14190*/  BRA `(.L_x_2499) ;  /* 0x0000000000f07947 */ /* 0x000fec0003800000 */
.L_x_2498:
        /* <DEDUP_REMOVED lines=25> */
[----:B------:R-:W-:-:S06]  /*14330*/  @P0 IADD3 R2, R2, 0x1, RZ ;  /* 0x0000000102020810 */ /* 0x000fcc0007ffe0ff */
        /* <DEDUP_REMOVED lines=29> */
[----:B------:R-:W-:-:S06]  /*14510*/  @P0 IADD3 R2, R2, 0x1, RZ ;  /* 0x0000000102020810 */ /* 0x000fcc0007ffe0ff */
[----:B------:R-:W-:Y:S01]  /*14520*/  @!P2 IMAD.MOV R2, RZ, RZ, -R2 ;  /* 0x000000ffff02a224 */ /* 0x000fe200078e0a02 */
[----:B------:R-:W-:Y:S01]  /*14530*/  @!P1 LOP3.LUT R2, RZ, R5, RZ, 0x33, !PT ;  /* 0x00000005ff029212 */ /* 0x000fe200078e33ff */
[----:B------:R-:W-:-:S04]  /*14540*/  IMAD.MOV R5, RZ, RZ, -R5 ;  /* 0x000000ffff057224 */ /* 0x000fc800078e0a05 */
[----:B------:R-:W-:-:S07]  /*14550*/  IMAD R18, R2, R5, R3 ;  /* 0x0000000502127224 */ /* 0x000fce00078e0203 */
.L_x_2499:
[----:B------:R-:W-:-:S05]  /*14560*/  LOP3.LUT R2, RZ, R2, RZ, 0x33, !PT ;  /* 0x00000002ff027212 */ /* 0x000fca00078e33ff */
[----:B------:R-:W-:Y:S01]  /*14570*/  IMAD.IADD R17, R17, 0x1, R2 ;  /* 0x0000000111117824 */ /* 0x000fe200078e0202 */
[----:B------:R-:W-:Y:S06]  /*14580*/  BRA `(.L_x_2500) ;  /* 0x00000000001c7947 */ /* 0x000fec0003800000 */
.L_x_2492:
[----:B------:R-:W-:Y:S01]  /*14590*/  UMOV UR4, URZ ;  /* 0x0000003f00047c82 */ /* 0x000fe20008000000 */
[----:B------:R-:W-:Y:S01]  /*145a0*/  UMOV UR5, URZ ;  /* 0x0000003f00057c82 */ /* 0x000fe20008000000 */
[----:B------:R-:W-:Y:S01]  /*145b0*/  ULDC UR6, c[0x0][0xc3c] ;  /* 0x00030f0000067ab9 */ /* 0x000fe20000000800 */
[----:B------:R-:W-:Y:S02]  /*145c0*/  IMAD.MOV.U32 R16, RZ, RZ, R0 ;  /* 0x000000ffff107224 */ /* 0x000fe400078e0000 */
[----:B------:R-:W-:Y:S02]  /*145d0*/  IMAD.U32 R17, RZ, RZ, UR4 ;  /* 0x00000004ff117e24 */ /* 0x000fe4000f8e00ff */
[----:B------:R-:W-:Y:S02]  /*145e0*/  IMAD.U32 R18, RZ, RZ, UR5 ;  /* 0x00000005ff127e24 */ /* 0x000fe4000f8e00ff */
[----:B------:R-:W-:-:S07]  /*145f0*/  IMAD.U32 R19, RZ, RZ, UR6 ;  /* 0x00000006ff137e24 */ /* 0x000fce000f8e00ff */
.L_x_2500:
        /* <DEDUP_REMOVED lines=10> */
.L_x_2489:
[----:B------:R-:W-:Y:S02]  /*146a0*/  ULDC UR4, c[0x0][0xc3c] ;  /* 0x00030f0000047ab9 */ /* 0x000fe40000000800 */
[----:B--2---:R-:W-:-:S13]  /*146b0*/  ISETP.GE.AND P0, PT, R19, UR4, PT ;  /* 0x0000000413007c0c */ /* 0x004fda000bf06270 */
[----:B------:R-:W-:Y:S05]  /*146c0*/  @!P0 BRA `(.L_x_2501) ;  /* 0xffffffb000588947 */ /* 0x000fea000383ffff */
[----:B------:R-:W-:Y:S05]  /*146d0*/  BSYNC B8 ;  /* 0x0000000000087941 */ /* 0x000fea0003800000 */
.L_x_2436:
[----:B------:R-:W2:Y:S01]  /*146e0*/  LDL.LU R0, [R1+0x24] ;  /* 0x0000240001007983 */ /* 0x000ea20000300800 */
[----:B------:R-:W-:Y:S01]  /*146f0*/  BSSY B0, `(.L_x_2502) ;  /* 0x000000b000007945 */ /* 0x000fe20003800000 */
[----:B------:R-:W3:Y:S01]  /*14700*/  S2R R5, SR_CgaCtaId ;  /* 0x0000000000057919 */ /* 0x000ee20000008800 */
[----:B--2---:R-:W-:-:S05]  /*14710*/  VIADD R0, R0, 0x1 ;  /* 0x0000000100007836 */ /* 0x004fca0000000000 */
[----:B-1----:R-:W-:-:S04]  /*14720*/  LEA.HI R2, R0, R0, RZ, 0x1 ;  /* 0x0000000000027211 */ /* 0x002fc800078f08ff */
[----:B------:R-:W-:Y:S02]  /*14730*/  LOP3.LUT R3, R2, 0xfffffffe, RZ, 0xc0, !PT ;  /* 0xfffffffe02037812 */ /* 0x000fe400078ec0ff */
[----:B------:R-:W-:-:S03]  /*14740*/  MOV R2, 0x400 ;  /* 0x0000040000027802 */ /* 0x000fc60000000f00 */
[----:B------:R-:W-:Y:S01]  /*14750*/  IMAD.IADD R0, R0, 0x1, -R3 ;  /* 0x0000000100007824 */ /* 0x000fe200078e0a03 */
[----:B---3--:R-:W-:-:S04]  /*14760*/  LEA R4, R5, R2, 0x18 ;  /* 0x0000000205047211 */ /* 0x008fc800078ec0ff */
[----:B------:R-:W-:-:S04]  /*14770*/  SHF.L.U32 R0, R0, 0x1f, RZ ;  /* 0x0000001f00007819 */ /* 0x000fc800000006ff */
[----:B------:R-:W1:Y:S02]  /*14780*/  SYNCS.PHASECHK.TRANS64.TRYWAIT P0, [R4+URZ+0x30820], R0 ;  /* 0x03082000040075a7 */ /* 0x000e64000800017f */
[----:B-1----:R-:W-:Y:S05]  /*14790*/  @!P0 BRA `(.L_x_2503) ;  /* 0x0000003c002c8947 */ /* 0x002fea0003800000 */
.L_x_2622:
[----:B------:R-:W-:Y:S05]  /*147a0*/  BSYNC B0 ;  /* 0x0000000000007941 */ /* 0x000fea0003800000 */
.L_x_2502:
[----:B------:R-:W-:-:S03]  /*147b0*/  UMOV UR4, 0xffffffff ;  /* 0xffffffff00047882 */ /* 0x000fc60000000000 */
[----:B------:R-:W-:Y:S05]  /*147c0*/  BRA.DIV UR4, `(.L_x_2504) ;  /* 0x0000003e04347947 */ /* 0x000fea000b800000 */
[----:B-1----:R-:W1:Y:S02]  /*147d0*/  S2R R0, SR_TID.X ;  /* 0x0000000000007919 */ /* 0x002e640000002100 */
[----:B-1----:R-:W-:-:S04]  /*147e0*/  SHF.R.U32.HI R0, RZ, 0x5, R0 ;  /* 0x00000005ff007819 */ /* 0x002fc80000011600 */
[----:B------:R-:W-:-:S05]  /*147f0*/  LOP3.LUT R0, R0, 0x3, RZ, 0xc0, !PT ;  /* 0x0000000300007812 */ /* 0x000fca00078ec0ff */
[----:B------:R1:W2:Y:S02]  /*14800*/  SHFL.IDX PT, R14, R0, RZ, 0x1f ;  /* 0x00001fff000e7589 */ /* 0x0002a400000e0000 */
.L_x_2625:
[----:B--2---:R-:W-:Y:S01]  /*14810*/  ISETP.NE.AND P0, PT, R14, RZ, PT ;  /* 0x000000ff0e00720c */ /* 0x004fe20003f05270 */
[----:B------:R-:W-:-:S12]  /*14820*/  BSSY B0, `(.L_x_2505) ;  /* 0x0000026000007945 */ /* 0x000fd80003800000 */
[----:B------:R-:W-:Y:S05]  /*14830*/  @P0 BRA `(.L_x_2506) ;  /* 0x0000000000900947 */ /* 0x000fea0003800000 */
[----:B------:R-:W-:-:S03]  /*14840*/  UMOV UR4, 0xffffffff ;  /* 0xffffffff00047882 */ /* 0x000fc60000000000 */
[----:B------:R-:W-:Y:S05]  /*14850*/  BRA.DIV UR4, `(.L_x_2507) ;  /* 0x0000003e04447947 */ /* 0x000fea000b800000 */
[----:B------:R-:W-:-:S13]  /*14860*/  ELECT P6, URZ, PT ;  /* 0x00000000003f782f */ /* 0x000fda00038c0000 */
.L_x_2628:
        /* <DEDUP_REMOVED lines=8> */
.L_x_2508:
[C---:B------:R-:W-:Y:S01]  /*148f0*/  IMAD R5, R27.reuse, 0x8, R4 ;  /* 0x000000081b057824 */ /* 0x040fe200078e0204 */
[----:B------:R-:W-:Y:S01]  /*14900*/  SHF.L.U32 R0, R28, 0x1f, RZ ;  /* 0x0000001f1c007819 */ /* 0x000fe200000006ff */
[----:B------:R-:W-:-:S03]  /*14910*/  VIADD R27, R27, 0x1 ;  /* 0x000000011b1b7836 */ /* 0x000fc60000000000 */
[----:B------:R-:W1:Y:S02]  /*14920*/  SYNCS.PHASECHK.TRANS64.TRYWAIT P1, [R5+URZ+0x30840], R0 ;  /* 0x03084000050075a7 */ /* 0x000e64000802017f */
[----:B------:R-:W-:-:S04]  /*14930*/  ISETP.NE.AND P2, PT, R27, 0x2, PT ;  /* 0x000000021b00780c */ /* 0x000fc80003f45270 */
[----:B------:R-:W-:Y:S01]  /*14940*/  SEL R3, RZ, 0x1, P2 ;  /* 0x00000001ff037807 */ /* 0x000fe20001000000 */
[----:B-1----:R-:W-:Y:S08]  /*14950*/  @!P1 BRA `(.L_x_2509) ;  /* 0x0000003c00249947 */ /* 0x002ff00003800000 */
.L_x_2629:
[----:B------:R-:W-:Y:S02]  /*14960*/  SEL R27, R27, RZ, P2 ;  /* 0x000000ff1b1b7207 */ /* 0x000fe40001000000 */
[----:B------:R-:W-:Y:S01]  /*14970*/  LOP3.LUT R2, R28, R3, RZ, 0x3c, !PT ;  /* 0x000000031c027212 */ /* 0x000fe200078e3cff */
[----:B------:R-:W-:Y:S06]  /*14980*/  @!P0 BRA `(.L_x_2510) ;  /* 0x0000000000048947 */ /* 0x000fec0003800000 */
[----:B------:R-:W-:Y:S01]  /*14990*/  BPT.TRAP 0x1 ;  /* 0x000000040000795c */ /* 0x000fe20000300000 */
.L_x_2510:
[----:B------:R-:W-:Y:S01]  /*149a0*/  IMAD R27, R27, 0x8, R4 ;  /* 0x000000081b1b7824 */ /* 0x000fe200078e0204 */
[----:B------:R-:W-:-:S04]  /*149b0*/  SHF.L.U32 R2, R2, 0x1f, RZ ;  /* 0x0000001f02027819 */ /* 0x000fc800000006ff */
[----:B------:R-:W2:Y:S02]  /*149c0*/  SYNCS.PHASECHK.TRANS64.TRYWAIT P1, [R27+URZ+0x30840], R2 ;  /* 0x030840021b0075a7 */ /* 0x000ea4000802017f */
[----:B--2---:R-:W-:Y:S05]  /*149d0*/  @!P1 BRA `(.L_x_2511) ;  /* 0x0000003c00189947 */ /* 0x004fea0003800000 */
.L_x_2630:
[----:B------:R-:W-:Y:S05]  /*149e0*/  @!P0 BRA `(.L_x_2512) ;  /* 0x0000000000048947 */ /* 0x000fea0003800000 */
[----:B------:R-:W-:Y:S01]  /*149f0*/  BPT.TRAP 0x1 ;  /* 0x000000040000795c */ /* 0x000fe20000300000 */
.L_x_2512:
[----:B------:R-:W3:Y:S02]  /*14a00*/  SYNCS.PHASECHK.TRANS64.TRYWAIT P1, [R5+URZ+0x30860], R0 ;  /* 0x03086000050075a7 */ /* 0x000ee4000802017f */
[----:B---3--:R-:W-:Y:S05]  /*14a10*/  @!P1 BRA `(.L_x_2513) ;  /* 0x0000003c001c9947 */ /* 0x008fea0003800000 */
.L_x_2631:
[----:B------:R-:W-:Y:S05]  /*14a20*/  @!P0 BRA `(.L_x_2514) ;  /* 0x0000000000048947 */ /* 0x000fea0003800000 */
[----:B------:R-:W-:Y:S01]  /*14a30*/  BPT.TRAP 0x1 ;  /* 0x000000040000795c */ /* 0x000fe20000300000 */
.L_x_2514:
[----:B----4-:R4:W0:Y:S02]  /*14a40*/  SYNCS.PHASECHK.TRANS64.TRYWAIT P0, [R27+URZ+0x30860], R2 ;  /* 0x030860021b0075a7 */ /* 0x010824000800017f */
[----:B0-----:R-:W-:Y:S05]  /*14a50*/  @!P0 NANOSLEEP.SYNCS 0x989680 ;  /* 0x009896800000895d */ /* 0x001fea0003900000 */
[----:B------:R-:W0:Y:S02]  /*14a60*/  @!P0 SYNCS.PHASECHK.TRANS64 P0, [R27+URZ+0x30860], R2 ;  /* 0x030860021b0085a7 */ /* 0x000e24000800007f */
[----:B0-----:R-:W-:Y:S05]  /*14a70*/  @!P0 BRA `(.L_x_2514) ;  /* 0xfffffffc00f08947 */ /* 0x001fea000383ffff */
.L_x_2506:
[----:B------:R-:W-:Y:S05]  /*14a80*/  BSYNC B0 ;  /* 0x0000000000007941 */ /* 0x000fea0003800000 */
.L_x_2505:
[----:B------:R-:W-:Y:S05]  /*14a90*/  EXIT ;  /* 0x000000000000794d */ /* 0x000fea0003800000 */
.L_x_2369:
[----:B0-----:R-:W-:-:S04]  /*14aa0*/  IMAD.U32 R3, RZ, RZ, UR40 ;  /* 0x00000028ff037e24 */ /* 0x001fc8000f8e00ff */
[----:B------:R0:W1:Y:S03]  /*14ab0*/  SYNCS.PHASECHK.TRANS64.TRYWAIT P1, [R3+URZ+0x30800], R0 ;  /* 0x03080000030075a7 */ /* 0x000066000802017f */
[----:B-1----:R-:W-:Y:S05]  /*14ac0*/  @!P1 NANOSLEEP.SYNCS 0x989680 ;  /* 0x009896800000995d */ /* 0x002fea0003900000 */
[----:B------:R-:W1:Y:S02]  /*14ad0*/  @!P1 SYNCS.PHASECHK.TRANS64 P1, [R3+URZ+0x30800], R0 ;  /* 0x03080000030095a7 */ /* 0x000e64000802007f */
[----:B-1----:R-:W-:Y:S05]  /*14ae0*/  @!P1 BRA `(.L_x_2369) ;  /* 0xfffffffc00ec9947 */ /* 0x002fea000383ffff */
[----:B------:R-:W-:Y:S05]  /*14af0*/  BRA `(.L_x_2515) ;  /* 0xfffffed400407947 */ /* 0x000fea000383ffff */
.L_x_2373:
[----:B-1----:R1:W2:Y:S02]  /*14b00*/  SYNCS.PHASECHK.TRANS64.TRYWAIT P1, [R0+URZ+0x30830], R3 ;  /* 0x03083003000075a7 */ /* 0x0022a4000802017f */
[----:B--2---:R-:W-:Y:S05]  /*14b10*/  @!P1 NANOSLEEP.SYNCS 0x989680 ;  /* 0x009896800000995d */ /* 0x004fea0003900000 */
[----:B------:R-:W2:Y:S02]  /*14b20*/  @!P1 SYNCS.PHASECHK.TRANS64 P1, [R0+URZ+0x30830], R3 ;  /* 0x03083003000095a7 */ /* 0x000ea4000802007f */
[----:B--2---:R-:W-:Y:S05]  /*14b30*/  @!P1 BRA `(.L_x_2373) ;  /* 0xfffffffc00f09947 */ /* 0x004fea000383ffff */
[----:B------:R-:W-:Y:S05]  /*14b40*/  BRA `(.L_x_2372) ;  /* 0xfffffed4005c7947 */ /* 0x000fea000383ffff */
.L_x_2379:
[----:B-1----:R-:W-:-:S04]  /*14b50*/  IMAD.U32 R12, RZ, RZ, UR8 ;  /* 0x00000008ff0c7e24 */ /* 0x002fc8000f8e00ff */
[----:B------:R1:W2:Y:S03]  /*14b60*/  SYNCS.PHASECHK.TRANS64.TRYWAIT P1, [R12+URZ+0x30830], R11 ;  /* 0x0308300b0c0075a7 */ /* 0x0002a6000802017f */
[----:B--2---:R-:W-:Y:S05]  /*14b70*/  @!P1 NANOSLEEP.SYNCS 0x989680 ;  /* 0x009896800000995d */ /* 0x004fea0003900000 */
[----:B------:R-:W2:Y:S02]  /*14b80*/  @!P1 SYNCS.PHASECHK.TRANS64 P1, [R12+URZ+0x30830], R11 ;  /* 0x0308300b0c0095a7 */ /* 0x000ea4000802007f */
[----:B--2---:R-:W-:Y:S05]  /*14b90*/  @!P1 BRA `(.L_x_2379) ;  /* 0xfffffffc00ec9947 */ /* 0x004fea000383ffff */
[----:B------:R-:W-:Y:S05]  /*14ba0*/  BRA `(.L_x_2378) ;  /* 0xfffffefc00447947 */ /* 0x000fea000383ffff */
.L_x_2383:
[----:B---3--:R-:W-:-:S04]  /*14bb0*/  IMAD.U32 R2, RZ, RZ, UR9 ;  /* 0x00000009ff027e24 */ /* 0x008fc8000f8e00ff */
[----:B------:R3:W4:Y:S03]  /*14bc0*/  SYNCS.PHASECHK.TRANS64.TRYWAIT P1, [R2+URZ+0x30850], R0 ;  /* 0x03085000020075a7 */ /* 0x000726000802017f */
[----:B----4-:R-:W-:Y:S05]  /*14bd0*/  @!P1 NANOSLEEP.SYNCS 0x989680 ;  /* 0x009896800000995d */ /* 0x010fea0003900000 */
[----:B------:R-:W4:Y:S02]  /*14be0*/  @!P1 SYNCS.PHASECHK.TRANS64 P1, [R2+URZ+0x30850], R0 ;  /* 0x03085000020095a7 */ /* 0x000f24000802007f */
[----:B----4-:R-:W-:Y:S05]  /*14bf0*/  @!P1 BRA `(.L_x_2383) ;  /* 0xfffffffc00ec9947 */ /* 0x010fea000383ffff */
[----:B------:R-:W-:Y:S05]  /*14c00*/  BRA `(.L_x_2382) ;  /* 0xffffff08000c7947 */ /* 0x000fea000383ffff */
.L_x_2391:
[----:B-1----:R-:W-:-:S04]  /*14c10*/  IMAD.U32 R12, RZ, RZ, UR8 ;  /* 0x00000008ff0c7e24 */ /* 0x002fc8000f8e00ff */
[----:B------:R1:W2:Y:S03]  /*14c20*/  SYNCS.PHASECHK.TRANS64.TRYWAIT P1, [R12+URZ+0x30830], R11 ;  /* 0x0308300b0c0075a7 */ /* 0x0002a6000802017f */
[----:B--2---:R-:W-:Y:S05]  /*14c30*/  @!P1 NANOSLEEP.SYNCS 0x989680 ;  /* 0x009896800000995d */ /* 0x004fea0003900000 */
[----:B------:R-:W2:Y:S02]  /*14c40*/  @!P1 SYNCS.PHASECHK.TRANS64 P1, [R12+URZ+0x30830], R11 ;  /* 0x0308300b0c0095a7 */ /* 0x000ea4000802007f */
[----:B--2---:R-:W-:Y:S05]  /*14c50*/  @!P1 BRA `(.L_x_2391) ;  /* 0xfffffffc00ec9947 */ /* 0x004fea000383ffff */
[----:B------:R-:W-:Y:S05]  /*14c60*/  BRA `(.L_x_2390) ;  /* 0xffffff2800387947 */ /* 0x000fea000383ffff */
.L_x_2395:
[----:B---3--:R-:W-:-:S04]  /*14c70*/  IMAD.U32 R2, RZ, RZ, UR8 ;  /* 0x00000008ff027e24 */ /* 0x008fc8000f8e00ff */
[----:B------:R3:W4:Y:S03]  /*14c80*/  SYNCS.PHASECHK.TRANS64.TRYWAIT P1, [R2+URZ+0x30850], R0 ;  /* 0x03085000020075a7 */ /* 0x000726000802017f */
[----:B----4-:R-:W-:Y:S05]  /*14c90*/  @!P1 NANOSLEEP.SYNCS 0x989680 ;  /* 0x009896800000995d */ /* 0x010fea0003900000 */
[----:B------:R-:W4:Y:S02]  /*14ca0*/  @!P1 SYNCS.PHASECHK.TRANS64 P1, [R2+URZ+0x30850], R0 ;  /* 0x03085000020095a7 */ /* 0x000f24000802007f */
[----:B----4-:R-:W-:Y:S05]  /*14cb0*/  @!P1 BRA `(.L_x_2395) ;  /* 0xfffffffc00ec9947 */ /* 0x010fea000383ffff */
[----:B------:R-:W-:Y:S05]  /*14cc0*/  BRA `(.L_x_2394) ;  /* 0xffffff3400007947 */ /* 0x000fea000383ffff */
.L_x_2402:
[----:B-1----:R-:W-:-:S04]  /*14cd0*/  IMAD.U32 R5, RZ, RZ, UR5 ;  /* 0x00000005ff057e24 */ /* 0x002fc8000f8e00ff */
[----:B------:R1:W2:Y:S03]  /*14ce0*/  SYNCS.PHASECHK.TRANS64.TRYWAIT P1, [R5+URZ+0x30850], R0 ;  /* 0x03085000050075a7 */ /* 0x0002a6000802017f */
[----:B--2---:R-:W-:Y:S05]  /*14cf0*/  @!P1 NANOSLEEP.SYNCS 0x989680 ;  /* 0x009896800000995d */ /* 0x004fea0003900000 */
[----:B------:R-:W2:Y:S02]  /*14d00*/  @!P1 SYNCS.PHASECHK.TRANS64 P1, [R5+URZ+0x30850], R0 ;  /* 0x03085000050095a7 */ /* 0x000ea4000802007f */
[----:B--2---:R-:W-:Y:S05]  /*14d10*/  @!P1 BRA `(.L_x_2402) ;  /* 0xfffffffc00ec9947 */ /* 0x004fea000383ffff */
[----:B------:R-:W-:Y:S05]  /*14d20*/  BRA `(.L_x_2401) ;  /* 0xffffff50009c7947 */ /* 0x000fea000383ffff */
.L_x_2450:
[----:B------:R-:W0:Y:S01]  /*14d30*/  S2R R7, SR_TID.X ;  /* 0x0000000000077919 */ /* 0x000e220000002100 */
[----:B------:R-:W-:Y:S01]  /*14d40*/  BSSY B0, `(.L_x_2516) ;  /* 0x000000a000007945 */ /* 0x000fe20003800000 */
[----:B------:R-:W-:Y:S02]  /*14d50*/  IMAD.MOV.U32 R12, RZ, RZ, RZ ;  /* 0x000000ffff0c7224 */ /* 0x000fe400078e00ff */
[----:B------:R-:W-:Y:S02]  /*14d60*/  IMAD.MOV.U32 R11, RZ, RZ, 0x1f ;  /* 0x0000001fff0b7424 */ /* 0x000fe400078e00ff */
[----:B------:R-:W-:Y:S01]  /*14d70*/  IMAD.MOV.U32 R15, RZ, RZ, -0x1 ;  /* 0xffffffffff0f7424 */ /* 0x000fe200078e00ff */
[----:B0-----:R-:W-:-:S04]  /*14d80*/  SHF.R.U32.HI R7, RZ, 0x5, R7 ;  /* 0x00000005ff077819 */ /* 0x001fc80000011607 */
[----:B------:R-:W-:-:S04]  /*14d90*/  LOP3.LUT R7, R7, 0x3, RZ, 0xc0, !PT ;  /* 0x0000000307077812 */ /* 0x000fc800078ec0ff */
[----:B------:R-:W-:-:S07]  /*14da0*/  MOV R13, R7 ;  /* 0x00000007000d7202 */ /* 0x000fce0000000f00 */
[----:B-----5:R-:W-:Y:S05]  /*14db0*/  WARPSYNC.COLLECTIVE R15, `(.L_x_2517) ;  /* 0x000000000f087348 */ /* 0x020fea0003c00000 */
[----:B------:R0:W1:Y:S02]  /*14dc0*/  SHFL.IDX P6, R14, R13, R12, R11 ;  /* 0x0000000c0d0e7389 */ /* 0x00006400000c000b */
[----:B01---5:R-:W-:Y:S01]  /*14dd0*/  ENDCOLLECTIVE ;  /* 0x000000000000791b */ /* 0x023fe20003800000 */
.L_x_2517:
[----:B------:R-:W-:Y:S05]  /*14de0*/  BSYNC B0 ;  /* 0x0000000000007941 */ /* 0x000fea0003800000 */
.L_x_2516:
[----:B------:R-:W-:Y:S05]  /*14df0*/  BRA `(.L_x_2518) ;  /* 0xffffffb800b47947 */ /* 0x000fea000383ffff */
.L_x_2453:
[----:B0-----:R0:W1:Y:S02]  /*14e00*/  SYNCS.PHASECHK.TRANS64.TRYWAIT P0, [R7+URZ+0x30840], R2 ;  /* 0x03084002070075a7 */ /* 0x001064000800017f */
[----:B-1----:R-:W-:Y:S05]  /*14e10*/  @!P0 NANOSLEEP.SYNCS 0x989680 ;  /* 0x009896800000895d */ /* 0x002fea0003900000 */
[----:B------:R-:W1:Y:S02]  /*14e20*/  @!P0 SYNCS.PHASECHK.TRANS64 P0, [R7+URZ+0x30840], R2 ;  /* 0x03084002070085a7 */ /* 0x000e64000800007f */
[----:B-1----:R-:W-:Y:S05]  /*14e30*/  @!P0 BRA `(.L_x_2453) ;  /* 0xfffffffc00f08947 */ /* 0x002fea000383ffff */
[----:B------:R-:W-:Y:S05]  /*14e40*/  BRA `(.L_x_2519) ;  /* 0xffffffbc001c7947 */ /* 0x000fea000383ffff */
.L_x_2454:
        /* <DEDUP_REMOVED lines=8> */
.L_x_2521:
[----:B------:R-:W-:Y:S05]  /*14ed0*/  BSYNC B0 ;  /* 0x0000000000007941 */ /* 0x000fea0003800000 */
.L_x_2520:
[----:B------:R-:W-:Y:S01]  /*14ee0*/  IMAD.MOV.U32 R13, RZ, RZ, R4 ;  /* 0x000000ffff0d7224 */ /* 0x000fe200078e0004 */
[----:B------:R-:W-:Y:S01]  /*14ef0*/  MOV R12, RZ ;  /* 0x000000ff000c7202 */ /* 0x000fe20000000f00 */
[----:B------:R-:W-:Y:S02]  /*14f00*/  IMAD.MOV.U32 R11, RZ, RZ, 0x181f ;  /* 0x0000181fff0b7424 */ /* 0x000fe400078e00ff */
[----:B------:R-:W-:Y:S02]  /*14f10*/  IMAD.MOV.U32 R15, RZ, RZ, -0x1 ;  /* 0xffffffffff0f7424 */ /* 0x000fe400078e00ff */
[----:B------:R-:W-:Y:S02]  /*14f20*/  IMAD.MOV.U32 R2, RZ, RZ, R14 ;  /* 0x000000ffff027224 */ /* 0x000fe400078e000e */
[----:B------:R-:W-:-:S07]  /*14f30*/  @P0 IMAD R8, R5, 0x2, R22 ;  /* 0x0000000205080824 */ /* 0x000fce00078e0216 */
[----:B------:R-:W-:Y:S05]  /*14f40*/  WARPSYNC.COLLECTIVE R15, `(.L_x_2522) ;  /* 0x000000000f087348 */ /* 0x000fea0003c00000 */
[----:B------:R0:W1:Y:S02]  /*14f50*/  SHFL.IDX P6, R14, R13, R12, R11 ;  /* 0x0000000c0d0e7389 */ /* 0x00006400000c000b */
[----:B01----:R-:W-:Y:S01]  /*14f60*/  ENDCOLLECTIVE ;  /* 0x000000000000791b */ /* 0x003fe20003800000 */
.L_x_2522:
[----:B------:R-:W-:Y:S02]  /*14f70*/  IMAD.MOV.U32 R13, RZ, RZ, R0 ;  /* 0x000000ffff0d7224 */ /* 0x000fe400078e0000 */
[----:B------:R-:W-:Y:S02]  /*14f80*/  IMAD.MOV.U32 R12, RZ, RZ, 0x1 ;  /* 0x00000001ff0c7424 */ /* 0x000fe400078e00ff */
[----:B------:R-:W-:-:S07]  /*14f90*/  IMAD.MOV.U32 R3, RZ, RZ, R14 ;  /* 0x000000ffff037224 */ /* 0x000fce00078e000e */
[----:B------:R-:W-:Y:S05]  /*14fa0*/  WARPSYNC.COLLECTIVE R15, `(.L_x_2523) ;  /* 0x000000000f087348 */ /* 0x000fea0003c00000 */
[----:B------:R0:W1:Y:S02]  /*14fb0*/  SHFL.IDX P6, R14, R13, R12, R11 ;  /* 0x0000000c0d0e7389 */ /* 0x00006400000c000b */
[----:B01----:R-:W-:Y:S01]  /*14fc0*/  ENDCOLLECTIVE ;  /* 0x000000000000791b */ /* 0x003fe20003800000 */
.L_x_2523:
        /* <DEDUP_REMOVED lines=17> */
.L_x_2524:
[----:B------:R-:W-:Y:S02]  /*150e0*/  @P1 IMAD R8, R5, 0x2, R22 ;  /* 0x0000000205081824 */ /* 0x000fe400078e0216 */
[----:B------:R-:W-:Y:S02]  /*150f0*/  IMAD.MOV.U32 R13, RZ, RZ, R0 ;  /* 0x000000ffff0d7224 */ /* 0x000fe400078e0000 */
[----:B------:R-:W-:Y:S01]  /*15100*/  IMAD.MOV.U32 R12, RZ, RZ, 0x2 ;  /* 0x00000002ff0c7424 */ /* 0x000fe200078e00ff */
[----:B------:R-:W-:-:S07]  /*15110*/  MOV R3, R14 ;  /* 0x0000000e00037202 */ /* 0x000fce0000000f00 */
[----:B------:R-:W-:Y:S05]  /*15120*/  WARPSYNC.COLLECTIVE R15, `(.L_x_2525) ;  /* 0x000000000f087348 */ /* 0x000fea0003c00000 */
[----:B------:R0:W1:Y:S02]  /*15130*/  SHFL.IDX P6, R14, R13, R12, R11 ;  /* 0x0000000c0d0e7389 */ /* 0x00006400000c000b */
[----:B01----:R-:W-:Y:S01]  /*15140*/  ENDCOLLECTIVE ;  /* 0x000000000000791b */ /* 0x003fe20003800000 */
.L_x_2525:
        /* <DEDUP_REMOVED lines=17> */
.L_x_2526:
[----:B------:R-:W-:Y:S01]  /*15260*/  @P1 IMAD R8, R5, 0x2, R22 ;  /* 0x0000000205081824 */ /* 0x000fe200078e0216 */
[----:B------:R-:W-:Y:S01]  /*15270*/  MOV R13, R0 ;  /* 0x00000000000d7202 */ /* 0x000fe20000000f00 */
[----:B------:R-:W-:Y:S02]  /*15280*/  IMAD.MOV.U32 R12, RZ, RZ, 0x3 ;  /* 0x00000003ff0c7424 */ /* 0x000fe400078e00ff */
[----:B------:R-:W-:-:S07]  /*15290*/  IMAD.MOV.U32 R3, RZ, RZ, R14 ;  /* 0x000000ffff037224 */ /* 0x000fce00078e000e */
[----:B------:R-:W-:Y:S05]  /*152a0*/  WARPSYNC.COLLECTIVE R15, `(.L_x_2527) ;  /* 0x000000000f087348 */ /* 0x000fea0003c00000 */
[----:B------:R0:W1:Y:S02]  /*152b0*/  SHFL.IDX P6, R14, R13, R12, R11 ;  /* 0x0000000c0d0e7389 */ /* 0x00006400000c000b */
[----:B01----:R-:W-:Y:S01]  /*152c0*/  ENDCOLLECTIVE ;  /* 0x000000000000791b */ /* 0x003fe20003800000 */
.L_x_2527:
        /* <DEDUP_REMOVED lines=17> */
.L_x_2528:
[----:B------:R-:W-:Y:S02]  /*153e0*/  @P1 IMAD R8, R5, 0x2, R22 ;  /* 0x0000000205081824 */ /* 0x000fe400078e0216 */
[----:B------:R-:W-:Y:S02]  /*153f0*/  IMAD.MOV.U32 R13, RZ, RZ, R0 ;  /* 0x000000ffff0d7224 */ /* 0x000fe400078e0000 */
[----:B------:R-:W-:Y:S02]  /*15400*/  IMAD.MOV.U32 R12, RZ, RZ, 0x4 ;  /* 0x00000004ff0c7424 */ /* 0x000fe400078e00ff */
[----:B------:R-:W-:-:S07]  /*15410*/  IMAD.MOV.U32 R3, RZ, RZ, R14 ;  /* 0x000000ffff037224 */ /* 0x000fce00078e000e */
[----:B------:R-:W-:Y:S05]  /*15420*/  WARPSYNC.COLLECTIVE R15, `(.L_x_2529) ;  /* 0x000000000f087348 */ /* 0x000fea0003c00000 */
[----:B------:R0:W1:Y:S02]  /*15430*/  SHFL.IDX P6, R14, R13, R12, R11 ;  /* 0x0000000c0d0e7389 */ /* 0x00006400000c000b */
[----:B01----:R-:W-:Y:S01]  /*15440*/  ENDCOLLECTIVE ;  /* 0x000000000000791b */ /* 0x003fe20003800000 */
.L_x_2529:
[----:B------:R-:W-:-:S05]  /*15450*/  @P1 LEA R3, P0, R31, R3, 0x1 ;  /* 0x000000031f031211 */ /* 0x000fca00078008ff */
[----:B------:R-:W-:-:S05]  /*15460*/  @P1 IMAD.X R2, RZ, RZ, R2, P0 ;  /* 0x000000ffff021224 */ /* 0x000fca00000e0602 */
[----:B------:R-:W-:Y:S02]  /*15470*/  @P1 LOP3.LUT R3, R3, R2, RZ, 0x3c, !PT ;  /* 0x0000000203031212 */ /* 0x000fe400078e3cff */
[----:B------:R-:W-:Y:S02]  /*15480*/  MOV R13, R4 ;  /* 0x00000004000d7202 */ /* 0x000fe40000000f00 */
        /* <DEDUP_REMOVED lines=13> */
.L_x_2530:
[----:B------:R-:W-:Y:S02]  /*15560*/  @P1 IMAD R8, R5, 0x2, R22 ;  /* 0x0000000205081824 */ /* 0x000fe400078e0216 */
[----:B------:R-:W-:Y:S02]  /*15570*/  IMAD.MOV.U32 R13, RZ, RZ, R0 ;  /* 0x000000ffff0d7224 */ /* 0x000fe400078e0000 */
[----:B------:R-:W-:Y:S02]  /*15580*/  IMAD.MOV.U32 R12, RZ, RZ, 0x5 ;  /* 0x00000005ff0c7424 */ /* 0x000fe400078e00ff */
[----:B------:R-:W-:-:S07]  /*15590*/  IMAD.MOV.U32 R3, RZ, RZ, R14 ;  /* 0x000000ffff037224 */ /* 0x000fce00078e000e */
[----:B------:R-:W-:Y:S05]  /*155a0*/  WARPSYNC.COLLECTIVE R15, `(.L_x_2531) ;  /* 0x000000000f087348 */ /* 0x000fea0003c00000 */
[----:B------:R0:W1:Y:S02]  /*155b0*/  SHFL.IDX P6, R14, R13, R12, R11 ;  /* 0x0000000c0d0e7389 */ /* 0x00006400000c000b */
[----:B01----:R-:W-:Y:S01]  /*155c0*/  ENDCOLLECTIVE ;  /* 0x000000000000791b */ /* 0x003fe20003800000 */
.L_x_2531:
        /* <DEDUP_REMOVED lines=10> */
.L_x_2532:
        /* <DEDUP_REMOVED lines=8> */
.L_x_2459:
[----:B------:R-:W-:Y:S01]  /*156f0*/  IMAD.MOV.U32 R13, RZ, RZ, R4 ;  /* 0x000000ffff0d7224 */ /* 0x000fe200078e0004 */
[----:B------:R-:W-:Y:S01]  /*15700*/  MOV R12, RZ ;  /* 0x000000ff000c7202 */ /* 0x000fe20000000f00 */
[----:B------:R-:W-:Y:S02]  /*15710*/  IMAD.MOV.U32 R11, RZ, RZ, 0x181f ;  /* 0x0000181fff0b7424 */ /* 0x000fe400078e00ff */
[----:B------:R-:W-:Y:S02]  /*15720*/  IMAD.MOV.U32 R15, RZ, RZ, -0x1 ;  /* 0xffffffffff0f7424 */ /* 0x000fe400078e00ff */
[----:B-----5:R-:W-:Y:S02]  /*15730*/  IMAD R5, R9, R5, RZ ;  /* 0x0000000509057224 */ /* 0x020fe400078e02ff */
[----:B------:R-:W-:-:S07]  /*15740*/  IMAD R17, R17, 0x80, R8 ;  /* 0x0000008011117824 */ /* 0x000fce00078e0208 */
[----:B------:R-:W-:Y:S05]  /*15750*/  WARPSYNC.COLLECTIVE R15, `(.L_x_2534) ;  /* 0x000000000f087348 */ /* 0x000fea0003c00000 */
[----:B------:R0:W1:Y:S02]  /*15760*/  SHFL.IDX P6, R14, R13, R12, R11 ;  /* 0x0000000c0d0e7389 */ /* 0x00006400000c000b */
[----:B01----:R-:W-:Y:S01]  /*15770*/  ENDCOLLECTIVE ;  /* 0x000000000000791b */ /* 0x003fe20003800000 */
.L_x_2534:
[C---:B------:R-:W-:Y:S01]  /*15780*/  VIADD R6, R17.reuse, 0x10 ;  /* 0x0000001011067836 */ /* 0x040fe20000000000 */
[----:B------:R-:W-:Y:S01]  /*15790*/  ISETP.GE.AND P1, PT, R17, R5, PT ;  /* 0x000000051100720c */ /* 0x000fe20003f26270 */
[----:B------:R-:W-:Y:S02]  /*157a0*/  IMAD.MOV.U32 R13, RZ, RZ, R0 ;  /* 0x000000ffff0d7224 */ /* 0x000fe400078e0000 */
[----:B------:R-:W-:-:S10]  /*157b0*/  IMAD.MOV.U32 R2, RZ, RZ, R14 ;  /* 0x000000ffff027224 */ /* 0x000fd400078e000e */
[----:B------:R-:W-:Y:S05]  /*157c0*/  WARPSYNC.COLLECTIVE R15, `(.L_x_2535) ;  /* 0x000000000f087348 */ /* 0x000fea0003c00000 */
[----:B------:R0:W1:Y:S02]  /*157d0*/  SHFL.IDX P6, R14, R13, R12, R11 ;  /* 0x0000000c0d0e7389 */ /* 0x00006400000c000b */
[----:B01----:R-:W-:Y:S01]  /*157e0*/  ENDCOLLECTIVE ;  /* 0x000000000000791b */ /* 0x003fe20003800000 */
.L_x_2535:
[----:B------:R-:W-:Y:S01]  /*157f0*/  IMAD.MOV.U32 R13, RZ, RZ, R4 ;  /* 0x000000ffff0d7224 */ /* 0x000fe200078e0004 */
[----:B------:R-:W-:Y:S02]  /*15800*/  MOV R12, 0x1 ;  /* 0x00000001000c7802 */ /* 0x000fe40000000f00 */
[----:B------:R-:W-:-:S05]  /*15810*/  @!P1 LEA R14, P4, R31, R14, 0x1 ;  /* 0x0000000e1f0e9211 */ /* 0x000fca00078808ff */
[----:B------:R-:W-:Y:S02]  /*15820*/  @!P1 IMAD.X R3, RZ, RZ, R2, P4 ;  /* 0x000000ffff039224 */ /* 0x000fe400020e0602 */
[----:B------:R-:W-:-:S07]  /*15830*/  @!P1 IMAD.MOV.U32 R2, RZ, RZ, R14 ;  /* 0x000000ffff029224 */ /* 0x000fce00078e000e */
[----:B------:R-:W-:Y:S05]  /*15840*/  WARPSYNC.COLLECTIVE R15, `(.L_x_2536) ;  /* 0x000000000f087348 */ /* 0x000fea0003c00000 */
[----:B------:R0:W1:Y:S02]  /*15850*/  SHFL.IDX P6, R14, R13, R12, R11 ;  /* 0x0000000c0d0e7389 */ /* 0x00006400000c000b */
[----:B01----:R-:W-:Y:S01]  /*15860*/  ENDCOLLECTIVE ;  /* 0x000000000000791b */ /* 0x003fe20003800000 */
.L_x_2536:
        /* <DEDUP_REMOVED lines=13> */
.L_x_2537:
        /* <DEDUP_REMOVED lines=8> */
.L_x_2538:
[----:B------:R-:W-:-:S05]  /*159c0*/  @!P1 IMAD.MOV.U32 R3, RZ, RZ, R7 ;  /* 0x000000ffff039224 */ /* 0x000fca00078e0007 */
        /* <DEDUP_REMOVED lines=8> */
[----:B------:R-:W-:Y:S02]  /*15a50*/  VIADD R6, R17, 0x30 ;  /* 0x0000003011067836 */ /* 0x000fe40000000000 */
[----:B0-----:R-:W-:-:S10]  /*15a60*/  IMAD.MOV.U32 R2, RZ, RZ, R14 ;  /* 0x000000ffff027224 */ /* 0x001fd400078e000e */
[----:B------:R-:W-:Y:S05]  /*15a70*/  WARPSYNC.COLLECTIVE R15, `(.L_x_2539) ;  /* 0x000000000f087348 */ /* 0x000fea0003c00000 */
[----:B------:R0:W1:Y:S02]  /*15a80*/  SHFL.IDX P6, R14, R13, R12, R11 ;  /* 0x0000000c0d0e7389 */ /* 0x00006400000c000b */
[----:B01----:R-:W-:Y:S01]  /*15a90*/  ENDCOLLECTIVE ;  /* 0x000000000000791b */ /* 0x003fe20003800000 */
.L_x_2539:
        /* <DEDUP_REMOVED lines=8> */
.L_x_2540:
        /* <DEDUP_REMOVED lines=14> */
.L_x_2541:
        /* <DEDUP_REMOVED lines=8> */
.L_x_2542:
        /* <DEDUP_REMOVED lines=8> */
[----:B------:R-:W-:Y:S02]  /*15d00*/  ISETP.GE.AND P1, PT, R6, R5, PT ;  /* 0x000000050600720c */ /* 0x000fe40003f26270 */
[----:B------:R-:W-:Y:S01]  /*15d10*/  IADD3 R6, R17, 0x50, RZ ;  /* 0x0000005011067810 */ /* 0x000fe20007ffe0ff */
[----:B0-----:R-:W-:-:S10]  /*15d20*/  IMAD.MOV.U32 R2, RZ, RZ, R14 ;  /* 0x000000ffff027224 */ /* 0x001fd400078e000e */
[----:B------:R-:W-:Y:S05]  /*15d30*/  WARPSYNC.COLLECTIVE R15, `(.L_x_2543) ;  /* 0x000000000f087348 */ /* 0x000fea0003c00000 */
[----:B------:R0:W1:Y:S02]  /*15d40*/  SHFL.IDX P6, R14, R13, R12, R11 ;  /* 0x0000000c0d0e7389 */ /* 0x00006400000c000b */
[----:B01----:R-:W-:Y:S01]  /*15d50*/  ENDCOLLECTIVE ;  /* 0x000000000000791b */ /* 0x003fe20003800000 */
.L_x_2543:
        /* <DEDUP_REMOVED lines=8> */
.L_x_2544:
        /* <DEDUP_REMOVED lines=14> */
.L_x_2545:
        /* <DEDUP_REMOVED lines=8> */
.L_x_2546:
        /* <DEDUP_REMOVED lines=13> */
.L_x_2547:
        /* <DEDUP_REMOVED lines=8> */
.L_x_2548:
        /* <DEDUP_REMOVED lines=12> */
.L_x_2549:
[----:B------:R-:W-:Y:S05]  /*16150*/  BRA `(.L_x_2550) ;  /* 0xffffffb800bc7947 */ /* 0x000fea000383ffff */
.L_x_2464:
[----:B0-----:R0:W1:Y:S02]  /*16160*/  SYNCS.PHASECHK.TRANS64.TRYWAIT P0, [R22+URZ+0x30820], R3 ;  /* 0x03082003160075a7 */ /* 0x001064000800017f */
[----:B-1----:R-:W-:Y:S05]  /*16170*/  @!P0 NANOSLEEP.SYNCS 0x989680 ;  /* 0x009896800000895d */ /* 0x002fea0003900000 */
[----:B------:R-:W1:Y:S02]  /*16180*/  @!P0 SYNCS.PHASECHK.TRANS64 P0, [R22+URZ+0x30820], R3 ;  /* 0x03082003160085a7 */ /* 0x000e64000800007f */
[----:B-1----:R-:W-:Y:S05]  /*16190*/  @!P0 BRA `(.L_x_2464) ;  /* 0xfffffffc00f08947 */ /* 0x002fea000383ffff */
[----:B------:R-:W-:Y:S05]  /*161a0*/  BRA `(.L_x_2551) ;  /* 0xffffffbc00347947 */ /* 0x000fea000383ffff */
.L_x_2469:
[----:B0-----:R0:W1:Y:S02]  /*161b0*/  SYNCS.PHASECHK.TRANS64.TRYWAIT P0, [R6+URZ+0x30840], R3 ;  /* 0x03084003060075a7 */ /* 0x001064000800017f */
[----:B-1----:R-:W-:Y:S05]  /*161c0*/  @!P0 NANOSLEEP.SYNCS 0x989680 ;  /* 0x009896800000895d */ /* 0x002fea0003900000 */
[----:B------:R-:W1:Y:S02]  /*161d0*/  @!P0 SYNCS.PHASECHK.TRANS64 P0, [R6+URZ+0x30840], R3 ;  /* 0x03084003060085a7 */ /* 0x000e64000800007f */
[----:B-1----:R-:W-:Y:S05]  /*161e0*/  @!P0 BRA `(.L_x_2469) ;  /* 0xfffffffc00f08947 */ /* 0x002fea000383ffff */
[----:B------:R-:W-:Y:S05]  /*161f0*/  BRA `(.L_x_2552) ;  /* 0xffffffc000107947 */ /* 0x000fea000383ffff */
.L_x_2470:
[----:B------:R-:W-:Y:S01]  /*16200*/  BSSY B1, `(.L_x_2553) ;  /* 0x0000008000017945 */ /* 0x000fe20003800000 */
[----:B------:R-:W-:Y:S01]  /*16210*/  MOV R13, R8 ;  /* 0x00000008000d7202 */ /* 0x000fe20000000f00 */
[----:B------:R-:W-:Y:S02]  /*16220*/  IMAD.MOV.U32 R12, RZ, RZ, RZ ;  /* 0x000000ffff0c7224 */ /* 0x000fe400078e00ff */
[----:B------:R-:W-:Y:S02]  /*16230*/  IMAD.MOV.U32 R11, RZ, RZ, 0x181f ;  /* 0x0000181fff0b7424 */ /* 0x000fe400078e00ff */
[----:B------:R-:W-:-:S07]  /*16240*/  IMAD.MOV.U32 R15, RZ, RZ, -0x1 ;  /* 0xffffffffff0f7424 */ /* 0x000fce00078e00ff */
[----:B------:R-:W-:Y:S05]  /*16250*/  WARPSYNC.COLLECTIVE R15, `(.L_x_2554) ;  /* 0x000000000f087348 */ /* 0x000fea0003c00000 */
[----:B------:R0:W1:Y:S02]  /*16260*/  SHFL.IDX P6, R14, R13, R12, R11 ;  /* 0x0000000c0d0e7389 */ /* 0x00006400000c000b */
[----:B01----:R-:W-:Y:S01]  /*16270*/  ENDCOLLECTIVE ;  /* 0x000000000000791b */ /* 0x003fe20003800000 */
.L_x_2554:
[----:B------:R-:W-:Y:S05]  /*16280*/  BSYNC B1 ;  /* 0x0000000000017941 */ /* 0x000fea0003800000 */
.L_x_2553:
[----:B------:R-:W-:Y:S01]  /*16290*/  IMAD.MOV.U32 R13, RZ, RZ, R7 ;  /* 0x000000ffff0d7224 */ /* 0x000fe200078e0007 */
[----:B------:R-:W-:Y:S01]  /*162a0*/  LOP3.LUT R23, R23, 0xfffffdff, RZ, 0xc0, !PT ;  /* 0xfffffdff17177812 */ /* 0x000fe200078ec0ff */
[----:B------:R-:W-:Y:S01]  /*162b0*/  IMAD.MOV.U32 R12, RZ, RZ, RZ ;  /* 0x000000ffff0c7224 */ /* 0x000fe200078e00ff */
[----:B------:R-:W-:Y:S01]  /*162c0*/  SHF.L.U32 R4, R31, 0x1, RZ ;  /* 0x000000011f047819 */ /* 0x000fe200000006ff */
[----:B------:R-:W-:Y:S01]  /*162d0*/  IMAD.MOV.U32 R11, RZ, RZ, 0x181f ;  /* 0x0000181fff0b7424 */ /* 0x000fe200078e00ff */
[----:B------:R-:W-:Y:S01]  /*162e0*/  @P1 LOP3.LUT R23, R23, 0x200, RZ, 0xfc, !PT ;  /* 0x0000020017171812 */ /* 0x000fe200078efcff */
[----:B------:R-:W-:Y:S02]  /*162f0*/  IMAD.MOV.U32 R15, RZ, RZ, -0x1 ;  /* 0xffffffffff0f7424 */ /* 0x000fe400078e00ff */
[----:B------:R-:W-:Y:S01]  /*16300*/  IMAD.MOV.U32 R3, RZ, RZ, R14 ;  /* 0x000000ffff037224 */ /* 0x000fe200078e000e */
[----:B------:R-:W-:Y:S01]  /*16310*/  LOP3.LUT P1, RZ, R23, 0x4, RZ, 0xc0, !PT ;  /* 0x0000000417ff7812 */ /* 0x000fe2000782c0ff */
[----:B------:R-:W-:-:S12]  /*16320*/  IMAD R5, R5, 0x2, R22 ;  /* 0x0000000205057824 */ /* 0x000fd800078e0216 */
[----:B------:R-:W-:Y:S05]  /*16330*/  WARPSYNC.COLLECTIVE R15, `(.L_x_2555) ;  /* 0x000000000f087348 */ /* 0x000fea0003c00000 */
[----:B------:R0:W1:Y:S02]  /*16340*/  SHFL.IDX P6, R14, R13, R12, R11 ;  /* 0x0000000c0d0e7389 */ /* 0x00006400000c000b */
[----:B01----:R-:W-:Y:S01]  /*16350*/  ENDCOLLECTIVE ;  /* 0x000000000000791b */ /* 0x003fe20003800000 */
.L_x_2555:
[----:B------:R-:W-:Y:S02]  /*16360*/  IMAD.MOV.U32 R13, RZ, RZ, R8 ;  /* 0x000000ffff0d7224 */ /* 0x000fe400078e0008 */
[----:B------:R-:W-:Y:S02]  /*16370*/  IMAD.MOV.U32 R12, RZ, RZ, 0x1 ;  /* 0x00000001ff0c7424 */ /* 0x000fe400078e00ff */
[----:B------:R-:W-:-:S07]  /*16380*/  IMAD.MOV.U32 R2, RZ, RZ, R14 ;  /* 0x000000ffff027224 */ /* 0x000fce00078e000e */
[----:B------:R-:W-:Y:S05]  /*16390*/  WARPSYNC.COLLECTIVE R15, `(.L_x_2556) ;  /* 0x000000000f087348 */ /* 0x000fea0003c00000 */
[----:B------:R0:W1:Y:S02]  /*163a0*/  SHFL.IDX P6, R14, R13, R12, R11 ;  /* 0x0000000c0d0e7389 */ /* 0x00006400000c000b */
[----:B01----:R-:W-:Y:S01]  /*163b0*/  ENDCOLLECTIVE ;  /* 0x000000000000791b */ /* 0x003fe20003800000 */
.L_x_2556:
        /* <DEDUP_REMOVED lines=13> */
.L_x_2557:
[----:B------:R-:W-:Y:S01]  /*16490*/  IMAD.MOV.U32 R13, RZ, RZ, R8 ;  /* 0x000000ffff0d7224 */ /* 0x000fe200078e0008 */
[----:B------:R-:W-:Y:S01]  /*164a0*/  MOV R12, 0x2 ;  /* 0x00000002000c7802 */ /* 0x000fe20000000f00 */
[----:B------:R-:W-:-:S07]  /*164b0*/  IMAD.MOV.U32 R2, RZ, RZ, R14 ;  /* 0x000000ffff027224 */ /* 0x000fce00078e000e */
[----:B------:R-:W-:Y:S05]  /*164c0*/  WARPSYNC.COLLECTIVE R15, `(.L_x_2558) ;  /* 0x000000000f087348 */ /* 0x000fea0003c00000 */
[----:B------:R0:W1:Y:S02]  /*164d0*/  SHFL.IDX P6, R14, R13, R12, R11 ;  /* 0x0000000c0d0e7389 */ /* 0x00006400000c000b */
[----:B01----:R-:W-:Y:S01]  /*164e0*/  ENDCOLLECTIVE ;  /* 0x000000000000791b */ /* 0x003fe20003800000 */
.L_x_2558:
        /* <DEDUP_REMOVED lines=13> */
.L_x_2559:
[----:B------:R-:W-:Y:S02]  /*165c0*/  IMAD.MOV.U32 R13, RZ, RZ, R8 ;  /* 0x000000ffff0d7224 */ /* 0x000fe400078e0008 */
[----:B------:R-:W-:Y:S02]  /*165d0*/  IMAD.MOV.U32 R12, RZ, RZ, 0x3 ;  /* 0x00000003ff0c7424 */ /* 0x000fe400078e00ff */
[----:B------:R-:W-:-:S07]  /*165e0*/  IMAD.MOV.U32 R2, RZ, RZ, R14 ;  /* 0x000000ffff027224 */ /* 0x000fce00078e000e */
[----:B------:R-:W-:Y:S05]  /*165f0*/  WARPSYNC.COLLECTIVE R15, `(.L_x_2560) ;  /* 0x000000000f087348 */ /* 0x000fea0003c00000 */
[----:B------:R0:W1:Y:S02]  /*16600*/  SHFL.IDX P6, R14, R13, R12, R11 ;  /* 0x0000000c0d0e7389 */ /* 0x00006400000c000b */
[----:B01----:R-:W-:Y:S01]  /*16610*/  ENDCOLLECTIVE ;  /* 0x000000000000791b */ /* 0x003fe20003800000 */
.L_x_2560:
        /* <DEDUP_REMOVED lines=13> */
.L_x_2561:
[----:B------:R-:W-:Y:S02]  /*166f0*/  IMAD.MOV.U32 R13, RZ, RZ, R8 ;  /* 0x000000ffff0d7224 */ /* 0x000fe400078e0008 */
[----:B------:R-:W-:Y:S02]  /*16700*/  IMAD.MOV.U32 R12, RZ, RZ, 0x4 ;  /* 0x00000004ff0c7424 */ /* 0x000fe400078e00ff */
[----:B------:R-:W-:-:S07]  /*16710*/  IMAD.MOV.U32 R2, RZ, RZ, R14 ;  /* 0x000000ffff027224 */ /* 0x000fce00078e000e */
[----:B------:R-:W-:Y:S05]  /*16720*/  WARPSYNC.COLLECTIVE R15, `(.L_x_2562) ;  /* 0x000000000f087348 */ /* 0x000fea0003c00000 */
[----:B------:R0:W1:Y:S02]  /*16730*/  SHFL.IDX P6, R14, R13, R12, R11 ;  /* 0x0000000c0d0e7389 */ /* 0x00006400000c000b */
[----:B01----:R-:W-:Y:S01]  /*16740*/  ENDCOLLECTIVE ;  /* 0x000000000000791b */ /* 0x003fe20003800000 */
.L_x_2562:
[----:B------:R-:W-:-:S04]  /*16750*/  IADD3 R2, P0, R2, R4, RZ ;  /* 0x0000000402027210 */ /* 0x000fc80007f1e0ff */
[----:B------:R-:W-:-:S05]  /*16760*/  IADD3.X R3, RZ, R35, RZ, P0, !PT ;  /* 0x00000023ff037210 */ /* 0x000fca00007fe4ff */
        /* <DEDUP_REMOVED lines=11> */
.L_x_2563:
[----:B------:R-:W-:Y:S02]  /*16820*/  IMAD.MOV.U32 R13, RZ, RZ, R8 ;  /* 0x000000ffff0d7224 */ /* 0x000fe400078e0008 */
[----:B------:R-:W-:Y:S02]  /*16830*/  IMAD.MOV.U32 R12, RZ, RZ, 0x5 ;  /* 0x00000005ff0c7424 */ /* 0x000fe400078e00ff */
[----:B------:R-:W-:-:S07]  /*16840*/  IMAD.MOV.U32 R2, RZ, RZ, R14 ;  /* 0x000000ffff027224 */ /* 0x000fce00078e000e */
[----:B------:R-:W-:Y:S05]  /*16850*/  WARPSYNC.COLLECTIVE R15, `(.L_x_2564) ;  /* 0x000000000f087348 */ /* 0x000fea0003c00000 */
[----:B------:R0:W1:Y:S02]  /*16860*/  SHFL.IDX P6, R14, R13, R12, R11 ;  /* 0x0000000c0d0e7389 */ /* 0x00006400000c000b */
[----:B01----:R-:W-:Y:S01]  /*16870*/  ENDCOLLECTIVE ;  /* 0x000000000000791b */ /* 0x003fe20003800000 */
.L_x_2564:
[----:B------:R-:W-:-:S05]  /*16880*/  IADD3 R2, P0, R2, R4, RZ ;  /* 0x0000000402027210 */ /* 0x000fca0007f1e0ff */
[----:B------:R-:W-:-:S05]  /*16890*/  IMAD.X R3, RZ, RZ, R35, P0 ;  /* 0x000000ffff037224 */ /* 0x000fca00000e0623 */
[----:B------:R-:W-:Y:S01]  /*168a0*/  @!PT LDS RZ, [RZ] ;  /* 0x00000000fffff984 */ /* 0x000fe20000000800 */
[----:B------:R-:W-:Y:S01]  /*168b0*/  @!PT LDS RZ, [RZ] ;  /* 0x00000000fffff984 */ /* 0x000fe20000000800 */
[----:B------:R-:W-:Y:S01]  /*168c0*/  @!PT LDS RZ, [RZ] ;  /* 0x00000000fffff984 */ /* 0x000fe20000000800 */
[----:B------:R0:W-:Y:S01]  /*168d0*/  LDGSTS.E.BYPASS.LTC128B.128 [R5+0x20400], desc[UR36][R2.64], !P1 ;  /* 0x2040000002057fae */ /* 0x0001e2000c901d64 */
[----:B------:R-:W-:Y:S02]  /*168e0*/  MOV R13, R7 ;  /* 0x00000007000d7202 */ /* 0x000fe40000000f00 */
[----:B------:R-:W-:Y:S01]  /*168f0*/  LOP3.LUT P1, RZ, R23, 0x200, RZ, 0xc0, !PT ;  /* 0x0000020017ff7812 */ /* 0x000fe2000782c0ff */
[----:B------:R0:W-:Y:S04]  /*16900*/  LDGSTS.E.BYPASS.LTC128B.128 [R5+0x23400], desc[UR36][R2.64+0x80], !P5 ;  /* 0x2340008002057fae */ /* 0x0001e8000e901d64 */
[----:B------:R0:W-:Y:S01]  /*16910*/  LDGSTS.E.BYPASS.LTC128B.128 [R5+0x26400], desc[UR36][R2.64+0x100], !P4 ;  /* 0x2640010002057fae */ /* 0x0001e2000e101d64 */
[----:B------:R-:W-:-:S07]  /*16920*/  IMAD.MOV.U32 R35, RZ, RZ, R14 ;  /* 0x000000ffff237224 */ /* 0x000fce00078e000e */
[----:B0-----:R-:W-:Y:S05]  /*16930*/  WARPSYNC.COLLECTIVE R15, `(.L_x_2565) ;  /* 0x000000000f087348 */ /* 0x001fea0003c00000 */
[----:B------:R1:W2:Y:S02]  /*16940*/  SHFL.IDX P6, R14, R13, R12, R11 ;  /* 0x0000000c0d0e7389 */ /* 0x0002a400000c000b */
[----:B012---:R-:W-:Y:S01]  /*16950*/  ENDCOLLECTIVE ;  /* 0x000000000000791b */ /* 0x007fe20003800000 */
.L_x_2565:
[----:B------:R-:W-:Y:S01]  /*16960*/  IMAD.MOV.U32 R2, RZ, RZ, R14 ;  /* 0x000000ffff027224 */ /* 0x000fe200078e000e */
[----:B------:R-:W-:Y:S06]  /*16970*/  BRA `(.L_x_2566) ;  /* 0xffffffbc00307947 */ /* 0x000fec000383ffff */
.L_x_2475:
[----:B0-----:R0:W1:Y:S02]  /*16980*/  SYNCS.PHASECHK.TRANS64.TRYWAIT P0, [R6+URZ+0x30860], R2 ;  /* 0x03086002060075a7 */ /* 0x001064000800017f */
[----:B-1----:R-:W-:Y:S05]  /*16990*/  @!P0 NANOSLEEP.SYNCS 0x989680 ;  /* 0x009896800000895d */ /* 0x002fea0003900000 */
[----:B------:R-:W1:Y:S02]  /*169a0*/  @!P0 SYNCS.PHASECHK.TRANS64 P0, [R6+URZ+0x30860], R2 ;  /* 0x03086002060085a7 */ /* 0x000e64000800007f */
[----:B-1----:R-:W-:Y:S05]  /*169b0*/  @!P0 BRA `(.L_x_2475) ;  /* 0xfffffffc00f08947 */ /* 0x002fea000383ffff */
[----:B------:R-:W-:Y:S05]  /*169c0*/  BRA `(.L_x_2567) ;  /* 0xffffffbc00947947 */ /* 0x000fea000383ffff */
.L_x_2476:
        /* <DEDUP_REMOVED lines=8> */
.L_x_2569:
[----:B------:R-:W-:Y:S05]  /*16a50*/  BSYNC B1 ;  /* 0x0000000000017941 */ /* 0x000fea0003800000 */
.L_x_2568:
        /* <DEDUP_REMOVED lines=9> */
.L_x_2570:
[----:B------:R-:W-:Y:S02]  /*16af0*/  IMAD.MOV.U32 R13, RZ, RZ, R24 ;  /* 0x000000ffff0d7224 */ /* 0x000fe400078e0018 */
[----:B------:R-:W-:Y:S02]  /*16b00*/  IMAD.MOV.U32 R12, RZ, RZ, 0x1 ;  /* 0x00000001ff0c7424 */ /* 0x000fe400078e00ff */
[----:B------:R-:W-:-:S07]  /*16b10*/  IMAD.MOV.U32 R2, RZ, RZ, R14 ;  /* 0x000000ffff027224 */ /* 0x000fce00078e000e */
[----:B------:R-:W-:Y:S05]  /*16b20*/  WARPSYNC.COLLECTIVE R15, `(.L_x_2571) ;  /* 0x000000000f087348 */ /* 0x000fea0003c00000 */
[----:B------:R0:W1:Y:S02]  /*16b30*/  SHFL.IDX P6, R14, R13, R12, R11 ;  /* 0x0000000c0d0e7389 */ /* 0x00006400000c000b */
[----:B01----:R-:W-:Y:S01]  /*16b40*/  ENDCOLLECTIVE ;  /* 0x000000000000791b */ /* 0x003fe20003800000 */
.L_x_2571:
        /* <DEDUP_REMOVED lines=16> */
.L_x_2572:
[----:B------:R-:W-:Y:S01]  /*16c50*/  MOV R13, R24 ;  /* 0x00000018000d7202 */ /* 0x000fe20000000f00 */
[----:B------:R-:W-:Y:S02]  /*16c60*/  IMAD.MOV.U32 R12, RZ, RZ, 0x2 ;  /* 0x00000002ff0c7424 */ /* 0x000fe400078e00ff */
[----:B------:R-:W-:-:S07]  /*16c70*/  IMAD.MOV.U32 R2, RZ, RZ, R14 ;  /* 0x000000ffff027224 */ /* 0x000fce00078e000e */
[----:B------:R-:W-:Y:S05]  /*16c80*/  WARPSYNC.COLLECTIVE R15, `(.L_x_2573) ;  /* 0x000000000f087348 */ /* 0x000fea0003c00000 */
[----:B------:R0:W1:Y:S02]  /*16c90*/  SHFL.IDX P6, R14, R13, R12, R11 ;  /* 0x0000000c0d0e7389 */ /* 0x00006400000c000b */
[----:B01----:R-:W-:Y:S01]  /*16ca0*/  ENDCOLLECTIVE ;  /* 0x000000000000791b */ /* 0x003fe20003800000 */
.L_x_2573:
        /* <DEDUP_REMOVED lines=16> */
.L_x_2574:
[----:B------:R-:W-:Y:S02]  /*16db0*/  IMAD.MOV.U32 R13, RZ, RZ, R24 ;  /* 0x000000ffff0d7224 */ /* 0x000fe400078e0018 */
[----:B------:R-:W-:Y:S02]  /*16dc0*/  IMAD.MOV.U32 R12, RZ, RZ, 0x3 ;  /* 0x00000003ff0c7424 */ /* 0x000fe400078e00ff */
[----:B------:R-:W-:-:S07]  /*16dd0*/  IMAD.MOV.U32 R2, RZ, RZ, R14 ;  /* 0x000000ffff027224 */ /* 0x000fce00078e000e */
[----:B------:R-:W-:Y:S05]  /*16de0*/  WARPSYNC.COLLECTIVE R15, `(.L_x_2575) ;  /* 0x000000000f087348 */ /* 0x000fea0003c00000 */
[----:B------:R0:W1:Y:S02]  /*16df0*/  SHFL.IDX P6, R14, R13, R12, R11 ;  /* 0x0000000c0d0e7389 */ /* 0x00006400000c000b */
[----:B01----:R-:W-:Y:S01]  /*16e00*/  ENDCOLLECTIVE ;  /* 0x000000000000791b */ /* 0x003fe20003800000 */
.L_x_2575:
        /* <DEDUP_REMOVED lines=16> */
.L_x_2576:
[----:B------:R-:W-:Y:S02]  /*16f10*/  IMAD.MOV.U32 R13, RZ, RZ, R24 ;  /* 0x000000ffff0d7224 */ /* 0x000fe400078e0018 */
[----:B------:R-:W-:Y:S01]  /*16f20*/  IMAD.MOV.U32 R12, RZ, RZ, 0x4 ;  /* 0x00000004ff0c7424 */ /* 0x000fe200078e00ff */
[----:B------:R-:W-:-:S07]  /*16f30*/  MOV R2, R14 ;  /* 0x0000000e00027202 */ /* 0x000fce0000000f00 */
[----:B------:R-:W-:Y:S05]  /*16f40*/  WARPSYNC.COLLECTIVE R15, `(.L_x_2577) ;  /* 0x000000000f087348 */ /* 0x000fea0003c00000 */
[----:B------:R0:W1:Y:S02]  /*16f50*/  SHFL.IDX P6, R14, R13, R12, R11 ;  /* 0x0000000c0d0e7389 */ /* 0x00006400000c000b */
[----:B01----:R-:W-:Y:S01]  /*16f60*/  ENDCOLLECTIVE ;  /* 0x000000000000791b */ /* 0x003fe20003800000 */
.L_x_2577:
        /* <DEDUP_REMOVED lines=16> */
.L_x_2578:
[----:B------:R-:W-:Y:S02]  /*17070*/  IMAD.MOV.U32 R13, RZ, RZ, R24 ;  /* 0x000000ffff0d7224 */ /* 0x000fe400078e0018 */
[----:B------:R-:W-:Y:S02]  /*17080*/  IMAD.MOV.U32 R12, RZ, RZ, 0x5 ;  /* 0x00000005ff0c7424 */ /* 0x000fe400078e00ff */
[----:B------:R-:W-:-:S07]  /*17090*/  IMAD.MOV.U32 R2, RZ, RZ, R14 ;  /* 0x000000ffff027224 */ /* 0x000fce00078e000e */
[----:B------:R-:W-:Y:S05]  /*170a0*/  WARPSYNC.COLLECTIVE R15, `(.L_x_2579) ;  /* 0x000000000f087348 */ /* 0x000fea0003c00000 */
[----:B------:R0:W1:Y:S02]  /*170b0*/  SHFL.IDX P6, R14, R13, R12, R11 ;  /* 0x0000000c0d0e7389 */ /* 0x00006400000c000b */
[----:B01----:R-:W-:Y:S01]  /*170c0*/  ENDCOLLECTIVE ;  /* 0x000000000000791b */ /* 0x003fe20003800000 */
.L_x_2579:
        /* <DEDUP_REMOVED lines=13> */
.L_x_2580:
[----:B------:R-:W-:Y:S01]  /*171a0*/  @!PT LDS RZ, [RZ] ;  /* 0x00000000fffff984 */ /* 0x000fe20000000800 */
[----:B------:R-:W-:Y:S01]  /*171b0*/  @!PT LDS RZ, [RZ] ;  /* 0x00000000fffff984 */ /* 0x000fe20000000800 */
[----:B------:R-:W-:Y:S01]  /*171c0*/  @!PT LDS RZ, [RZ] ;  /* 0x00000000fffff984 */ /* 0x000fe20000000800 */
[----:B------:R1:W-:Y:S01]  /*171d0*/  LDGSTS.E.BYPASS.LTC128B.128 [R5+0x5400], desc[UR36][R2.64+0x80], !P0 ;  /* 0x0540008002057fae */ /* 0x0003e2000c101d64 */
[----:B------:R-:W-:-:S13]  /*171e0*/  ISETP.LT.OR P0, PT, R7, 0x41, P1 ;  /* 0x000000410700780c */ /* 0x000fda0000f01670 */
[----:B------:R1:W-:Y:S01]  /*171f0*/  LDGSTS.E.BYPASS.LTC128B.128 [R5+0x8400], desc[UR36][R2.64+0x100], !P0 ;  /* 0x0840010002057fae */ /* 0x0003e2000c101d64 */
[----:B------:R-:W-:Y:S05]  /*17200*/  BRA `(.L_x_2581) ;  /* 0xffffffb800787947 */ /* 0x000fea000383ffff */
.L_x_2484:
[----:B0-----:R0:W1:Y:S02]  /*17210*/  SYNCS.PHASECHK.TRANS64.TRYWAIT P0, [R0+URZ+0x30860], R3 ;  /* 0x03086003000075a7 */ /* 0x001064000800017f */
[----:B-1----:R-:W-:Y:S05]  /*17220*/  @!P0 NANOSLEEP.SYNCS 0x989680 ;  /* 0x009896800000895d */ /* 0x002fea0003900000 */
[----:B------:R-:W1:Y:S02]  /*17230*/  @!P0 SYNCS.PHASECHK.TRANS64 P0, [R0+URZ+0x30860], R3 ;  /* 0x03086003000085a7 */ /* 0x000e64000800007f */
[----:B-1----:R-:W-:Y:S05]  /*17240*/  @!P0 BRA `(.L_x_2484) ;  /* 0xfffffffc00f08947 */ /* 0x002fea000383ffff */
[----:B------:R-:W-:Y:S05]  /*17250*/  BRA `(.L_x_2582) ;  /* 0xffffffbc00907947 */ /* 0x000fea000383ffff */
.L_x_2485:
        /* <DEDUP_REMOVED lines=8> */
.L_x_2584:
[----:B------:R-:W-:Y:S05]  /*172e0*/  BSYNC B0 ;  /* 0x0000000000007941 */ /* 0x000fea0003800000 */
.L_x_2583:
[----:B------:R-:W-:Y:S01]  /*172f0*/  IMAD.MOV.U32 R13, RZ, RZ, R18 ;  /* 0x000000ffff0d7224 */ /* 0x000fe200078e0012 */
[----:B------:R-:W-:Y:S01]  /*17300*/  MOV R15, 0xffffffff ;  /* 0xffffffff000f7802 */ /* 0x000fe20000000f00 */
[----:B------:R-:W-:Y:S02]  /*17310*/  IMAD.MOV.U32 R12, RZ, RZ, RZ ;  /* 0x000000ffff0c7224 */ /* 0x000fe400078e00ff */
[----:B------:R-:W-:Y:S02]  /*17320*/  IMAD.MOV.U32 R11, RZ, RZ, 0x181f ;  /* 0x0000181fff0b7424 */ /* 0x000fe400078e00ff */
[----:B------:R-:W-:Y:S02]  /*17330*/  IMAD.MOV.U32 R3, RZ, RZ, R14 ;  /* 0x000000ffff037224 */ /* 0x000fe400078e000e */
[----:B------:R-:W-:-:S07]  /*17340*/  IMAD.SHL.U32 R5, R31, 0x2, RZ ;  /* 0x000000021f057824 */ /* 0x000fce00078e00ff */
[----:B------:R-:W-:Y:S05]  /*17350*/  WARPSYNC.COLLECTIVE R15, `(.L_x_2585) ;  /* 0x000000000f087348 */ /* 0x000fea0003c00000 */
[----:B------:R0:W1:Y:S02]  /*17360*/  SHFL.IDX P6, R14, R13, R12, R11 ;  /* 0x0000000c0d0e7389 */ /* 0x00006400000c000b */
[----:B01----:R-:W-:Y:S01]  /*17370*/  ENDCOLLECTIVE ;  /* 0x000000000000791b */ /* 0x003fe20003800000 */
.L_x_2585:
        /* <DEDUP_REMOVED lines=14> */
.L_x_2586:
        /* <DEDUP_REMOVED lines=13> */
.L_x_2587:
[----:B------:R-:W-:Y:S01]  /*17530*/  IMAD.MOV.U32 R13, RZ, RZ, R24 ;  /* 0x000000ffff0d7224 */ /* 0x000fe200078e0018 */
[----:B------:R-:W-:Y:S02]  /*17540*/  MOV R12, 0x2 ;  /* 0x00000002000c7802 */ /* 0x000fe40000000f00 */
[----:B------:R-:W-:-:S13]  /*17550*/  IADD3 R2, P4, R14, R5, RZ ;  /* 0x000000050e027210 */ /* 0x000fda0007f9e0ff */
[----:B------:R-:W-:Y:S05]  /*17560*/  WARPSYNC.COLLECTIVE R15, `(.L_x_2588) ;  /* 0x000000000f087348 */ /* 0x000fea0003c00000 */
[----:B------:R0:W1:Y:S02]  /*17570*/  SHFL.IDX P6, R14, R13, R12, R11 ;  /* 0x0000000c0d0e7389 */ /* 0x00006400000c000b */
[----:B01----:R-:W-:Y:S01]  /*17580*/  ENDCOLLECTIVE ;  /* 0x000000000000791b */ /* 0x003fe20003800000 */
.L_x_2588:
        /* <DEDUP_REMOVED lines=15> */
.L_x_2589:
[----:B------:R-:W-:Y:S02]  /*17680*/  IMAD.MOV.U32 R13, RZ, RZ, R24 ;  /* 0x000000ffff0d7224 */ /* 0x000fe400078e0018 */
[----:B------:R-:W-:Y:S01]  /*17690*/  IMAD.MOV.U32 R12, RZ, RZ, 0x3 ;  /* 0x00000003ff0c7424 */ /* 0x000fe200078e00ff */
[----:B------:R-:W-:-:S13]  /*176a0*/  IADD3 R2, P4, R14, R5, RZ ;  /* 0x000000050e027210 */ /* 0x000fda0007f9e0ff */
[----:B------:R-:W-:Y:S05]  /*176b0*/  WARPSYNC.COLLECTIVE R15, `(.L_x_2590) ;  /* 0x000000000f087348 */ /* 0x000fea0003c00000 */
[----:B------:R0:W1:Y:S02]  /*176c0*/  SHFL.IDX P6, R14, R13, R12, R11 ;  /* 0x0000000c0d0e7389 */ /* 0x00006400000c000b */
[----:B01----:R-:W-:Y:S01]  /*176d0*/  ENDCOLLECTIVE ;  /* 0x000000000000791b */ /* 0x003fe20003800000 */
.L_x_2590:
        /* <DEDUP_REMOVED lines=15> */
.L_x_2591:
[----:B------:R-:W-:Y:S01]  /*177d0*/  IMAD.MOV.U32 R13, RZ, RZ, R24 ;  /* 0x000000ffff0d7224 */ /* 0x000fe200078e0018 */
[----:B------:R-:W-:Y:S02]  /*177e0*/  MOV R12, 0x4 ;  /* 0x00000004000c7802 */ /* 0x000fe40000000f00 */
[----:B------:R-:W-:-:S13]  /*177f0*/  IADD3 R2, P4, R14, R5, RZ ;  /* 0x000000050e027210 */ /* 0x000fda0007f9e0ff */
[----:B------:R-:W-:Y:S05]  /*17800*/  WARPSYNC.COLLECTIVE R15, `(.L_x_2592) ;  /* 0x000000000f087348 */ /* 0x000fea0003c00000 */
[----:B------:R0:W1:Y:S02]  /*17810*/  SHFL.IDX P6, R14, R13, R12, R11 ;  /* 0x0000000c0d0e7389 */ /* 0x00006400000c000b */
[----:B01----:R-:W-:Y:S01]  /*17820*/  ENDCOLLECTIVE ;  /* 0x000000000000791b */ /* 0x003fe20003800000 */
.L_x_2592:
        /* <DEDUP_REMOVED lines=15> */
.L_x_2593:
[----:B------:R-:W-:Y:S02]  /*17920*/  IMAD.MOV.U32 R13, RZ, RZ, R24 ;  /* 0x000000ffff0d7224 */ /* 0x000fe400078e0018 */
[----:B------:R-:W-:Y:S01]  /*17930*/  IMAD.MOV.U32 R12, RZ, RZ, 0x5 ;  /* 0x00000005ff0c7424 */ /* 0x000fe200078e00ff */
[----:B------:R-:W-:-:S13]  /*17940*/  IADD3 R2, P4, R14, R5, RZ ;  /* 0x000000050e027210 */ /* 0x000fda0007f9e0ff */
[----:B------:R-:W-:Y:S05]  /*17950*/  WARPSYNC.COLLECTIVE R15, `(.L_x_2594) ;  /* 0x000000000f087348 */ /* 0x000fea0003c00000 */
[----:B------:R0:W1:Y:S02]  /*17960*/  SHFL.IDX P6, R14, R13, R12, R11 ;  /* 0x0000000c0d0e7389 */ /* 0x00006400000c000b */
[----:B01----:R-:W-:Y:S01]  /*17970*/  ENDCOLLECTIVE ;  /* 0x000000000000791b */ /* 0x003fe20003800000 */
.L_x_2594:
        /* <DEDUP_REMOVED lines=14> */
.L_x_2595:
[----:B------:R-:W-:Y:S05]  /*17a60*/  BRA `(.L_x_2596) ;  /* 0xffffffb800947947 */ /* 0x000fea000383ffff */
.L_x_2490:
[----:B------:R-:W-:Y:S01]  /*17a70*/  BSSY B0, `(.L_x_2597) ;  /* 0x0000008000007945 */ /* 0x000fe20003800000 */
[----:B------:R-:W-:Y:S01]  /*17a80*/  IMAD.MOV.U32 R13, RZ, RZ, R16 ;  /* 0x000000ffff0d7224 */ /* 0x000fe200078e0010 */
[----:B------:R-:W-:Y:S01]  /*17a90*/  MOV R11, 0x1f ;  /* 0x0000001f000b7802 */ /* 0x000fe20000000f00 */
[----:B------:R-:W-:Y:S02]  /*17aa0*/  IMAD.MOV.U32 R12, RZ, RZ, RZ ;  /* 0x000000ffff0c7224 */ /* 0x000fe400078e00ff */
[----:B------:R-:W-:-:S07]  /*17ab0*/  IMAD.MOV.U32 R15, RZ, RZ, -0x1 ;  /* 0xffffffffff0f7424 */ /* 0x000fce00078e00ff */
[----:B------:R-:W-:Y:S05]  /*17ac0*/  WARPSYNC.COLLECTIVE R15, `(.L_x_2598) ;  /* 0x000000000f087348 */ /* 0x000fea0003c00000 */
[----:B------:R0:W1:Y:S02]  /*17ad0*/  SHFL.IDX P6, R14, R13, R12, R11 ;  /* 0x0000000c0d0e7389 */ /* 0x00006400000c000b */
[----:B01----:R-:W-:Y:S01]  /*17ae0*/  ENDCOLLECTIVE ;  /* 0x000000000000791b */ /* 0x003fe20003800000 */
.L_x_2598:
[----:B------:R-:W-:Y:S05]  /*17af0*/  BSYNC B0 ;  /* 0x0000000000007941 */ /* 0x000fea0003800000 */
.L_x_2597:
        /* <DEDUP_REMOVED lines=9> */
.L_x_2599:
        /* <DEDUP_REMOVED lines=15> */
[C---:B------:R-:W-:Y:S02]  /*17c80*/  ISETP.GE.U32.AND P5, PT, R10.reuse, 0x10, PT ;  /* 0x000000100a00780c */ /* 0x040fe40003fa6070 */
[----:B--2---:R-:W-:Y:S01]  /*17c90*/  @!P1 MOV R17, R4 ;  /* 0x0000000400119202 */ /* 0x004fe20000000f00 */
[----:B---3--:R-:W-:Y:S01]  /*17ca0*/  @!P1 IMAD.MOV.U32 R8, RZ, RZ, R2 ;  /* 0x000000ffff089224 */ /* 0x008fe200078e0002 */
[----:B------:R-:W-:-:S03]  /*17cb0*/  ISETP.NE.AND P1, PT, R10, RZ, PT ;  /* 0x000000ff0a00720c */ /* 0x000fc60003f25270 */
[----:B------:R-:W-:-:S10]  /*17cc0*/  IMAD R13, R8, R17, RZ ;  /* 0x00000011080d7224 */ /* 0x000fd400078e02ff */
[----:B------:R-:W-:Y:S05]  /*17cd0*/  WARPSYNC.COLLECTIVE R15, `(.L_x_2600) ;  /* 0x000000000f087348 */ /* 0x000fea0003c00000 */
[----:B------:R0:W1:Y:S02]  /*17ce0*/  SHFL.UP P6, R14, R13, R12, R11 ;  /* 0x0400000c0d0e7389 */ /* 0x00006400000c000b */
[----:B01----:R-:W-:Y:S01]  /*17cf0*/  ENDCOLLECTIVE ;  /* 0x000000000000791b */ /* 0x003fe20003800000 */
.L_x_2600:
[----:B------:R-:W-:Y:S01]  /*17d00*/  IMAD.MOV.U32 R12, RZ, RZ, 0x2 ;  /* 0x00000002ff0c7424 */ /* 0x000fe200078e00ff */
[----:B------:R-:W-:-:S05]  /*17d10*/  SEL R6, R14, RZ, P1 ;  /* 0x000000ff0e067207 */ /* 0x000fca0000800000 */
[----:B------:R-:W-:-:S04]  /*17d20*/  IMAD.IADD R6, R13, 0x1, R6 ;  /* 0x000000010d067824 */ /* 0x000fc800078e0206 */
[----:B------:R-:W-:-:S07]  /*17d30*/  IMAD.MOV.U32 R13, RZ, RZ, R6 ;  /* 0x000000ffff0d7224 */ /* 0x000fce00078e0006 */
[----:B------:R-:W-:Y:S05]  /*17d40*/  WARPSYNC.COLLECTIVE R15, `(.L_x_2601) ;  /* 0x000000000f087348 */ /* 0x000fea0003c00000 */
[----:B------:R0:W1:Y:S02]  /*17d50*/  SHFL.UP P6, R14, R13, R12, R11 ;  /* 0x0400000c0d0e7389 */ /* 0x00006400000c000b */
[----:B01----:R-:W-:Y:S01]  /*17d60*/  ENDCOLLECTIVE ;  /* 0x000000000000791b */ /* 0x003fe20003800000 */
.L_x_2601:
        /* <DEDUP_REMOVED lines=8> */
.L_x_2602:
[----:B------:R-:W-:Y:S01]  /*17df0*/  IMAD.MOV.U32 R12, RZ, RZ, 0x8 ;  /* 0x00000008ff0c7424 */ /* 0x000fe200078e00ff */
[----:B------:R-:W-:-:S04]  /*17e00*/  SEL R3, R14, RZ, P3 ;  /* 0x000000ff0e037207 */ /* 0x000fc80001800000 */
[----:B------:R-:W-:-:S05]  /*17e10*/  IADD3 R3, R2, R3, RZ ;  /* 0x0000000302037210 */ /* 0x000fca0007ffe0ff */
[----:B------:R-:W-:-:S07]  /*17e20*/  IMAD.MOV.U32 R13, RZ, RZ, R3 ;  /* 0x000000ffff0d7224 */ /* 0x000fce00078e0003 */
[----:B------:R-:W-:Y:S05]  /*17e30*/  WARPSYNC.COLLECTIVE R15, `(.L_x_2603) ;  /* 0x000000000f087348 */ /* 0x000fea0003c00000 */
[----:B------:R0:W1:Y:S02]  /*17e40*/  SHFL.UP P6, R14, R13, R12, R11 ;  /* 0x0400000c0d0e7389 */ /* 0x00006400000c000b */
[----:B01----:R-:W-:Y:S01]  /*17e50*/  ENDCOLLECTIVE ;  /* 0x000000000000791b */ /* 0x003fe20003800000 */
.L_x_2603:
[----:B------:R-:W-:Y:S01]  /*17e60*/  IMAD.MOV.U32 R12, RZ, RZ, 0x10 ;  /* 0x00000010ff0c7424 */ /* 0x000fe200078e00ff */
[----:B------:R-:W-:-:S05]  /*17e70*/  SEL R4, R14, RZ, P4 ;  /* 0x000000ff0e047207 */ /* 0x000fca0002000000 */
[----:B------:R-:W-:-:S04]  /*17e80*/  IMAD.IADD R4, R3, 0x1, R4 ;  /* 0x0000000103047824 */ /* 0x000fc800078e0204 */
[----:B------:R-:W-:-:S07]  /*17e90*/  IMAD.MOV.U32 R13, RZ, RZ, R4 ;  /* 0x000000ffff0d7224 */ /* 0x000fce00078e0004 */
[----:B------:R-:W-:Y:S05]  /*17ea0*/  WARPSYNC.COLLECTIVE R15, `(.L_x_2604) ;  /* 0x000000000f087348 */ /* 0x000fea0003c00000 */
[----:B------:R0:W1:Y:S02]  /*17eb0*/  SHFL.UP P6, R14, R13, R12, R11 ;  /* 0x0400000c0d0e7389 */ /* 0x00006400000c000b */
[----:B01----:R-:W-:Y:S01]  /*17ec0*/  ENDCOLLECTIVE ;  /* 0x000000000000791b */ /* 0x003fe20003800000 */
.L_x_2604:
        /* <DEDUP_REMOVED lines=8> */
.L_x_2605:
[----:B------:R-:W-:Y:S05]  /*17f50*/  BRA `(.L_x_2606) ;  /* 0xffffffb800a87947 */ /* 0x000fea000383ffff */
.L_x_2493:
[----:B------:R-:W-:Y:S01]  /*17f60*/  BSSY B0, `(.L_x_2607) ;  /* 0x0000007000007945 */ /* 0x000fe20003800000 */
[----:B------:R-:W-:Y:S02]  /*17f70*/  IMAD.MOV.U32 R12, RZ, RZ, 0x1 ;  /* 0x00000001ff0c7424 */ /* 0x000fe400078e00ff */
[----:B------:R-:W-:Y:S02]  /*17f80*/  IMAD.MOV.U32 R11, RZ, RZ, RZ ;  /* 0x000000ffff0b7224 */ /* 0x000fe400078e00ff */
[----:B------:R-:W-:-:S07]  /*17f90*/  IMAD.MOV.U32 R15, RZ, RZ, -0x1 ;  /* 0xffffffffff0f7424 */ /* 0x000fce00078e00ff */
[----:B------:R-:W-:Y:S05]  /*17fa0*/  WARPSYNC.COLLECTIVE R15, `(.L_x_2608) ;  /* 0x000000000f087348 */ /* 0x000fea0003c00000 */
[----:B------:R0:W1:Y:S02]  /*17fb0*/  SHFL.UP P6, R14, R13, R12, R11 ;  /* 0x0400000c0d0e7389 */ /* 0x00006400000c000b */
[----:B01----:R-:W-:Y:S01]  /*17fc0*/  ENDCOLLECTIVE ;  /* 0x000000000000791b */ /* 0x003fe20003800000 */
.L_x_2608:
[----:B------:R-:W-:Y:S05]  /*17fd0*/  BSYNC B0 ;  /* 0x0000000000007941 */ /* 0x000fea0003800000 */
.L_x_2607:
        /* <DEDUP_REMOVED lines=8> */
.L_x_2609:
[----:B------:R-:W-:Y:S02]  /*18060*/  MOV R12, 0x4 ;  /* 0x00000004000c7802 */ /* 0x000fe40000000f00 */
[----:B------:R-:W-:-:S05]  /*18070*/  SEL R2, R14, RZ, P2 ;  /* 0x000000ff0e027207 */ /* 0x000fca0001000000 */
[----:B------:R-:W-:-:S04]  /*18080*/  IMAD.IADD R2, R13, 0x1, R2 ;  /* 0x000000010d027824 */ /* 0x000fc800078e0202 */
[----:B------:R-:W-:-:S07]  /*18090*/  IMAD.MOV.U32 R13, RZ, RZ, R2 ;  /* 0x000000ffff0d7224 */ /* 0x000fce00078e0002 */
[----:B------:R-:W-:Y:S05]  /*180a0*/  WARPSYNC.COLLECTIVE R15, `(.L_x_2610) ;  /* 0x000000000f087348 */ /* 0x000fea0003c00000 */
[----:B------:R0:W1:Y:S02]  /*180b0*/  SHFL.UP P6, R14, R13, R12, R11 ;  /* 0x0400000c0d0e7389 */ /* 0x00006400000c000b */
[----:B01----:R-:W-:Y:S01]  /*180c0*/  ENDCOLLECTIVE ;  /* 0x000000000000791b */ /* 0x003fe20003800000 */
.L_x_2610:
[----:B------:R-:W-:Y:S01]  /*180d0*/  IMAD.MOV.U32 R12, RZ, RZ, 0x8 ;  /* 0x00000008ff0c7424 */ /* 0x000fe200078e00ff */
[----:B------:R-:W-:-:S05]  /*180e0*/  SEL R3, R14, RZ, P3 ;  /* 0x000000ff0e037207 */ /* 0x000fca0001800000 */
[----:B------:R-:W-:-:S04]  /*180f0*/  IMAD.IADD R3, R2, 0x1, R3 ;  /* 0x0000000102037824 */ /* 0x000fc800078e0203 */
[----:B------:R-:W-:-:S07]  /*18100*/  IMAD.MOV.U32 R13, RZ, RZ, R3 ;  /* 0x000000ffff0d7224 */ /* 0x000fce00078e0003 */
[----:B------:R-:W-:Y:S05]  /*18110*/  WARPSYNC.COLLECTIVE R15, `(.L_x_2611) ;  /* 0x000000000f087348 */ /* 0x000fea0003c00000 */
[----:B------:R0:W1:Y:S02]  /*18120*/  SHFL.UP P6, R14, R13, R12, R11 ;  /* 0x0400000c0d0e7389 */ /* 0x00006400000c000b */
[----:B01----:R-:W-:Y:S01]  /*18130*/  ENDCOLLECTIVE ;  /* 0x000000000000791b */ /* 0x003fe20003800000 */
.L_x_2611:
[----:B------:R-:W-:Y:S01]  /*18140*/  IMAD.MOV.U32 R12, RZ, RZ, 0x10 ;  /* 0x00000010ff0c7424 */ /* 0x000fe200078e00ff */
[----:B------:R-:W-:-:S05]  /*18150*/  SEL R4, R14, RZ, P4 ;  /* 0x000000ff0e047207 */ /* 0x000fca0002000000 */
[----:B------:R-:W-:-:S04]  /*18160*/  IMAD.IADD R4, R3, 0x1, R4 ;  /* 0x0000000103047824 */ /* 0x000fc800078e0204 */
[----:B------:R-:W-:-:S07]  /*18170*/  IMAD.MOV.U32 R13, RZ, RZ, R4 ;  /* 0x000000ffff0d7224 */ /* 0x000fce00078e0004 */
[----:B------:R-:W-:Y:S05]  /*18180*/  WARPSYNC.COLLECTIVE R15, `(.L_x_2612) ;  /* 0x000000000f087348 */ /* 0x000fea0003c00000 */
[----:B------:R0:W1:Y:S02]  /*18190*/  SHFL.UP P6, R14, R13, R12, R11 ;  /* 0x0400000c0d0e7389 */ /* 0x00006400000c000b */
[----:B01----:R-:W-:Y:S01]  /*181a0*/  ENDCOLLECTIVE ;  /* 0x000000000000791b */ /* 0x003fe20003800000 */
.L_x_2612:
[----:B------:R-:W-:Y:S01]  /*181b0*/  IMAD.MOV.U32 R12, RZ, RZ, 0x1f ;  /* 0x0000001fff0c7424 */ /* 0x000fe200078e00ff */
[----:B------:R-:W-:Y:S02]  /*181c0*/  MOV R11, 0x1f ;  /* 0x0000001f000b7802 */ /* 0x000fe40000000f00 */
[----:B------:R-:W-:-:S05]  /*181d0*/  SEL R3, R14, RZ, P5 ;  /* 0x000000ff0e037207 */ /* 0x000fca0002800000 */
[----:B------:R-:W-:-:S04]  /*181e0*/  IMAD.IADD R2, R4, 0x1, R3 ;  /* 0x0000000104027824 */ /* 0x000fc800078e0203 */
[----:B------:R-:W-:-:S07]  /*181f0*/  IMAD.MOV.U32 R13, RZ, RZ, R2 ;  /* 0x000000ffff0d7224 */ /* 0x000fce00078e0002 */
[----:B------:R-:W-:Y:S05]  /*18200*/  WARPSYNC.COLLECTIVE R15, `(.L_x_2613) ;  /* 0x000000000f087348 */ /* 0x000fea0003c00000 */
[----:B------:R0:W1:Y:S02]  /*18210*/  SHFL.IDX P6, R14, R13, R12, R11 ;  /* 0x0000000c0d0e7389 */ /* 0x00006400000c000b */
[----:B01----:R-:W-:Y:S01]  /*18220*/  ENDCOLLECTIVE ;  /* 0x000000000000791b */ /* 0x003fe20003800000 */
.L_x_2613:
[----:B------:R-:W-:Y:S05]  /*18230*/  BRA `(.L_x_2614) ;  /* 0xffffffb800947947 */ /* 0x000fea000383ffff */
.L_x_2495:
[----:B------:R-:W-:Y:S01]  /*18240*/  BSSY B0, `(.L_x_2615) ;  /* 0x0000006000007945 */ /* 0x000fe20003800000 */
[----:B------:R-:W-:Y:S01]  /*18250*/  PLOP3.LUT P6, PT, P6, PT, PT, 0x8, 0x0 ;  /* 0x000000000000781c */ /* 0x000fe200037ce170 */
[----:B------:R-:W-:-:S12]  /*18260*/  IMAD.MOV.U32 R15, RZ, RZ, -0x1 ;  /* 0xffffffffff0f7424 */ /* 0x000fd800078e00ff */
[----:B0-----:R-:W-:Y:S05]  /*18270*/  WARPSYNC.COLLECTIVE R15, `(.L_x_2616) ;  /* 0x000000000f087348 */ /* 0x001fea0003c00000 */
[----:B------:R-:W-:Y:S01]  /*18280*/  VOTE.ANY R14, PT, P6 ;  /* 0x00000000000e7806 */ /* 0x000fe200030e0100 */
[----:B0-----:R-:W-:Y:S06]  /*18290*/  ENDCOLLECTIVE ;  /* 0x000000000000791b */ /* 0x001fec0003800000 */
.L_x_2616:
[----:B------:R-:W-:Y:S05]  /*182a0*/  BSYNC B0 ;  /* 0x0000000000007941 */ /* 0x000fea0003800000 */
.L_x_2615:
        /* <DEDUP_REMOVED lines=8> */
.L_x_2617:
[----:B------:R-:W-:Y:S02]  /*18330*/  IMAD.IADD R19, R12, 0x1, R19 ;  /* 0x000000010c137824 */ /* 0x000fe400078e0213 */
[----:B------:R-:W-:Y:S02]  /*18340*/  IMAD.MOV.U32 R13, RZ, RZ, R8 ;  /* 0x000000ffff0d7224 */ /* 0x000fe400078e0008 */
[----:B------:R-:W-:-:S07]  /*18350*/  IMAD.MOV.U32 R17, RZ, RZ, R14 ;  /* 0x000000ffff117224 */ /* 0x000fce00078e000e */
[----:B------:R-:W-:Y:S05]  /*18360*/  WARPSYNC.COLLECTIVE R15, `(.L_x_2618) ;  /* 0x000000000f087348 */ /* 0x000fea0003c00000 */
[----:B------:R0:W1:Y:S02]  /*18370*/  SHFL.IDX P6, R14, R13, R12, R11 ;  /* 0x0000000c0d0e7389 */ /* 0x00006400000c000b */
[----:B01----:R-:W-:Y:S01]  /*18380*/  ENDCOLLECTIVE ;  /* 0x000000000000791b */ /* 0x003fe20003800000 */
.L_x_2618:
[----:B------:R-:W-:Y:S01]  /*18390*/  IMAD.MOV.U32 R8, RZ, RZ, R14 ;  /* 0x000000ffff087224 */ /* 0x000fe200078e000e */
[----:B------:R-:W-:Y:S06]  /*183a0*/  BRA `(.L_x_2619) ;  /* 0xffffffb800787947 */ /* 0x000fec000383ffff */
.L_x_2497:
[----:B------:R-:W-:Y:S01]  /*183b0*/  BSSY B0, `(.L_x_2620) ;  /* 0x0000007000007945 */ /* 0x000fe20003800000 */
[----:B------:R-:W-:Y:S01]  /*183c0*/  MOV R13, R2 ;  /* 0x00000002000d7202 */ /* 0x000fe20000000f00 */
[----:B------:R-:W-:Y:S02]  /*183d0*/  IMAD.MOV.U32 R11, RZ, RZ, 0x1f ;  /* 0x0000001fff0b7424 */ /* 0x000fe400078e00ff */
[----:B------:R-:W-:-:S07]  /*183e0*/  IMAD.MOV.U32 R15, RZ, RZ, -0x1 ;  /* 0xffffffffff0f7424 */ /* 0x000fce00078e00ff */
[----:B0-23--:R-:W-:Y:S05]  /*183f0*/  WARPSYNC.COLLECTIVE R15, `(.L_x_2621) ;  /* 0x000000000f087348 */ /* 0x00dfea0003c00000 */
[----:B------:R1:W4:Y:S02]  /*18400*/  SHFL.IDX P6, R14, R13, R12, R11 ;  /* 0x0000000c0d0e7389 */ /* 0x00032400000c000b */
[----:B01234-:R-:W-:Y:S01]  /*18410*/  ENDCOLLECTIVE ;  /* 0x000000000000791b */ /* 0x01ffe20003800000 */
.L_x_2621:
[----:B------:R-:W-:Y:S05]  /*18420*/  BSYNC B0 ;  /* 0x0000000000007941 */ /* 0x000fea0003800000 */
.L_x_2620:
[----:B------:R-:W-:Y:S01]  /*18430*/  IMAD.MOV.U32 R6, RZ, RZ, R14 ;  /* 0x000000ffff067224 */ /* 0x000fe200078e000e */
[----:B------:R-:W-:Y:S06]  /*18440*/  BRA `(.L_x_2496) ;  /* 0xffffffb800687947 */ /* 0x000fec000383ffff */
.L_x_2503:
[----:B-1----:R1:W2:Y:S02]  /*18450*/  SYNCS.PHASECHK.TRANS64.TRYWAIT P0, [R4+URZ+0x30820], R0 ;  /* 0x03082000040075a7 */ /* 0x0022a4000800017f */
[----:B--2---:R-:W-:Y:S05]  /*18460*/  @!P0 NANOSLEEP.SYNCS 0x989680 ;  /* 0x009896800000895d */ /* 0x004fea0003900000 */
[----:B------:R-:W2:Y:S02]  /*18470*/  @!P0 SYNCS.PHASECHK.TRANS64 P0, [R4+URZ+0x30820], R0 ;  /* 0x03082000040085a7 */ /* 0x000ea4000800007f */
[----:B--2---:R-:W-:Y:S05]  /*18480*/  @!P0 BRA `(.L_x_2503) ;  /* 0xfffffffc00f08947 */ /* 0x004fea000383ffff */
[----:B------:R-:W-:Y:S05]  /*18490*/  BRA `(.L_x_2622) ;  /* 0xffffffc000c07947 */ /* 0x000fea000383ffff */
.L_x_2504:
[----:B------:R-:W2:Y:S01]  /*184a0*/  S2R R2, SR_TID.X ;  /* 0x0000000000027919 */ /* 0x000ea20000002100 */
[----:B------:R-:W-:Y:S01]  /*184b0*/  BSSY B0, `(.L_x_2623) ;  /* 0x000000a000007945 */ /* 0x000fe20003800000 */
[----:B------:R-:W-:Y:S02]  /*184c0*/  IMAD.MOV.U32 R12, RZ, RZ, RZ ;  /* 0x000000ffff0c7224 */ /* 0x000fe400078e00ff */
[----:B------:R-:W-:Y:S02]  /*184d0*/  IMAD.MOV.U32 R11, RZ, RZ, 0x1f ;  /* 0x0000001fff0b7424 */ /* 0x000fe400078e00ff */
[----:B------:R-:W-:Y:S01]  /*184e0*/  IMAD.MOV.U32 R15, RZ, RZ, -0x1 ;  /* 0xffffffffff0f7424 */ /* 0x000fe200078e00ff */
[----:B--2---:R-:W-:-:S04]  /*184f0*/  SHF.R.U32.HI R2, RZ, 0x5, R2 ;  /* 0x00000005ff027819 */ /* 0x004fc80000011602 */
[----:B------:R-:W-:-:S05]  /*18500*/  LOP3.LUT R2, R2, 0x3, RZ, 0xc0, !PT ;  /* 0x0000000302027812 */ /* 0x000fca00078ec0ff */
[----:B------:R-:W-:-:S07]  /*18510*/  IMAD.MOV.U32 R13, RZ, RZ, R2 ;  /* 0x000000ffff0d7224 */ /* 0x000fce00078e0002 */
[----:B01----:R-:W-:Y:S05]  /*18520*/  WARPSYNC.COLLECTIVE R15, `(.L_x_2624) ;  /* 0x000000000f087348 */ /* 0x003fea0003c00000 */
[----:B------:R2:W3:Y:S02]  /*18530*/  SHFL.IDX P6, R14, R13, R12, R11 ;  /* 0x0000000c0d0e7389 */ /* 0x0004e400000c000b */
[----:B0123--:R-:W-:Y:S01]  /*18540*/  ENDCOLLECTIVE ;  /* 0x000000000000791b */ /* 0x00ffe20003800000 */
.L_x_2624:
[----:B------:R-:W-:Y:S05]  /*18550*/  BSYNC B0 ;  /* 0x0000000000007941 */ /* 0x000fea0003800000 */
.L_x_2623:
[----:B------:R-:W-:Y:S05]  /*18560*/  BRA `(.L_x_2625) ;  /* 0xffffffc000a87947 */ /* 0x000fea000383ffff */
.L_x_2507:
[----:B------:R-:W-:Y:S01]  /*18570*/  BSSY B1, `(.L_x_2626) ;  /* 0x0000006000017945 */ /* 0x000fe20003800000 */
[----:B------:R-:W-:-:S07]  /*18580*/  IMAD.MOV.U32 R15, RZ, RZ, -0x1 ;  /* 0xffffffffff0f7424 */ /* 0x000fce00078e00ff */
[----:B01----:R-:W-:Y:S05]  /*18590*/  WARPSYNC.COLLECTIVE R15, `(.L_x_2627) ;  /* 0x000000000f0c7348 */ /* 0x003fea0003c00000 */
[----:B------:R-:W-:Y:S02]  /*185a0*/  ELECT P6, UR62, PT ;  /* 0x00000000003e782f */ /* 0x000fe400038c0000 */
[----:B------:R-:W-:Y:S01]  /*185b0*/  MOV R14, UR62 ;  /* 0x0000003e000e7c02 */ /* 0x000fe20008000f00 */
[----:B01----:R-:W-:Y:S10]  /*185c0*/  ENDCOLLECTIVE ;  /* 0x000000000000791b */ /* 0x003ff40003800000 */
.L_x_2627:
[----:B------:R-:W-:Y:S05]  /*185d0*/  BSYNC B1 ;  /* 0x0000000000017941 */ /* 0x000fea0003800000 */
.L_x_2626:
[----:B------:R-:W-:Y:S05]  /*185e0*/  BRA `(.L_x_2628) ;  /* 0xffffffc000a07947 */ /* 0x000fea000383ffff */
.L_x_2509:
[----:B-1----:R1:W2:Y:S02]  /*185f0*/  SYNCS.PHASECHK.TRANS64.TRYWAIT P1, [R5+URZ+0x30840], R0 ;  /* 0x03084000050075a7 */ /* 0x0022a4000802017f */
[----:B--2---:R-:W-:Y:S05]  /*18600*/  @!P1 NANOSLEEP.SYNCS 0x989680 ;  /* 0x009896800000995d */ /* 0x004fea0003900000 */
[----:B------:R-:W2:Y:S02]  /*18610*/  @!P1 SYNCS.PHASECHK.TRANS64 P1, [R5+URZ+0x30840], R0 ;  /* 0x03084000050095a7 */ /* 0x000ea4000802007f */
[----:B--2---:R-:W-:Y:S05]  /*18620*/  @!P1 BRA `(.L_x_2509) ;  /* 0xfffffffc00f09947 */ /* 0x004fea000383ffff */
[----:B------:R-:W-:Y:S05]  /*18630*/  BRA `(.L_x_2629) ;  /* 0xffffffc000c87947 */ /* 0x000fea000383ffff */
.L_x_2511:
[----:B--2---:R2:W3:Y:S02]  /*18640*/  SYNCS.PHASECHK.TRANS64.TRYWAIT P1, [R27+URZ+0x30840], R2 ;  /* 0x030840021b0075a7 */ /* 0x0044e4000802017f */
[----:B---3--:R-:W-:Y:S05]  /*18650*/  @!P1 NANOSLEEP.SYNCS 0x989680 ;  /* 0x009896800000995d */ /* 0x008fea0003900000 */
[----:B------:R-:W3:Y:S02]  /*18660*/  @!P1 SYNCS.PHASECHK.TRANS64 P1, [R27+URZ+0x30840], R2 ;  /* 0x030840021b0095a7 */ /* 0x000ee4000802007f */
[----:B---3--:R-:W-:Y:S05]  /*18670*/  @!P1 BRA `(.L_x_2511) ;  /* 0xfffffffc00f09947 */ /* 0x008fea000383ffff */
[----:B------:R-:W-:Y:S05]  /*18680*/  BRA `(.L_x_2630) ;  /* 0xffffffc000d47947 */ /* 0x000fea000383ffff */
.L_x_2513:
[----:B---3--:R3:W4:Y:S02]  /*18690*/  SYNCS.PHASECHK.TRANS64.TRYWAIT P1, [R5+URZ+0x30860], R0 ;  /* 0x03086000050075a7 */ /* 0x008724000802017f */
[----:B----4-:R-:W-:Y:S05]  /*186a0*/  @!P1 NANOSLEEP.SYNCS 0x989680 ;  /* 0x009896800000995d */ /* 0x010fea0003900000 */
[----:B------:R-:W4:Y:S02]  /*186b0*/  @!P1 SYNCS.PHASECHK.TRANS64 P1, [R5+URZ+0x30860], R0 ;  /* 0x03086000050095a7 */ /* 0x000f24000802007f */
[----:B----4-:R-:W-:Y:S05]  /*186c0*/  @!P1 BRA `(.L_x_2513) ;  /* 0xfffffffc00f09947 */ /* 0x010fea000383ffff */
[----:B------:R-:W-:Y:S05]  /*186d0*/  BRA `(.L_x_2631) ;  /* 0xffffffc000d07947 */ /* 0x000fea000383ffff */
.L_x_2632:
        /* <DEDUP_REMOVED lines=10> */
.L_x_3204:


//--------------------- .text._ZN7cutlass13device_kernelIN5flash11enable_sm90INS1_16FlashAttnFwdSm90INS1_25CollectiveMainloopFwdSm90ILi2EN4cute5tupleIJNS5_1CILi1EEES8_S8_EEENS6_IJNS7_ILi128EEENS7_ILi96EEENS7_ILi192EEEEEELi192ENS_10bfloat16_tEfNS_4arch4Sm90ELb1ELb0ELb1ELb1ELb1ELb1ELb0ELb1ELb1ELb1ELb1ELb0EEENS1_21CollectiveEpilogueFwdINS6_IJSA_SC_SB_EEES9_SE_SG_Li256ELb1ELb1ELb1ELb0EEENS1_36VarlenDynamicPersistentTileSchedulerILi128ELi96ELi256ELi128ELb1ELb1ELb1ELb1ELb1ELb1EEEEEEEEEvNT_6ParamsE --------------------------
	.section	.text._ZN7cutlass13device_kernelIN5flash11enable_sm90INS1_16FlashAttnFwdSm90INS1_25CollectiveMainloopFwdSm90ILi2EN4cute5tupleIJNS5_1CILi1EEES8_S8_EEENS6_IJNS7_ILi128EEENS7_ILi96EEENS7_ILi192EEEEEELi192ENS_10bfloat16_tEfNS_4arch4Sm90ELb1ELb0ELb1ELb1ELb1ELb1ELb0ELb1ELb1ELb1ELb1ELb0EEENS1_21CollectiveEpilogueFwdINS6_IJSA_SC_SB_EEES9_SE_SG_Li256ELb1ELb1ELb1ELb0EEENS1_36VarlenDynamicPersistentTileSchedulerILi128ELi96ELi256ELi128ELb1ELb1ELb1ELb1ELb1ELb1EEEEEEEEEvNT_6ParamsE,"ax",@progbits
	.align	128
.text._ZN7cutlass13device_kernelIN5flash11enable_sm90INS1_16FlashAttnFwdSm90INS1_25CollectiveMainloopFwdSm90ILi2EN4cute5tupleIJNS5_1CILi1EEES8_S8_EEENS6_IJNS7_ILi128EEENS7_ILi96EEENS7_ILi192EEEEEELi192ENS_10bfloat16_tEfNS_4arch4Sm90ELb1ELb0ELb1ELb1ELb1ELb1ELb0ELb1ELb1ELb1ELb1ELb0EEENS1_21CollectiveEpilogueFwdINS6_IJSA_SC_SB_EEES9_SE_SG_Li256ELb1ELb1ELb1ELb0EEENS1_36VarlenDynamicPersistentTileSchedulerILi128ELi96ELi256ELi128ELb1ELb1ELb1ELb1ELb1ELb1EEEEEEEEEvNT_6ParamsE:
        .type           _ZN7cutlass13device_kernelIN5flash11enable_sm90INS1_16FlashAttnFwdSm90INS1_25CollectiveMainloopFwdSm90ILi2EN4cute5tupleIJNS5_1CILi1EEES8_S8_EEENS6_IJNS7_ILi128EEENS7_ILi96EEENS7_ILi192EEEEEELi192ENS_10bfloat16_tEfNS_4arch4Sm90ELb1ELb0ELb1ELb1ELb1ELb1ELb0ELb1ELb1ELb1ELb1ELb0EEENS1_21CollectiveEpilogueFwdINS6_IJSA_SC_SB_EEES9_SE_SG_Li256ELb1ELb1ELb1ELb0EEENS1_36VarlenDynamicPersistentTileSchedulerILi128ELi96ELi256ELi128ELb1ELb1ELb1ELb1ELb1ELb1EEEEEEEEEvNT_6ParamsE,@function
        .size           _ZN7cutlass13device_kernelIN5flash11enable_sm90INS1_16FlashAttnFwdSm90INS1_25CollectiveMainloopFwdSm90ILi2EN4cute5tupleIJNS5_1CILi1EEES8_S8_EEENS6_IJNS7_ILi128EEENS7_ILi96EEENS7_ILi192EEEEEELi192ENS_10bfloat16_tEfNS_4arch4Sm90ELb1ELb0ELb1ELb1ELb1ELb1ELb0ELb1ELb1ELb1ELb1ELb0EEENS1_21CollectiveEpilogueFwdINS6_IJSA_SC_SB_EEES9_SE_SG_Li256ELb1ELb1ELb1ELb0EEENS1_36VarlenDynamicPersistentTileSchedulerILi128ELi96ELi256ELi128ELb1ELb1ELb1ELb1ELb1ELb1EEEEEEEEEvNT_6ParamsE,(.L_x_3205 - _ZN7cutlass13device_kernelIN5flash11enable_sm90INS1_16FlashAttnFwdSm90INS1_25CollectiveMainloopFwdSm90ILi2EN4cute5tupleIJNS5_1CILi1EEES8_S8_EEENS6_IJNS7_ILi128EEENS7_ILi96EEENS7_ILi192EEEEEELi192ENS_10bfloat16_tEfNS_4arch4Sm90ELb1ELb0ELb1ELb1ELb1ELb1ELb0ELb1ELb1ELb1ELb1ELb0EEENS1_21CollectiveEpilogueFwdINS6_IJSA_SC_SB_EEES9_SE_SG_Li256ELb1ELb1ELb1ELb0EEENS1_36VarlenDynamicPersistentTileSchedulerILi128ELi96ELi256ELi128ELb1ELb1ELb1ELb1ELb1ELb1EEEEEEEEEvNT_6ParamsE)
        .other          _ZN7cutlass13device_kernelIN5flash11enable_sm90INS1_16FlashAttnFwdSm90INS1_25CollectiveMainloopFwdSm90ILi2EN4cute5tupleIJNS5_1CILi1EEES8_S8_EEENS6_IJNS7_ILi128EEENS7_ILi96EEENS7_ILi192EEEEEELi192ENS_10bfloat16_tEfNS_4arch4Sm90ELb1ELb0ELb1ELb1ELb1ELb1ELb0ELb1ELb1ELb1ELb1ELb0EEENS1_21CollectiveEpilogueFwdINS6_IJSA_SC_SB_EEES9_SE_SG_Li256ELb1ELb1ELb1ELb0EEENS1_36VarlenDynamicPersistentTileSchedulerILi128ELi96ELi256ELi128ELb1ELb1ELb1ELb1ELb1ELb1EEEEEEEEEvNT_6ParamsE,@"STO_CUDA_ENTRY STV_DEFAULT"
_ZN7cutlass13device_kernelIN5flash11enable_sm90INS1_16FlashAttnFwdSm90INS1_25CollectiveMainloopFwdSm90ILi2EN4cute5tupleIJNS5_1CILi1EEES8_S8_EEENS6_IJNS7_ILi128EEENS7_ILi96EEENS7_ILi192EEEEEELi192ENS_10bfloat16_tEfNS_4arch4Sm90ELb1ELb0ELb1ELb1ELb1ELb1ELb0ELb1ELb1ELb1ELb1ELb0EEENS1_21CollectiveEpilogueFwdINS6_IJSA_SC_SB_EEES9_SE_SG_Li256ELb1ELb1ELb1ELb0EEENS1_36VarlenDynamicPersistentTileSchedulerILi128ELi96ELi256ELi128ELb1ELb1ELb1ELb1ELb1ELb1EEEEEEEEEvNT_6ParamsE:
[----:B------:R-:W0:Y:S02]  /*0000*/  LDC R1, c[0x0][0x28] ;  /* 0x00000a00ff017b82 */ /* 0x000e240000000800 */
[----:B0-----:R-:W-:Y:S01]  /*0010*/  VIADD R1, R1, 0xffffff80 ;  /* 0xffffff8001017836 */ /* 0x001fe20000000000 */
[----:B------:R-:W0:Y:S01]  /*0020*/  S2R R0, SR_TID.X ;  /* 0x0000000000007919 */ /* 0x000e220000002100 */
[----:B------:R-:W-:Y:S01]  /*0030*/  ELECT P0, URZ, PT ;  /* 0x00000000003f782f */ /* 0x000fe20003800000 */
[----:B------:R-:W-:Y:S01]  /*0040*/  BSSY B0, `(.L_x_2633) ;  /* 0x000000e000007945 */ /* 0x000fe20003800000 */
[----:B0-----:R-:W-:-:S05]  /*0050*/  SHF.R.U32.HI R2, RZ, 0x5, R0 ;  /* 0x00000005ff027819 */ /* 0x001fca0000011600 */
[----:B------:R-:W0:Y:S02]  /*0060*/  SHFL.IDX PT, R3, R2, RZ, 0x1f ;  /* 0x00001fff02037589 */ /* 0x000e2400000e0000 */
[----:B0-----:R-:W-:Y:S02]  /*0070*/  ISETP.EQ.AND P0, PT, R3, RZ, P0 ;  /* 0x000000ff0300720c */ /* 0x001fe40000702270 */
[----:B------:R-:W-:-:S11]  /*0080*/  SHF.R.U32.HI R3, RZ, 0x7, R0 ;  /* 0x00000007ff037819 */ /* 0x000fd60000011600 */
        /* <DEDUP_REMOVED lines=9> */
.L_x_2634:
[----:B------:R-:W-:Y:S05]  /*0120*/  BSYNC B0 ;  /* 0x0000000000007941 */ /* 0x000fea0003800000 */
.L_x_2633:
[----:B------:R-:W-:Y:S01]  /*0130*/  VOTEU.ANY UP0, P0 ;  /* 0x00000000003f7886 */ /* 0x000fe20000000100 */
[----:B------:R-:W0:Y:S01]  /*0140*/  SHFL.IDX PT, R3, R3, RZ, 0x1f ;  /* 0x00001fff03037589 */ /* 0x000e2200000e0000 */
[----:B------:R-:W-:Y:S01]  /*0150*/  UMOV UR4, 0x80 ;  /* 0x0000008000047882 */ /* 0x000fe20000000000 */
[----:B------:R-:W-:Y:S01]  /*0160*/  UMOV UR7, 0x100 ;  /* 0x0000010000077882 */ /* 0x000fe20000000000 */
[----:B------:R-:W-:Y:S01]  /*0170*/  VOTEU.ANY UP1, P0 ;  /* 0x00000000003f7886 */ /* 0x000fe20000020100 */
[----:B------:R-:W1:Y:S01]  /*0180*/  @UP0 S2UR UR8, SR_CgaCtaId ;  /* 0x00000000000809c3 */ /* 0x000e620000008800 */
[----:B------:R-:W2:Y:S01]  /*0190*/  SHFL.IDX PT, R4, R2, RZ, 0x1f ;  /* 0x00001fff02047589 */ /* 0x000ea200000e0000 */
[----:B------:R-:W-:Y:S01]  /*01a0*/  @UP0 UMOV UR6, 0x400 ;  /* 0x0000040000060882 */ /* 0x000fe20000000000 */
[----:B------:R-:W-:-:S04]  /*01b0*/  @UP0 UIADD3 UR4, -UR4, 0x100000, URZ ;  /* 0x0010000004040890 */ /* 0x000fc8000fffe13f */
[----:B------:R-:W-:Y:S02]  /*01c0*/  @UP0 USHF.L.U32 UR5, UR4, 0xb, URZ ;  /* 0x0000000b04050899 */ /* 0x000fe4000800063f */
[----:B------:R-:W-:Y:S01]  /*01d0*/  @UP0 USHF.L.U32 UR4, UR4, 0x1, URZ ;  /* 0x0000000104040899 */ /* 0x000fe2000800063f */
[----:B------:R-:W-:Y:S01]  /*01e0*/  VOTEU.ANY UP2, P0 ;  /* 0x00000000003f7886 */ /* 0x000fe20000040100 */
[----:B0-----:R-:W-:Y:S01]  /*01f0*/  R2UR UR9, R3 ;  /* 0x00000000030972ca */ /* 0x001fe200000e0000 */
[----:B-1----:R-:W-:Y:S01]  /*0200*/  @UP0 ULEA UR8, UR8, UR6, 0x18 ;  /* 0x0000000608080291 */ /* 0x002fe2000f8ec03f */
[----:B--2---:R-:W-:Y:S01]  /*0210*/  ISETP.NE.AND P1, PT, R4, RZ, PT ;  /* 0x000000ff0400720c */ /* 0x004fe20003f25270 */
        /* <DEDUP_REMOVED lines=26> */
.L_x_2635:
        /* <DEDUP_REMOVED lines=22> */
.L_x_2636:
        /* <DEDUP_REMOVED lines=18> */
.L_x_2637:
        /* <DEDUP_REMOVED lines=22> */
.L_x_2638:
        /* <DEDUP_REMOVED lines=22> */
.L_x_2639:
[----:B0-----:R-:W-:Y:S01]  /*0900*/  UMOV UR4, 0x1 ;  /* 0x0000000100047882 */ /* 0x001fe20000000000 */
[----:B------:R-:W-:Y:S01]  /*0910*/  PLOP3.LUT P0, PT, PT, PT, UP0, 0x80, 0x0 ;  /* 0x000000000000781c */ /* 0x000fe20003f0f008 */
[----:B------:R-:W-:Y:S01]  /*0920*/  USEL UR4, UR4, 0x2, !UP0 ;  /* 0x0000000204047887 */ /* 0x000fe2000c000000 */
[----:B------:R-:W-:Y:S01]  /*0930*/  NOP ;  /* 0x0000000000007918 */ /* 0x000fe20000000000 */
[----:B------:R-:W-:Y:S01]  /*0940*/  ULDC.64 UR60, c[0x0][0x208] ;  /* 0x00008200003c7ab9 */ /* 0x000fe20000000a00 */
[----:B------:R-:W-:Y:S03]  /*0950*/  BSSY B9, `(.L_x_2640) ;  /* 0x00027e5000097945 */ /* 0x000fe60003800000 */
[----:B------:R-:W-:-:S05]  /*0960*/  IMAD.U32 R3, RZ, RZ, UR4 ;  /* 0x00000004ff037e24 */ /* 0x000fca000f8e00ff */
[----:B------:R0:W-:Y:S01]  /*0970*/  STL [R1+0x6c], R3 ;  /* 0x00006c0301007387 */ /* 0x0001e20000100800 */
[----:B-12-4-:R-:W-:Y:S06]  /*0980*/  BAR.SYNC.DEFER_BLOCKING 0x0 ;  /* 0x0000000000007b1d */ /* 0x016fec0000010000 */
[----:B------:R-:W-:Y:S05]  /*0990*/  @!P0 BRA `(.L_x_2641) ;  /* 0x0000020000208947 */ /* 0x000fea0003800000 */
.L_x_2642:
        /* <DEDUP_REMOVED lines=15> */
[----:B------:R-:W2:Y:S01]  /*0a90*/  LDL R4, [R1+0x6c] ;  /* 0x00006c0001047983 */ /* 0x000ea20000100800 */
[----:B------:R-:W-:Y:S01]  /*0aa0*/  VIADD R0, R0, 0xffffff80 ;  /* 0xffffff8000007836 */ /* 0x000fe20000000000 */
[----:B------:R-:W-:Y:S01]  /*0ab0*/  R2UR UR4, R2 ;  /* 0x00000000020472ca */ /* 0x000fe200000e0000 */
[----:B------:R-:W-:Y:S02]  /*0ac0*/  IMAD.MOV.U32 R205, RZ, RZ, RZ ;  /* 0x000000ffffcd7224 */ /* 0x000fe400078e00ff */
[----:B------:R-:W-:Y:S01]  /*0ad0*/  IMAD.MOV.U32 R200, RZ, RZ, RZ ;  /* 0x000000ffffc87224 */ /* 0x000fe200078e00ff */
[----:B------:R-:W-:Y:S01]  /*0ae0*/  SHF.R.S32.HI R3, RZ, 0x1f, R0 ;  /* 0x0000001fff037819 */ /* 0x000fe20000011400 */
[----:B------:R-:W-:-:S03]  /*0af0*/  IMAD.MOV.U32 R196, RZ, RZ, RZ ;  /* 0x000000ffffc47224 */ /* 0x000fc600078e00ff */
[----:B------:R-:W-:-:S04]  /*0b00*/  LEA.HI R6, R3, R0, RZ, 0x4 ;  /* 0x0000000003067211 */ /* 0x000fc800078f20ff */
[----:B------:R-:W-:Y:S01]  /*0b10*/  SHF.R.S32.HI R7, RZ, 0x4, R6 ;  /* 0x00000004ff077819 */ /* 0x000fe20000011406 */
[----:B------:R-:W-:Y:S01]  /*0b20*/  UIADD3 UR4, UR4, 0x12400, URZ ;  /* 0x0001240004047890 */ /* 0x000fe2000fffe03f */
[----:B--2---:R-:W-:Y:S02]  /*0b30*/  R2UR UR5, R4 ;  /* 0x00000000040572ca */ /* 0x004fe400000e0000 */
[----:B------:R-:W-:-:S04]  /*0b40*/  LEA.HI R4, R3, R0, RZ, 0x7 ;  /* 0x0000000003047211 */ /* 0x000fc800078f38ff */
[----:B------:R-:W-:-:S05]  /*0b50*/  LOP3.LUT R5, R4, 0xffffff80, RZ, 0xc0, !PT ;  /* 0xffffff8004057812 */ /* 0x000fca00078ec0ff */
[----:B------:R-:W-:Y:S01]  /*0b60*/  IMAD.IADD R15, R0, 0x1, -R5 ;  /* 0x00000001000f7824 */ /* 0x000fe200078e0a05 */
[----:B------:R-:W-:Y:S01]  /*0b70*/  LEA.HI R5, R6, R7, RZ, 0x1 ;  /* 0x0000000706057211 */ /* 0x000fe200078f08ff */
[----:B------:R-:W-:-:S03]  /*0b80*/  ULOP3.LUT UR5, UR5, 0x1, URZ, 0xfc, !UPT ;  /* 0x0000000105057892 */ /* 0x000fc6000f8efc3f */
        /* <DEDUP_REMOVED lines=12> */
[-C--:B------:R-:W-:Y:S01]  /*0c50*/  LEA.HI R7, R3, R0.reuse, RZ, 0x5 ;  /* 0x0000000003077211 */ /* 0x080fe200078f28ff */
[----:B------:R-:W-:Y:S01]  /*0c60*/  IMAD.IADD R13, R9, 0x1, -R12 ;  /* 0x00000001090d7824 */ /* 0x000fe200078e0a0c */
[----:B------:R-:W-:-:S02]  /*0c70*/  LEA.HI R9, R3, R0, RZ, 0x2 ;  /* 0x0000000003097211 */ /* 0x000fc400078f10ff */
[----:B------:R-:W-:Y:S01]  /*0c80*/  LEA.HI R4, R4, R5, RZ, 0x1 ;  /* 0x0000000504047211 */ /* 0x000fe200078f08ff */
[----:B------:R-:W-:Y:S01]  /*0c90*/  IMAD R13, R10, 0x10, R13 ;  /* 0x000000100a0d7824 */ /* 0x000fe200078e020d */
[----:B------:R-:W-:Y:S01]  /*0ca0*/  LOP3.LUT R3, R6, 0x3fffff0, RZ, 0xc0, !PT ;  /* 0x03fffff006037812 */ /* 0x000fe200078ec0ff */
[----:B------:R-:W-:Y:S01]  /*0cb0*/  IMAD.MOV.U32 R6, RZ, RZ, R18 ;  /* 0x000000ffff067224 */ /* 0x000fe200078e0012 */
[----:B------:R-:W-:Y:S01]  /*0cc0*/  LOP3.LUT R4, R4, 0x3fffffe, RZ, 0xc0, !PT ;  /* 0x03fffffe04047812 */ /* 0x000fe200078ec0ff */
[----:B------:R-:W-:Y:S01]  /*0cd0*/  IMAD.MOV.U32 R18, RZ, RZ, RZ ;  /* 0x000000ffff127224 */ /* 0x000fe200078e00ff */
[----:B------:R-:W-:Y:S01]  /*0ce0*/  SHF.R.S32.HI R222, RZ, 0x5, R7 ;  /* 0x00000005ffde7819 */ /* 0x000fe20000011407 */
[----:B------:R-:W-:Y:S01]  /*0cf0*/  IMAD.IADD R3, R0, 0x1, -R3 ;  /* 0x0000000100037824 */ /* 0x000fe200078e0a03 */
[----:B------:R-:W-:Y:S01]  /*0d00*/  LOP3.LUT R7, R9, 0xfffffffc, RZ, 0xc0, !PT ;  /* 0xfffffffc09077812 */ /* 0x000fe200078ec0ff */
[----:B------:R-:W-:Y:S01]  /*0d10*/  IMAD.IADD R4, R5, 0x1, -R4 ;  /* 0x0000000105047824 */ /* 0x000fe200078e0a04 */
[----:B------:R-:W-:Y:S01]  /*0d20*/  SHF.R.S32.HI R204, RZ, 0x2, R9 ;  /* 0x00000002ffcc7819 */ /* 0x000fe20000011409 */
[----:B------:R-:W-:Y:S01]  /*0d30*/  IMAD R3, R222, 0x10, R3 ;  /* 0x00000010de037824 */ /* 0x000fe200078e0203 */
[----:B------:R-:W-:Y:S01]  /*0d40*/  LOP3.LUT R11, R11, 0x7ffffffc, RZ, 0xc0, !PT ;  /* 0x7ffffffc0b0b7812 */ /* 0x000fe200078ec0ff */
[----:B------:R-:W-:Y:S01]  /*0d50*/  IMAD R14, R4, 0x40, R13 ;  /* 0x00000040040e7824 */ /* 0x000fe200078e020d */
[----:B------:R-:W-:Y:S01]  /*0d60*/  SHF.R.S32.HI R9, RZ, 0x1f, R9 ;  /* 0x0000001fff097819 */ /* 0x000fe20000011409 */
[----:B------:R-:W-:-:S02]  /*0d70*/  IMAD R8, R3, 0x8, R8 ;  /* 0x0000000803087824 */ /* 0x000fc400078e0208 */
[----:B------:R-:W-:Y:S01]  /*0d80*/  IMAD.IADD R0, R0, 0x1, -R7 ;  /* 0x0000000100007824 */ /* 0x000fe200078e0a07 */
[----:B------:R-:W-:Y:S01]  /*0d90*/  STL [R1+0x64], R14 ;  /* 0x0000640e01007387 */ /* 0x000fe20000100800 */
[----:B------:R-:W-:Y:S01]  /*0da0*/  IMAD.U32 R3, RZ, RZ, UR5 ;  /* 0x00000005ff037e24 */ /* 0x000fe2000f8e00ff */
[----:B------:R-:W-:Y:S01]  /*0db0*/  LEA.HI R9, R9, R204, RZ, 0x3 ;  /* 0x000000cc09097211 */ /* 0x000fe200078f18ff */
[----:B------:R-:W-:Y:S01]  /*0dc0*/  VIADD R12, R204, 0x40 ;  /* 0x00000040cc0c7836 */ /* 0x000fe20000000000 */
[----:B------:R-:W-:Y:S01]  /*0dd0*/  STL [R1+0x50], RZ ;  /* 0x000050ff01007387 */ /* 0x000fe20000100800 */
[----:B------:R-:W-:Y:S01]  /*0de0*/  IMAD.SHL.U32 R194, R0, 0x4, RZ ;  /* 0x0000000400c27824 */ /* 0x000fe200078e00ff */
[----:B------:R-:W-:Y:S01]  /*0df0*/  LOP3.LUT R9, R9, 0xfffffff8, RZ, 0xc0, !PT ;  /* 0xfffffff809097812 */ /* 0x000fe200078ec0ff */
[----:B------:R-:W-:Y:S01]  /*0e00*/  IMAD.SHL.U32 R217, R12, 0x40, RZ ;  /* 0x000000400cd97824 */ /* 0x000fe200078e00ff */
[----:B------:R0:W-:Y:S01]  /*0e10*/  STL [R1+0x4], R3 ;  /* 0x0000040301007387 */ /* 0x0001e20000100800 */
[----:B------:R-:W-:-:S02]  /*0e20*/  VIADD R207, R194, 0x20 ;  /* 0x00000020c2cf7836 */ /* 0x000fc40000000000 */
[----:B------:R-:W-:Y:S01]  /*0e30*/  IMAD.IADD R11, R15, 0x1, -R11 ;  /* 0x000000010f0b7824 */ /* 0x000fe200078e0a0b */
[----:B------:R-:W-:Y:S01]  /*0e40*/  LOP3.LUT R217, R217, 0x1c0, RZ, 0xc0, !PT ;  /* 0x000001c0d9d97812 */ /* 0x000fe200078ec0ff */
[----:B------:R-:W-:Y:S02]  /*0e50*/  IMAD.IADD R193, R194, 0x1, R207 ;  /* 0x00000001c2c17824 */ /* 0x000fe400078e02cf */
[C---:B------:R-:W-:Y:S02]  /*0e60*/  IMAD.SHL.U32 R16, R0.reuse, 0x8, RZ ;  /* 0x0000000800107824 */ /* 0x040fe400078e00ff */
[----:B------:R-:W-:Y:S01]  /*0e70*/  IMAD.U32 R4, RZ, RZ, UR4 ;  /* 0x00000004ff047e24 */ /* 0x000fe2000f8e00ff */
[----:B0-----:R-:W-:Y:S01]  /*0e80*/  LEA.HI R3, R0, R0, RZ, 0x1 ;  /* 0x0000000000037211 */ /* 0x001fe200078f08ff */
[----:B------:R-:W-:Y:S02]  /*0e90*/  IMAD.SHL.U32 R229, R11, 0x2, RZ ;  /* 0x000000020be57824 */ /* 0x000fe400078e00ff */
[----:B------:R-:W-:Y:S01]  /*0ea0*/  IMAD.IADD R10, R204, 0x1, -R9 ;  /* 0x00000001cc0a7824 */ /* 0x000fe200078e0a09 */
[----:B------:R-:W-:Y:S01]  /*0eb0*/  LOP3.LUT R3, R3, 0x1ffffffe, RZ, 0xc0, !PT ;  /* 0x1ffffffe03037812 */ /* 0x000fe200078ec0ff */
[----:B------:R0:W-:Y:S01]  /*0ec0*/  STL [R1+0x58], R4 ;  /* 0x0000580401007387 */ /* 0x0001e20000100800 */
[----:B------:R-:W-:-:S02]  /*0ed0*/  VIADD R36, R229, 0x10 ;  /* 0x00000010e5247836 */ /* 0x000fc40000000000 */
[C---:B------:R-:W-:Y:S01]  /*0ee0*/  VIADD R34, R229.reuse, 0x20 ;  /* 0x00000020e5227836 */ /* 0x040fe20000000000 */
[----:B------:R1:W-:Y:S01]  /*0ef0*/  STL [R1+0x38], R10 ;  /* 0x0000380a01007387 */ /* 0x0003e20000100800 */
[----:B------:R-:W-:Y:S01]  /*0f00*/  IMAD.IADD R3, R0, 0x1, -R3 ;  /* 0x0000000100037824 */ /* 0x000fe200078e0a03 */
[----:B------:R-:W-:Y:S01]  /*0f10*/  SHF.R.U32.HI R0, RZ, 0x3, R217 ;  /* 0x00000003ff007819 */ /* 0x000fe200000116d9 */
[C---:B------:R-:W-:Y:S01]  /*0f20*/  VIADD R31, R229.reuse, 0x38 ;  /* 0x00000038e51f7836 */ /* 0x040fe20000000000 */
[----:B------:R-:W-:Y:S01]  /*0f30*/  SHF.R.S32.HI R0, RZ, 0x1f, R193 ;  /* 0x0000001fff007819 */ /* 0x000fe200000114c1 */
[C---:B------:R-:W-:Y:S01]  /*0f40*/  VIADD R28, R229.reuse, 0x50 ;  /* 0x00000050e51c7836 */ /* 0x040fe20000000000 */
[----:B0-----:R-:W-:Y:S01]  /*0f50*/  SHF.R.S32.HI R4, RZ, 0x1f, R12 ;  /* 0x0000001fff047819 */ /* 0x001fe2000001140c */
[C---:B------:R-:W-:Y:S01]  /*0f60*/  VIADD R25, R229.reuse, 0x68 ;  /* 0x00000068e5197836 */ /* 0x040fe20000000000 */
[----:B------:R-:W-:Y:S01]  /*0f70*/  LEA.HI R0, R0, R193, RZ, 0x3 ;  /* 0x000000c100007211 */ /* 0x000fe200078f18ff */
[C---:B------:R-:W-:Y:S01]  /*0f80*/  VIADD R20, R229.reuse, 0x80 ;  /* 0x00000080e5147836 */ /* 0x040fe20000000000 */
[----:B------:R-:W-:Y:S01]  /*0f90*/  LEA.HI R4, R4, R12, RZ, 0x3 ;  /* 0x0000000c04047211 */ /* 0x000fe200078f18ff */
[C---:B------:R-:W-:Y:S01]  /*0fa0*/  VIADD R12, R229.reuse, 0x98 ;  /* 0x00000098e50c7836 */ /* 0x040fe20000000000 */
[----:B------:R-:W-:Y:S01]  /*0fb0*/  SHF.R.S32.HI R198, RZ, 0x3, R0 ;  /* 0x00000003ffc67819 */ /* 0x000fe20000011400 */
[C---:B------:R-:W-:Y:S01]  /*0fc0*/  VIADD R0, R229.reuse, 0xb0 ;  /* 0x000000b0e5007836 */ /* 0x040fe20000000000 */
[----:B------:R-:W-:Y:S01]  /*0fd0*/  SHF.R.S32.HI R0, RZ, 0x1f, R36 ;  /* 0x0000001fff007819 */ /* 0x000fe20000011424 */
[----:B------:R-:W-:Y:S01]  /*0fe0*/  IMAD.SHL.U32 R8, R8, 0x8, RZ ;  /* 0x0000000808087824 */ /* 0x000fe200078e00ff */
[----:B------:R-:W-:Y:S01]  /*0ff0*/  SHF.R.S32.HI R0, RZ, 0x1f, R34 ;  /* 0x0000001fff007819 */ /* 0x000fe20000011422 */
[----:B------:R-:W-:Y:S01]  /*1000*/  VIADD R206, R194, 0x40 ;  /* 0x00000040c2ce7836 */ /* 0x000fe20000000000 */
[----:B------:R-:W-:Y:S01]  /*1010*/  SHF.R.S32.HI R0, RZ, 0x1f, R31 ;  /* 0x0000001fff007819 */ /* 0x000fe2000001141f */
[----:B------:R-:W-:Y:S01]  /*1020*/  IMAD.SHL.U32 R4, R4, 0x40, RZ ;  /* 0x0000004004047824 */ /* 0x000fe200078e00ff */
[----:B------:R-:W-:Y:S01]  /*1030*/  SHF.R.S32.HI R0, RZ, 0x1f, R28 ;  /* 0x0000001fff007819 */ /* 0x000fe2000001141c */
[----:B------:R0:W-:Y:S01]  /*1040*/  STL [R1+0x68], R8 ;  /* 0x0000680801007387 */ /* 0x0001e20000100800 */
[----:B------:R-:W-:Y:S01]  /*1050*/  SHF.R.S32.HI R0, RZ, 0x1f, R25 ;  /* 0x0000001fff007819 */ /* 0x000fe20000011419 */
[----:B------:R-:W-:Y:S01]  /*1060*/  IMAD.IADD R192, R194, 0x1, R206 ;  /* 0x00000001c2c07824 */ /* 0x000fe200078e02ce */
[----:B------:R-:W-:Y:S01]  /*1070*/  SHF.R.S32.HI R0, RZ, 0x1f, R20 ;  /* 0x0000001fff007819 */ /* 0x000fe20000011414 */
[----:B------:R-:W-:Y:S01]  /*1080*/  VIADD R37, R229, 0x8 ;  /* 0x00000008e5257836 */ /* 0x000fe20000000000 */
[----:B------:R-:W-:Y:S01]  /*1090*/  SHF.R.S32.HI R0, RZ, 0x1f, R12 ;  /* 0x0000001fff007819 */ /* 0x000fe2000001140c */
[----:B------:R-:W-:Y:S01]  /*10a0*/  IMAD R0, R3, 0x8, R14 ;  /* 0x0000000803007824 */ /* 0x000fe200078e020e */
[----:B------:R-:W-:Y:S01]  /*10b0*/  SHF.R.S32.HI R9, RZ, 0x1f, R192 ;  /* 0x0000001fff097819 */ /* 0x000fe200000114c0 */
[C---:B------:R-:W-:Y:S01]  /*10c0*/  VIADD R35, R229.reuse, 0x18 ;  /* 0x00000018e5237836 */ /* 0x040fe20000000000 */
[----:B------:R-:W-:Y:S01]  /*10d0*/  LOP3.LUT R224, R4, 0xfffffe00, RZ, 0xc0, !PT ;  /* 0xfffffe0004e07812 */ /* 0x000fe200078ec0ff */
[----:B------:R-:W-:Y:S01]  /*10e0*/  VIADD R33, R229, 0x28 ;  /* 0x00000028e5217836 */ /* 0x000fe20000000000 */
[----:B------:R2:W-:Y:S01]  /*10f0*/  STL [R1+0x3c], R0 ;  /* 0x00003c0001007387 */ /* 0x0005e20000100800 */
[----:B------:R-:W-:Y:S01]  /*1100*/  LEA.HI R9, R9, R192, RZ, 0x3 ;  /* 0x000000c009097211 */ /* 0x000fe200078f18ff */
[C---:B------:R-:W-:Y:S01]  /*1110*/  VIADD R32, R229.reuse, 0x30 ;  /* 0x00000030e5207836 */ /* 0x040fe20000000000 */
[----:B------:R-:W-:Y:S01]  /*1120*/  SHF.R.S32.HI R4, RZ, 0x1f, R37 ;  /* 0x0000001fff047819 */ /* 0x000fe20000011425 */
[----:B------:R-:W-:Y:S01]  /*1130*/  IMAD.SHL.U32 R220, R10, 0x40, RZ ;  /* 0x000000400adc7824 */ /* 0x000fe200078e00ff */
        /* <DEDUP_REMOVED lines=8> */
[----:B------:R-:W-:Y:S01]  /*11c0*/  LOP3.LUT R220, R220, 0x1c0, RZ, 0xc0, !PT ;  /* 0x000001c0dcdc7812 */ /* 0x000fe200078ec0ff */
[C---:B------:R-:W-:Y:S01]  /*11d0*/  VIADD R24, R229.reuse, 0x70 ;  /* 0x00000070e5187836 */ /* 0x040fe20000000000 */
[----:B------:R-:W-:Y:S01]  /*11e0*/  SHF.R.S32.HI R9, RZ, 0x1f, R30 ;  /* 0x0000001fff097819 */ /* 0x000fe2000001141e */
[C---:B------:R-:W-:Y:S01]  /*11f0*/  VIADD R21, R229.reuse, 0x78 ;  /* 0x00000078e5157836 */ /* 0x040fe20000000000 */
[----:B------:R-:W-:Y:S01]  /*1200*/  SHF.R.S32.HI R4, RZ, 0x1f, R29 ;  /* 0x0000001fff047819 */ /* 0x000fe2000001141d */
[----:B------:R-:W-:Y:S01]  /*1210*/  IMAD.MOV.U32 R7, RZ, RZ, R19 ;  /* 0x000000ffff077224 */ /* 0x000fe200078e0013 */
        /* <DEDUP_REMOVED lines=9> */
[----:B------:R-:W-:Y:S01]  /*12b0*/  VIADD R23, R16, 0xa0 ;  /* 0x000000a010177836 */ /* 0x000fe20000000000 */
[----:B------:R-:W-:Y:S01]  /*12c0*/  SHF.R.S32.HI R4, RZ, 0x1f, R13 ;  /* 0x0000001fff047819 */ /* 0x000fe2000001140d */
[C---:B-1----:R-:W-:Y:S01]  /*12d0*/  VIADD R10, R229.reuse, 0xa0 ;  /* 0x000000a0e50a7836 */ /* 0x042fe20000000000 */
[----:B------:R-:W-:Y:S01]  /*12e0*/  SHF.R.S32.HI R203, RZ, 0x1f, R22 ;  /* 0x0000001fffcb7819 */ /* 0x000fe20000011416 */
[----:B0-----:R-:W-:Y:S01]  /*12f0*/  VIADD R8, R229, 0xa8 ;  /* 0x000000a8e5087836 */ /* 0x001fe20000000000 */
[----:B------:R-:W-:Y:S01]  /*1300*/  SHF.R.S32.HI R202, RZ, 0x1f, R19 ;  /* 0x0000001fffca7819 */ /* 0x000fe20000011413 */
[----:B------:R-:W-:Y:S01]  /*1310*/  IMAD.MOV.U32 R5, RZ, RZ, R17 ;  /* 0x000000ffff057224 */ /* 0x000fe200078e0011 */
[----:B------:R-:W-:Y:S01]  /*1320*/  SHF.R.S32.HI R17, RZ, 0x1f, R16 ;  /* 0x0000001fff117819 */ /* 0x000fe20000011410 */
[----:B------:R-:W-:Y:S01]  /*1330*/  IMAD.SHL.U32 R222, R222, 0x200, RZ ;  /* 0x00000200dede7824 */ /* 0x000fe200078e00ff */
[----:B------:R-:W-:Y:S01]  /*1340*/  SHF.R.S32.HI R201, RZ, 0x1f, R23 ;  /* 0x0000001fffc97819 */ /* 0x000fe20000011417 */
[C---:B------:R-:W-:Y:S01]  /*1350*/  VIADD R215, R194.reuse, 0x10 ;  /* 0x00000010c2d77836 */ /* 0x040fe20000000000 */
[----:B------:R-:W-:Y:S01]  /*1360*/  SHF.R.U32.HI R221, RZ, 0x3, R220 ;  /* 0x00000003ffdd7819 */ /* 0x000fe200000116dc */
[C---:B------:R-:W-:Y:S01]  /*1370*/  VIADD R208, R194.reuse, 0x30 ;  /* 0x00000030c2d07836 */ /* 0x040fe20000000000 */
[----:B------:R-:W-:Y:S01]  /*1380*/  SHF.R.S32.HI R9, RZ, 0x1f, R10 ;  /* 0x0000001fff097819 */ /* 0x000fe2000001140a */
[----:B------:R-:W-:Y:S01]  /*1390*/  VIADD R216, R194, 0x50 ;  /* 0x00000050c2d87836 */ /* 0x000fe20000000000 */
[----:B--2---:R-:W-:-:S07]  /*13a0*/  SHF.R.S32.HI R4, RZ, 0x1f, R8 ;  /* 0x0000001fff047819 */ /* 0x004fce0000011408 */
.L_x_2886:
[----:B012-4-:R-:W0:Y:S01]  /*13b0*/  LDC.64 R8, c[0x0][0xc88] ;  /* 0x00032200ff087b82 */ /* 0x017e220000000a00 */
[----:B------:R-:W-:Y:S01]  /*13c0*/  ULDC.64 UR4, c[0x0][0xa28] ;  /* 0x00028a0000047ab9 */ /* 0x000fe20000000a00 */
[----:B------:R-:W-:Y:S01]  /*13d0*/  ULDC.64 UR8, c[0x0][0xa18] ;  /* 0x0002860000087ab9 */ /* 0x000fe20000000a00 */
[----:B------:R-:W-:Y:S01]  /*13e0*/  ULDC.64 UR6, c[0x0][0xa08] ;  /* 0x0002820000067ab9 */ /* 0x000fe20000000a00 */
[----:B0-----:R-:W-:-:S05]  /*13f0*/  IMAD.WIDE R8, R7, 0x4, R8 ;  /* 0x0000000407087825 */ /* 0x001fca00078e0208 */
[----:B------:R-:W2:Y:S01]  /*1400*/  LDG.E R26, desc[UR60][R8.64] ;  /* 0x0000003c081a7981 */ /* 0x000ea2000c1e1900 */
[----:B------:R-:W-:Y:S01]  /*1410*/  ISETP.NE.U32.AND P2, PT, RZ, UR4, PT ;  /* 0x00000004ff007c0c */ /* 0x000fe2000bf45070 */
[----:B------:R-:W-:Y:S01]  /*1420*/  IMAD.MOV.U32 R4, RZ, RZ, RZ ;  /* 0x000000ffff047224 */ /* 0x000fe200078e00ff */
[----:B------:R-:W-:Y:S01]  /*1430*/  ISETP.NE.U32.AND P1, PT, RZ, UR8, PT ;  /* 0x00000008ff007c0c */ /* 0x000fe2000bf25070 */
[----:B------:R-:W-:Y:S01]  /*1440*/  IMAD.MOV.U32 R122, RZ, RZ, RZ ;  /* 0x000000ffff7a7224 */ /* 0x000fe200078e00ff */
[----:B------:R-:W-:Y:S02]  /*1450*/  ISETP.NE.AND.EX P2, PT, RZ, UR5, PT, P2 ;  /* 0x00000005ff007c0c */ /* 0x000fe4000bf45320 */
[----:B------:R-:W-:Y:S02]  /*1460*/  ISETP.NE.AND.EX P1, PT, RZ, UR9, PT, P1 ;  /* 0x00000009ff007c0c */ /* 0x000fe4000bf25310 */
[----:B------:R-:W-:-:S04]  /*1470*/  ISETP.NE.U32.AND P0, PT, RZ, UR6, PT ;  /* 0x00000006ff007c0c */ /* 0x000fc8000bf05070 */
[----:B------:R-:W-:Y:S02]  /*1480*/  ISETP.NE.AND.EX P0, PT, RZ, UR7, PT, P0 ;  /* 0x00000007ff007c0c */ /* 0x000fe4000bf05300 */
[----:B--2---:R-:W-:Y:S01]  /*1490*/  SHF.R.S32.HI R0, RZ, 0x1f, R26 ;  /* 0x0000001fff007819 */ /* 0x004fe2000001141a */
[C---:B------:R-:W-:Y:S02]  /*14a0*/  IMAD.SHL.U32 R29, R26.reuse, 0x4, RZ ;  /* 0x000000041a1d7824 */ /* 0x040fe400078e00ff */
[C---:B------:R-:W-:Y:S01]  /*14b0*/  @P2 LEA R10, P3, R26.reuse, UR4, 0x2 ;  /* 0x000000041a0a2c11 */ /* 0x040fe2000f8610ff */
[----:B------:R-:W-:Y:S01]  /*14c0*/  STL [R1+0x44], R26 ;  /* 0x0000441a01007387 */ /* 0x000fe20000100800 */
[C-C-:B------:R-:W-:Y:S02]  /*14d0*/  SHF.L.U64.HI R28, R26.reuse, 0x2, R0.reuse ;  /* 0x000000021a1c7819 */ /* 0x140fe40000010200 */
[----:B------:R-:W-:Y:S01]  /*14e0*/  @P2 LEA.HI.X R11, R26, UR5, R0, 0x2, P3 ;  /* 0x000000051a0b2c11 */ /* 0x000fe200098f1400 */
[----:B------:R-:W-:Y:S01]  /*14f0*/  ULDC UR4, c[0x0][0x288] ;  /* 0x0000a20000047ab9 */ /* 0x000fe20000000800 */
[C---:B------:R-:W-:Y:S01]  /*1500*/  IADD3 R8, P4, R29.reuse, UR6, RZ ;  /* 0x000000061d087c10 */ /* 0x040fe2000ff9e0ff */
[----:B------:R0:W-:Y:S04]  /*1510*/  STL [R1+0x5c], R0 ;  /* 0x00005c0001007387 */ /* 0x0001e80000100800 */
[----:B------:R1:W5:Y:S01]  /*1520*/  @P2 LDG.E R4, desc[UR60][R10.64] ;  /* 0x0000003c0a042981 */ /* 0x000362000c1e1900 */
[----:B------:R-:W-:Y:S01]  /*1530*/  @P1 IADD3 R12, P2, R29, UR8, RZ ;  /* 0x000000081d0c1c10 */ /* 0x000fe2000ff5e0ff */
[----:B------:R-:W-:Y:S01]  /*1540*/  IMAD.U32 R227, RZ, RZ, UR4 ;  /* 0x00000004ffe37e24 */ /* 0x000fe2000f8e00ff */
[C---:B------:R-:W-:Y:S01]  /*1550*/  IADD3.X R9, R28.reuse, UR7, RZ, P4, !PT ;  /* 0x000000071c097c10 */ /* 0x040fe2000a7fe4ff */
[----:B------:R2:W-:Y:S01]  /*1560*/  STL [R1+0x48], R29 ;  /* 0x0000481d01007387 */ /* 0x0005e20000100800 */
[----:B------:R-:W-:Y:S01]  /*1570*/  @P1 IADD3.X R13, R28, UR9, RZ, P2, !PT ;  /* 0x000000091c0d1c10 */ /* 0x000fe200097fe4ff */
[----:B------:R-:W-:Y:S01]  /*1580*/  ULDC.64 UR4, c[0x0][0x418] ;  /* 0x0001060000047ab9 */ /* 0x000fe20000000a00 */
[----:B------:R-:W-:Y:S01]  /*1590*/  ULDC.64 UR8, c[0x0][0xa20] ;  /* 0x0002880000087ab9 */ /* 0x000fe20000000a00 */
[----:B------:R2:W5:Y:S04]  /*15a0*/  @P0 LDG.E R122, desc[UR60][R8.64] ;  /* 0x0000003c087a0981 */ /* 0x000568000c1e1900 */
[----:B------:R2:W5:Y:S04]  /*15b0*/  @P1 LDG.E R227, desc[UR60][R12.64] ;  /* 0x0000003c0ce31981 */ /* 0x000568000c1e1900 */
[----:B------:R2:W-:Y:S01]  /*15c0*/  STL [R1+0x4c], R28 ;  /* 0x00004c1c01007387 */ /* 0x0005e20000100800 */
        /* <DEDUP_REMOVED lines=12> */
[----:B-1----:R-:W-:Y:S02]  /*1690*/  LEA.HI R11, R0, R3, RZ, 0x10 ;  /* 0x00000003000b7211 */ /* 0x002fe400078f80ff */
[----:B------:R-:W-:Y:S01]  /*16a0*/  LOP3.LUT R197, R6, 0xffff, RZ, 0xc0, !PT ;  /* 0x0000ffff06c57812 */ /* 0x000fe200078ec0ff */
[----:B--23--:R-:W-:Y:S07]  /*16b0*/  @P1 BRA `(.L_x_2644) ;  /* 0x0000000000241947 */ /* 0x00cfee0003800000 */
        /* <DEDUP_REMOVED lines=9> */
.L_x_2644:
[----:B------:R-:W-:Y:S02]  /*1750*/  IMAD.U32 R25, RZ, RZ, UR5 ;  /* 0x00000005ff197e24 */ /* 0x000fe4000f8e00ff */
[----:B------:R-:W-:Y:S01]  /*1760*/  IMAD.U32 R27, RZ, RZ, UR4 ;  /* 0x00000004ff1b7e24 */ /* 0x000fe2000f8e00ff */
[----:B------:R-:W-:Y:S06]  /*1770*/  @!P2 BRA `(.L_x_2645) ;  /* 0x000000000010a947 */ /* 0x000fec0003800000 */
[----:B------:R-:W-:-:S04]  /*1780*/  IADD3 R6, P0, R29, UR8, RZ ;  /* 0x000000081d067c10 */ /* 0x000fc8000ff1e0ff */
[----:B------:R-:W-:-:S05]  /*1790*/  IADD3.X R7, R28, UR9, RZ, P0, !PT ;  /* 0x000000091c077c10 */ /* 0x000fca00087fe4ff */
[----:B------:R0:W5:Y:S01]  /*17a0*/  LDG.E R27, desc[UR60][R6.64] ;  /* 0x0000003c061b7981 */ /* 0x000162000c1e1900 */
[----:B------:R-:W-:Y:S05]  /*17b0*/  BRA `(.L_x_2646) ;  /* 0x0000000000107947 */ /* 0x000fea0003800000 */
.L_x_2645:
[----:B------:R-:W-:Y:S05]  /*17c0*/  @!P0 BRA `(.L_x_2646) ;  /* 0x00000000000c8947 */ /* 0x000fea0003800000 */
[----:B------:R-:W2:Y:S04]  /*17d0*/  LDG.E R0, desc[UR60][R8.64] ;  /* 0x0000003c08007981 */ /* 0x000ea8000c1e1900 */
[----:B------:R-:W2:Y:S02]  /*17e0*/  LDG.E R27, desc[UR60][R8.64+0x4] ;  /* 0x0000043c081b7981 */ /* 0x000ea4000c1e1900 */
[----:B--2---:R-:W-:-:S07]  /*17f0*/  IMAD.IADD R27, R27, 0x1, -R0 ;  /* 0x000000011b1b7824 */ /* 0x004fce00078e0a00 */
.L_x_2646:
[----:B------:R-:W-:Y:S01]  /*1800*/  ULDC.64 UR4, c[0x0][0xa10] ;  /* 0x0002840000047ab9 */ /* 0x000fe20000000a00 */
[----:B------:R-:W1:Y:S01]  /*1810*/  LDC R10, c[0x0][0x448] ;  /* 0x00011200ff0a7b82 */ /* 0x000e620000000800 */
[----:B------:R-:W-:-:S04]  /*1820*/  ISETP.NE.U32.AND P0, PT, RZ, UR4, PT ;  /* 0x00000004ff007c0c */ /* 0x000fc8000bf05070 */
[----:B------:R-:W-:Y:S01]  /*1830*/  ISETP.NE.AND.EX P0, PT, RZ, UR5, PT, P0 ;  /* 0x00000005ff007c0c */ /* 0x000fe2000bf05300 */
[----:B------:R-:W-:-:S12]  /*1840*/  ULDC.64 UR4, c[0x0][0xa30] ;  /* 0x00028c0000047ab9 */ /* 0x000fd80000000a00 */
[----:B0-----:R-:W0:Y:S02]  /*1850*/  @P0 LDC.64 R6, c[0x0][0xa10] ;  /* 0x00028400ff060b82 */ /* 0x001e240000000a00 */
[----:B0-----:R-:W-:-:S05]  /*1860*/  @P0 IMAD.WIDE R6, R26, 0x4, R6 ;  /* 0x000000041a060825 */ /* 0x001fca00078e0206 */
[----:B------:R-:W2:Y:S04]  /*1870*/  @P0 LDG.E R0, desc[UR60][R6.64] ;  /* 0x0000003c06000981 */ /* 0x000ea8000c1e1900 */
[----:B------:R0:W2:Y:S01]  /*1880*/  @P0 LDG.E R3, desc[UR60][R6.64+0x4] ;  /* 0x0000043c06030981 */ /* 0x0000a2000c1e1900 */
[----:B------:R-:W-:Y:S01]  /*1890*/  ISETP.NE.U32.AND P1, PT, RZ, UR4, PT ;  /* 0x00000004ff007c0c */ /* 0x000fe2000bf25070 */
[----:B-----5:R-:W-:-:S03]  /*18a0*/  IMAD.MOV.U32 R134, RZ, RZ, R27 ;  /* 0x000000ffff867224 */ /* 0x020fc600078e001b */
[----:B------:R-:W-:-:S13]  /*18b0*/  ISETP.NE.AND.EX P1, PT, RZ, UR5, PT, P1 ;  /* 0x00000005ff007c0c */ /* 0x000fda000bf25310 */
[----:B------:R-:W-:-:S04]  /*18c0*/  @P1 IADD3 R8, P2, R29, UR4, RZ ;  /* 0x000000041d081c10 */ /* 0x000fc8000ff5e0ff */
[----:B------:R-:W-:-:S05]  /*18d0*/  @P1 IADD3.X R9, R28, UR5, RZ, P2, !PT ;  /* 0x000000051c091c10 */ /* 0x000fca00097fe4ff */
[----:B------:R3:W5:Y:S01]  /*18e0*/  @P1 LDG.E R134, desc[UR60][R8.64] ;  /* 0x0000003c08861981 */ /* 0x000762000c1e1900 */
[----:B-1----:R-:W-:Y:S01]  /*18f0*/  ISETP.NE.AND P1, PT, R10, 0x1, PT ;  /* 0x000000010a00780c */ /* 0x002fe20003f25270 */
[----:B------:R-:W-:Y:S01]  /*1900*/  IMAD.SHL.U32 R226, R5, 0x80, RZ ;  /* 0x0000008005e27824 */ /* 0x000fe200078e00ff */
[----:B------:R-:W-:Y:S01]  /*1910*/  LOP3.LUT R13, R11, 0xff, RZ, 0xc0, !PT ;  /* 0x000000ff0b0d7812 */ /* 0x000fe200078ec0ff */
[----:B------:R-:W-:Y:S01]  /*1920*/  IMAD.IADD R12, R27, 0x1, -R4 ;  /* 0x000000011b0c7824 */ /* 0x000fe200078e0a04 */
[----:B------:R-:W-:Y:S01]  /*1930*/  SHF.R.U32.HI R14, RZ, 0x10, R11 ;  /* 0x00000010ff0e7819 */ /* 0x000fe2000001160b */
[----:B------:R-:W-:Y:S01]  /*1940*/  VIADD R5, R226, 0x7f ;  /* 0x0000007fe2057836 */ /* 0x000fe20000000000 */
[----:B------:R-:W-:Y:S01]  /*1950*/  BSSY B0, `(.L_x_2647) ;  /* 0x0000033000007945 */ /* 0x000fe20003800000 */
[----:B------:R1:W-:Y:S04]  /*1960*/  STL [R1+0x54], R13 ;  /* 0x0000540d01007387 */ /* 0x0003e80000100800 */
[----:B------:R1:W-:Y:S02]  /*1970*/  STL [R1+0x40], R14 ;  /* 0x0000400e01007387 */ /* 0x0003e40000100800 */
[----:B------:R-:W4:Y:S08]  /*1980*/  @P1 LDC R10, c[0x0][0x44c] ;  /* 0x00011300ff0a1b82 */ /* 0x000f300000000800 */
[----:B0-----:R-:W0:Y:S01]  /*1990*/  @P1 LDC R7, c[0x0][0x450] ;  /* 0x00011400ff071b82 */ /* 0x001e220000000800 */
[----:B--2---:R-:W-:-:S02]  /*19a0*/  @P0 IMAD.IADD R25, R3, 0x1, -R0 ;  /* 0x0000000103190824 */ /* 0x004fc400078e0a00 */
[----:B----4-:R-:W-:-:S04]  /*19b0*/  @P1 IMAD.HI.U32 R0, R5, R10, RZ ;  /* 0x0000000a05001227 */ /* 0x010fc800078e00ff */
[----:B------:R-:W-:Y:S01]  /*19c0*/  IMAD.IADD R228, R12, 0x1, R25 ;  /* 0x000000010ce47824 */ /* 0x000fe200078e0219 */
[----:B0-----:R-:W-:-:S03]  /*19d0*/  @P1 SHF.R.U32.HI R5, RZ, R7, R0 ;  /* 0x00000007ff051219 */ /* 0x001fc60000011600 */
[C---:B------:R-:W-:Y:S01]  /*19e0*/  VIADD R0, R228.reuse, 0x5f ;  /* 0x0000005fe4007836 */ /* 0x040fe20000000000 */
[----:B------:R-:W-:-:S03]  /*19f0*/  IADD3 R135, R228, 0x60, -R227 ;  /* 0x00000060e4877810 */ /* 0x000fc60007ffe8e3 */
[----:B------:R-:W-:-:S04]  /*1a00*/  IMAD.HI R0, R0, 0x2aaaaaab, RZ ;  /* 0x2aaaaaab00007827 */ /* 0x000fc800078e02ff */
[----:B------:R-:W-:Y:S01]  /*1a10*/  IMAD.IADD R5, R135, 0x1, R5 ;  /* 0x0000000187057824 */ /* 0x000fe200078e0205 */
[----:B------:R-:W-:-:S03]  /*1a20*/  SHF.R.U32.HI R3, RZ, 0x1f, R0 ;  /* 0x0000001fff037819 */ /* 0x000fc60000011600 */
[----:B------:R-:W-:Y:S01]  /*1a30*/  IMAD.HI R5, R5, 0x2aaaaaab, RZ ;  /* 0x2aaaaaab05057827 */ /* 0x000fe200078e02ff */
[----:B------:R-:W-:-:S03]  /*1a40*/  LEA.HI.SX32 R136, R0, R3, 0x1c ;  /* 0x0000000300887211 */ /* 0x000fc600078fe2ff */
[----:B------:R-:W-:Y:S01]  /*1a50*/  IMAD.MOV.U32 R0, RZ, RZ, RZ ;  /* 0x000000ffff007224 */ /* 0x000fe200078e00ff */
[----:B------:R-:W-:-:S04]  /*1a60*/  SHF.R.U32.HI R4, RZ, 0x1f, R5 ;  /* 0x0000001fff047819 */ /* 0x000fc80000011605 */
[----:B------:R-:W-:-:S04]  /*1a70*/  LEA.HI.SX32 R5, R5, R4, 0x1c ;  /* 0x0000000405057211 */ /* 0x000fc800078fe2ff */
[----:B---3--:R-:W-:-:S04]  /*1a80*/  VIMNMX R9, R136, R5, PT ;  /* 0x0000000588097248 */ /* 0x008fc80003fe0100 */
[----:B------:R-:W-:-:S13]  /*1a90*/  ISETP.GE.AND P0, PT, R9, 0x1, PT ;  /* 0x000000010900780c */ /* 0x000fda0003f06270 */
[----:B-1----:R-:W-:Y:S05]  /*1aa0*/  @!P0 BRA `(.L_x_2648) ;  /* 0x0000000000748947 */ /* 0x002fea0003800000 */
[----:B------:R-:W-:Y:S01]  /*1ab0*/  ISETP.NE.AND P0, PT, R14, RZ, PT ;  /* 0x000000ff0e00720c */ /* 0x000fe20003f05270 */
[----:B------:R-:W-:-:S03]  /*1ac0*/  ULDC UR4, c[0x0][0x9f0] ;  /* 0x00027c0000047ab9 */ /* 0x000fc60000000800 */
[----:B------:R-:W-:-:S04]  /*1ad0*/  SEL R10, R14, UR4, P0 ;  /* 0x000000040e0a7c07 */ /* 0x000fc80008000000 */
[-C--:B------:R-:W-:Y:S02]  /*1ae0*/  IABS R6, R10.reuse ;  /* 0x0000000a00067213 */ /* 0x080fe40000000000 */
[----:B------:R-:W-:Y:S02]  /*1af0*/  IADD3 R0, R10, -0x1, R9 ;  /* 0xffffffff0a007810 */ /* 0x000fe40007ffe009 */
[----:B------:R-:W0:Y:S01]  /*1b00*/  I2F.RP R3, R6 ;  /* 0x0000000600037306 */ /* 0x000e220000209400 */
[----:B------:R-:W-:Y:S02]  /*1b10*/  IABS R11, R10 ;  /* 0x0000000a000b7213 */ /* 0x000fe40000000000 */
        /* <DEDUP_REMOVED lines=22> */
.L_x_2648:
[----:B------:R-:W-:Y:S05]  /*1c80*/  BSYNC B0 ;  /* 0x0000000000007941 */ /* 0x000fea0003800000 */
.L_x_2647:
        /* <DEDUP_REMOVED lines=37> */
.L_x_2651:
[----:B------:R-:W-:Y:S05]  /*1ee0*/  BSYNC B6 ;  /* 0x0000000000067941 */ /* 0x000fea0003800000 */
.L_x_2650:
        /* <DEDUP_REMOVED lines=20> */
.L_x_2653:
[----:B------:R-:W-:Y:S05]  /*2030*/  BSYNC B6 ;  /* 0x0000000000067941 */ /* 0x000fea0003800000 */
.L_x_2652:
[----:B------:R-:W-:Y:S01]  /*2040*/  ULDC.64 UR4, c[0x0][0x9f8] ;  /* 0x00027e0000047ab9 */ /* 0x000fe20000000a00 */
[----:B------:R-:W2:Y:S01]  /*2050*/  LDL R21, [R1+0x38] ;  /* 0x0000380001157983 */ /* 0x000ea20000100800 */
[----:B------:R-:W-:Y:S01]  /*2060*/  ISETP.NE.U32.AND P0, PT, RZ, UR4, PT ;  /* 0x00000004ff007c0c */ /* 0x000fe2000bf05070 */
[----:B------:R-:W-:Y:S01]  /*2070*/  IMAD.MOV.U32 R0, RZ, RZ, R26 ;  /* 0x000000ffff007224 */ /* 0x000fe200078e001a */
[----:B------:R-:W0:Y:S01]  /*2080*/  LDC R119, c[0x0][0x3f4] ;  /* 0x0000fd00ff777b82 */ /* 0x000e220000000800 */
[----:B------:R-:W3:Y:S01]  /*2090*/  LDL.LU R20, [R1] ;  /* 0x0000000001147983 */ /* 0x000ee20000300800 */
[----:B------:R-:W-:Y:S01]  /*20a0*/  ISETP.NE.AND.EX P0, PT, RZ, UR5, PT, P0 ;  /* 0x00000005ff007c0c */ /* 0x000fe2000bf05300 */
[----:B------:R-:W1:Y:S05]  /*20b0*/  S2R R8, SR_TID.X ;  /* 0x0000000000087919 */ /* 0x000e6a0000002100 */
[----:B------:R-:W4:Y:S07]  /*20c0*/  LDC.64 R94, c[0x0][0x3f8] ;  /* 0x0000fe00ff5e7b82 */ /* 0x000f2e0000000a00 */
[----:B------:R-:W-:Y:S01]  /*20d0*/  @P0 IADD3 R4, P1, R29, UR4, RZ ;  /* 0x000000041d040c10 */ /* 0x000fe2000ff3e0ff */
[----:B------:R-:W-:Y:S01]  /*20e0*/  ULDC UR4, c[0x0][0x2f4] ;  /* 0x0000bd0000047ab9 */ /* 0x000fe20000000800 */
[----:B------:R-:W0:Y:S02]  /*20f0*/  LDC.64 R88, c[0x0][0x408] ;  /* 0x00010200ff587b82 */ /* 0x000e240000000a00 */
[----:B------:R-:W-:-:S05]  /*2100*/  @P0 IADD3.X R5, R28, UR5, RZ, P1, !PT ;  /* 0x000000051c050c10 */ /* 0x000fca0008ffe4ff */
[----:B------:R1:W3:Y:S01]  /*2110*/  @P0 LDG.E R0, desc[UR60][R4.64] ;  /* 0x0000003c04000981 */ /* 0x0002e2000c1e1900 */
[----:B------:R-:W-:Y:S02]  /*2120*/  ISETP.GE.AND P1, PT, R193, UR4, PT ;  /* 0x00000004c1007c0c */ /* 0x000fe4000bf26270 */
[----:B------:R-:W-:Y:S02]  /*2130*/  ISETP.GE.AND P0, PT, R16, UR4, PT ;  /* 0x0000000410007c0c */ /* 0x000fe4000bf06270 */
[----:B------:R-:W-:Y:S02]  /*2140*/  SEL R6, RZ, 0xffffffff, P1 ;  /* 0xffffffffff067807 */ /* 0x000fe40000800000 */
[----:B------:R-:W-:-:S03]  /*2150*/  SEL R3, RZ, 0x1, P0 ;  /* 0x00000001ff037807 */ /* 0x000fc60000000000 */
[----:B------:R-:W-:Y:S01]  /*2160*/  IMAD.SHL.U32 R6, R6, 0x2, RZ ;  /* 0x0000000206067824 */ /* 0x000fe200078e00ff */
[----:B------:R-:W-:Y:S02]  /*2170*/  ISETP.GE.AND P0, PT, R192, UR4, PT ;  /* 0x00000004c0007c0c */ /* 0x000fe4000bf06270 */
[----:B------:R-:W-:Y:S02]  /*2180*/  ISETP.GE.AND P1, PT, R22, UR4, PT ;  /* 0x0000000416007c0c */ /* 0x000fe4000bf26270 */
[----:B------:R-:W-:Y:S01]  /*2190*/  LOP3.LUT R3, R6, 0x2, R3, 0xe2, !PT ;  /* 0x0000000206037812 */ /* 0x000fe200078ee203 */
[----:B-1----:R-:W-:Y:S01]  /*21a0*/  VIADD R6, R8, 0xffffff80 ;  /* 0xffffff8008067836 */ /* 0x002fe20000000000 */
[----:B------:R-:W-:Y:S02]  /*21b0*/  SEL R4, RZ, 0x4, P0 ;  /* 0x00000004ff047807 */ /* 0x000fe40000000000 */
[----:B------:R-:W-:Y:S02]  /*21c0*/  SEL R5, RZ, 0x8, P1 ;  /* 0x00000008ff057807 */ /* 0x000fe40000800000 */
[----:B------:R-:W-:-:S02]  /*21d0*/  ISETP.GE.AND P0, PT, R19, UR4, PT ;  /* 0x0000000413007c0c */ /* 0x000fc4000bf06270 */
[----:B------:R-:W-:Y:S02]  /*21e0*/  SHF.R.S32.HI R7, RZ, 0x1f, R204 ;  /* 0x0000001fff077819 */ /* 0x000fe400000114cc */
[----:B------:R-:W-:Y:S02]  /*21f0*/  SHF.R.S32.HI R9, RZ, 0x1f, R6 ;  /* 0x0000001fff097819 */ /* 0x000fe40000011406 */
[----:B------:R-:W-:Y:S02]  /*2200*/  LOP3.LUT R3, R5, R3, R4, 0xfe, !PT ;  /* 0x0000000305037212 */ /* 0x000fe400078efe04 */
[----:B------:R-:W-:Y:S01]  /*2210*/  SEL R8, RZ, 0x10, P0 ;  /* 0x00000010ff087807 */ /* 0x000fe20000000000 */
[----:B----4-:R-:W-:Y:S01]  /*2220*/  IMAD R4, R7, R94, RZ ;  /* 0x0000005e07047224 */ /* 0x010fe200078e02ff */
[----:B0-----:R-:W-:Y:S02]  /*2230*/  ISETP.GE.AND P0, PT, R16, R119, PT ;  /* 0x000000771000720c */ /* 0x001fe40003f06270 */
[----:B------:R-:W-:-:S02]  /*2240*/  LEA.HI R9, R9, R6, RZ, 0x2 ;  /* 0x0000000609097211 */ /* 0x000fc400078f10ff */
[----:B------:R-:W-:Y:S02]  /*2250*/  SHF.R.S32.HI R195, RZ, 0x1f, R194 ;  /* 0x0000001fffc37819 */ /* 0x000fe400000114c2 */
[----:B------:R-:W-:Y:S02]  /*2260*/  ISETP.GE.AND P1, PT, R193, R119, PT ;  /* 0x00000077c100720c */ /* 0x000fe40003f26270 */
[----:B------:R-:W-:Y:S01]  /*2270*/  LOP3.LUT R8, R3, R8, RZ, 0xfc, !PT ;  /* 0x0000000803087212 */ /* 0x000fe200078efcff */
[C---:B------:R-:W-:Y:S01]  /*2280*/  IMAD R5, R204.reuse, R95, R4 ;  /* 0x0000005fcc057224 */ /* 0x040fe200078e0204 */
[----:B------:R-:W-:Y:S02]  /*2290*/  SEL R3, R119, RZ, P0 ;  /* 0x000000ff77037207 */ /* 0x000fe40000000000 */
[----:B------:R-:W-:Y:S01]  /*22a0*/  LOP3.LUT R9, R9, 0xfffffffc, RZ, 0xc0, !PT ;  /* 0xfffffffc09097812 */ /* 0x000fe200078ec0ff */
[----:B------:R-:W-:Y:S01]  /*22b0*/  IMAD.WIDE.U32 R98, R204, R94, R194 ;  /* 0x0000005ecc627225 */ /* 0x000fe200078e00c2 */
[----:B------:R-:W-:-:S02]  /*22c0*/  SEL R4, R119, RZ, P1 ;  /* 0x000000ff77047207 */ /* 0x000fc40000800000 */
[----:B------:R-:W-:Y:S01]  /*22d0*/  ISETP.GE.AND P2, PT, R192, R119, PT ;  /* 0x00000077c000720c */ /* 0x000fe20003f46270 */
[----:B------:R-:W-:-:S04]  /*22e0*/  IMAD.WIDE.U32 R96, R204, R94, R16 ;  /* 0x0000005ecc607225 */ /* 0x000fc800078e0010 */
[-C--:B------:R-:W-:Y:S02]  /*22f0*/  IMAD R7, R7, R88.reuse, RZ ;  /* 0x0000005807077224 */ /* 0x080fe400078e02ff */
[----:B------:R-:W-:Y:S02]  /*2300*/  IMAD.IADD R3, R16, 0x1, R3 ;  /* 0x0000000110037824 */ /* 0x000fe400078e0203 */
[----:B------:R-:W-:Y:S02]  /*2310*/  IMAD.IADD R109, R6, 0x1, -R9 ;  /* 0x00000001066d7824 */ /* 0x000fe400078e0a09 */
[----:B------:R-:W-:Y:S02]  /*2320*/  IMAD.IADD R99, R99, 0x1, R5 ;  /* 0x0000000163637824 */ /* 0x000fe400078e0205 */
[----:B------:R-:W-:Y:S01]  /*2330*/  IMAD.IADD R97, R5, 0x1, R97 ;  /* 0x0000000105617824 */ /* 0x000fe200078e0261 */
[----:B------:R-:W-:Y:S01]  /*2340*/  SEL R5, R119, RZ, P2 ;  /* 0x000000ff77057207 */ /* 0x000fe20001000000 */
[----:B------:R-:W-:-:S04]  /*2350*/  IMAD.WIDE.U32 R92, R204, R88, R194 ;  /* 0x00000058cc5c7225 */ /* 0x000fc800078e00c2 */
[C---:B------:R-:W-:Y:S02]  /*2360*/  IMAD R7, R204.reuse, R89, R7 ;  /* 0x00000059cc077224 */ /* 0x040fe400078e0207 */
[----:B------:R-:W-:-:S04]  /*2370*/  IMAD.WIDE.U32 R90, R204, R88, R16 ;  /* 0x00000058cc5a7225 */ /* 0x000fc800078e0010 */
[----:B------:R-:W-:Y:S01]  /*2380*/  IMAD.IADD R6, R193, 0x1, R4 ;  /* 0x00000001c1067824 */ /* 0x000fe200078e0204 */
[----:B------:R-:W-:Y:S01]  /*2390*/  SHF.R.S32.HI R4, RZ, 0x1f, R3 ;  /* 0x0000001fff047819 */ /* 0x000fe20000011403 */
[----:B------:R-:W-:Y:S02]  /*23a0*/  IMAD.IADD R93, R93, 0x1, R7 ;  /* 0x000000015d5d7824 */ /* 0x000fe400078e0207 */
[----:B------:R-:W-:Y:S01]  /*23b0*/  IMAD.IADD R91, R7, 0x1, R91 ;  /* 0x00000001075b7824 */ /* 0x000fe200078e025b */
[----:B------:R-:W-:Y:S01]  /*23c0*/  SHF.R.S32.HI R7, RZ, 0x1f, R6 ;  /* 0x0000001fff077819 */ /* 0x000fe20000011406 */
[----:B------:R-:W-:Y:S01]  /*23d0*/  IMAD.IADD R11, R192, 0x1, R5 ;  /* 0x00000001c00b7824 */ /* 0x000fe200078e0205 */
[CC--:B------:R-:W-:Y:S02]  /*23e0*/  LEA.HI R5, R4.reuse, R3.reuse, RZ, 0x3 ;  /* 0x0000000304057211 */ /* 0x0c0fe400078f18ff */
[----:B------:R-:W-:Y:S02]  /*23f0*/  LEA.HI R3, R4, R3, RZ, 0x6 ;  /* 0x0000000304037211 */ /* 0x000fe400078f30ff */
[----:B------:R-:W-:-:S02]  /*2400*/  LEA.HI R4, R7, R6, RZ, 0x6 ;  /* 0x0000000607047211 */ /* 0x000fc400078f30ff */
[----:B------:R-:W-:Y:S02]  /*2410*/  LEA.HI R6, R7, R6, RZ, 0x3 ;  /* 0x0000000607067211 */ /* 0x000fe400078f18ff */
[----:B------:R-:W-:Y:S01]  /*2420*/  SHF.R.S32.HI R3, RZ, 0x6, R3 ;  /* 0x00000006ff037819 */ /* 0x000fe20000011403 */
[----:B------:R-:W0:Y:S01]  /*2430*/  S2R R137, SR_TID.X ;  /* 0x0000000000897919 */ /* 0x000e220000002100 */
[----:B------:R-:W-:Y:S02]  /*2440*/  SHF.R.S32.HI R7, RZ, 0x6, R4 ;  /* 0x00000006ff077819 */ /* 0x000fe40000011404 */
[C---:B------:R-:W-:Y:S02]  /*2450*/  LOP3.LUT R10, R220.reuse, 0x38, R6, 0xf8, !PT ;  /* 0x00000038dc0a7812 */ /* 0x040fe400078ef806 */
[----:B------:R-:W-:Y:S01]  /*2460*/  LOP3.LUT R4, R220, 0x38, R5, 0xf8, !PT ;  /* 0x00000038dc047812 */ /* 0x000fe200078ef805 */
[C---:B------:R-:W-:Y:S01]  /*2470*/  IMAD R131, R3.reuse, 0x1800, R222 ;  /* 0x0000180003837824 */ /* 0x040fe200078e02de */
[----:B------:R-:W-:Y:S01]  /*2480*/  SHF.R.S32.HI R14, RZ, 0x1f, R11 ;  /* 0x0000001fff0e7819 */ /* 0x000fe2000001140b */
[----:B------:R-:W-:Y:S01]  /*2490*/  IMAD R129, R3, 0x1800, R224 ;  /* 0x0000180003817824 */ /* 0x000fe200078e02e0 */
[-C--:B------:R-:W-:Y:S01]  /*24a0*/  LOP3.LUT R3, R10, R221.reuse, RZ, 0x3c, !PT ;  /* 0x000000dd0a037212 */ /* 0x080fe200078e3cff */
[----:B------:R-:W-:Y:S01]  /*24b0*/  IMAD R130, R7, 0x1800, R222 ;  /* 0x0000180007827824 */ /* 0x000fe200078e02de */
[----:B------:R-:W-:-:S02]  /*24c0*/  LOP3.LUT R4, R4, R221, RZ, 0x3c, !PT ;  /* 0x000000dd04047212 */ /* 0x000fc400078e3cff */
[CC--:B------:R-:W-:Y:S02]  /*24d0*/  LEA.HI R13, R14.reuse, R11.reuse, RZ, 0x3 ;  /* 0x0000000b0e0d7211 */ /* 0x0c0fe400078f18ff */
[----:B------:R-:W-:Y:S01]  /*24e0*/  LEA.HI R11, R14, R11, RZ, 0x6 ;  /* 0x0000000b0e0b7211 */ /* 0x000fe200078f30ff */
[----:B------:R-:W-:Y:S01]  /*24f0*/  IMAD.IADD R130, R130, 0x1, R3 ;  /* 0x0000000182827824 */ /* 0x000fe200078e0203 */
[----:B------:R-:W-:Y:S02]  /*2500*/  LOP3.LUT R9, R217, 0x38, R5, 0xf8, !PT ;  /* 0x00000038d9097812 */ /* 0x000fe400078ef805 */
[----:B------:R-:W-:Y:S01]  /*2510*/  SHF.R.U32.HI R26, RZ, 0x3, R217 ;  /* 0x00000003ff1a7819 */ /* 0x000fe200000116d9 */
[----:B------:R-:W-:Y:S01]  /*2520*/  IMAD.IADD R131, R131, 0x1, R4 ;  /* 0x0000000183837824 */ /* 0x000fe200078e0204 */
[----:B------:R-:W-:Y:S02]  /*2530*/  LOP3.LUT R3, R217, 0x38, R6, 0xf8, !PT ;  /* 0x00000038d9037812 */ /* 0x000fe400078ef806 */
[----:B-----5:R-:W-:-:S02]  /*2540*/  SHF.R.S32.HI R15, RZ, 0x1f, R134 ;  /* 0x0000001fff0f7819 */ /* 0x020fc40000011486 */
[----:B------:R-:W-:Y:S02]  /*2550*/  SHF.R.S32.HI R11, RZ, 0x6, R11 ;  /* 0x00000006ff0b7819 */ /* 0x000fe4000001140b */
[--C-:B------:R-:W-:Y:S02]  /*2560*/  LOP3.LUT R4, R220, 0x38, R13.reuse, 0xf8, !PT ;  /* 0x00000038dc047812 */ /* 0x100fe400078ef80d */
[-C--:B------:R-:W-:Y:S02]  /*2570*/  LOP3.LUT R12, R9, R26.reuse, RZ, 0x3c, !PT ;  /* 0x0000001a090c7212 */ /* 0x080fe400078e3cff */
[----:B------:R-:W-:Y:S02]  /*2580*/  LOP3.LUT R9, R217, 0x38, R13, 0xf8, !PT ;  /* 0x00000038d9097812 */ /* 0x000fe400078ef80d */
[----:B------:R-:W-:Y:S01]  /*2590*/  LOP3.LUT R10, R3, R26, RZ, 0x3c, !PT ;  /* 0x0000001a030a7212 */ /* 0x000fe200078e3cff */
[----:B------:R-:W-:Y:S01]  /*25a0*/  IMAD R128, R11, 0x1800, R222 ;  /* 0x000018000b807824 */ /* 0x000fe200078e02de */
[----:B------:R-:W-:Y:S01]  /*25b0*/  LOP3.LUT R3, R4, R221, RZ, 0x3c, !PT ;  /* 0x000000dd04037212 */ /* 0x000fe200078e3cff */
[----:B------:R-:W-:Y:S01]  /*25c0*/  IMAD R4, R15, R94, RZ ;  /* 0x0000005e0f047224 */ /* 0x000fe200078e02ff */
[----:B------:R-:W-:Y:S01]  /*25d0*/  LOP3.LUT R9, R9, R26, RZ, 0x3c, !PT ;  /* 0x0000001a09097212 */ /* 0x000fe200078e3cff */
[----:B------:R-:W-:-:S02]  /*25e0*/  IMAD R15, R15, R88, RZ ;  /* 0x000000580f0f7224 */ /* 0x000fc400078e02ff */
[--C-:B------:R-:W-:Y:S01]  /*25f0*/  IMAD R126, R11, 0x1800, R224.reuse ;  /* 0x000018000b7e7824 */ /* 0x100fe200078e02e0 */
[----:B------:R-:W-:Y:S01]  /*2600*/  SHF.L.U64.HI R104, R88, 0x6, R89 ;  /* 0x0000000658687819 */ /* 0x000fe20000010259 */
[----:B------:R-:W-:Y:S02]  /*2610*/  IMAD.IADD R128, R128, 0x1, R3 ;  /* 0x0000000180807824 */ /* 0x000fe400078e0203 */
[----:B------:R-:W-:Y:S02]  /*2620*/  IMAD R127, R7, 0x1800, R224 ;  /* 0x00001800077f7824 */ /* 0x000fe400078e02e0 */
[----:B------:R-:W-:Y:S02]  /*2630*/  IMAD R3, R89, 0x60, RZ ;  /* 0x0000006059037824 */ /* 0x000fe400078e02ff */
[----:B------:R-:W-:Y:S02]  /*2640*/  IMAD R15, R134, R89, R15 ;  /* 0x00000059860f7224 */ /* 0x000fe400078e020f */
[----:B------:R-:W-:-:S02]  /*2650*/  IMAD.SHL.U32 R105, R88, 0x40, RZ ;  /* 0x0000004058697824 */ /* 0x000fc400078e00ff */
[----:B------:R-:W-:-:S04]  /*2660*/  IMAD.WIDE.U32 R92, R134, R88, R92 ;  /* 0x00000058865c7225 */ /* 0x000fc800078e005c */
[----:B------:R-:W-:-:S04]  /*2670*/  IMAD.WIDE.U32 R90, R134, R88, R90 ;  /* 0x00000058865a7225 */ /* 0x000fc800078e005a */
[----:B------:R-:W-:Y:S02]  /*2680*/  IMAD.IADD R126, R126, 0x1, R9 ;  /* 0x000000017e7e7824 */ /* 0x000fe400078e0209 */
[----:B------:R-:W-:Y:S01]  /*2690*/  IMAD R7, R134, R95, R4 ;  /* 0x0000005f86077224 */ /* 0x000fe200078e0204 */
[----:B------:R-:W-:Y:S01]  /*26a0*/  LOP3.LUT R4, R220, 0x18, R16, 0xf8, !PT ;  /* 0x00000018dc047812 */ /* 0x000fe200078ef810 */
[----:B------:R-:W-:-:S04]  /*26b0*/  IMAD.WIDE.U32 R88, R88, 0x60, RZ ;  /* 0x0000006058587825 */ /* 0x000fc800078e00ff */
[----:B------:R-:W-:-:S04]  /*26c0*/  IMAD.WIDE.U32 R98, R134, R94, R98 ;  /* 0x0000005e86627225 */ /* 0x000fc800078e0062 */
[----:B------:R-:W-:Y:S01]  /*26d0*/  IMAD.WIDE.U32 R96, R134, R94, R96 ;  /* 0x0000005e86607225 */ /* 0x000fe200078e0060 */
[----:B------:R-:W-:Y:S02]  /*26e0*/  SHF.L.U64.HI R102, R94, 0x6, R95 ;  /* 0x000000065e667819 */ /* 0x000fe4000001025f */
[----:B------:R-:W-:Y:S01]  /*26f0*/  LOP3.LUT R125, R4, R221, RZ, 0x3c, !PT ;  /* 0x000000dd047d7212 */ /* 0x000fe200078e3cff */
[----:B------:R-:W-:Y:S01]  /*2700*/  IMAD.IADD R124, R89, 0x1, R3 ;  /* 0x00000001597c7824 */ /* 0x000fe200078e0203 */
[----:B------:R-:W-:Y:S01]  /*2710*/  SHF.R.S32.HI R112, RZ, 0x3, R5 ;  /* 0x00000003ff707819 */ /* 0x000fe20000011405 */
[----:B------:R-:W-:Y:S01]  /*2720*/  IMAD R123, R95, 0x60, RZ ;  /* 0x000000605f7b7824 */ /* 0x000fe200078e02ff */
[----:B------:R-:W-:Y:S01]  /*2730*/  SHF.R.S32.HI R111, RZ, 0x3, R6 ;  /* 0x00000003ff6f7819 */ /* 0x000fe20000011406 */
[----:B------:R-:W-:Y:S01]  /*2740*/  IMAD.SHL.U32 R103, R94, 0x40, RZ ;  /* 0x000000405e677824 */ /* 0x000fe200078e00ff */
[----:B------:R-:W-:Y:S01]  /*2750*/  LOP3.LUT R5, R5, 0xfffffff8, RZ, 0xc0, !PT ;  /* 0xfffffff805057812 */ /* 0x000fe200078ec0ff */
[----:B------:R-:W-:Y:S01]  /*2760*/  IMAD.IADD R101, R99, 0x1, R7 ;  /* 0x0000000163657824 */ /* 0x000fe200078e0207 */
[----:B------:R-:W-:Y:S01]  /*2770*/  LOP3.LUT R6, R6, 0xfffffff8, RZ, 0xc0, !PT ;  /* 0xfffffff806067812 */ /* 0x000fe200078ec0ff */
[----:B------:R-:W-:Y:S01]  /*2780*/  IMAD.IADD R3, R7, 0x1, R97 ;  /* 0x0000000107037824 */ /* 0x000fe200078e0261 */
[----:B------:R-:W-:Y:S01]  /*2790*/  LOP3.LUT R7, R13, 0xfffffff8, RZ, 0xc0, !PT ;  /* 0xfffffff80d077812 */ /* 0x000fe200078ec0ff */
[----:B------:R-:W-:Y:S01]  /*27a0*/  IMAD.WIDE.U32 R94, R94, 0x60, RZ ;  /* 0x000000605e5e7825 */ /* 0x000fe200078e00ff */
[----:B0-----:R-:W-:-:S03]  /*27b0*/  LEA.HI R137, R137, 0x8, RZ, 0x19 ;  /* 0x0000000889897811 */ /* 0x001fc600078fc8ff */
[----:B------:R-:W-:Y:S01]  /*27c0*/  IMAD.IADD R127, R127, 0x1, R10 ;  /* 0x000000017f7f7824 */ /* 0x000fe200078e020a */
[----:B------:R-:W-:Y:S01]  /*27d0*/  SHF.R.S32.HI R110, RZ, 0x3, R13 ;  /* 0x00000003ff6e7819 */ /* 0x000fe2000001140d */
[----:B------:R-:W-:Y:S01]  /*27e0*/  IMAD.IADD R122, R122, 0x1, R27 ;  /* 0x000000017a7a7824 */ /* 0x000fe200078e021b */
[----:B------:R-:W-:Y:S01]  /*27f0*/  SHF.R.S32.HI R108, RZ, 0x1f, R5 ;  /* 0x0000001fff6c7819 */ /* 0x000fe20000011405 */
[----:B------:R-:W-:Y:S01]  /*2800*/  IMAD.IADD R129, R129, 0x1, R12 ;  /* 0x0000000181817824 */ /* 0x000fe200078e020c */
[----:B------:R-:W-:Y:S01]  /*2810*/  SHF.R.S32.HI R107, RZ, 0x1f, R6 ;  /* 0x0000001fff6b7819 */ /* 0x000fe20000011406 */
[----:B------:R-:W-:Y:S01]  /*2820*/  IMAD.SHL.U32 R119, R119, 0x2, RZ ;  /* 0x0000000277777824 */ /* 0x000fe200078e00ff */
[----:B------:R-:W-:Y:S01]  /*2830*/  SHF.R.S32.HI R106, RZ, 0x1f, R7 ;  /* 0x0000001fff6a7819 */ /* 0x000fe20000011407 */
[----:B------:R-:W-:Y:S02]  /*2840*/  IMAD.IADD R125, R222, 0x1, R125 ;  /* 0x00000001de7d7824 */ /* 0x000fe400078e027d */
[----:B------:R-:W-:-:S02]  /*2850*/  IMAD.IADD R123, R95, 0x1, R123 ;  /* 0x000000015f7b7824 */ /* 0x000fc400078e027b */
[----:B------:R-:W-:Y:S02]  /*2860*/  IMAD R109, R109, 0x40, R204 ;  /* 0x000000406d6d7824 */ /* 0x000fe400078e02cc */
[----:B------:R-:W-:Y:S02]  /*2870*/  IMAD.IADD R100, R93, 0x1, R15 ;  /* 0x000000015d647824 */ /* 0x000fe400078e020f */
[----:B------:R-:W-:Y:S01]  /*2880*/  IMAD.IADD R4, R15, 0x1, R91 ;  /* 0x000000010f047824 */ /* 0x000fe200078e025b */
[----:B--2---:R-:W-:Y:S02]  /*2890*/  LOP3.LUT P3, RZ, R21, 0x4, RZ, 0xc0, !PT ;  /* 0x0000000415ff7812 */ /* 0x004fe4000786c0ff */
[----:B---3--:R-:W-:-:S04]  /*28a0*/  LOP3.LUT R20, R20, 0xfffffffe, RZ, 0xc0, !PT ;  /* 0xfffffffe14147812 */ /* 0x008fc800078ec0ff */
[----:B------:R-:W-:Y:S02]  /*28b0*/  @P2 LOP3.LUT R20, R20, 0x1, RZ, 0xfc, !PT ;  /* 0x0000000114142812 */ /* 0x000fe400078efcff */
[----:B------:R-:W-:Y:S02]  /*28c0*/  ISETP.GE.AND P2, PT, R23, UR4, PT ;  /* 0x0000000417007c0c */ /* 0x000fe4000bf46270 */
[----:B------:R-:W-:Y:S02]  /*28d0*/  LOP3.LUT R20, R20, 0xfffffffb, RZ, 0xc0, !PT ;  /* 0xfffffffb14147812 */ /* 0x000fe400078ec0ff */
[----:B------:R-:W-:Y:S02]  /*28e0*/  SEL R9, RZ, 0x20, P2 ;  /* 0x00000020ff097807 */ /* 0x000fe40001000000 */
[----:B------:R-:W-:Y:S02]  /*28f0*/  @P3 LOP3.LUT R20, R20, 0x4, RZ, 0xfc, !PT ;  /* 0x0000000414143812 */ /* 0x000fe400078efcff */
[----:B------:R-:W-:-:S03]  /*2900*/  LOP3.LUT R26, R8, R9, RZ, 0xfc, !PT ;  /* 0x00000009081a7212 */ /* 0x000fc600078efcff */
[----:B------:R0:W-:Y:S01]  /*2910*/  STL [R1], R20 ;  /* 0x0000001401007387 */ /* 0x0001e20000100800 */
[C---:B------:R-:W-:Y:S02]  /*2920*/  LOP3.LUT R9, R26.reuse, 0x2, RZ, 0xc0, !PT ;  /* 0x000000021a097812 */ /* 0x040fe400078ec0ff */
[C---:B------:R-:W-:Y:S02]  /*2930*/  LOP3.LUT R10, R26.reuse, 0x4, RZ, 0xc0, !PT ;  /* 0x000000041a0a7812 */ /* 0x040fe400078ec0ff */
[----:B------:R-:W-:Y:S02]  /*2940*/  LOP3.LUT R21, R26, 0x10, RZ, 0xc0, !PT ;  /* 0x000000101a157812 */ /* 0x000fe400078ec0ff */
[----:B------:R-:W-:Y:S02]  /*2950*/  LOP3.LUT R8, R8, 0x1, RZ, 0xc0, !PT ;  /* 0x0000000108087812 */ /* 0x000fe400078ec0ff */
[----:B------:R-:W-:Y:S02]  /*2960*/  SHF.R.S32.HI R121, RZ, 0x1f, R0 ;  /* 0x0000001fff797819 */ /* 0x000fe40000011400 */
[----:B0-----:R-:W-:-:S02]  /*2970*/  LOP3.LUT R20, R26, 0x8, RZ, 0xc0, !PT ;  /* 0x000000081a147812 */ /* 0x001fc400078ec0ff */
[----:B------:R-:W-:-:S07]  /*2980*/  LOP3.LUT R26, R26, 0x20, RZ, 0xc0, !PT ;  /* 0x000000201a1a7812 */ /* 0x000fce00078ec0ff */
.L_x_2759:
[----:B0-2-4-:R-:W2:Y:S01]  /*2990*/  LDL R33, [R1+0x38] ;  /* 0x0000380001217983 */ /* 0x015ea20000100800 */
[----:B------:R-:W0:Y:S03]  /*29a0*/  LDC R76, c[0x0][0x430] ;  /* 0x00010c00ff4c7b82 */ /* 0x000e260000000800 */
[----:B------:R-:W3:Y:S01]  /*29b0*/  LDL.LU R31, [R1] ;  /* 0x00000000011f7983 */ /* 0x000ee20000300800 */
[----:B------:R-:W-:Y:S02]  /*29c0*/  VIADD R24, R24, 0xffffffff ;  /* 0xffffffff18187836 */ /* 0x000fe40000000000 */
[----:B------:R-:W-:Y:S02]  /*29d0*/  IMAD.MOV.U32 R27, RZ, RZ, RZ ;  /* 0x000000ffff1b7224 */ /* 0x000fe400078e00ff */
[----:B------:R-:W-:Y:S01]  /*29e0*/  IMAD R12, R24, 0x60, R109 ;  /* 0x00000060180c7824 */ /* 0x000fe200078e026d */
[----:B-1----:R-:W1:Y:S03]  /*29f0*/  LDC R118, c[0x0][0x3f4] ;  /* 0x0000fd00ff767b82 */ /* 0x002e660000000800 */
[----:B------:R-:W-:Y:S01]  /*2a00*/  IMAD.IADD R32, R122, 0x1, R12 ;  /* 0x000000017a207824 */ /* 0x000fe200078e020c */
[----:B------:R-:W-:-:S03]  /*2a10*/  ISETP.GE.AND P2, PT, R12, R25, PT ;  /* 0x000000190c00720c */ /* 0x000fc60003f46270 */
[----:B------:R-:W-:Y:S01]  /*2a20*/  IMAD.MOV.U32 R28, RZ, RZ, R32 ;  /* 0x000000ffff1c7224 */ /* 0x000fe200078e0020 */
[----:B------:R-:W-:Y:S02]  /*2a30*/  ISETP.GT.OR P2, PT, R109, 0x5f, P2 ;  /* 0x0000005f6d00780c */ /* 0x000fe40001744670 */
[----:B0-----:R-:W-:-:S11]  /*2a40*/  ISETP.NE.AND P3, PT, R76, 0x1, PT ;  /* 0x000000014c00780c */ /* 0x001fd60003f65270 */
[----:B------:R-:W0:Y:S08]  /*2a50*/  @!P2 LDC.64 R14, c[0x0][0x428] ;  /* 0x00010a00ff0eab82 */ /* 0x000e300000000a00 */
[----:B------:R-:W4:Y:S08]  /*2a60*/  @P3 LDC R11, c[0x0][0x434] ;  /* 0x00010d00ff0b3b82 */ /* 0x000f300000000800 */
[----:B------:R-:W1:Y:S08]  /*2a70*/  @P3 LDC R30, c[0x0][0x438] ;  /* 0x00010e00ff1e3b82 */ /* 0x000e700000000800 */
[----:B------:R-:W0:Y:S01]  /*2a80*/  @!P2 LDC.64 R12, c[0x0][0x418] ;  /* 0x00010600ff0cab82 */ /* 0x000e220000000a00 */
[----:B----4-:R-:W-:-:S05]  /*2a90*/  @P3 IMAD.HI.U32 R11, R32, R11, RZ ;  /* 0x0000000b200b3227 */ /* 0x010fca00078e00ff */
[----:B-1----:R-:W-:Y:S01]  /*2aa0*/  @P3 SHF.R.U32.HI R28, RZ, R30, R11 ;  /* 0x0000001eff1c3219 */ /* 0x002fe2000001160b */
[----:B0-----:R-:W-:-:S03]  /*2ab0*/  @!P2 IMAD R11, R121, R14, RZ ;  /* 0x0000000e790ba224 */ /* 0x001fc600078e02ff */
[--C-:B------:R-:W-:Y:S01]  /*2ac0*/  @!P2 SHF.R.S32.HI R29, RZ, 0x1f, R28.reuse ;  /* 0x0000001fff1da819 */ /* 0x100fe2000001141c */
[C---:B------:R-:W-:Y:S02]  /*2ad0*/  @!P2 IMAD R11, R0.reuse, R15, R11 ;  /* 0x0000000f000ba224 */ /* 0x040fe400078e020b */
[----:B------:R-:W-:-:S04]  /*2ae0*/  @!P2 IMAD.WIDE.U32 R14, R0, R14, R28 ;  /* 0x0000000e000ea225 */ /* 0x000fc800078e001c */
[----:B------:R-:W-:Y:S01]  /*2af0*/  @!P2 IMAD.IADD R11, R15, 0x1, R11 ;  /* 0x000000010f0ba824 */ /* 0x000fe200078e020b */
[----:B------:R-:W-:-:S04]  /*2b00*/  @!P2 LEA R12, P3, R14, R12, 0x2 ;  /* 0x0000000c0e0ca211 */ /* 0x000fc800078610ff */
[----:B------:R-:W-:-:S05]  /*2b10*/  @!P2 LEA.HI.X R13, R14, R13, R11, 0x2, P3 ;  /* 0x0000000d0e0da211 */ /* 0x000fca00018f140b */
[----:B------:R0:W5:Y:S01]  /*2b20*/  @!P2 LDG.E R27, desc[UR60][R12.64] ;  /* 0x0000003c0c1ba981 */ /* 0x000162000c1e1900 */
[----:B------:R-:W-:Y:S01]  /*2b30*/  ISETP.GT.AND P2, PT, R24, R120, PT ;  /* 0x000000781800720c */ /* 0x000fe20003f44270 */
[----:B------:R-:W-:Y:S01]  /*2b40*/  IMAD R14, R18, 0x4800, R125 ;  /* 0x00004800120e7824 */ /* 0x000fe200078e027d */
[----:B------:R-:W-:Y:S05]  /*2b50*/  YIELD ;  /* 0x0000000000007946 */ /* 0x000fea0003800000 */
[----:B------:R-:W-:Y:S01]  /*2b60*/  VIADD R78, R14, 0x20 ;  /* 0x000000200e4e7836 */ /* 0x000fe20000000000 */
[----:B------:R-:W-:Y:S01]  /*2b70*/  BSSY B0, `(.L_x_2654) ;  /* 0x00007f6000007945 */ /* 0x000fe20003800000 */
[----:B------:R-:W-:-:S02]  /*2b80*/  IMAD.MOV R11, RZ, RZ, -R28 ;  /* 0x000000ffff0b7224 */ /* 0x000fc400078e0a1c */
[----:B------:R-:W-:Y:S02]  /*2b90*/  IMAD R77, R14, 0x2, R113 ;  /* 0x000000020e4d7824 */ /* 0x000fe400078e0271 */
[----:B------:R-:W-:Y:S01]  /*2ba0*/  IMAD R76, R76, R11, R32 ;  /* 0x0000000b4c4c7224 */ /* 0x000fe200078e0220 */
[----:B--2---:R-:W-:Y:S02]  /*2bb0*/  LOP3.LUT P4, RZ, R33, 0x4, RZ, 0xc0, !PT ;  /* 0x0000000421ff7812 */ /* 0x004fe4000788c0ff */
[----:B---3--:R-:W-:-:S04]  /*2bc0*/  LOP3.LUT R31, R31, 0xfffffffd, RZ, 0xc0, !PT ;  /* 0xfffffffd1f1f7812 */ /* 0x008fc800078ec0ff */
[----:B------:R-:W-:Y:S02]  /*2bd0*/  @P2 LOP3.LUT R31, R31, 0x2, RZ, 0xfc, !PT ;  /* 0x000000021f1f2812 */ /* 0x000fe400078efcff */
[----:B------:R-:W-:-:S03]  /*2be0*/  ISETP.GE.AND P2, PT, R118, 0x1, PT ;  /* 0x000000017600780c */ /* 0x000fc60003f46270 */
[----:B------:R0:W-:Y:S02]  /*2bf0*/  STL [R1], R31 ;  /* 0x0000001f01007387 */ /* 0x0001e40000100800 */
[----:B------:R-:W-:-:S04]  /*2c00*/  @P4 VIADD R78, R14, 0xffffffe0 ;  /* 0xffffffe00e4e4836 */ /* 0x000fc80000000000 */
[----:B------:R-:W-:-:S04]  /*2c10*/  IMAD R78, R78, 0x2, R113 ;  /* 0x000000024e4e7824 */ /* 0x000fc800078e0271 */
[----:B0-----:R-:W-:Y:S05]  /*2c20*/  @!P2 BRA `(.L_x_2655) ;  /* 0x0000007400d4a947 */ /* 0x001fea0003800000 */
[----:B------:R-:W-:Y:S01]  /*2c30*/  SHF.R.S32.HI R79, RZ, 0x1f, R76 ;  /* 0x0000001fff4f7819 */ /* 0x000fe2000001144c */
[----:B------:R-:W-:Y:S01]  /*2c40*/  ULDC.64 UR4, c[0x0][0x300] ;  /* 0x0000c00000047ab9 */ /* 0x000fe20000000a00 */
[----:B-----5:R-:W-:Y:S01]  /*2c50*/  SHF.R.S32.HI R84, RZ, 0x1f, R27 ;  /* 0x0000001fff547819 */ /* 0x020fe2000001141b */
[----:B------:R-:W-:Y:S01]  /*2c60*/  IMAD.WIDE.U32 R12, R76, UR4, RZ ;  /* 0x000000044c0c7c25 */ /* 0x000fe2000f8e00ff */
[----:B------:R-:W-:Y:S02]  /*2c70*/  ULDC.U8 UR6, c[0x0][0x410] ;  /* 0x0001040000067ab9 */ /* 0x000fe40000000000 */
[----:B------:R-:W-:Y:S01]  /*2c80*/  ISETP.NE.AND P2, PT, RZ, UR6, PT ;  /* 0x00000006ff007c0c */ /* 0x000fe2000bf45270 */
[----:B------:R-:W-:Y:S02]  /*2c90*/  IMAD R11, R79, UR4, RZ ;  /* 0x000000044f0b7c24 */ /* 0x000fe4000f8e02ff */
[----:B------:R-:W-:Y:S02]  /*2ca0*/  IMAD R15, R124, R24, RZ ;  /* 0x000000187c0f7224 */ /* 0x000fe400078e02ff */
[----:B------:R-:W-:Y:S01]  /*2cb0*/  IMAD R11, R76, UR5, R11 ;  /* 0x000000054c0b7c24 */ /* 0x000fe2000f8e020b */
[----:B------:R-:W-:Y:S01]  /*2cc0*/  ULDC.64 UR4, c[0x0][0x310] ;  /* 0x0000c40000047ab9 */ /* 0x000fe20000000a00 */
[----:B------:R-:W-:-:S02]  /*2cd0*/  IMAD R85, R24, -0x60, R25 ;  /* 0xffffffa018557824 */ /* 0x000fc400078e0219 */
[----:B------:R-:W-:Y:S02]  /*2ce0*/  IMAD R14, R84, UR4, RZ ;  /* 0x00000004540e7c24 */ /* 0x000fe4000f8e02ff */
[----:B------:R-:W-:Y:S01]  /*2cf0*/  IMAD.IADD R13, R13, 0x1, R11 ;  /* 0x000000010d0d7824 */ /* 0x000fe200078e020b */
[----:B------:R-:W-:Y:S01]  /*2d00*/  VIMNMX R85, R85, 0x60, PT ;  /* 0x0000006055557848 */ /* 0x000fe20003fe0100 */
[C---:B------:R-:W-:Y:S02]  /*2d10*/  IMAD R11, R27.reuse, UR5, R14 ;  /* 0x000000051b0b7c24 */ /* 0x040fe4000f8e020e */
[----:B------:R-:W-:Y:S01]  /*2d20*/  IMAD.WIDE.U32 R12, R27, UR4, R12 ;  /* 0x000000041b0c7c25 */ /* 0x000fe2000f8e000c */
[----:B------:R-:W-:-:S03]  /*2d30*/  ULDC.64 UR4, c[0x0][0x308] ;  /* 0x0000c20000047ab9 */ /* 0x000fc60000000a00 */
[----:B------:R-:W-:Y:S01]  /*2d40*/  IMAD.IADD R13, R13, 0x1, R11 ;  /* 0x000000010d0d7824 */ /* 0x000fe200078e020b */
[----:B------:R-:W-:Y:S01]  /*2d50*/  SHF.R.S32.HI R11, RZ, 0x1f, R24 ;  /* 0x0000001fff0b7819 */ /* 0x000fe20000011418 */
[----:B------:R-:W-:Y:S02]  /*2d60*/  IMAD R14, R123, R24, RZ ;  /* 0x000000187b0e7224 */ /* 0x000fe400078e02ff */
[----:B------:R-:W-:-:S04]  /*2d70*/  IMAD.WIDE.U32 R116, R197, UR4, R12 ;  /* 0x00000004c5747c25 */ /* 0x000fc8000f8e000c */
[C---:B------:R-:W-:Y:S02]  /*2d80*/  IMAD R29, R11.reuse, R94, R14 ;  /* 0x0000005e0b1d7224 */ /* 0x040fe400078e020e */
[----:B------:R-:W-:Y:S02]  /*2d90*/  IMAD R31, R11, R88, R15 ;  /* 0x000000580b1f7224 */ /* 0x000fe400078e020f */
[----:B------:R-:W-:Y:S01]  /*2da0*/  IMAD R11, R197, UR5, R117 ;  /* 0x00000005c50b7c24 */ /* 0x000fe2000f8e0275 */
[----:B------:R-:W-:Y:S01]  /*2db0*/  ULDC.64 UR4, c[0x0][0x2e8] ;  /* 0x0000ba0000047ab9 */ /* 0x000fe20000000a00 */
[----:B------:R-:W-:Y:S01]  /*2dc0*/  IMAD.WIDE.U32 R14, R94, R24, RZ ;  /* 0x000000185e0e7225 */ /* 0x000fe200078e00ff */
[----:B------:R-:W-:-:S03]  /*2dd0*/  LEA R117, P3, R116, UR4, 0x1 ;  /* 0x0000000474757c11 */ /* 0x000fc6000f8608ff */
[----:B------:R-:W-:Y:S01]  /*2de0*/  IMAD.WIDE.U32 R12, R88, R24, RZ ;  /* 0x00000018580c7225 */ /* 0x000fe200078e00ff */
[----:B------:R-:W-:-:S03]  /*2df0*/  LEA.HI.X R116, R116, UR5, R11, 0x1, P3 ;  /* 0x0000000574747c11 */ /* 0x000fc600098f0c0b */
[----:B------:R-:W-:Y:S02]  /*2e00*/  IMAD.IADD R11, R15, 0x1, R29 ;  /* 0x000000010f0b7824 */ /* 0x000fe400078e021d */
[----:B------:R-:W-:Y:S01]  /*2e10*/  IMAD.IADD R80, R13, 0x1, R31 ;  /* 0x000000010d507824 */ /* 0x000fe200078e021f */
[----:B------:R-:W-:Y:S06]  /*2e20*/  @!P2 BRA `(.L_x_2656) ;  /* 0x00000038005ca947 */ /* 0x000fec0003800000 */
        /* <DEDUP_REMOVED lines=19> */
[----:B------:R-:W-:Y:S01]  /*2f60*/  CS2R R74, SRZ ;  /* 0x00000000004a7805 */ /* 0x000fe2000001ff00 */
[----:B------:R-:W-:Y:S01]  /*2f70*/  IMAD.X R32, R11, 0x1, R101, P2 ;  /* 0x000000010b207824 */ /* 0x000fe200010e0665 */
[----:B------:R-:W-:-:S04]  /*2f80*/  LEA R30, P2, R31, UR4, 0x1 ;  /* 0x000000041f1e7c11 */ /* 0x000fc8000f8408ff */
[----:B------:R-:W-:Y:S01]  /*2f90*/  LEA.HI.X R31, R31, UR5, R32, 0x1, P2 ;  /* 0x000000051f1f7c11 */ /* 0x000fe200090f0c20 */
[----:B------:R-:W-:Y:S01]  /*2fa0*/  ULDC.64 UR4, c[0x0][0x400] ;  /* 0x0001000000047ab9 */ /* 0x000fe20000000a00 */
[----:B------:R-:W-:-:S05]  /*2fb0*/  IADD3 R33, P2, R92, R12, RZ ;  /* 0x0000000c5c217210 */ /* 0x000fca0007f5e0ff */
[----:B------:R-:W-:Y:S01]  /*2fc0*/  IMAD.X R34, R80, 0x1, R100, P2 ;  /* 0x0000000150227824 */ /* 0x000fe200010e0664 */
        /* <DEDUP_REMOVED lines=30> */
.L_x_2658:
[----:B------:R-:W-:Y:S05]  /*31b0*/  BSYNC B1 ;  /* 0x0000000000017941 */ /* 0x000fea0003800000 */
.L_x_2657:
[----:B0-----:R-:W-:Y:S01]  /*31c0*/  VIADD R30, R204, 0x40 ;  /* 0x00000040cc1e7836 */ /* 0x001fe20000000000 */
        /* <DEDUP_REMOVED lines=11> */
[----:B------:R-:W-:Y:S01]  /*3280*/  CS2R R46, SRZ ;  /* 0x00000000002e7805 */ /* 0x000fe2000001ff00 */
[----:B-----5:R-:W-:Y:S01]  /*3290*/  IMAD.MOV.U32 R81, RZ, RZ, R52 ;  /* 0x000000ffff517224 */ /* 0x020fe200078e0034 */
[----:B------:R-:W-:Y:S01]  /*32a0*/  CS2R R50, SRZ ;  /* 0x0000000000327805 */ /* 0x000fe2000001ff00 */
[----:B------:R-:W-:Y:S06]  /*32b0*/  @P4 BRA `(.L_x_2660) ;  /* 0x0000000000a04947 */ /* 0x000fec0003800000 */
        /* <DEDUP_REMOVED lines=40> */
.L_x_2660:
[----:B------:R-:W-:Y:S05]  /*3540*/  BSYNC B1 ;  /* 0x0000000000017941 */ /* 0x000fea0003800000 */
.L_x_2659:
[----:B------:R-:W2:Y:S01]  /*3550*/  LDL R11, [R1+0x4] ;  /* 0x00000400010b7983 */ /* 0x000ea20000100800 */
        /* <DEDUP_REMOVED lines=12> */
[----:B------:R-:W-:-:S03]  /*3620*/  IMAD.MOV.U32 R13, RZ, RZ, R72 ;  /* 0x000000ffff0d7224 */ /* 0x000fc600078e0048 */
[----:B------:R-:W-:Y:S01]  /*3630*/  PRMT R157, R157, 0x5410, R12 ;  /* 0x000054109d9d7816 */ /* 0x000fe2000000000c */
[----:B------:R-:W-:Y:S01]  /*3640*/  IMAD.MOV.U32 R12, RZ, RZ, R54 ;  /* 0x000000ffff0c7224 */ /* 0x000fe200078e0036 */
[----:B------:R-:W-:Y:S02]  /*3650*/  PRMT R138, R14, 0x5410, R13 ;  /* 0x000054100e8a7816 */ /* 0x000fe4000000000d */
[----:B--2---:R-:W-:Y:S01]  /*3660*/  R2UR UR4, R11 ;  /* 0x000000000b0472ca */ /* 0x004fe200000e0000 */
[----:B------:R-:W-:-:S05]  /*3670*/  IMAD.MOV.U32 R11, RZ, RZ, R57 ;  /* 0x000000ffff0b7224 */ /* 0x000fca00078e0039 */
[----:B------:R-:W-:Y:S01]  /*3680*/  PRMT R150, R150, 0x5410, R11 ;  /* 0x0000541096967816 */ /* 0x000fe2000000000b */
[----:B------:R-:W-:-:S05]  /*3690*/  IMAD.MOV.U32 R11, RZ, RZ, R64 ;  /* 0x000000ffff0b7224 */ /* 0x000fca00078e0040 */
[----:B------:R-:W-:Y:S01]  /*36a0*/  PRMT R154, R154, 0x5410, R11 ;  /* 0x000054109a9a7816 */ /* 0x000fe2000000000b */
[----:B------:R-:W-:Y:S01]  /*36b0*/  IMAD.MOV.U32 R11, RZ, RZ, R68 ;  /* 0x000000ffff0b7224 */ /* 0x000fe200078e0044 */
[----:B------:R-:W-:-:S04]  /*36c0*/  UISETP.NE.AND UP0, UPT, UR4, 0x3, UPT ;  /* 0x000000030400788c */ /* 0x000fc8000bf05270 */
[----:B------:R-:W-:Y:S01]  /*36d0*/  PRMT R156, R156, 0x5410, R11 ;  /* 0x000054109c9c7816 */ /* 0x000fe2000000000b */
[----:B------:R-:W-:Y:S01]  /*36e0*/  IMAD.MOV.U32 R11, RZ, RZ, R55 ;  /* 0x000000ffff0b7224 */ /* 0x000fe200078e0037 */
[----:B------:R-:W-:-:S04]  /*36f0*/  PLOP3.LUT P2, PT, PT, PT, UP0, 0x80, 0x0 ;  /* 0x000000000000781c */ /* 0x000fc80003f4f008 */
[----:B------:R-:W-:Y:S01]  /*3700*/  PRMT R149, R12, 0x5410, R11 ;  /* 0x000054100c957816 */ /* 0x000fe2000000000b */
[----:B------:R-:W-:Y:S02]  /*3710*/  IMAD.MOV.U32 R12, RZ, RZ, R58 ;  /* 0x000000ffff0c7224 */ /* 0x000fe400078e003a */
        /* <DEDUP_REMOVED lines=59> */
.L_x_2661:
[----:B------:R-:W-:Y:S01]  /*3ad0*/  IMAD R86, R18, 0x8, R2 ;  /* 0x0000000812567824 */ /* 0x000fe200078e0202 */
[----:B------:R-:W-:Y:S01]  /*3ae0*/  SHF.L.U32 R87, R205, 0x1f, RZ ;  /* 0x0000001fcd577819 */ /* 0x000fe200000006ff */
[----:B------:R-:W-:Y:S03]  /*3af0*/  BSSY B1, `(.L_x_2662) ;  /* 0x0000003000017945 */ /* 0x000fe60003800000 */
[----:B------:R-:W0:Y:S02]  /*3b00*/  SYNCS.PHASECHK.TRANS64.TRYWAIT P5, [R86+URZ+0x30890], R87 ;  /* 0x03089057560075a7 */ /* 0x000e2400080a017f */
[----:B0-----:R-:W-:Y:S05]  /*3b10*/  @!P5 BRA `(.L_x_2663) ;  /* 0x0000024c0028d947 */ /* 0x001fea0003800000 */
.L_x_3015:
[----:B------:R-:W-:Y:S05]  /*3b20*/  BSYNC B1 ;  /* 0x0000000000017941 */ /* 0x000fea0003800000 */
.L_x_2662:
[----:B------:R-:W-:-:S03]  /*3b30*/  UMOV UR4, 0xffffffff ;  /* 0xffffffff00047882 */ /* 0x000fc60000000000 */
[----:B------:R-:W-:Y:S05]  /*3b40*/  BRA.DIV UR4, `(.L_x_2664) ;  /* 0x0000024e04307947 */ /* 0x000fea000b800000 */
[----:B------:R1:W2:Y:S04]  /*3b50*/  SHFL.IDX PT, R80, R116, RZ, 0x1c1f ;  /* 0x001c1fff74507589 */ /* 0x0002a800000e0000 */
[----:B------:R1:W3:Y:S02]  /*3b60*/  SHFL.IDX PT, R11, R117, RZ, 0x1c1f ;  /* 0x001c1fff750b7589 */ /* 0x0002e400000e0000 */
.L_x_3019:
        /* <DEDUP_REMOVED lines=13> */
[C---:B------:R-:W-:Y:S02]  /*3c40*/  PRMT R75, R139.reuse, 0x5410, R73 ;  /* 0x000054108b4b7816 */ /* 0x040fe40000000049 */
[----:B------:R-:W-:-:S02]  /*3c50*/  PRMT R73, R139, 0x5432, R74 ;  /* 0x000054328b497816 */ /* 0x000fc4000000004a */
[C---:B------:R-:W-:Y:S02]  /*3c60*/  PRMT R72, R138.reuse, 0x5432, R72 ;  /* 0x000054328a487816 */ /* 0x040fe40000000048 */
[----:B0-----:R-:W-:Y:S02]  /*3c70*/  LOP3.LUT R140, R13, 0xffff0000, RZ, 0xc0, !PT ;  /* 0xffff00000d8c7812 */ /* 0x001fe400078ec0ff */
[C---:B------:R-:W-:Y:S01]  /*3c80*/  LOP3.LUT R139, R75.reuse, 0xffff0000, RZ, 0xc0, !PT ;  /* 0xffff00004b8b7812 */ /* 0x040fe200078ec0ff */
[----:B------:R-:W-:Y:S01]  /*3c90*/  IMAD.U32 R75, R75, 0x10000, RZ ;  /* 0x000100004b4b7824 */ /* 0x000fe200078e00ff */
[----:B------:R-:W-:Y:S01]  /*3ca0*/  PRMT R133, R138, 0x5410, R133 ;  /* 0x000054108a857816 */ /* 0x000fe20000000085 */
[----:B------:R-:W-:Y:S01]  /*3cb0*/  IMAD.U32 R138, R13, 0x10000, RZ ;  /* 0x000100000d8a7824 */ /* 0x000fe200078e00ff */
[----:B------:R-:W-:Y:S01]  /*3cc0*/  LOP3.LUT R13, R72, 0xffff0000, RZ, 0xc0, !PT ;  /* 0xffff0000480d7812 */ /* 0x000fe200078ec0ff */
[----:B------:R-:W-:Y:S01]  /*3cd0*/  FMUL.FTZ R74, R140, R139 ;  /* 0x0000008b8c4a7220 */ /* 0x000fe20000410000 */
[----:B------:R-:W-:-:S03]  /*3ce0*/  IMAD.U32 R72, R72, 0x10000, RZ ;  /* 0x0001000048487824 */ /* 0x000fc600078e00ff */
        /* <DEDUP_REMOVED lines=32> */
.L_x_2670:
[----:B------:R-:W-:Y:S05]  /*3ef0*/  BSYNC B3 ;  /* 0x0000000000037941 */ /* 0x000fea0003800000 */
.L_x_2669:
[----:B---3--:R-:W-:-:S04]  /*3f00*/  LEA R72, P3, R16, R11, 0x1 ;  /* 0x0000000b10487211 */ /* 0x008fc800078608ff */
[----:B--2---:R-:W-:-:S05]  /*3f10*/  LEA.HI.X R73, R16, R80, R17, 0x1, P3 ;  /* 0x0000005010497211 */ /* 0x004fca00018f0c11 */
[----:B0-----:R4:W-:Y:S04]  /*3f20*/  ST.E.128 desc[UR60][R72.64], R12 ;  /* 0x0000000c48007985 */ /* 0x0019e8000c101d3c */
.L_x_2668:
[----:B------:R-:W-:Y:S05]  /*3f30*/  BSYNC B2 ;  /* 0x0000000000027941 */ /* 0x000fea0003800000 */
.L_x_2667:
        /* <DEDUP_REMOVED lines=54> */
.L_x_2674:
[----:B------:R-:W-:Y:S05]  /*42a0*/  BSYNC B3 ;  /* 0x0000000000037941 */ /* 0x000fea0003800000 */
.L_x_2673:
[----:B------:R-:W-:Y:S02]  /*42b0*/  IMAD.SHL.U32 R70, R198, 0x8, RZ ;  /* 0x00000008c6467824 */ /* 0x000fe400078e00ff */
[----:B---3--:R-:W-:Y:S02]  /*42c0*/  IMAD.MOV.U32 R68, RZ, RZ, R11 ;  /* 0x000000ffff447224 */ /* 0x008fe400078e000b */
[----:B--2---:R-:W-:Y:S02]  /*42d0*/  IMAD.MOV.U32 R69, RZ, RZ, R80 ;  /* 0x000000ffff457224 */ /* 0x004fe400078e0050 */
[----:B------:R-:W-:-:S05]  /*42e0*/  IMAD.WIDE R68, R70, 0x2, R68 ;  /* 0x0000000246447825 */ /* 0x000fca00078e0244 */
[----:B0-----:R0:W-:Y:S02]  /*42f0*/  ST.E.128 desc[UR60][R68.64], R12 ;  /* 0x0000000c44007985 */ /* 0x0011e4000c101d3c */
.L_x_2672:
[----:B------:R-:W-:Y:S05]  /*4300*/  BSYNC B2 ;  /* 0x0000000000027941 */ /* 0x000fea0003800000 */
.L_x_2671:
        /* <DEDUP_REMOVED lines=54> */
.L_x_2678:
[----:B------:R-:W-:Y:S05]  /*4670*/  BSYNC B3 ;  /* 0x0000000000037941 */ /* 0x000fea0003800000 */
.L_x_2677:
[----:B------:R-:W-:Y:S02]  /*4680*/  IMAD.SHL.U32 R66, R199, 0x8, RZ ;  /* 0x00000008c7427824 */ /* 0x000fe400078e00ff */
[----:B---3--:R-:W-:Y:S02]  /*4690*/  IMAD.MOV.U32 R64, RZ, RZ, R11 ;  /* 0x000000ffff407224 */ /* 0x008fe400078e000b */
[----:B--2---:R-:W-:Y:S02]  /*46a0*/  IMAD.MOV.U32 R65, RZ, RZ, R80 ;  /* 0x000000ffff417224 */ /* 0x004fe400078e0050 */
[----:B------:R-:W-:-:S05]  /*46b0*/  IMAD.WIDE R64, R66, 0x2, R64 ;  /* 0x0000000242407825 */ /* 0x000fca00078e0240 */
[----:B----4-:R0:W-:Y:S02]  /*46c0*/  ST.E.128 desc[UR60][R64.64], R12 ;  /* 0x0000000c40007985 */ /* 0x0101e4000c101d3c */
.L_x_2676:
[----:B------:R-:W-:Y:S05]  /*46d0*/  BSYNC B2 ;  /* 0x0000000000027941 */ /* 0x000fea0003800000 */
.L_x_2675:
[----:B------:R-:W-:Y:S01]  /*46e0*/  ISETP.NE.AND P3, PT, R20, RZ, PT ;  /* 0x000000ff1400720c */ /* 0x000fe20003f65270 */
[----:B------:R-:W-:-:S12]  /*46f0*/  BSSY B2, `(.L_x_2679) ;  /* 0x000003a000027945 */ /* 0x000fd80003800000 */
[----:B------:R-:W-:Y:S05]  /*4700*/  @!P3 BRA `(.L_x_2680) ;  /* 0x0000000000e0b947 */ /* 0x000fea0003800000 */
[----:B0---4-:R0:W4:Y:S01]  /*4710*/  LDS.128 R12, [R78+0x21000] ;  /* 0x021000004e0c7984 */ /* 0x0111220000000c00 */
[----:B------:R-:W-:Y:S01]  /*4720*/  ISETP.GE.AND P3, PT, R208, R118, PT ;  /* 0x00000076d000720c */ /* 0x000fe20003f66270 */
[----:B------:R-:W-:-:S12]  /*4730*/  BSSY B3, `(.L_x_2681) ;  /* 0x0000032000037945 */ /* 0x000fd80003800000 */
[----:B0-----:R-:W-:Y:S05]  /*4740*/  @P3 BRA `(.L_x_2682) ;  /* 0x0000000000c03947 */ /* 0x001fea0003800000 */
[--C-:B------:R-:W-:Y:S02]  /*4750*/  SHF.R.U64 R60, R60, 0x10, R61.reuse ;  /* 0x000000103c3c7819 */ /* 0x100fe4000000123d */
[----:B------:R-:W-:Y:S02]  /*4760*/  SHF.R.U32.HI R64, RZ, 0x10, R61 ;  /* 0x00000010ff407819 */ /* 0x000fe4000001163d */
[--C-:B------:R-:W-:Y:S02]  /*4770*/  SHF.R.U64 R61, R62, 0x10, R63.reuse ;  /* 0x000000103e3d7819 */ /* 0x100fe4000000123f */
[----:B------:R-:W-:Y:S02]  /*4780*/  SHF.R.U32.HI R65, RZ, 0x10, R63 ;  /* 0x00000010ff417819 */ /* 0x000fe4000001163f */
[----:B------:R-:W-:Y:S01]  /*4790*/  PRMT R63, R153, 0x5432, R61 ;  /* 0x00005432993f7816 */ /* 0x000fe2000000003d */
[----:B----4-:R-:W-:Y:S01]  /*47a0*/  IMAD.U32 R61, R13, 0x10000, RZ ;  /* 0x000100000d3d7824 */ /* 0x010fe200078e00ff */
[----:B------:R-:W-:-:S02]  /*47b0*/  PRMT R60, R153, 0x5410, R60 ;  /* 0x00005410993c7816 */ /* 0x000fc4000000003c */
[----:B------:R-:W-:Y:S02]  /*47c0*/  LOP3.LUT R68, R13, 0xffff0000, RZ, 0xc0, !PT ;  /* 0xffff00000d447812 */ /* 0x000fe400078ec0ff */
[C---:B------:R-:W-:Y:S01]  /*47d0*/  LOP3.LUT R66, R63.reuse, 0xffff0000, RZ, 0xc0, !PT ;  /* 0xffff00003f427812 */ /* 0x040fe200078ec0ff */
[----:B------:R-:W-:Y:S01]  /*47e0*/  IMAD.U32 R63, R63, 0x10000, RZ ;  /* 0x000100003f3f7824 */ /* 0x000fe200078e00ff */
[C---:B------:R-:W-:Y:S01]  /*47f0*/  LOP3.LUT R62, R60.reuse, 0xffff0000, RZ, 0xc0, !PT ;  /* 0xffff00003c3e7812 */ /* 0x040fe200078ec0ff */
[----:B------:R-:W-:Y:S02]  /*4800*/  IMAD.U32 R60, R60, 0x10000, RZ ;  /* 0x000100003c3c7824 */ /* 0x000fe400078e00ff */
[C---:B------:R-:W-:Y:S02]  /*4810*/  FMUL.FTZ R67, R68.reuse, R66 ;  /* 0x0000004244437220 */ /* 0x040fe40000410000 */
[-C--:B------:R-:W-:Y:S02]  /*4820*/  FMUL.FTZ R13, R68, R62.reuse ;  /* 0x0000003e440d7220 */ /* 0x080fe40000410000 */
[----:B------:R-:W-:-:S02]  /*4830*/  FFMA.FTZ R62, R61, R62, -R67 ;  /* 0x0000003e3d3e7223 */ /* 0x000fc40000010843 */
[----:B------:R-:W-:Y:S01]  /*4840*/  FFMA.FTZ R61, R61, R66, R13 ;  /* 0x000000423d3d7223 */ /* 0x000fe2000001000d */
[C---:B------:R-:W-:Y:S02]  /*4850*/  PRMT R13, R152.reuse, 0x5432, R64 ;  /* 0x00005432980d7816 */ /* 0x040fe40000000040 */
[----:B------:R-:W-:Y:S02]  /*4860*/  PRMT R64, R152, 0x5410, R65 ;  /* 0x0000541098407816 */ /* 0x000fe40000000041 */
[----:B------:R-:W-:Y:S01]  /*4870*/  LOP3.LUT R66, R14, 0xffff0000, RZ, 0xc0, !PT ;  /* 0xffff00000e427812 */ /* 0x000fe200078ec0ff */
        /* <DEDUP_REMOVED lines=16> */
[C---:B------:R-:W-:Y:S01]  /*4980*/  LOP3.LUT R13, R12.reuse, 0xffff0000, RZ, 0xc0, !PT ;  /* 0xffff00000c0d7812 */ /* 0x040fe200078ec0ff */
[----:B------:R-:W-:Y:S01]  /*4990*/  FFMA.FTZ R14, R15, R64, R14 ;  /* 0x000000400f0e7223 */ /* 0x000fe2000001000e */
[----:B------:R-:W-:-:S03]  /*49a0*/  IMAD.U32 R12, R12, 0x10000, RZ ;  /* 0x000100000c0c7824 */ /* 0x000fc600078e00ff */
[C---:B------:R-:W-:Y:S01]  /*49b0*/  FMUL.FTZ R15, R13.reuse, R63 ;  /* 0x0000003f0d0f7220 */ /* 0x040fe20000410000 */
[-C--:B------:R-:W-:Y:S01]  /*49c0*/  FMUL.FTZ R13, R13, R60.reuse ;  /* 0x0000003c0d0d7220 */ /* 0x080fe20000410000 */
[----:B------:R-:W-:Y:S02]  /*49d0*/  F2FP.BF16.F32.PACK_AB R14, R14, R65 ;  /* 0x000000410e0e723e */ /* 0x000fe400000010ff */
[C---:B------:R-:W-:Y:S01]  /*49e0*/  FFMA.FTZ R15, R12.reuse, R60, -R15 ;  /* 0x0000003c0c0f7223 */ /* 0x040fe2000001080f */
[----:B------:R-:W-:-:S05]  /*49f0*/  FFMA.FTZ R13, R12, R63, R13 ;  /* 0x0000003f0c0d7223 */ /* 0x000fca000001000d */
[----:B------:R-:W-:Y:S01]  /*4a00*/  F2FP.BF16.F32.PACK_AB R13, R13, R15 ;  /* 0x0000000f0d0d723e */ /* 0x000fe200000010ff */
[----:B------:R-:W-:Y:S02]  /*4a10*/  IMAD.MOV.U32 R15, RZ, RZ, R14 ;  /* 0x000000ffff0f7224 */ /* 0x000fe400078e000e */
[----:B------:R-:W-:Y:S02]  /*4a20*/  IMAD.MOV.U32 R14, RZ, RZ, R66 ;  /* 0x000000ffff0e7224 */ /* 0x000fe400078e0042 */
[----:B------:R-:W-:Y:S02]  /*4a30*/  IMAD.MOV.U32 R12, RZ, RZ, R13 ;  /* 0x000000ffff0c7224 */ /* 0x000fe400078e000d */
[----:B------:R-:W-:-:S07]  /*4a40*/  IMAD.MOV.U32 R13, RZ, RZ, R61 ;  /* 0x000000ffff0d7224 */ /* 0x000fce00078e003d */
.L_x_2682:
[----:B------:R-:W-:Y:S05]  /*4a50*/  BSYNC B3 ;  /* 0x0000000000037941 */ /* 0x000fea0003800000 */
.L_x_2681:
[----:B---3--:R-:W-:-:S04]  /*4a60*/  LEA R60, P3, R22, R11, 0x1 ;  /* 0x0000000b163c7211 */ /* 0x008fc800078608ff */
[----:B--2---:R-:W-:-:S05]  /*4a70*/  LEA.HI.X R61, R22, R80, R203, 0x1, P3 ;  /* 0x00000050163d7211 */ /* 0x004fca00018f0ccb */
[----:B----4-:R0:W-:Y:S04]  /*4a80*/  ST.E.128 desc[UR60][R60.64], R12 ;  /* 0x0000000c3c007985 */ /* 0x0101e8000c101d3c */
.L_x_2680:
[----:B------:R-:W-:Y:S05]  /*4a90*/  BSYNC B2 ;  /* 0x0000000000027941 */ /* 0x000fea0003800000 */
.L_x_2679:
[----:B------:R-:W-:Y:S01]  /*4aa0*/  ISETP.NE.AND P3, PT, R21, RZ, PT ;  /* 0x000000ff1500720c */ /* 0x000fe20003f65270 */
[----:B------:R-:W-:-:S12]  /*4ab0*/  BSSY B2, `(.L_x_2683) ;  /* 0x000003a000027945 */ /* 0x000fd80003800000 */
        /* <DEDUP_REMOVED lines=20> */
[-C--:B------:R-:W-:Y:S01]  /*4c00*/  FMUL.FTZ R13, R66, R58.reuse ;  /* 0x0000003a420d7220 */ /* 0x080fe20000410000 */
[C---:B------:R-:W-:Y:S01]  /*4c10*/  LOP3.LUT R66, R14.reuse, 0xffff0000, RZ, 0xc0, !PT ;  /* 0xffff00000e427812 */ /* 0x040fe200078ec0ff */
[----:B------:R-:W-:Y:S01]  /*4c20*/  FFMA.FTZ R58, R57, R58, -R65 ;  /* 0x0000003a393a7223 */ /* 0x000fe20000010841 */
[----:B------:R-:W-:-:S02]  /*4c30*/  IMAD.U32 R14, R14, 0x10000, RZ ;  /* 0x000100000e0e7824 */ /* 0x000fc400078e00ff */
[----:B------:R-:W-:Y:S01]  /*4c40*/  FFMA.FTZ R57, R57, R64, R13 ;  /* 0x0000004039397223 */ /* 0x000fe2000001000d */
[C---:B------:R-:W-:Y:S02]  /*4c50*/  PRMT R13, R150.reuse, 0x5432, R62 ;  /* 0x00005432960d7816 */ /* 0x040fe4000000003e */
[----:B------:R-:W-:Y:S02]  /*4c60*/  PRMT R62, R150, 0x5410, R63 ;  /* 0x00005410963e7816 */ /* 0x000fe4000000003f */
[----:B------:R-:W-:Y:S01]  /*4c70*/  F2FP.BF16.F32.PACK_AB R57, R57, R58 ;  /* 0x0000003a3939723e */ /* 0x000fe200000010ff */
[C---:B------:R-:W-:Y:S01]  /*4c80*/  IMAD.U32 R64, R13.reuse, 0x10000, RZ ;  /* 0x000100000d407824 */ /* 0x040fe200078e00ff */
[----:B------:R-:W-:Y:S01]  /*4c90*/  LOP3.LUT R13, R13, 0xffff0000, RZ, 0xc0, !PT ;  /* 0xffff00000d0d7812 */ /* 0x000fe200078ec0ff */
[C---:B------:R-:W-:Y:S01]  /*4ca0*/  IMAD.U32 R63, R62.reuse, 0x10000, RZ ;  /* 0x000100003e3f7824 */ /* 0x040fe200078e00ff */
[----:B------:R-:W-:-:S03]  /*4cb0*/  LOP3.LUT R62, R62, 0xffff0000, RZ, 0xc0, !PT ;  /* 0xffff00003e3e7812 */ /* 0x000fc600078ec0ff */
        /* <DEDUP_REMOVED lines=23> */
.L_x_2686:
[----:B------:R-:W-:Y:S05]  /*4e30*/  BSYNC B3 ;  /* 0x0000000000037941 */ /* 0x000fea0003800000 */
.L_x_2685:
[----:B----4-:R0:W-:Y:S02]  /*4e40*/  ST.E.128 desc[UR60][R60.64], R12 ;  /* 0x0000000c3c007985 */ /* 0x0101e4000c101d3c */
.L_x_2684:
[----:B------:R-:W-:Y:S05]  /*4e50*/  BSYNC B2 ;  /* 0x0000000000027941 */ /* 0x000fea0003800000 */
.L_x_2683:
        /* <DEDUP_REMOVED lines=8> */
[----:B------:R-:W-:Y:S02]  /*4ee0*/  SHF.R.U64 R11, R54, 0x10, R55 ;  /* 0x00000010360b7819 */ /* 0x000fe40000001237 */
[----:B------:R-:W-:Y:S02]  /*4ef0*/  SHF.R.U64 R52, R52, 0x10, R53 ;  /* 0x0000001034347819 */ /* 0x000fe40000001235 */
[----:B------:R-:W-:Y:S02]  /*4f00*/  PRMT R11, R149, 0x5410, R11 ;  /* 0x00005410950b7816 */ /* 0x000fe4000000000b */
        /* <DEDUP_REMOVED lines=9> */
[CC--:B------:R-:W-:Y:S01]  /*4fa0*/  FMUL.FTZ R59, R60.reuse, R55.reuse ;  /* 0x000000373c3b7220 */ /* 0x0c0fe20000410000 */
        /* <DEDUP_REMOVED lines=34> */
.L_x_2688:
[----:B------:R-:W-:Y:S05]  /*51d0*/  BSYNC B2 ;  /* 0x0000000000027941 */ /* 0x000fea0003800000 */
.L_x_2687:
[----:B----4-:R0:W-:Y:S02]  /*51e0*/  ST.E.128 desc[UR60][R56.64], R12 ;  /* 0x0000000c38007985 */ /* 0x0101e4000c101d3c */
.L_x_2666:
[----:B------:R-:W-:Y:S05]  /*51f0*/  BSYNC B1 ;  /* 0x0000000000017941 */ /* 0x000fea0003800000 */
.L_x_2665:
[----:B------:R-:W-:-:S03]  /*5200*/  UMOV UR4, 0xffffffff ;  /* 0xffffffff00047882 */ /* 0x000fc60000000000 */
[----:B------:R-:W-:Y:S05]  /*5210*/  BRA.DIV UR4, `(.L_x_2689) ;  /* 0x0000023604c87947 */ /* 0x000fea000b800000 */
[----:B-1----:R-:W1:Y:S04]  /*5220*/  SHFL.IDX PT, R116, R116, 0x1, 0x1c1f ;  /* 0x003c1f0074747f89 */ /* 0x002e6800000e0000 */
[----:B------:R-:W0:Y:S02]  /*5230*/  SHFL.IDX PT, R117, R117, 0x1, 0x1c1f ;  /* 0x003c1f0075757f89 */ /* 0x000e2400000e0000 */
.L_x_3023:
        /* <DEDUP_REMOVED lines=10> */
[----:B---3--:R-:W-:Y:S01]  /*52e0*/  SHF.R.U64 R11, R48, 0x10, R49 ;  /* 0x00000010300b7819 */ /* 0x008fe20000001231 */
[----:B----4-:R-:W-:Y:S01]  /*52f0*/  IMAD.U32 R56, R15, 0x10000, RZ ;  /* 0x000100000f387824 */ /* 0x010fe200078e00ff */
[--C-:B------:R-:W-:Y:S01]  /*5300*/  SHF.R.U64 R48, R50, 0x10, R51.reuse ;  /* 0x0000001032307819 */ /* 0x100fe20000001233 */
[----:B------:R-:W-:Y:S01]  /*5310*/  IMAD.U32 R54, R14, 0x10000, RZ ;  /* 0x000100000e367824 */ /* 0x000fe200078e00ff */
[----:B------:R-:W-:Y:S01]  /*5320*/  SHF.R.U32.HI R51, RZ, 0x10, R51 ;  /* 0x00000010ff337819 */ /* 0x000fe20000011633 */
[----:B------:R-:W-:Y:S01]  /*5330*/  IMAD.U32 R55, R12, 0x10000, RZ ;  /* 0x000100000c377824 */ /* 0x000fe200078e00ff */
[----:B------:R-:W-:Y:S02]  /*5340*/  PRMT R48, R147, 0x5410, R48 ;  /* 0x0000541093307816 */ /* 0x000fe40000000030 */
[----:B------:R-:W-:Y:S02]  /*5350*/  SHF.R.U32.HI R49, RZ, 0x10, R49 ;  /* 0x00000010ff317819 */ /* 0x000fe40000011631 */
[----:B------:R-:W-:Y:S01]  /*5360*/  LOP3.LUT R50, R15, 0xffff0000, RZ, 0xc0, !PT ;  /* 0xffff00000f327812 */ /* 0x000fe200078ec0ff */
[C---:B------:R-:W-:Y:S01]  /*5370*/  IMAD.U32 R15, R13.reuse, 0x10000, RZ ;  /* 0x000100000d0f7824 */ /* 0x040fe200078e00ff */
[----:B------:R-:W-:-:S02]  /*5380*/  LOP3.LUT R13, R13, 0xffff0000, RZ, 0xc0, !PT ;  /* 0xffff00000d0d7812 */ /* 0x000fc400078ec0ff */
[C---:B------:R-:W-:Y:S01]  /*5390*/  LOP3.LUT R57, R48.reuse, 0xffff0000, RZ, 0xc0, !PT ;  /* 0xffff000030397812 */ /* 0x040fe200078ec0ff */
[----:B------:R-:W-:Y:S01]  /*53a0*/  IMAD.U32 R48, R48, 0x10000, RZ ;  /* 0x0001000030307824 */ /* 0x000fe200078e00ff */
[C---:B------:R-:W-:Y:S02]  /*53b0*/  PRMT R11, R146.reuse, 0x5410, R11 ;  /* 0x00005410920b7816 */ /* 0x040fe4000000000b */
[----:B------:R-:W-:Y:S01]  /*53c0*/  PRMT R51, R147, 0x5432, R51 ;  /* 0x0000543293337816 */ /* 0x000fe20000000033 */
[----:B------:R-:W-:Y:S01]  /*53d0*/  FMUL.FTZ R58, R13, R57 ;  /* 0x000000390d3a7220 */ /* 0x000fe20000410000 */
[----:B------:R-:W-:Y:S02]  /*53e0*/  PRMT R49, R146, 0x5432, R49 ;  /* 0x0000543292317816 */ /* 0x000fe40000000031 */
[----:B------:R-:W-:Y:S01]  /*53f0*/  LOP3.LUT R60, R11, 0xffff0000, RZ, 0xc0, !PT ;  /* 0xffff00000b3c7812 */ /* 0x000fe200078ec0ff */
[----:B------:R-:W-:Y:S01]  /*5400*/  IMAD.U32 R59, R51, 0x10000, RZ ;  /* 0x00010000333b7824 */ /* 0x000fe200078e00ff */
[----:B------:R-:W-:Y:S01]  /*5410*/  LOP3.LUT R14, R14, 0xffff0000, RZ, 0xc0, !PT ;  /* 0xffff00000e0e7812 */ /* 0x000fe200078ec0ff */
[----:B------:R-:W-:Y:S01]  /*5420*/  IMAD.U32 R61, R49, 0x10000, RZ ;  /* 0x00010000313d7824 */ /* 0x000fe200078e00ff */
[----:B------:R-:W-:Y:S01]  /*5430*/  LOP3.LUT R51, R51, 0xffff0000, RZ, 0xc0, !PT ;  /* 0xffff000033337812 */ /* 0x000fe200078ec0ff */
[-C--:B------:R-:W-:Y:S01]  /*5440*/  FMUL.FTZ R13, R13, R60.reuse ;  /* 0x0000003c0d0d7220 */ /* 0x080fe20000410000 */
[----:B------:R-:W-:Y:S01]  /*5450*/  FFMA.FTZ R58, R15, R60, -R58 ;  /* 0x0000003c0f3a7223 */ /* 0x000fe2000001083a */
[C---:B------:R-:W-:Y:S01]  /*5460*/  FMUL.FTZ R60, R14.reuse, R59 ;  /* 0x0000003b0e3c7220 */ /* 0x040fe20000410000 */
[----:B------:R-:W-:Y:S01]  /*5470*/  FMUL.FTZ R14, R14, R61 ;  /* 0x0000003d0e0e7220 */ /* 0x000fe20000410000 */
[----:B------:R-:W-:Y:S01]  /*5480*/  LOP3.LUT R49, R49, 0xffff0000, RZ, 0xc0, !PT ;  /* 0xffff000031317812 */ /* 0x000fe200078ec0ff */
[----:B------:R-:W-:Y:S01]  /*5490*/  IMAD.U32 R11, R11, 0x10000, RZ ;  /* 0x000100000b0b7824 */ /* 0x000fe200078e00ff */
[----:B------:R-:W-:Y:S01]  /*54a0*/  LOP3.LUT R12, R12, 0xffff0000, RZ, 0xc0, !PT ;  /* 0xffff00000c0c7812 */ /* 0x000fe200078ec0ff */
[----:B------:R-:W-:Y:S01]  /*54b0*/  FFMA.FTZ R13, R15, R57, R13 ;  /* 0x000000390f0d7223 */ /* 0x000fe2000001000d */
[C---:B------:R-:W-:Y:S01]  /*54c0*/  FFMA.FTZ R60, R54.reuse, R61, -R60 ;  /* 0x0000003d363c7223 */ /* 0x040fe2000001083c */
[----:B------:R-:W-:Y:S01]  /*54d0*/  FFMA.FTZ R14, R54, R59, R14 ;  /* 0x0000003b360e7223 */ /* 0x000fe2000001000e */
[C---:B------:R-:W-:Y:S01]  /*54e0*/  FMUL.FTZ R15, R50.reuse, R51 ;  /* 0x00000033320f7220 */ /* 0x040fe20000410000 */
[----:B------:R-:W-:Y:S01]  /*54f0*/  FMUL.FTZ R54, R50, R49 ;  /* 0x0000003132367220 */ /* 0x000fe20000410000 */
[CC--:B------:R-:W-:Y:S01]  /*5500*/  FMUL.FTZ R50, R12.reuse, R48.reuse ;  /* 0x000000300c327220 */ /* 0x0c0fe20000410000 */
        /* <DEDUP_REMOVED lines=9> */
.L_x_2694:
[----:B------:R-:W-:Y:S05]  /*55a0*/  BSYNC B2 ;  /* 0x0000000000027941 */ /* 0x000fea0003800000 */
.L_x_2693:
[----:B----4-:R0:W-:Y:S02]  /*55b0*/  ST.E.128 desc[UR60][R52.64], R12 ;  /* 0x0000000c34007985 */ /* 0x0101e4000c101d3c */
.L_x_2692:
[----:B------:R-:W-:Y:S05]  /*55c0*/  BSYNC B1 ;  /* 0x0000000000017941 */ /* 0x000fea0003800000 */
.L_x_2691:
        /* <DEDUP_REMOVED lines=16> */
[----:B------:R-:W-:Y:S02]  /*56d0*/  PRMT R44, R145, 0x5410, R44 ;  /* 0x00005410912c7816 */ /* 0x000fe4000000002c */
[----:B------:R-:W-:Y:S02]  /*56e0*/  SHF.R.U32.HI R45, RZ, 0x10, R45 ;  /* 0x00000010ff2d7819 */ /* 0x000fe4000001162d */
[----:B------:R-:W-:-:S02]  /*56f0*/  PRMT R11, R144, 0x5410, R11 ;  /* 0x00005410900b7816 */ /* 0x000fc4000000000b */
[----:B------:R-:W-:Y:S01]  /*5700*/  PRMT R145, R145, 0x5432, R50 ;  /* 0x0000543291917816 */ /* 0x000fe20000000032 */
[C---:B------:R-:W-:Y:S01]  /*5710*/  IMAD.U32 R50, R13.reuse, 0x10000, RZ ;  /* 0x000100000d327824 */ /* 0x040fe200078e00ff */
[----:B------:R-:W-:Y:S02]  /*5720*/  LOP3.LUT R56, R13, 0xffff0000, RZ, 0xc0, !PT ;  /* 0xffff00000d387812 */ /* 0x000fe400078ec0ff */
[----:B------:R-:W-:Y:S01]  /*5730*/  LOP3.LUT R13, R44, 0xffff0000, RZ, 0xc0, !PT ;  /* 0xffff00002c0d7812 */ /* 0x000fe200078ec0ff */
[----:B------:R-:W-:Y:S01]  /*5740*/  IMAD.U32 R53, R145, 0x10000, RZ ;  /* 0x0001000091357824 */ /* 0x000fe200078e00ff */
[----:B------:R-:W-:Y:S02]  /*5750*/  PRMT R45, R144, 0x5432, R45 ;  /* 0x00005432902d7816 */ /* 0x000fe4000000002d */
[----:B------:R-:W-:Y:S01]  /*5760*/  LOP3.LUT R51, R11, 0xffff0000, RZ, 0xc0, !PT ;  /* 0xffff00000b337812 */ /* 0x000fe200078ec0ff */
[----:B------:R-:W-:Y:S01]  /*5770*/  FMUL.FTZ R55, R56, R13 ;  /* 0x0000000d38377220 */ /* 0x000fe20000410000 */
[----:B------:R-:W-:Y:S01]  /*5780*/  LOP3.LUT R14, R14, 0xffff0000, RZ, 0xc0, !PT ;  /* 0xffff00000e0e7812 */ /* 0x000fe200078ec0ff */
[----:B------:R-:W-:Y:S01]  /*5790*/  IMAD.U32 R54, R45, 0x10000, RZ ;  /* 0x000100002d367824 */ /* 0x000fe200078e00ff */
[----:B------:R-:W-:Y:S01]  /*57a0*/  LOP3.LUT R46, R15, 0xffff0000, RZ, 0xc0, !PT ;  /* 0xffff00000f2e7812 */ /* 0x000fe200078ec0ff */
[----:B------:R-:W-:Y:S01]  /*57b0*/  FMUL.FTZ R56, R56, R51 ;  /* 0x0000003338387220 */ /* 0x000fe20000410000 */
[----:B------:R-:W-:Y:S01]  /*57c0*/  LOP3.LUT R12, R12, 0xffff0000, RZ, 0xc0, !PT ;  /* 0xffff00000c0c7812 */ /* 0x000fe200078ec0ff */
[C---:B------:R-:W-:Y:S01]  /*57d0*/  FMUL.FTZ R57, R14.reuse, R53 ;  /* 0x000000350e397220 */ /* 0x040fe20000410000 */
[----:B------:R-:W-:Y:S01]  /*57e0*/  FMUL.FTZ R14, R14, R54 ;  /* 0x000000360e0e7220 */ /* 0x000fe20000410000 */
[----:B------:R-:W-:Y:S01]  /*57f0*/  FFMA.FTZ R56, R50, R13, R56 ;  /* 0x0000000d32387223 */ /* 0x000fe20000010038 */
[----:B------:R-:W-:Y:S01]  /*5800*/  LOP3.LUT R145, R145, 0xffff0000, RZ, 0xc0, !PT ;  /* 0xffff000091917812 */ /* 0x000fe200078ec0ff */
[----:B------:R-:W-:Y:S01]  /*5810*/  IMAD.U32 R13, R44, 0x10000, RZ ;  /* 0x000100002c0d7824 */ /* 0x000fe200078e00ff */
[----:B------:R-:W-:Y:S01]  /*5820*/  LOP3.LUT R45, R45, 0xffff0000, RZ, 0xc0, !PT ;  /* 0xffff00002d2d7812 */ /* 0x000fe200078ec0ff */
[----:B------:R-:W-:-:S02]  /*5830*/  IMAD.U32 R11, R11, 0x10000, RZ ;  /* 0x000100000b0b7824 */ /* 0x000fc400078e00ff */
[C---:B------:R-:W-:Y:S01]  /*5840*/  FFMA.FTZ R57, R47.reuse, R54, -R57 ;  /* 0x000000362f397223 */ /* 0x040fe20000010839 */
[----:B------:R-:W-:Y:S01]  /*5850*/  FFMA.FTZ R14, R47, R53, R14 ;  /* 0x000000352f0e7223 */ /* 0x000fe2000001000e */
[----:B------:R-:W-:Y:S01]  /*5860*/  FMUL.FTZ R44, R46, R145 ;  /* 0x000000912e2c7220 */ /* 0x000fe20000410000 */
[----:B------:R-:W-:Y:S01]  /*5870*/  FMUL.FTZ R47, R12, R13 ;  /* 0x0000000d0c2f7220 */ /* 0x000fe20000410000 */
[----:B------:R-:W-:Y:S02]  /*5880*/  IMAD.U32 R15, R15, 0x10000, RZ ;  /* 0x000100000f0f7824 */ /* 0x000fe400078e00ff */
[----:B------:R-:W-:Y:S01]  /*5890*/  FMUL.FTZ R46, R46, R45 ;  /* 0x0000002d2e2e7220 */ /* 0x000fe20000410000 */
[----:B------:R-:W-:Y:S01]  /*58a0*/  FMUL.FTZ R12, R12, R11 ;  /* 0x0000000b0c0c7220 */ /* 0x000fe20000410000 */
[----:B------:R-:W-:Y:S01]  /*58b0*/  FFMA.FTZ R55, R50, R51, -R55 ;  /* 0x0000003332377223 */ /* 0x000fe20000010837 */
        /* <DEDUP_REMOVED lines=8> */
.L_x_2698:
[----:B------:R-:W-:Y:S05]  /*5940*/  BSYNC B2 ;  /* 0x0000000000027941 */ /* 0x000fea0003800000 */
.L_x_2697:
[----:B----4-:R0:W-:Y:S02]  /*5950*/  ST.E.128 desc[UR60][R48.64], R12 ;  /* 0x0000000c30007985 */ /* 0x0101e4000c101d3c */
.L_x_2696:
[----:B------:R-:W-:Y:S05]  /*5960*/  BSYNC B1 ;  /* 0x0000000000017941 */ /* 0x000fea0003800000 */
.L_x_2695:
        /* <DEDUP_REMOVED lines=11> */
[----:B------:R-:W-:Y:S02]  /*5a20*/  SHF.R.U64 R42, R42, 0x10, R43 ;  /* 0x000000102a2a7819 */ /* 0x000fe4000000122b */
[----:B------:R-:W-:Y:S01]  /*5a30*/  SHF.R.U64 R49, R40, 0x10, R41 ;  /* 0x0000001028317819 */ /* 0x000fe20000001229 */
[----:B----4-:R-:W-:Y:S01]  /*5a40*/  IMAD.U32 R40, R14, 0x10000, RZ ;  /* 0x000100000e287824 */ /* 0x010fe200078e00ff */
[----:B------:R-:W-:Y:S02]  /*5a50*/  SHF.R.U32.HI R46, RZ, 0x10, R43 ;  /* 0x00000010ff2e7819 */ /* 0x000fe4000001162b */
[----:B------:R-:W-:Y:S02]  /*5a60*/  SHF.R.U32.HI R47, RZ, 0x10, R41 ;  /* 0x00000010ff2f7819 */ /* 0x000fe40000011629 */
[----:B------:R-:W-:Y:S02]  /*5a70*/  PRMT R42, R143, 0x5410, R42 ;  /* 0x000054108f2a7816 */ /* 0x000fe4000000002a */
[----:B------:R-:W-:-:S02]  /*5a80*/  PRMT R41, R142, 0x5410, R49 ;  /* 0x000054108e297816 */ /* 0x000fc40000000031 */
[----:B------:R-:W-:Y:S02]  /*5a90*/  PRMT R143, R143, 0x5432, R46 ;  /* 0x000054328f8f7816 */ /* 0x000fe4000000002e */
[----:B------:R-:W-:Y:S02]  /*5aa0*/  LOP3.LUT R46, R13, 0xffff0000, RZ, 0xc0, !PT ;  /* 0xffff00000d2e7812 */ /* 0x000fe400078ec0ff */
[C---:B------:R-:W-:Y:S01]  /*5ab0*/  LOP3.LUT R50, R42.reuse, 0xffff0000, RZ, 0xc0, !PT ;  /* 0xffff00002a327812 */ /* 0x040fe200078ec0ff */
[----:B------:R-:W-:Y:S01]  /*5ac0*/  IMAD.U32 R43, R143, 0x10000, RZ ;  /* 0x000100008f2b7824 */ /* 0x000fe200078e00ff */
[----:B------:R-:W-:Y:S01]  /*5ad0*/  LOP3.LUT R48, R41, 0xffff0000, RZ, 0xc0, !PT ;  /* 0xffff000029307812 */ /* 0x000fe200078ec0ff */
[----:B------:R-:W-:Y:S01]  /*5ae0*/  IMAD.U32 R42, R42, 0x10000, RZ ;  /* 0x000100002a2a7824 */ /* 0x000fe200078e00ff */
[----:B------:R-:W-:Y:S01]  /*5af0*/  PRMT R142, R142, 0x5432, R47 ;  /* 0x000054328e8e7816 */ /* 0x000fe2000000002f */
[----:B------:R-:W-:Y:S02]  /*5b00*/  IMAD.U32 R47, R13, 0x10000, RZ ;  /* 0x000100000d2f7824 */ /* 0x000fe400078e00ff */
[----:B------:R-:W-:Y:S01]  /*5b10*/  FMUL.FTZ R52, R46, R50 ;  /* 0x000000322e347220 */ /* 0x000fe20000410000 */
[----:B------:R-:W-:Y:S01]  /*5b20*/  LOP3.LUT R14, R14, 0xffff0000, RZ, 0xc0, !PT ;  /* 0xffff00000e0e7812 */ /* 0x000fe200078ec0ff */
[----:B------:R-:W-:Y:S01]  /*5b30*/  FMUL.FTZ R51, R46, R48 ;  /* 0x000000302e337220 */ /* 0x000fe20000410000 */
[----:B------:R-:W-:Y:S01]  /*5b40*/  IMAD.U32 R49, R142, 0x10000, RZ ;  /* 0x000100008e317824 */ /* 0x000fe200078e00ff */
[C---:B------:R-:W-:Y:S01]  /*5b50*/  LOP3.LUT R46, R12.reuse, 0xffff0000, RZ, 0xc0, !PT ;  /* 0xffff00000c2e7812 */ /* 0x040fe200078ec0ff */
[----:B------:R-:W-:-:S02]  /*5b60*/  IMAD.U32 R13, R12, 0x10000, RZ ;  /* 0x000100000c0d7824 */ /* 0x000fc400078e00ff */
[C---:B------:R-:W-:Y:S01]  /*5b70*/  FFMA.FTZ R12, R47.reuse, R48, -R52 ;  /* 0x000000302f0c7223 */ /* 0x040fe20000010834 */
[----:B------:R-:W-:Y:S01]  /*5b80*/  FFMA.FTZ R47, R47, R50, R51 ;  /* 0x000000322f2f7223 */ /* 0x000fe20000010033 */
[----:B------:R-:W-:Y:S01]  /*5b90*/  LOP3.LUT R11, R15, 0xffff0000, RZ, 0xc0, !PT ;  /* 0xffff00000f0b7812 */ /* 0x000fe200078ec0ff */
[C---:B------:R-:W-:Y:S01]  /*5ba0*/  FMUL.FTZ R51, R14.reuse, R49 ;  /* 0x000000310e337220 */ /* 0x040fe20000410000 */
[----:B------:R-:W-:Y:S01]  /*5bb0*/  LOP3.LUT R48, R143, 0xffff0000, RZ, 0xc0, !PT ;  /* 0xffff00008f307812 */ /* 0x000fe200078ec0ff */
[-C--:B------:R-:W-:Y:S01]  /*5bc0*/  FMUL.FTZ R53, R14, R43.reuse ;  /* 0x0000002b0e357220 */ /* 0x080fe20000410000 */
[----:B------:R-:W-:Y:S01]  /*5bd0*/  LOP3.LUT R142, R142, 0xffff0000, RZ, 0xc0, !PT ;  /* 0xffff00008e8e7812 */ /* 0x000fe200078ec0ff */
[----:B------:R-:W-:Y:S02]  /*5be0*/  IMAD.U32 R41, R41, 0x10000, RZ ;  /* 0x0001000029297824 */ /* 0x000fe400078e00ff */
[C---:B------:R-:W-:Y:S01]  /*5bf0*/  FFMA.FTZ R51, R40.reuse, R43, R51 ;  /* 0x0000002b28337223 */ /* 0x040fe20000010033 */
[----:B------:R-:W-:Y:S01]  /*5c00*/  FFMA.FTZ R14, R40, R49, -R53 ;  /* 0x00000031280e7223 */ /* 0x000fe20000010835 */
[C---:B------:R-:W-:Y:S01]  /*5c10*/  FMUL.FTZ R50, R11.reuse, R48 ;  /* 0x000000300b327220 */ /* 0x040fe20000410000 */
[----:B------:R-:W-:Y:S01]  /*5c20*/  FMUL.FTZ R43, R11, R142 ;  /* 0x0000008e0b2b7220 */ /* 0x000fe20000410000 */
[----:B------:R-:W-:-:S02]  /*5c30*/  IMAD.U32 R15, R15, 0x10000, RZ ;  /* 0x000100000f0f7824 */ /* 0x000fc400078e00ff */
[C---:B------:R-:W-:Y:S01]  /*5c40*/  FMUL.FTZ R40, R46.reuse, R42 ;  /* 0x0000002a2e287220 */ /* 0x040fe20000410000 */
[-C--:B------:R-:W-:Y:S01]  /*5c50*/  FMUL.FTZ R11, R46, R41.reuse ;  /* 0x000000292e0b7220 */ /* 0x080fe20000410000 */
[----:B------:R-:W-:Y:S01]  /*5c60*/  F2FP.BF16.F32.PACK_AB R14, R51, R14 ;  /* 0x0000000e330e723e */ /* 0x000fe200000010ff */
[C---:B------:R-:W-:Y:S01]  /*5c70*/  FFMA.FTZ R50, R15.reuse, R142, -R50 ;  /* 0x0000008e0f327223 */ /* 0x040fe20000010832 */
[----:B------:R-:W-:Y:S01]  /*5c80*/  FFMA.FTZ R43, R15, R48, R43 ;  /* 0x000000300f2b7223 */ /* 0x000fe2000001002b */
[C---:B------:R-:W-:Y:S01]  /*5c90*/  FFMA.FTZ R40, R13.reuse, R41, -R40 ;  /* 0x000000290d287223 */ /* 0x040fe20000010828 */
[----:B------:R-:W-:Y:S01]  /*5ca0*/  FFMA.FTZ R11, R13, R42, R11 ;  /* 0x0000002a0d0b7223 */ /* 0x000fe2000001000b */
[----:B------:R-:W-:Y:S02]  /*5cb0*/  F2FP.BF16.F32.PACK_AB R13, R47, R12 ;  /* 0x0000000c2f0d723e */ /* 0x000fe400000010ff */
[----:B------:R-:W-:Y:S02]  /*5cc0*/  F2FP.BF16.F32.PACK_AB R15, R43, R50 ;  /* 0x000000322b0f723e */ /* 0x000fe400000010ff */
[----:B------:R-:W-:-:S07]  /*5cd0*/  F2FP.BF16.F32.PACK_AB R12, R11, R40 ;  /* 0x000000280b0c723e */ /* 0x000fce00000010ff */
.L_x_2702:
[----:B------:R-:W-:Y:S05]  /*5ce0*/  BSYNC B2 ;  /* 0x0000000000027941 */ /* 0x000fea0003800000 */
.L_x_2701:
[----:B----4-:R0:W-:Y:S02]  /*5cf0*/  ST.E.128 desc[UR60][R44.64], R12 ;  /* 0x0000000c2c007985 */ /* 0x0101e4000c101d3c */
.L_x_2700:
[----:B------:R-:W-:Y:S05]  /*5d00*/  BSYNC B1 ;  /* 0x0000000000017941 */ /* 0x000fea0003800000 */
.L_x_2699:
        /* <DEDUP_REMOVED lines=9> */
[--C-:B------:R-:W-:Y:S01]  /*5da0*/  SHF.R.U64 R44, R36, 0x10, R37.reuse ;  /* 0x00000010242c7819 */ /* 0x100fe20000001225 */
[----:B----4-:R-:W-:Y:S01]  /*5db0*/  IMAD.U32 R36, R14, 0x10000, RZ ;  /* 0x000100000e247824 */ /* 0x010fe200078e00ff */
[----:B------:R-:W-:Y:S02]  /*5dc0*/  SHF.R.U32.HI R42, RZ, 0x10, R37 ;  /* 0x00000010ff2a7819 */ /* 0x000fe40000011625 */
[--C-:B------:R-:W-:Y:S02]  /*5dd0*/  SHF.R.U64 R43, R38, 0x10, R39.reuse ;  /* 0x00000010262b7819 */ /* 0x100fe40000001227 */
[----:B------:R-:W-:Y:S02]  /*5de0*/  SHF.R.U32.HI R39, RZ, 0x10, R39 ;  /* 0x00000010ff277819 */ /* 0x000fe40000011627 */
[----:B------:R-:W-:Y:S01]  /*5df0*/  LOP3.LUT R37, R14, 0xffff0000, RZ, 0xc0, !PT ;  /* 0xffff00000e257812 */ /* 0x000fe200078ec0ff */
[C---:B------:R-:W-:Y:S01]  /*5e00*/  IMAD.U32 R14, R15.reuse, 0x10000, RZ ;  /* 0x000100000f0e7824 */ /* 0x040fe200078e00ff */
[----:B---3--:R-:W-:-:S02]  /*5e10*/  LOP3.LUT R11, R15, 0xffff0000, RZ, 0xc0, !PT ;  /* 0xffff00000f0b7812 */ /* 0x008fc400078ec0ff */
[----:B------:R-:W-:Y:S02]  /*5e20*/  PRMT R15, R115, 0x5410, R44 ;  /* 0x00005410730f7816 */ /* 0x000fe4000000002c */
[C---:B------:R-:W-:Y:S02]  /*5e30*/  PRMT R44, R132.reuse, 0x5410, R43 ;  /* 0x00005410842c7816 */ /* 0x040fe4000000002b */
[----:B------:R-:W-:Y:S01]  /*5e40*/  PRMT R132, R132, 0x5432, R39 ;  /* 0x0000543284847816 */ /* 0x000fe20000000027 */
[----:B------:R-:W-:Y:S01]  /*5e50*/  IMAD.U32 R39, R13, 0x10000, RZ ;  /* 0x000100000d277824 */ /* 0x000fe200078e00ff */
[----:B------:R-:W-:Y:S02]  /*5e60*/  PRMT R115, R115, 0x5432, R42 ;  /* 0x0000543273737816 */ /* 0x000fe4000000002a */
[----:B------:R-:W-:Y:S01]  /*5e70*/  LOP3.LUT R38, R13, 0xffff0000, RZ, 0xc0, !PT ;  /* 0xffff00000d267812 */ /* 0x000fe200078ec0ff */
[----:B------:R-:W-:Y:S01]  /*5e80*/  IMAD.U32 R46, R132, 0x10000, RZ ;  /* 0x00010000842e7824 */ /* 0x000fe200078e00ff */
[----:B------:R-:W-:Y:S01]  /*5e90*/  LOP3.LUT R45, R44, 0xffff0000, RZ, 0xc0, !PT ;  /* 0xffff00002c2d7812 */ /* 0x000fe200078ec0ff */
[----:B------:R-:W-:Y:S01]  /*5ea0*/  IMAD.U32 R43, R115, 0x10000, RZ ;  /* 0x00010000732b7824 */ /* 0x000fe200078e00ff */
[----:B------:R-:W-:Y:S01]  /*5eb0*/  LOP3.LUT R42, R15, 0xffff0000, RZ, 0xc0, !PT ;  /* 0xffff00000f2a7812 */ /* 0x000fe200078ec0ff */
[C---:B------:R-:W-:Y:S01]  /*5ec0*/  FMUL.FTZ R47, R37.reuse, R46 ;  /* 0x0000002e252f7220 */ /* 0x040fe20000410000 */
[----:B------:R-:W-:Y:S01]  /*5ed0*/  LOP3.LUT R132, R132, 0xffff0000, RZ, 0xc0, !PT ;  /* 0xffff000084847812 */ /* 0x000fe200078ec0ff */
[----:B------:R-:W-:Y:S01]  /*5ee0*/  FMUL.FTZ R37, R37, R43 ;  /* 0x0000002b25257220 */ /* 0x000fe20000410000 */
[C---:B------:R-:W-:Y:S01]  /*5ef0*/  FMUL.FTZ R48, R38.reuse, R45 ;  /* 0x0000002d26307220 */ /* 0x040fe20000410000 */
[----:B------:R-:W-:Y:S01]  /*5f00*/  FMUL.FTZ R50, R38, R42 ;  /* 0x0000002a26327220 */ /* 0x000fe20000410000 */
[----:B------:R-:W-:Y:S01]  /*5f10*/  LOP3.LUT R115, R115, 0xffff0000, RZ, 0xc0, !PT ;  /* 0xffff000073737812 */ /* 0x000fe200078ec0ff */
[----:B------:R-:W-:Y:S01]  /*5f20*/  IMAD.U32 R44, R44, 0x10000, RZ ;  /* 0x000100002c2c7824 */ /* 0x000fe200078e00ff */
[----:B------:R-:W-:Y:S01]  /*5f30*/  LOP3.LUT R38, R12, 0xffff0000, RZ, 0xc0, !PT ;  /* 0xffff00000c267812 */ /* 0x000fe200078ec0ff */
[----:B------:R-:W-:-:S02]  /*5f40*/  IMAD.U32 R15, R15, 0x10000, RZ ;  /* 0x000100000f0f7824 */ /* 0x000fc400078e00ff */
[C---:B------:R-:W-:Y:S01]  /*5f50*/  FFMA.FTZ R46, R36.reuse, R46, R37 ;  /* 0x0000002e242e7223 */ /* 0x040fe20000010025 */
[----:B------:R-:W-:Y:S01]  /*5f60*/  FFMA.FTZ R47, R36, R43, -R47 ;  /* 0x0000002b242f7223 */ /* 0x000fe2000001082f */
[C---:B------:R-:W-:Y:S01]  /*5f70*/  FMUL.FTZ R37, R11.reuse, R132 ;  /* 0x000000840b257220 */ /* 0x040fe20000410000 */
[----:B------:R-:W-:Y:S01]  /*5f80*/  FMUL.FTZ R43, R11, R115 ;  /* 0x000000730b2b7220 */ /* 0x000fe20000410000 */
[----:B------:R-:W-:Y:S02]  /*5f90*/  IMAD.U32 R13, R12, 0x10000, RZ ;  /* 0x000100000c0d7824 */ /* 0x000fe400078e00ff */
[C---:B------:R-:W-:Y:S01]  /*5fa0*/  FMUL.FTZ R36, R38.reuse, R44 ;  /* 0x0000002c26247220 */ /* 0x040fe20000410000 */
[----:B------:R-:W-:Y:S01]  /*5fb0*/  FMUL.FTZ R11, R38, R15 ;  /* 0x0000000f260b7220 */ /* 0x000fe20000410000 */
[C---:B------:R-:W-:Y:S01]  /*5fc0*/  FFMA.FTZ R12, R39.reuse, R42, -R48 ;  /* 0x0000002a270c7223 */ /* 0x040fe20000010830 */
[C---:B------:R-:W-:Y:S01]  /*5fd0*/  FFMA.FTZ R37, R14.reuse, R115, -R37 ;  /* 0x000000730e257223 */ /* 0x040fe20000010825 */
[----:B------:R-:W-:Y:S01]  /*5fe0*/  FFMA.FTZ R39, R39, R45, R50 ;  /* 0x0000002d27277223 */ /* 0x000fe20000010032 */
[----:B------:R-:W-:Y:S01]  /*5ff0*/  FFMA.FTZ R14, R14, R132, R43 ;  /* 0x000000840e0e7223 */ /* 0x000fe2000001002b */
[C---:B------:R-:W-:Y:S01]  /*6000*/  FFMA.FTZ R36, R13.reuse, R15, -R36 ;  /* 0x0000000f0d247223 */ /* 0x040fe20000010824 */
[----:B------:R-:W-:-:S02]  /*6010*/  FFMA.FTZ R11, R13, R44, R11 ;  /* 0x0000002c0d0b7223 */ /* 0x000fc4000001000b */
[----:B------:R-:W-:Y:S02]  /*6020*/  F2FP.BF16.F32.PACK_AB R13, R39, R12 ;  /* 0x0000000c270d723e */ /* 0x000fe400000010ff */
[----:B------:R-:W-:Y:S02]  /*6030*/  F2FP.BF16.F32.PACK_AB R15, R14, R37 ;  /* 0x000000250e0f723e */ /* 0x000fe400000010ff */
[----:B------:R-:W-:Y:S02]  /*6040*/  F2FP.BF16.F32.PACK_AB R14, R46, R47 ;  /* 0x0000002f2e0e723e */ /* 0x000fe400000010ff */
[----:B------:R-:W-:-:S07]  /*6050*/  F2FP.BF16.F32.PACK_AB R12, R11, R36 ;  /* 0x000000240b0c723e */ /* 0x000fce00000010ff */
.L_x_2706:
[----:B------:R-:W-:Y:S05]  /*6060*/  BSYNC B2 ;  /* 0x0000000000027941 */ /* 0x000fea0003800000 */
.L_x_2705:
[----:B----4-:R0:W-:Y:S02]  /*6070*/  ST.E.128 desc[UR60][R40.64], R12 ;  /* 0x0000000c28007985 */ /* 0x0101e4000c101d3c */
.L_x_2704:
[----:B------:R-:W-:Y:S05]  /*6080*/  BSYNC B1 ;  /* 0x0000000000017941 */ /* 0x000fea0003800000 */
.L_x_2703:
        /* <DEDUP_REMOVED lines=9> */
[--C-:B------:R-:W-:Y:S02]  /*6120*/  SHF.R.U64 R41, R34, 0x10, R35.reuse ;  /* 0x0000001022297819 */ /* 0x100fe40000001223 */
[----:B------:R-:W-:Y:S02]  /*6130*/  SHF.R.U32.HI R39, RZ, 0x10, R35 ;  /* 0x00000010ff277819 */ /* 0x000fe40000011623 */
[--C-:B------:R-:W-:Y:S02]  /*6140*/  SHF.R.U64 R38, R32, 0x10, R33.reuse ;  /* 0x0000001020267819 */ /* 0x100fe40000001221 */
[----:B------:R-:W-:Y:S01]  /*6150*/  SHF.R.U32.HI R32, RZ, 0x10, R33 ;  /* 0x00000010ff207819 */ /* 0x000fe20000011621 */
[----:B----4-:R-:W-:Y:S01]  /*6160*/  IMAD.U32 R33, R14, 0x10000, RZ ;  /* 0x000100000e217824 */ /* 0x010fe200078e00ff */
[C---:B------:R-:W-:Y:S02]  /*6170*/  PRMT R40, R114.reuse, 0x5410, R41 ;  /* 0x0000541072287816 */ /* 0x040fe40000000029 */
[----:B------:R-:W-:-:S02]  /*6180*/  PRMT R114, R114, 0x5432, R39 ;  /* 0x0000543272727816 */ /* 0x000fc40000000027 */
[C---:B------:R-:W-:Y:S02]  /*6190*/  PRMT R35, R83.reuse, 0x5410, R38 ;  /* 0x0000541053237816 */ /* 0x040fe40000000026 */
[----:B------:R-:W-:Y:S01]  /*61a0*/  PRMT R83, R83, 0x5432, R32 ;  /* 0x0000543253537816 */ /* 0x000fe20000000020 */
[----:B------:R-:W-:Y:S01]  /*61b0*/  IMAD.U32 R42, R114, 0x10000, RZ ;  /* 0x00010000722a7824 */ /* 0x000fe200078e00ff */
        /* <DEDUP_REMOVED lines=8> */
[----:B---3--:R-:W-:Y:S01]  /*6240*/  LOP3.LUT R11, R15, 0xffff0000, RZ, 0xc0, !PT ;  /* 0xffff00000f0b7812 */ /* 0x008fe200078ec0ff */
[----:B------:R-:W-:-:S02]  /*6250*/  IMAD.U32 R15, R13, 0x10000, RZ ;  /* 0x000100000d0f7824 */ /* 0x000fc400078e00ff */
[----:B------:R-:W-:Y:S01]  /*6260*/  FMUL.FTZ R44, R32, R41 ;  /* 0x00000029202c7220 */ /* 0x000fe20000410000 */
[----:B------:R-:W-:Y:S01]  /*6270*/  LOP3.LUT R114, R114, 0xffff0000, RZ, 0xc0, !PT ;  /* 0xffff000072727812 */ /* 0x000fe200078ec0ff */
[----:B------:R-:W-:Y:S02]  /*6280*/  IMAD.U32 R13, R12, 0x10000, RZ ;  /* 0x000100000c0d7824 */ /* 0x000fe400078e00ff */
[-C--:B------:R-:W-:Y:S01]  /*6290*/  FMUL.FTZ R32, R32, R38.reuse ;  /* 0x0000002620207220 */ /* 0x080fe20000410000 */
[----:B------:R-:W-:Y:S01]  /*62a0*/  LOP3.LUT R83, R83, 0xffff0000, RZ, 0xc0, !PT ;  /* 0xffff000053537812 */ /* 0x000fe200078ec0ff */
[----:B------:R-:W-:Y:S01]  /*62b0*/  IMAD.U32 R35, R35, 0x10000, RZ ;  /* 0x0001000023237824 */ /* 0x000fe200078e00ff */
[----:B------:R-:W-:Y:S01]  /*62c0*/  LOP3.LUT R12, R12, 0xffff0000, RZ, 0xc0, !PT ;  /* 0xffff00000c0c7812 */ /* 0x000fe200078ec0ff */
[----:B------:R-:W-:Y:S01]  /*62d0*/  FFMA.FTZ R44, R15, R38, -R44 ;  /* 0x000000260f2c7223 */ /* 0x000fe2000001082c */
[-C--:B------:R-:W-:Y:S01]  /*62e0*/  FMUL.FTZ R34, R34, R39.reuse ;  /* 0x0000002722227220 */ /* 0x080fe20000410000 */
[----:B------:R-:W-:Y:S01]  /*62f0*/  FFMA.FTZ R46, R33, R39, -R46 ;  /* 0x00000027212e7223 */ /* 0x000fe2000001082e */
[----:B------:R-:W-:Y:S01]  /*6300*/  FFMA.FTZ R15, R15, R41, R32 ;  /* 0x000000290f0f7223 */ /* 0x000fe20000010020 */
[C---:B------:R-:W-:Y:S01]  /*6310*/  FMUL.FTZ R39, R11.reuse, R114 ;  /* 0x000000720b277220 */ /* 0x040fe20000410000 */
[----:B------:R-:W-:Y:S01]  /*6320*/  FMUL.FTZ R41, R11, R83 ;  /* 0x000000530b297220 */ /* 0x000fe20000410000 */
[C---:B------:R-:W-:Y:S01]  /*6330*/  FMUL.FTZ R32, R12.reuse, R40 ;  /* 0x000000280c207220 */ /* 0x040fe20000410000 */
[----:B------:R-:W-:Y:S01]  /*6340*/  FMUL.FTZ R11, R12, R35 ;  /* 0x000000230c0b7220 */ /* 0x000fe20000410000 */
[C---:B------:R-:W-:Y:S01]  /*6350*/  FFMA.FTZ R39, R14.reuse, R83, -R39 ;  /* 0x000000530e277223 */ /* 0x040fe20000010827 */
[----:B------:R-:W-:Y:S01]  /*6360*/  FFMA.FTZ R14, R14, R114, R41 ;  /* 0x000000720e0e7223 */ /* 0x000fe20000010029 */
[----:B------:R-:W-:Y:S01]  /*6370*/  FFMA.FTZ R33, R33, R42, R34 ;  /* 0x0000002a21217223 */ /* 0x000fe20000010022 */
[C---:B------:R-:W-:Y:S01]  /*6380*/  FFMA.FTZ R32, R13.reuse, R35, -R32 ;  /* 0x000000230d207223 */ /* 0x040fe20000010820 */
[----:B------:R-:W-:Y:S01]  /*6390*/  FFMA.FTZ R11, R13, R40, R11 ;  /* 0x000000280d0b7223 */ /* 0x000fe2000001000b */
[----:B------:R-:W-:-:S02]  /*63a0*/  F2FP.BF16.F32.PACK_AB R13, R15, R44 ;  /* 0x0000002c0f0d723e */ /* 0x000fc400000010ff */
[----:B------:R-:W-:Y:S02]  /*63b0*/  F2FP.BF16.F32.PACK_AB R15, R14, R39 ;  /* 0x000000270e0f723e */ /* 0x000fe400000010ff */
[----:B------:R-:W-:Y:S02]  /*63c0*/  F2FP.BF16.F32.PACK_AB R14, R33, R46 ;  /* 0x0000002e210e723e */ /* 0x000fe400000010ff */
[----:B------:R-:W-:-:S07]  /*63d0*/  F2FP.BF16.F32.PACK_AB R12, R11, R32 ;  /* 0x000000200b0c723e */ /* 0x000fce00000010ff */
.L_x_2710:
[----:B------:R-:W-:Y:S05]  /*63e0*/  BSYNC B2 ;  /* 0x0000000000027941 */ /* 0x000fea0003800000 */
.L_x_2709:
[----:B----4-:R0:W-:Y:S02]  /*63f0*/  ST.E.128 desc[UR60][R36.64], R12 ;  /* 0x0000000c24007985 */ /* 0x0101e4000c101d3c */
.L_x_2708:
[----:B------:R-:W-:Y:S05]  /*6400*/  BSYNC B1 ;  /* 0x0000000000017941 */ /* 0x000fea0003800000 */
.L_x_2707:
        /* <DEDUP_REMOVED lines=11> */
[----:B------:R-:W-:Y:S02]  /*64c0*/  SHF.R.U32.HI R34, RZ, 0x10, R31 ;  /* 0x00000010ff227819 */ /* 0x000fe4000001161f */
[----:B---3--:R-:W-:Y:S02]  /*64d0*/  SHF.R.U32.HI R11, RZ, 0x10, R29 ;  /* 0x00000010ff0b7819 */ /* 0x008fe4000001161d */
[----:B------:R-:W-:Y:S02]  /*64e0*/  PRMT R31, R82, 0x5432, R35 ;  /* 0x00005432521f7816 */ /* 0x000fe40000000023 */
[----:B------:R-:W-:-:S02]  /*64f0*/  PRMT R36, R81, 0x5432, R36 ;  /* 0x0000543251247816 */ /* 0x000fc40000000024 */
[----:B------:R-:W-:Y:S02]  /*6500*/  PRMT R81, R81, 0x5410, R34 ;  /* 0x0000541051517816 */ /* 0x000fe40000000022 */
[----:B------:R-:W-:Y:S01]  /*6510*/  LOP3.LUT R29, R14, 0xffff0000, RZ, 0xc0, !PT ;  /* 0xffff00000e1d7812 */ /* 0x000fe200078ec0ff */
[----:B------:R-:W-:Y:S01]  /*6520*/  IMAD.U32 R14, R13, 0x10000, RZ ;  /* 0x000100000d0e7824 */ /* 0x000fe200078e00ff */
[----:B------:R-:W-:Y:S01]  /*6530*/  PRMT R82, R82, 0x5410, R11 ;  /* 0x0000541052527816 */ /* 0x000fe2000000000b */
[----:B------:R-:W-:Y:S01]  /*6540*/  IMAD.U32 R38, R81, 0x10000, RZ ;  /* 0x0001000051267824 */ /* 0x000fe200078e00ff */
[----:B------:R-:W-:Y:S01]  /*6550*/  LOP3.LUT R13, R13, 0xffff0000, RZ, 0xc0, !PT ;  /* 0xffff00000d0d7812 */ /* 0x000fe200078ec0ff */
[----:B------:R-:W-:Y:S01]  /*6560*/  IMAD.U32 R11, R12, 0x10000, RZ ;  /* 0x000100000c0b7824 */ /* 0x000fe200078e00ff */
        /* <DEDUP_REMOVED lines=8> */
[----:B------:R-:W-:Y:S01]  /*65f0*/  FMUL.FTZ R13, R29, R38 ;  /* 0x000000261d0d7220 */ /* 0x000fe20000410000 */
[----:B------:R-:W-:Y:S01]  /*6600*/  LOP3.LUT R81, R81, 0xffff0000, RZ, 0xc0, !PT ;  /* 0xffff000051517812 */ /* 0x000fe200078ec0ff */
[----:B------:R-:W-:Y:S01]  /*6610*/  FMUL.FTZ R29, R29, R35 ;  /* 0x000000231d1d7220 */ /* 0x000fe20000410000 */
[----:B------:R-:W-:Y:S01]  /*6620*/  LOP3.LUT R82, R82, 0xffff0000, RZ, 0xc0, !PT ;  /* 0xffff000052527812 */ /* 0x000fe200078ec0ff */
[----:B------:R-:W-:-:S02]  /*6630*/  IMAD.U32 R31, R31, 0x10000, RZ ;  /* 0x000100001f1f7824 */ /* 0x000fc400078e00ff */
[C---:B------:R-:W-:Y:S01]  /*6640*/  FFMA.FTZ R39, R14.reuse, R34, -R39 ;  /* 0x000000220e277223 */ /* 0x040fe20000010827 */
[----:B------:R-:W-:Y:S01]  /*6650*/  FFMA.FTZ R40, R14, R37, R40 ;  /* 0x000000250e287223 */ /* 0x000fe20000010028 */
[C---:B------:R-:W-:Y:S01]  /*6660*/  FFMA.FTZ R35, R28.reuse, R35, -R13 ;  /* 0x000000231c237223 */ /* 0x040fe2000001080d */
[----:B------:R-:W-:Y:S02]  /*6670*/  IMAD.U32 R15, R15, 0x10000, RZ ;  /* 0x000100000f0f7824 */ /* 0x000fe400078e00ff */
[----:B------:R-:W-:Y:S01]  /*6680*/  FFMA.FTZ R28, R28, R38, R29 ;  /* 0x000000261c1c7223 */ /* 0x000fe2000001001d */
[----:B------:R-:W-:Y:S01]  /*6690*/  FMUL.FTZ R34, R30, R81 ;  /* 0x000000511e227220 */ /* 0x000fe20000410000 */
[C---:B------:R-:W-:Y:S01]  /*66a0*/  FMUL.FTZ R14, R12.reuse, R36 ;  /* 0x000000240c0e7220 */ /* 0x040fe20000410000 */
[-C--:B------:R-:W-:Y:S01]  /*66b0*/  FMUL.FTZ R13, R12, R31.reuse ;  /* 0x0000001f0c0d7220 */ /* 0x080fe20000410000 */
[-C--:B------:R-:W-:Y:S01]  /*66c0*/  FMUL.FTZ R30, R30, R82.reuse ;  /* 0x000000521e1e7220 */ /* 0x080fe20000410000 */
[----:B------:R-:W-:Y:S01]  /*66d0*/  FFMA.FTZ R34, R15, R82, -R34 ;  /* 0x000000520f227223 */ /* 0x000fe20000010822 */
        /* <DEDUP_REMOVED lines=9> */
.L_x_2712:
[----:B------:R-:W-:Y:S05]  /*6770*/  BSYNC B1 ;  /* 0x0000000000017941 */ /* 0x000fea0003800000 */
.L_x_2711:
[----:B----4-:R0:W-:Y:S01]  /*6780*/  ST.E.128 desc[UR60][R32.64], R12 ;  /* 0x0000000c20007985 */ /* 0x0101e2000c101d3c */
[----:B------:R-:W-:Y:S05]  /*6790*/  BRA `(.L_x_2690) ;  /* 0x0000004000cc7947 */ /* 0x000fea0003800000 */
.L_x_2656:
        /* <DEDUP_REMOVED lines=22> */
[----:B------:R-:W-:Y:S02]  /*6900*/  LEA R52, P2, R28, UR4, 0x1 ;  /* 0x000000041c347c11 */ /* 0x000fe4000f8408ff */
[----:B------:R-:W-:-:S02]  /*6910*/  CS2R R48, SRZ ;  /* 0x0000000000307805 */ /* 0x000fc4000001ff00 */
        /* <DEDUP_REMOVED lines=23> */
.L_x_2714:
[----:B------:R-:W-:Y:S05]  /*6a90*/  BSYNC B1 ;  /* 0x0000000000017941 */ /* 0x000fea0003800000 */
.L_x_2713:
        /* <DEDUP_REMOVED lines=47> */
.L_x_2716:
[----:B------:R-:W-:Y:S05]  /*6d90*/  BSYNC B1 ;  /* 0x0000000000017941 */ /* 0x000fea0003800000 */
.L_x_2715:
[----:B------:R-:W2:Y:S01]  /*6da0*/  LDL R11, [R1+0x4] ;  /* 0x00000400010b7983 */ /* 0x000ea20000100800 */
[----:B0-----:R-:W-:Y:S02]  /*6db0*/  IMAD.MOV.U32 R12, RZ, RZ, R28 ;  /* 0x000000ffff0c7224 */ /* 0x001fe400078e001c */
[----:B------:R-:W-:Y:S02]  /*6dc0*/  IMAD.MOV.U32 R13, RZ, RZ, R31 ;  /* 0x000000ffff0d7224 */ /* 0x000fe400078e001f */
[----:B------:R-:W-:-:S03]  /*6dd0*/  IMAD.MOV.U32 R14, RZ, RZ, R34 ;  /* 0x000000ffff0e7224 */ /* 0x000fc600078e0022 */
[----:B------:R-:W-:Y:S01]  /*6de0*/  PRMT R156, R81, 0x5410, R13 ;  /* 0x00005410519c7816 */ /* 0x000fe2000000000d */
[----:B------:R-:W-:-:S05]  /*6df0*/  IMAD.MOV.U32 R13, RZ, RZ, R35 ;  /* 0x000000ffff0d7224 */ /* 0x000fca00078e0023 */
[----:B------:R-:W-:Y:S01]  /*6e00*/  PRMT R160, R14, 0x5410, R13 ;  /* 0x000054100ea07816 */ /* 0x000fe2000000000d */
[----:B------:R-:W-:Y:S02]  /*6e10*/  IMAD.MOV.U32 R13, RZ, RZ, R36 ;  /* 0x000000ffff0d7224 */ /* 0x000fe400078e0024 */
[----:B------:R-:W-:-:S05]  /*6e20*/  IMAD.MOV.U32 R14, RZ, RZ, R37 ;  /* 0x000000ffff0e7224 */ /* 0x000fca00078e0025 */
[----:B------:R-:W-:Y:S02]  /*6e30*/  PRMT R144, R14, 0x5410, R13 ;  /* 0x000054100e907816 */ /* 0x000fe4000000000d */
[----:B--2---:R-:W-:Y:S01]  /*6e40*/  R2UR UR4, R11 ;  /* 0x000000000b0472ca */ /* 0x004fe200000e0000 */
[----:B------:R-:W-:-:S05]  /*6e50*/  IMAD.MOV.U32 R11, RZ, RZ, R29 ;  /* 0x000000ffff0b7224 */ /* 0x000fca00078e001d */
[----:B------:R-:W-:Y:S01]  /*6e60*/  PRMT R157, R12, 0x5410, R11 ;  /* 0x000054100c9d7816 */ /* 0x000fe2000000000b */
[----:B------:R-:W-:Y:S02]  /*6e70*/  IMAD.MOV.U32 R11, RZ, RZ, R32 ;  /* 0x000000ffff0b7224 */ /* 0x000fe400078e0020 */
[----:B------:R-:W-:-:S03]  /*6e80*/  IMAD.MOV.U32 R12, RZ, RZ, R33 ;  /* 0x000000ffff0c7224 */ /* 0x000fc600078e0021 */
[----:B------:R-:W-:Y:S01]  /*6e90*/  PRMT R163, R163, 0x5410, R11 ;  /* 0x00005410a3a37816 */ /* 0x000fe2000000000b */
[----:B------:R-:W-:Y:S01]  /*6ea0*/  IMAD.MOV.U32 R11, RZ, RZ, R38 ;  /* 0x000000ffff0b7224 */ /* 0x000fe200078e0026 */
[----:B------:R-:W-:Y:S01]  /*6eb0*/  PRMT R161, R12, 0x7610, R161 ;  /* 0x000076100ca17816 */ /* 0x000fe200000000a1 */
[----:B------:R-:W-:Y:S01]  /*6ec0*/  IMAD.MOV.U32 R12, RZ, RZ, R39 ;  /* 0x000000ffff0c7224 */ /* 0x000fe200078e0027 */
[----:B------:R-:W-:-:S04]  /*6ed0*/  UISETP.NE.AND UP0, UPT, UR4, 0x3, UPT ;  /* 0x000000030400788c */ /* 0x000fc8000bf05270 */
[----:B------:R-:W-:Y:S01]  /*6ee0*/  PRMT R145, R11, 0x5410, R12 ;  /* 0x000054100b917816 */ /* 0x000fe2000000000c */
[----:B------:R-:W-:Y:S01]  /*6ef0*/  IMAD.MOV.U32 R12, RZ, RZ, R42 ;  /* 0x000000ffff0c7224 */ /* 0x000fe200078e002a */
[----:B------:R-:W-:Y:S01]  /*6f00*/  PLOP3.LUT P2, PT, PT, PT, UP0, 0x80, 0x0 ;  /* 0x000000000000781c */ /* 0x000fe20003f4f008 */
[----:B------:R-:W-:-:S05]  /*6f10*/  IMAD.MOV.U32 R11, RZ, RZ, R43 ;  /* 0x000000ffff0b7224 */ /* 0x000fca00078e002b */
[----:B------:R-:W-:Y:S01]  /*6f20*/  PRMT R158, R12, 0x5410, R11 ;  /* 0x000054100c9e7816 */ /* 0x000fe2000000000b */
[----:B------:R-:W-:Y:S02]  /*6f30*/  IMAD.MOV.U32 R12, RZ, RZ, R40 ;  /* 0x000000ffff0c7224 */ /* 0x000fe400078e0028 */
[----:B------:R-:W-:-:S05]  /*6f40*/  IMAD.MOV.U32 R11, RZ, RZ, R41 ;  /* 0x000000ffff0b7224 */ /* 0x000fca00078e0029 */
        /* <DEDUP_REMOVED lines=56> */
.L_x_2717:
[----:B------:R-:W-:Y:S01]  /*72d0*/  IMAD R86, R18, 0x8, R2 ;  /* 0x0000000812567824 */ /* 0x000fe200078e0202 */
[----:B------:R-:W-:Y:S01]  /*72e0*/  SHF.L.U32 R87, R205, 0x1f, RZ ;  /* 0x0000001fcd577819 */ /* 0x000fe200000006ff */
[----:B------:R-:W-:Y:S03]  /*72f0*/  BSSY B1, `(.L_x_2718) ;  /* 0x0000003000017945 */ /* 0x000fe60003800000 */
[----:B------:R-:W0:Y:S02]  /*7300*/  SYNCS.PHASECHK.TRANS64.TRYWAIT P5, [R86+URZ+0x30890], R87 ;  /* 0x03089057560075a7 */ /* 0x000e2400080a017f */
[----:B0-----:R-:W-:Y:S05]  /*7310*/  @!P5 BRA `(.L_x_2719) ;  /* 0x0000021400d4d947 */ /* 0x001fea0003800000 */
.L_x_3024:
[----:B------:R-:W-:Y:S05]  /*7320*/  BSYNC B1 ;  /* 0x0000000000017941 */ /* 0x000fea0003800000 */
.L_x_2718:
[----:B------:R-:W1:Y:S01]  /*7330*/  LDC R132, c[0x0][0x2f4] ;  /* 0x0000bd00ff847b82 */ /* 0x000e620000000800 */
[----:B------:R-:W-:Y:S01]  /*7340*/  UMOV UR4, 0xffffffff ;  /* 0xffffffff00047882 */ /* 0x000fe20000000000 */
[----:B-1----:R-:W-:Y:S02]  /*7350*/  IMAD.IADD R133, R132, 0x1, -R119 ;  /* 0x0000000184857824 */ /* 0x002fe400078e0a77 */
[----:B------:R-:W-:Y:S05]  /*7360*/  BRA.DIV UR4, `(.L_x_2720) ;  /* 0x0000021604d47947 */ /* 0x000fea000b800000 */
[----:B------:R1:W2:Y:S04]  /*7370*/  SHFL.IDX PT, R115, R116, RZ, 0x1c1f ;  /* 0x001c1fff74737589 */ /* 0x0002a800000e0000 */
[----:B------:R1:W3:Y:S02]  /*7380*/  SHFL.IDX PT, R11, R117, RZ, 0x1c1f ;  /* 0x001c1fff750b7589 */ /* 0x0002e400000e0000 */
.L_x_3028:
        /* <DEDUP_REMOVED lines=80> */
[C---:B------:R-:W-:Y:S01]  /*7890*/  IMAD.U32 R49, R39.reuse, 0x10000, RZ ;  /* 0x0001000027317824 */ /* 0x040fe200078e00ff */
[----:B------:R-:W-:Y:S01]  /*78a0*/  LOP3.LUT R39, R39, 0xffff0000, RZ, 0xc0, !PT ;  /* 0xffff000027277812 */ /* 0x000fe200078ec0ff */
[----:B------:R-:W-:Y:S01]  /*78b0*/  IMAD.U32 R15, R12, 0x10000, RZ ;  /* 0x000100000c0f7824 */ /* 0x000fe200078e00ff */
        /* <DEDUP_REMOVED lines=37> */
.L_x_2726:
[----:B------:R-:W-:Y:S05]  /*7b10*/  BSYNC B3 ;  /* 0x0000000000037941 */ /* 0x000fea0003800000 */
.L_x_2725:
[----:B------:R-:W-:-:S04]  /*7b20*/  LEA R36, P3, R5, R11, 0x1 ;  /* 0x0000000b05247211 */ /* 0x000fc800078608ff */
[----:B--2---:R-:W-:Y:S02]  /*7b30*/  LEA.HI.X R37, R5, R115, R108, 0x1, P3 ;  /* 0x0000007305257211 */ /* 0x004fe400018f0c6c */
[----:B------:R-:W-:-:S03]  /*7b40*/  ISETP.GE.AND P3, PT, R138, R132, PT ;  /* 0x000000848a00720c */ /* 0x000fc60003f66270 */
[----:B----4-:R2:W-:Y:S10]  /*7b50*/  ST.E.128 desc[UR60][R36.64], R12 ;  /* 0x0000000c24007985 */ /* 0x0105f4000c101d3c */
[----:B--2---:R-:W-:-:S05]  /*7b60*/  @!P3 IMAD.WIDE R12, R138, 0x2, R114 ;  /* 0x000000028a0cb825 */ /* 0x004fca00078e0272 */
[----:B---3--:R3:W-:Y:S02]  /*7b70*/  @!P3 ST.E.128 desc[UR60][R12.64], R80 ;  /* 0x000000500c00b985 */ /* 0x0087e4000c101d3c */
.L_x_2724:
[----:B------:R-:W-:Y:S05]  /*7b80*/  BSYNC B2 ;  /* 0x0000000000027941 */ /* 0x000fea0003800000 */
.L_x_2723:
        /* <DEDUP_REMOVED lines=31> */
[----:B------:R-:W-:Y:S01]  /*7d80*/  PRMT R33, R161, 0x5410, R33 ;  /* 0x00005410a1217816 */ /* 0x000fe20000000021 */
[----:B------:R-:W-:Y:S01]  /*7d90*/  IMAD.U32 R80, R50, 0x10000, RZ ;  /* 0x0001000032507824 */ /* 0x000fe200078e00ff */
[----:B------:R-:W-:-:S02]  /*7da0*/  SHF.R.U32.HI R49, RZ, 0x10, R35 ;  /* 0x00000010ff317819 */ /* 0x000fc40000011623 */
[----:B------:R-:W-:Y:S02]  /*7db0*/  SHF.R.U64 R35, R44, 0x10, R45 ;  /* 0x000000102c237819 */ /* 0x000fe4000000122d */
[--C-:B------:R-:W-:Y:S02]  /*7dc0*/  SHF.R.U64 R44, R46, 0x10, R47.reuse ;  /* 0x000000102e2c7819 */ /* 0x100fe4000000122f */
[C---:B------:R-:W-:Y:S02]  /*7dd0*/  PRMT R45, R160.reuse, 0x5410, R34 ;  /* 0x00005410a02d7816 */ /* 0x040fe40000000022 */
        /* <DEDUP_REMOVED lines=78> */
[----:B------:R-:W-:-:S03]  /*82c0*/  F2FP.BF16.F32.PACK_AB R32, R32, R46 ;  /* 0x0000002e2020723e */ /* 0x000fc600000010ff */
[----:B------:R-:W-:Y:S02]  /*82d0*/  IMAD.MOV.U32 R14, RZ, RZ, R35 ;  /* 0x000000ffff0e7224 */ /* 0x000fe400078e0023 */
[----:B------:R-:W-:-:S07]  /*82e0*/  IMAD.MOV.U32 R38, RZ, RZ, R32 ;  /* 0x000000ffff267224 */ /* 0x000fce00078e0020 */
.L_x_2730:
[----:B------:R-:W-:Y:S05]  /*82f0*/  BSYNC B3 ;  /* 0x0000000000037941 */ /* 0x000fea0003800000 */
.L_x_2729:
[----:B------:R-:W-:-:S04]  /*8300*/  LEA R32, P3, R6, R11, 0x1 ;  /* 0x0000000b06207211 */ /* 0x000fc800078608ff */
[----:B--2---:R-:W-:Y:S02]  /*8310*/  LEA.HI.X R33, R6, R115, R107, 0x1, P3 ;  /* 0x0000007306217211 */ /* 0x004fe400018f0c6b */
[----:B------:R-:W-:-:S03]  /*8320*/  ISETP.GE.AND P3, PT, R48, R132, PT ;  /* 0x000000843000720c */ /* 0x000fc60003f66270 */
[----:B----4-:R2:W-:Y:S10]  /*8330*/  ST.E.128 desc[UR60][R32.64], R12 ;  /* 0x0000000c20007985 */ /* 0x0105f4000c101d3c */
[----:B--2---:R-:W-:-:S05]  /*8340*/  @!P3 IMAD.WIDE R12, R48, 0x2, R114 ;  /* 0x00000002300cb825 */ /* 0x004fca00078e0272 */
[----:B---3--:R4:W-:Y:S02]  /*8350*/  @!P3 ST.E.128 desc[UR60][R12.64], R36 ;  /* 0x000000240c00b985 */ /* 0x0089e4000c101d3c */
.L_x_2728:
[----:B------:R-:W-:Y:S05]  /*8360*/  BSYNC B2 ;  /* 0x0000000000027941 */ /* 0x000fea0003800000 */
.L_x_2727:
[----:B------:R-:W-:-:S13]  /*8370*/  ISETP.NE.AND P3, PT, R10, RZ, PT ;  /* 0x000000ff0a00720c */ /* 0x000fda0003f65270 */
[----:B------:R-:W-:Y:S05]  /*8380*/  @!P3 BRA `(.L_x_2722) ;  /* 0x0000000400f0b947 */ /* 0x000fea0003800000 */
[----:B---34-:R-:W3:Y:S01]  /*8390*/  LDL R12, [R1] ;  /* 0x00000000010c7983 */ /* 0x018ee20000100800 */
[C---:B------:R-:W-:Y:S01]  /*83a0*/  LEA R36, P3, R7.reuse, R11, 0x1 ;  /* 0x0000000b07247211 */ /* 0x040fe200078608ff */
[----:B------:R-:W-:Y:S03]  /*83b0*/  BSSY B2, `(.L_x_2731) ;  /* 0x0000075000027945 */ /* 0x000fe60003800000 */
[----:B--2---:R-:W-:Y:S02]  /*83c0*/  LEA.HI.X R37, R7, R115, R106, 0x1, P3 ;  /* 0x0000007307257211 */ /* 0x004fe400018f0c6a */
[----:B------:R-:W-:Y:S02]  /*83d0*/  ISETP.GE.AND P3, PT, R192, R118, PT ;  /* 0x00000076c000720c */ /* 0x000fe40003f66270 */
        /* <DEDUP_REMOVED lines=17> */
[----:B------:R-:W2:Y:S04]  /*84f0*/  LDS.128 R32, [R32+0x1e400] ;  /* 0x01e4000020207984 */ /* 0x000ea80000000c00 */
[----:B------:R-:W3:Y:S01]  /*8500*/  LDS.128 R12, [R12+0x1e400] ;  /* 0x01e400000c0c7984 */ /* 0x000ee20000000c00 */
[----:B------:R-:W-:Y:S05]  /*8510*/  @P3 BRA `(.L_x_2732) ;  /* 0x0000000400783947 */ /* 0x000fea0003800000 */
[--C-:B------:R-:W-:Y:S01]  /*8520*/  SHF.R.U64 R28, R28, 0x10, R29.reuse ;  /* 0x000000101c1c7819 */ /* 0x100fe2000000121d */
[----:B--2---:R-:W-:Y:S01]  /*8530*/  IMAD.U32 R45, R35, 0x10000, RZ ;  /* 0x00010000232d7824 */ /* 0x004fe200078e00ff */
[----:B------:R-:W-:Y:S02]  /*8540*/  SHF.R.U32.HI R38, RZ, 0x10, R29 ;  /* 0x00000010ff267819 */ /* 0x000fe4000001161d */
[----:B------:R-:W-:Y:S02]  /*8550*/  SHF.R.U64 R29, R30, 0x10, R31 ;  /* 0x000000101e1d7819 */ /* 0x000fe4000000121f */
[--C-:B------:R-:W-:Y:S02]  /*8560*/  SHF.R.U64 R30, R40, 0x10, R41.reuse ;  /* 0x00000010281e7819 */ /* 0x100fe40000001229 */
[----:B------:R-:W-:Y:S02]  /*8570*/  SHF.R.U32.HI R40, RZ, 0x10, R41 ;  /* 0x00000010ff287819 */ /* 0x000fe40000011629 */
[----:B------:R-:W-:-:S02]  /*8580*/  SHF.R.U64 R39, R42, 0x10, R43 ;  /* 0x000000102a277819 */ /* 0x000fc4000000122b */
[----:B------:R-:W-:Y:S02]  /*8590*/  PRMT R30, R159, 0x5410, R30 ;  /* 0x000054109f1e7816 */ /* 0x000fe4000000001e */
[----:B------:R-:W-:Y:S01]  /*85a0*/  SHF.R.U32.HI R42, RZ, 0x10, R43 ;  /* 0x00000010ff2a7819 */ /* 0x000fe2000001162b */
[----:B------:R-:W-:Y:S01]  /*85b0*/  IMAD.U32 R43, R33, 0x10000, RZ ;  /* 0x00010000212b7824 */ /* 0x000fe200078e00ff */
[----:B------:R-:W-:Y:S01]  /*85c0*/  PRMT R159, R159, 0x5432, R40 ;  /* 0x000054329f9f7816 */ /* 0x000fe20000000028 */
[----:B---3--:R-:W-:Y:S01]  /*85d0*/  IMAD.U32 R40, R13, 0x10000, RZ ;  /* 0x000100000d287824 */ /* 0x008fe200078e00ff */
[----:B------:R-:W-:Y:S02]  /*85e0*/  PRMT R38, R157, 0x5432, R38 ;  /* 0x000054329d267816 */ /* 0x000fe40000000026 */
[C---:B------:R-:W-:Y:S02]  /*85f0*/  PRMT R39, R158.reuse, 0x5410, R39 ;  /* 0x000054109e277816 */ /* 0x040fe40000000027 */
[----:B------:R-:W-:Y:S01]  /*8600*/  PRMT R158, R158, 0x5432, R42 ;  /* 0x000054329e9e7816 */ /* 0x000fe2000000002a */
[C---:B------:R-:W-:Y:S01]  /*8610*/  IMAD.U32 R42, R159.reuse, 0x10000, RZ ;  /* 0x000100009f2a7824 */ /* 0x040fe200078e00ff */
[----:B------:R-:W-:Y:S01]  /*8620*/  LOP3.LUT R159, R159, 0xffff0000, RZ, 0xc0, !PT ;  /* 0xffff00009f9f7812 */ /* 0x000fe200078ec0ff */
[C---:B------:R-:W-:Y:S01]  /*8630*/  IMAD.U32 R41, R38.reuse, 0x10000, RZ ;  /* 0x0001000026297824 */ /* 0x040fe200078e00ff */
[----:B------:R-:W-:Y:S01]  /*8640*/  LOP3.LUT R38, R38, 0xffff0000, RZ, 0xc0, !PT ;  /* 0xffff000026267812 */ /* 0x000fe200078ec0ff */
[CC--:B------:R-:W-:Y:S01]  /*8650*/  FMUL.FTZ R44, R43.reuse, R42.reuse ;  /* 0x0000002a2b2c7220 */ /* 0x0c0fe20000410000 */
[----:B------:R-:W-:Y:S01]  /*8660*/  SHF.R.U32.HI R31, RZ, 0x10, R31 ;  /* 0x00000010ff1f7819 */ /* 0x000fe2000001161f */
[-C--:B------:R-:W-:Y:S01]  /*8670*/  FMUL.FTZ R43, R43, R41.reuse ;  /* 0x000000292b2b7220 */ /* 0x080fe20000410000 */
[----:B------:R-:W-:Y:S01]  /*8680*/  LOP3.LUT R13, R13, 0xffff0000, RZ, 0xc0, !PT ;  /* 0xffff00000d0d7812 */ /* 0x000fe200078ec0ff */
[----:B------:R-:W-:Y:S01]  /*8690*/  FFMA.FTZ R41, R40, R41, -R44 ;  /* 0x0000002928297223 */ /* 0x000fe2000001082c */
[----:B------:R-:W-:Y:S01]  /*86a0*/  PRMT R31, R156, 0x5432, R31 ;  /* 0x000054329c1f7816 */ /* 0x000fe2000000001f */
[----:B------:R-:W-:Y:S01]  /*86b0*/  FFMA.FTZ R40, R40, R42, R43 ;  /* 0x0000002a28287223 */ /* 0x000fe2000001002b */
[----:B------:R-:W-:Y:S01]  /*86c0*/  LOP3.LUT R42, R33, 0xffff0000, RZ, 0xc0, !PT ;  /* 0xffff0000212a7812 */ /* 0x000fe200078ec0ff */
[C---:B------:R-:W-:Y:S01]  /*86d0*/  IMAD.U32 R44, R158.reuse, 0x10000, RZ ;  /* 0x000100009e2c7824 */ /* 0x040fe200078e00ff */
[----:B------:R-:W-:Y:S01]  /*86e0*/  LOP3.LUT R158, R158, 0xffff0000, RZ, 0xc0, !PT ;  /* 0xffff00009e9e7812 */ /* 0x000fe200078ec0ff */
[----:B------:R-:W-:Y:S01]  /*86f0*/  IMAD.U32 R43, R15, 0x10000, RZ ;  /* 0x000100000f2b7824 */ /* 0x000fe200078e00ff */
[----:B------:R-:W-:Y:S01]  /*8700*/  LOP3.LUT R35, R35, 0xffff0000, RZ, 0xc0, !PT ;  /* 0xffff000023237812 */ /* 0x000fe200078ec0ff */
[C---:B------:R-:W-:Y:S01]  /*8710*/  FMUL.FTZ R33, R42.reuse, R159 ;  /* 0x0000009f2a217220 */ /* 0x040fe20000410000 */
[----:B------:R-:W-:Y:S01]  /*8720*/  FMUL.FTZ R42, R42, R38 ;  /* 0x000000262a2a7220 */ /* 0x000fe20000410000 */
[----:B------:R-:W-:-:S02]  /*8730*/  LOP3.LUT R15, R15, 0xffff0000, RZ, 0xc0, !PT ;  /* 0xffff00000f0f7812 */ /* 0x000fc400078ec0ff */
[C---:B------:R-:W-:Y:S01]  /*8740*/  FFMA.FTZ R33, R13.reuse, R38, -R33 ;  /* 0x000000260d217223 */ /* 0x040fe20000010821 */
[----:B------:R-:W-:Y:S01]  /*8750*/  FFMA.FTZ R13, R13, R159, R42 ;  /* 0x0000009f0d0d7223 */ /* 0x000fe2000001002a */
[----:B------:R-:W-:Y:S02]  /*8760*/  IMAD.U32 R38, R31, 0x10000, RZ ;  /* 0x000100001f267824 */ /* 0x000fe400078e00ff */
[----:B------:R-:W-:Y:S01]  /*8770*/  FMUL.FTZ R42, R45, R44 ;  /* 0x0000002c2d2a7220 */ /* 0x000fe20000410000 */
[----:B------:R-:W-:Y:S02]  /*8780*/  PRMT R28, R157, 0x5410, R28 ;  /* 0x000054109d1c7816 */ /* 0x000fe4000000001c */
[----:B------:R-:W-:Y:S01]  /*8790*/  PRMT R29, R156, 0x5410, R29 ;  /* 0x000054109c1d7816 */ /* 0x000fe2000000001d */
[-C--:B------:R-:W-:Y:S01]  /*87a0*/  FFMA.FTZ R42, R43, R38.reuse, -R42 ;  /* 0x000000262b2a7223 */ /* 0x080fe2000001082a */
[----:B------:R-:W-:Y:S01]  /*87b0*/  FMUL.FTZ R38, R45, R38 ;  /* 0x000000262d267220 */ /* 0x000fe20000410000 */
[C---:B------:R-:W-:Y:S01]  /*87c0*/  IMAD.U32 R45, R28.reuse, 0x10000, RZ ;  /* 0x000100001c2d7824 */ /* 0x040fe200078e00ff */
[----:B------:R-:W-:-:S02]  /*87d0*/  LOP3.LUT R28, R28, 0xffff0000, RZ, 0xc0, !PT ;  /* 0xffff00001c1c7812 */ /* 0x000fc400078ec0ff */
[----:B------:R-:W-:Y:S01]  /*87e0*/  FFMA.FTZ R38, R43, R44, R38 ;  /* 0x0000002c2b267223 */ /* 0x000fe20000010026 */
[----:B------:R-:W-:Y:S01]  /*87f0*/  LOP3.LUT R43, R31, 0xffff0000, RZ, 0xc0, !PT ;  /* 0xffff00001f2b7812 */ /* 0x000fe200078ec0ff */
[-C--:B------:R-:W-:Y:S01]  /*8800*/  FMUL.FTZ R31, R35, R158.reuse ;  /* 0x0000009e231f7220 */ /* 0x080fe20000410000 */
[C---:B------:R-:W-:Y:S01]  /*8810*/  IMAD.U32 R44, R32.reuse, 0x10000, RZ ;  /* 0x00010000202c7824 */ /* 0x040fe200078e00ff */
[----:B------:R-:W-:Y:S02]  /*8820*/  LOP3.LUT R32, R32, 0xffff0000, RZ, 0xc0, !PT ;  /* 0xffff000020207812 */ /* 0x000fe400078ec0ff */
[-C--:B------:R-:W-:Y:S01]  /*8830*/  FFMA.FTZ R31, R15, R43.reuse, -R31 ;  /* 0x0000002b0f1f7223 */ /* 0x080fe2000001081f */
[----:B------:R-:W-:Y:S01]  /*8840*/  FMUL.FTZ R35, R35, R43 ;  /* 0x0000002b23237220 */ /* 0x000fe20000410000 */
[C---:B------:R-:W-:Y:S01]  /*8850*/  IMAD.U32 R43, R30.reuse, 0x10000, RZ ;  /* 0x000100001e2b7824 */ /* 0x040fe200078e00ff */
[----:B------:R-:W-:Y:S02]  /*8860*/  LOP3.LUT R30, R30, 0xffff0000, RZ, 0xc0, !PT ;  /* 0xffff00001e1e7812 */ /* 0x000fe400078ec0ff */
[----:B------:R-:W-:Y:S01]  /*8870*/  FFMA.FTZ R15, R15, R158, R35 ;  /* 0x0000009e0f0f7223 */ /* 0x000fe20000010023 */
[----:B------:R-:W-:Y:S01]  /*8880*/  FMUL.FTZ R46, R44, R43 ;  /* 0x0000002b2c2e7220 */ /* 0x000fe20000410000 */
[----:B------:R-:W-:-:S02]  /*8890*/  IMAD.U32 R35, R12, 0x10000, RZ ;  /* 0x000100000c237824 */ /* 0x000fc400078e00ff */
[----:B------:R-:W-:Y:S01]  /*88a0*/  FMUL.FTZ R44, R44, R45 ;  /* 0x0000002d2c2c7220 */ /* 0x000fe20000410000 */
[----:B------:R-:W-:Y:S01]  /*88b0*/  F2FP.BF16.F32.PACK_AB R33, R33, R41 ;  /* 0x000000292121723e */ /* 0x000fe200000010ff */
[C---:B------:R-:W-:Y:S02]  /*88c0*/  FFMA.FTZ R46, R35.reuse, R45, -R46 ;  /* 0x0000002d232e7223 */ /* 0x040fe4000001082e */
[----:B------:R-:W-:Y:S01]  /*88d0*/  FFMA.FTZ R44, R35, R43, R44 ;  /* 0x0000002b232c7223 */ /* 0x000fe2000001002c */
[----:B------:R-:W-:Y:S01]  /*88e0*/  LOP3.LUT R35, R12, 0xffff0000, RZ, 0xc0, !PT ;  /* 0xffff00000c237812 */ /* 0x000fe200078ec0ff */
[C---:B------:R-:W-:Y:S01]  /*88f0*/  FMUL.FTZ R12, R32.reuse, R30 ;  /* 0x0000001e200c7220 */ /* 0x040fe20000410000 */
[-C--:B------:R-:W-:Y:S01]  /*8900*/  FMUL.FTZ R32, R32, R28.reuse ;  /* 0x0000001c20207220 */ /* 0x080fe20000410000 */
[C---:B------:R-:W-:Y:S01]  /*8910*/  IMAD.U32 R43, R29.reuse, 0x10000, RZ ;  /* 0x000100001d2b7824 */ /* 0x040fe200078e00ff */
[----:B------:R-:W-:Y:S01]  /*8920*/  LOP3.LUT R29, R29, 0xffff0000, RZ, 0xc0, !PT ;  /* 0xffff00001d1d7812 */ /* 0x000fe200078ec0ff */
[C---:B------:R-:W-:Y:S01]  /*8930*/  FFMA.FTZ R12, R35.reuse, R28, -R12 ;  /* 0x0000001c230c7223 */ /* 0x040fe2000001080c */
[----:B------:R-:W-:Y:S01]  /*8940*/  FFMA.FTZ R28, R35, R30, R32 ;  /* 0x0000001e231c7223 */ /* 0x000fe20000010020 */
[C---:B------:R-:W-:Y:S01]  /*8950*/  IMAD.U32 R35, R34.reuse, 0x10000, RZ ;  /* 0x0001000022237824 */ /* 0x040fe200078e00ff */
[----:B------:R-:W-:Y:S01]  /*8960*/  LOP3.LUT R34, R34, 0xffff0000, RZ, 0xc0, !PT ;  /* 0xffff000022227812 */ /* 0x000fe200078ec0ff */
[C---:B------:R-:W-:Y:S01]  /*8970*/  IMAD.U32 R32, R39.reuse, 0x10000, RZ ;  /* 0x0001000027207824 */ /* 0x040fe200078e00ff */
[----:B------:R-:W-:Y:S01]  /*8980*/  LOP3.LUT R39, R39, 0xffff0000, RZ, 0xc0, !PT ;  /* 0xffff000027277812 */ /* 0x000fe200078ec0ff */
[C---:B------:R-:W-:Y:S01]  /*8990*/  IMAD.U32 R30, R14.reuse, 0x10000, RZ ;  /* 0x000100000e1e7824 */ /* 0x040fe200078e00ff */
[----:B------:R-:W-:Y:S01]  /*89a0*/  LOP3.LUT R14, R14, 0xffff0000, RZ, 0xc0, !PT ;  /* 0xffff00000e0e7812 */ /* 0x000fe200078ec0ff */
[C---:B------:R-:W-:Y:S01]  /*89b0*/  FMUL.FTZ R45, R35.reuse, R32 ;  /* 0x00000020232d7220 */ /* 0x040fe20000410000 */
[----:B------:R-:W-:Y:S01]  /*89c0*/  FMUL.FTZ R35, R35, R43 ;  /* 0x0000002b23237220 */ /* 0x000fe20000410000 */
[----:B------:R-:W-:-:S02]  /*89d0*/  F2FP.BF16.F32.PACK_AB R31, R31, R42 ;  /* 0x0000002a1f1f723e */ /* 0x000fc400000010ff */
[C---:B------:R-:W-:Y:S01]  /*89e0*/  FFMA.FTZ R45, R30.reuse, R43, -R45 ;  /* 0x0000002b1e2d7223 */ /* 0x040fe2000001082d */
[----:B------:R-:W-:Y:S01]  /*89f0*/  FFMA.FTZ R35, R30, R32, R35 ;  /* 0x000000201e237223 */ /* 0x000fe20000010023 */
[C---:B------:R-:W-:Y:S01]  /*8a00*/  FMUL.FTZ R30, R34.reuse, R39 ;  /* 0x00000027221e7220 */ /* 0x040fe20000410000 */
[-C--:B------:R-:W-:Y:S01]  /*8a10*/  FMUL.FTZ R34, R34, R29.reuse ;  /* 0x0000001d22227220 */ /* 0x080fe20000410000 */
[----:B------:R-:W-:Y:S01]  /*8a20*/  F2FP.BF16.F32.PACK_AB R40, R13, R40 ;  /* 0x000000280d28723e */ /* 0x000fe200000010ff */
[----:B------:R-:W-:Y:S02]  /*8a30*/  IMAD.MOV.U32 R13, RZ, RZ, R33 ;  /* 0x000000ffff0d7224 */ /* 0x000fe400078e0021 */
[C---:B------:R-:W-:Y:S01]  /*8a40*/  FFMA.FTZ R30, R14.reuse, R29, -R30 ;  /* 0x0000001d0e1e7223 */ /* 0x040fe2000001081e */
[----:B------:R-:W-:Y:S01]  /*8a50*/  FFMA.FTZ R34, R14, R39, R34 ;  /* 0x000000270e227223 */ /* 0x000fe20000010022 */
[----:B------:R-:W-:Y:S01]  /*8a60*/  F2FP.BF16.F32.PACK_AB R38, R15, R38 ;  /* 0x000000260f26723e */ /* 0x000fe200000010ff */
[----:B------:R-:W-:Y:S01]  /*8a70*/  IMAD.MOV.U32 R33, RZ, RZ, R40 ;  /* 0x000000ffff217224 */ /* 0x000fe200078e0028 */
[----:B------:R-:W-:Y:S01]  /*8a80*/  F2FP.BF16.F32.PACK_AB R28, R28, R44 ;  /* 0x0000002c1c1c723e */ /* 0x000fe200000010ff */
[----:B------:R-:W-:Y:S01]  /*8a90*/  IMAD.MOV.U32 R15, RZ, RZ, R31 ;  /* 0x000000ffff0f7224 */ /* 0x000fe200078e001f */
[----:B------:R-:W-:-:S02]  /*8aa0*/  F2FP.BF16.F32.PACK_AB R30, R30, R45 ;  /* 0x0000002d1e1e723e */ /* 0x000fc400000010ff */
[----:B------:R-:W-:Y:S01]  /*8ab0*/  F2FP.BF16.F32.PACK_AB R34, R34, R35 ;  /* 0x000000232222723e */ /* 0x000fe200000010ff */
[----:B------:R-:W-:Y:S01]  /*8ac0*/  IMAD.MOV.U32 R32, RZ, RZ, R28 ;  /* 0x000000ffff207224 */ /* 0x000fe200078e001c */
[----:B------:R-:W-:Y:S01]  /*8ad0*/  F2FP.BF16.F32.PACK_AB R12, R12, R46 ;  /* 0x0000002e0c0c723e */ /* 0x000fe200000010ff */
[----:B------:R-:W-:Y:S02]  /*8ae0*/  IMAD.MOV.U32 R14, RZ, RZ, R30 ;  /* 0x000000ffff0e7224 */ /* 0x000fe400078e001e */
[----:B------:R-:W-:-:S07]  /*8af0*/  IMAD.MOV.U32 R35, RZ, RZ, R38 ;  /* 0x000000ffff237224 */ /* 0x000fce00078e0026 */
.L_x_2732:
[----:B------:R-:W-:Y:S05]  /*8b00*/  BSYNC B2 ;  /* 0x0000000000027941 */ /* 0x000fea0003800000 */
.L_x_2731:
[----:B------:R-:W-:Y:S01]  /*8b10*/  ISETP.GE.AND P3, PT, R11, R132, PT ;  /* 0x000000840b00720c */ /* 0x000fe20003f66270 */
[----:B---3--:R3:W-:-:S12]  /*8b20*/  ST.E.128 desc[UR60][R36.64], R12 ;  /* 0x0000000c24007985 */ /* 0x0087d8000c101d3c */
[----:B------:R-:W-:-:S05]  /*8b30*/  @!P3 IMAD.WIDE R114, R11, 0x2, R114 ;  /* 0x000000020b72b825 */ /* 0x000fca00078e0272 */
[----:B--2---:R3:W-:Y:S02]  /*8b40*/  @!P3 ST.E.128 desc[UR60][R114.64], R32 ;  /* 0x000000207200b985 */ /* 0x0047e4000c101d3c */
.L_x_2722:
[----:B------:R-:W-:Y:S05]  /*8b50*/  BSYNC B1 ;  /* 0x0000000000017941 */ /* 0x000fea0003800000 */
.L_x_2721:
[----:B------:R-:W-:-:S03]  /*8b60*/  UMOV UR4, 0xffffffff ;  /* 0xffffffff00047882 */ /* 0x000fc60000000000 */
[----:B------:R-:W-:Y:S05]  /*8b70*/  BRA.DIV UR4, `(.L_x_2733) ;  /* 0x00000202041c7947 */ /* 0x000fea000b800000 */
[----:B-1----:R-:W1:Y:S04]  /*8b80*/  SHFL.IDX PT, R116, R116, 0x1, 0x1c1f ;  /* 0x003c1f0074747f89 */ /* 0x002e6800000e0000 */
[----:B------:R-:W0:Y:S02]  /*8b90*/  SHFL.IDX PT, R117, R117, 0x1, 0x1c1f ;  /* 0x003c1f0075757f89 */ /* 0x000e2400000e0000 */
.L_x_3032:
[----:B------:R-:W-:Y:S05]  /*8ba0*/  @P4 BRA `(.L_x_2690) ;  /* 0x0000001c00c84947 */ /* 0x000fea0003800000 */
[----:B------:R-:W-:Y:S01]  /*8bb0*/  ISETP.NE.AND P3, PT, R8, RZ, PT ;  /* 0x000000ff0800720c */ /* 0x000fe20003f65270 */
[----:B------:R-:W-:Y:S01]  /*8bc0*/  BSSY B1, `(.L_x_2734) ;  /* 0x000007e000017945 */ /* 0x000fe20003800000 */
[----:B0--3--:R-:W-:Y:S02]  /*8bd0*/  IMAD.MOV.U32 R32, RZ, RZ, R117 ;  /* 0x000000ffff207224 */ /* 0x009fe400078e0075 */
[----:B-1----:R-:W-:-:S09]  /*8be0*/  IMAD.MOV.U32 R33, RZ, RZ, R116 ;  /* 0x000000ffff217224 */ /* 0x002fd200078e0074 */
[----:B------:R-:W-:Y:S05]  /*8bf0*/  @!P3 BRA `(.L_x_2735) ;  /* 0x0000000400e8b947 */ /* 0x000fea0003800000 */
[----:B------:R-:W-:Y:S01]  /*8c00*/  SEL R11, R119, R133, !P0 ;  /* 0x00000085770b7207 */ /* 0x000fe20004000000 */
[----:B------:R-:W-:Y:S01]  /*8c10*/  BSSY B2, `(.L_x_2736) ;  /* 0x0000075000027945 */ /* 0x000fe20003800000 */
[----:B----4-:R-:W-:Y:S02]  /*8c20*/  SHF.R.U32.HI R13, RZ, 0x3, R217 ;  /* 0x00000003ff0d7819 */ /* 0x010fe400000116d9 */
[----:B------:R-:W-:Y:S02]  /*8c30*/  SHF.R.S32.HI R12, RZ, 0x1f, R11 ;  /* 0x0000001fff0c7819 */ /* 0x000fe4000001140b */
[----:B------:R-:W-:Y:S02]  /*8c40*/  ISETP.GE.AND P4, PT, R16, R118, PT ;  /* 0x000000761000720c */ /* 0x000fe40003f86270 */
[----:B------:R-:W-:Y:S02]  /*8c50*/  LEA.HI R12, R12, R11, RZ, 0x4 ;  /* 0x0000000b0c0c7211 */ /* 0x000fe400078f20ff */
[----:B------:R-:W-:-:S02]  /*8c60*/  LEA R34, P3, R5, R117, 0x1 ;  /* 0x0000007505227211 */ /* 0x000fc400078608ff */
[----:B------:R-:W-:Y:S02]  /*8c70*/  LEA.HI.SX32 R36, R12, R112, 0x1c ;  /* 0x000000700c247211 */ /* 0x000fe400078fe2ff */
[----:B------:R-:W-:Y:S02]  /*8c80*/  LEA.HI.X R35, R5, R116, R108, 0x1, P3 ;  /* 0x0000007405237211 */ /* 0x000fe400018f0c6c */
[----:B------:R-:W-:-:S04]  /*8c90*/  SHF.R.S32.HI R12, RZ, 0x1f, R36 ;  /* 0x0000001fff0c7819 */ /* 0x000fc80000011424 */
[----:B------:R-:W-:Y:S01]  /*8ca0*/  LEA.HI R12, R12, R36, RZ, 0x3 ;  /* 0x000000240c0c7211 */ /* 0x000fe200078f18ff */
[----:B------:R-:W-:-:S03]  /*8cb0*/  IMAD.SHL.U32 R36, R36, 0x8, RZ ;  /* 0x0000000824247824 */ /* 0x000fc600078e00ff */
[----:B------:R-:W-:Y:S02]  /*8cc0*/  SHF.R.S32.HI R12, RZ, 0x3, R12 ;  /* 0x00000003ff0c7819 */ /* 0x000fe4000001140c */
[----:B------:R-:W-:Y:S02]  /*8cd0*/  LOP3.LUT R11, R217, 0x38, R36, 0xf8, !PT ;  /* 0x00000038d90b7812 */ /* 0x000fe400078ef824 */
[----:B------:R-:W-:Y:S01]  /*8ce0*/  ISETP.GE.AND P3, PT, R36, R132, PT ;  /* 0x000000842400720c */ /* 0x000fe20003f66270 */
        /* <DEDUP_REMOVED lines=78> */
[----:B------:R-:W-:Y:S01]  /*91d0*/  FMUL.FTZ R45, R46, R29 ;  /* 0x0000001d2e2d7220 */ /* 0x000fe20000410000 */
[----:B------:R-:W-:-:S02]  /*91e0*/  IMAD.U32 R12, R14, 0x10000, RZ ;  /* 0x000100000e0c7824 */ /* 0x000fc400078e00ff */
[-C--:B------:R-:W-:Y:S01]  /*91f0*/  FMUL.FTZ R46, R46, R39.reuse ;  /* 0x000000272e2e7220 */ /* 0x080fe20000410000 */
[----:B------:R-:W-:Y:S01]  /*9200*/  LOP3.LUT R74, R74, 0xffff0000, RZ, 0xc0, !PT ;  /* 0xffff00004a4a7812 */ /* 0x000fe200078ec0ff */
[C---:B------:R-:W-:Y:S02]  /*9210*/  FFMA.FTZ R45, R12.reuse, R39, -R45 ;  /* 0x000000270c2d7223 */ /* 0x040fe4000001082d */
        /* <DEDUP_REMOVED lines=20> */
.L_x_2737:
[----:B------:R-:W-:Y:S05]  /*9360*/  BSYNC B2 ;  /* 0x0000000000027941 */ /* 0x000fea0003800000 */
.L_x_2736:
[----:B------:R-:W-:Y:S01]  /*9370*/  @!P3 IMAD.WIDE R36, R36, 0x2, R32 ;  /* 0x000000022424b825 */ /* 0x000fe200078e0220 */
[----:B0-----:R0:W-:Y:S04]  /*9380*/  ST.E.128 desc[UR60][R34.64], R12 ;  /* 0x0000000c22007985 */ /* 0x0011e8000c101d3c */
[----:B-1----:R0:W-:Y:S02]  /*9390*/  @!P3 ST.E.128 desc[UR60][R36.64], R28 ;  /* 0x0000001c2400b985 */ /* 0x0021e4000c101d3c */
.L_x_2735:
[----:B------:R-:W-:Y:S05]  /*93a0*/  BSYNC B1 ;  /* 0x0000000000017941 */ /* 0x000fea0003800000 */
.L_x_2734:
[----:B------:R-:W-:Y:S01]  /*93b0*/  ISETP.NE.AND P3, PT, R9, RZ, PT ;  /* 0x000000ff0900720c */ /* 0x000fe20003f65270 */
[----:B------:R-:W-:-:S12]  /*93c0*/  BSSY B1, `(.L_x_2738) ;  /* 0x000007c000017945 */ /* 0x000fd80003800000 */
[----:B------:R-:W-:Y:S05]  /*93d0*/  @!P3 BRA `(.L_x_2739) ;  /* 0x0000000400e8b947 */ /* 0x000fea0003800000 */
[----:B------:R-:W-:Y:S01]  /*93e0*/  SEL R11, R119, R133, !P1 ;  /* 0x00000085770b7207 */ /* 0x000fe20004800000 */
[----:B------:R-:W-:Y:S01]  /*93f0*/  BSSY B2, `(.L_x_2740) ;  /* 0x0000076000027945 */ /* 0x000fe20003800000 */
[----:B0-----:R-:W-:Y:S02]  /*9400*/  SHF.R.U32.HI R14, RZ, 0x3, R217 ;  /* 0x00000003ff0e7819 */ /* 0x001fe400000116d9 */
[----:B----4-:R-:W-:Y:S02]  /*9410*/  SHF.R.S32.HI R12, RZ, 0x1f, R11 ;  /* 0x0000001fff0c7819 */ /* 0x010fe4000001140b */
[----:B------:R-:W-:Y:S02]  /*9420*/  LEA R34, P3, R6, R117, 0x1 ;  /* 0x0000007506227211 */ /* 0x000fe400078608ff */
[----:B------:R-:W-:Y:S02]  /*9430*/  LEA.HI R12, R12, R11, RZ, 0x4 ;  /* 0x0000000b0c0c7211 */ /* 0x000fe400078f20ff */
[----:B------:R-:W-:-:S02]  /*9440*/  ISETP.GE.AND P4, PT, R193, R118, PT ;  /* 0x00000076c100720c */ /* 0x000fc40003f86270 */
[----:B------:R-:W-:Y:S02]  /*9450*/  LEA.HI.SX32 R12, R12, R111, 0x1c ;  /* 0x0000006f0c0c7211 */ /* 0x000fe400078fe2ff */
[----:B------:R-:W-:Y:S02]  /*9460*/  LEA.HI.X R35, R6, R116, R107, 0x1, P3 ;  /* 0x0000007406237211 */ /* 0x000fe400018f0c6b */
[----:B------:R-:W-:Y:S01]  /*9470*/  SHF.R.S32.HI R11, RZ, 0x1f, R12 ;  /* 0x0000001fff0b7819 */ /* 0x000fe2000001140c */
[----:B------:R-:W-:-:S03]  /*9480*/  IMAD.SHL.U32 R37, R12, 0x8, RZ ;  /* 0x000000080c257824 */ /* 0x000fc600078e00ff */
[----:B------:R-:W-:Y:S02]  /*9490*/  LEA.HI R11, R11, R12, RZ, 0x3 ;  /* 0x0000000c0b0b7211 */ /* 0x000fe400078f18ff */
[----:B------:R-:W-:Y:S02]  /*94a0*/  ISETP.GE.AND P3, PT, R37, R132, PT ;  /* 0x000000842500720c */ /* 0x000fe40003f66270 */
        /* <DEDUP_REMOVED lines=8> */
[----:B------:R-:W-:Y:S02]  /*9530*/  IMAD R28, R13, 0x2, R2 ;  /* 0x000000020d1c7824 */ /* 0x000fe400078e0202 */
[----:B------:R-:W-:Y:S01]  /*9540*/  @!P3 IMAD.WIDE R36, R37, 0x2, R32 ;  /* 0x000000022524b825 */ /* 0x000fe200078e0220 */
[----:B------:R0:W1:Y:S04]  /*9550*/  LDS.128 R12, [R11+0x1e400] ;  /* 0x01e400000b0c7984 */ /* 0x0000680000000c00 */
[----:B------:R-:W3:Y:S01]  /*9560*/  LDS.128 R28, [R28+0x1e400] ;  /* 0x01e400001c1c7984 */ /* 0x000ee20000000c00 */
[----:B------:R-:W-:Y:S05]  /*9570*/  @P4 BRA `(.L_x_2741) ;  /* 0x0000000400744947 */ /* 0x000fea0003800000 */
[----:B------:R-:W-:Y:S01]  /*9580*/  SHF.R.U64 R39, R68, 0x10, R69 ;  /* 0x0000001044277819 */ /* 0x000fe20000001245 */
[----:B---3--:R-:W-:Y:S01]  /*9590*/  IMAD.U32 R43, R29, 0x10000, RZ ;  /* 0x000100001d2b7824 */ /* 0x008fe200078e00ff */
[----:B0-----:R-:W-:Y:S01]  /*95a0*/  SHF.R.U64 R11, R56, 0x10, R57 ;  /* 0x00000010380b7819 */ /* 0x001fe20000001239 */
[----:B-1----:R-:W-:Y:S01]  /*95b0*/  IMAD.U32 R41, R13, 0x10000, RZ ;  /* 0x000100000d297824 */ /* 0x002fe200078e00ff */
[----:B------:R-:W-:Y:S01]  /*95c0*/  SHF.R.U32.HI R68, RZ, 0x10, R69 ;  /* 0x00000010ff447819 */ /* 0x000fe20000011645 */
[----:B------:R-:W-:Y:S01]  /*95d0*/  IMAD.U32 R47, R31, 0x10000, RZ ;  /* 0x000100001f2f7824 */ /* 0x000fe200078e00ff */
[----:B------:R-:W-:Y:S01]  /*95e0*/  SHF.R.U32.HI R56, RZ, 0x10, R57 ;  /* 0x00000010ff387819 */ /* 0x000fe20000011639 */
[----:B------:R-:W-:Y:S01]  /*95f0*/  IMAD.U32 R46, R15, 0x10000, RZ ;  /* 0x000100000f2e7824 */ /* 0x000fe200078e00ff */
[----:B------:R-:W-:Y:S01]  /*9600*/  PRMT R68, R151, 0x5432, R68 ;  /* 0x0000543297447816 */ /* 0x000fe20000000044 */
[----:B------:R-:W-:Y:S01]  /*9610*/  IMAD.U32 R48, R30, 0x10000, RZ ;  /* 0x000100001e307824 */ /* 0x000fe200078e00ff */
[----:B------:R-:W-:Y:S01]  /*9620*/  PRMT R56, R149, 0x5432, R56 ;  /* 0x0000543295387816 */ /* 0x000fe20000000038 */
[----:B------:R-:W-:Y:S01]  /*9630*/  IMAD.U32 R45, R14, 0x10000, RZ ;  /* 0x000100000e2d7824 */ /* 0x000fe200078e00ff */
[----:B------:R-:W-:Y:S01]  /*9640*/  SHF.R.U64 R40, R70, 0x10, R71 ;  /* 0x0000001046287819 */ /* 0x000fe20000001247 */
[----:B------:R-:W-:Y:S01]  /*9650*/  IMAD.U32 R49, R68, 0x10000, RZ ;  /* 0x0001000044317824 */ /* 0x000fe200078e00ff */
[----:B------:R-:W-:Y:S01]  /*9660*/  SHF.R.U64 R38, R58, 0x10, R59 ;  /* 0x000000103a267819 */ /* 0x000fe2000000123b */
[----:B------:R-:W-:Y:S01]  /*9670*/  IMAD.U32 R50, R56, 0x10000, RZ ;  /* 0x0001000038327824 */ /* 0x000fe200078e00ff */
[----:B------:R-:W-:-:S02]  /*9680*/  SHF.R.U32.HI R70, RZ, 0x10, R71 ;  /* 0x00000010ff467819 */ /* 0x000fc40000011647 */
[----:B------:R-:W-:Y:S02]  /*9690*/  SHF.R.U32.HI R58, RZ, 0x10, R59 ;  /* 0x00000010ff3a7819 */ /* 0x000fe4000001163b */
[C---:B------:R-:W-:Y:S01]  /*96a0*/  PRMT R51, R150.reuse, 0x5410, R40 ;  /* 0x0000541096337816 */ /* 0x040fe20000000028 */
[CC--:B------:R-:W-:Y:S01]  /*96b0*/  FMUL.FTZ R40, R43.reuse, R49.reuse ;  /* 0x000000312b287220 */ /* 0x0c0fe20000410000 */
[----:B------:R-:W-:Y:S01]  /*96c0*/  PRMT R70, R150, 0x5432, R70 ;  /* 0x0000543296467816 */ /* 0x000fe20000000046 */
[-C--:B------:R-:W-:Y:S01]  /*96d0*/  FMUL.FTZ R43, R43, R50.reuse ;  /* 0x000000322b2b7220 */ /* 0x080fe20000410000 */
[----:B------:R-:W-:Y:S01]  /*96e0*/  PRMT R58, R148, 0x5432, R58 ;  /* 0x00005432943a7816 */ /* 0x000fe2000000003a */
[----:B------:R-:W-:Y:S01]  /*96f0*/  FFMA.FTZ R40, R41, R50, -R40 ;  /* 0x0000003229287223 */ /* 0x000fe20000010828 */
[----:B------:R-:W-:Y:S01]  /*9700*/  LOP3.LUT R44, R29, 0xffff0000, RZ, 0xc0, !PT ;  /* 0xffff00001d2c7812 */ /* 0x000fe200078ec0ff */
[----:B------:R-:W-:Y:S02]  /*9710*/  IMAD.U32 R50, R70, 0x10000, RZ ;  /* 0x0001000046327824 */ /* 0x000fe400078e00ff */
[----:B------:R-:W-:Y:S01]  /*9720*/  FFMA.FTZ R43, R41, R49, R43 ;  /* 0x00000031292b7223 */ /* 0x000fe2000001002b */
[----:B------:R-:W-:Y:S01]  /*9730*/  LOP3.LUT R68, R68, 0xffff0000, RZ, 0xc0, !PT ;  /* 0xffff000044447812 */ /* 0x000fe200078ec0ff */
[----:B------:R-:W-:Y:S01]  /*9740*/  IMAD.U32 R41, R58, 0x10000, RZ ;  /* 0x000100003a297824 */ /* 0x000fe200078e00ff */
[----:B------:R-:W-:Y:S01]  /*9750*/  LOP3.LUT R56, R56, 0xffff0000, RZ, 0xc0, !PT ;  /* 0xffff000038387812 */ /* 0x000fe200078ec0ff */
[----:B------:R-:W-:Y:S01]  /*9760*/  FMUL.FTZ R49, R47, R50 ;  /* 0x000000322f317220 */ /* 0x000fe20000410000 */
[----:B------:R-:W-:Y:S01]  /*9770*/  LOP3.LUT R42, R13, 0xffff0000, RZ, 0xc0, !PT ;  /* 0xffff00000d2a7812 */ /* 0x000fe200078ec0ff */
[-C--:B------:R-:W-:Y:S01]  /*9780*/  FMUL.FTZ R47, R47, R41.reuse ;  /* 0x000000292f2f7220 */ /* 0x080fe20000410000 */
[----:B------:R-:W-:Y:S01]  /*9790*/  PRMT R39, R151, 0x5410, R39 ;  /* 0x0000541097277816 */ /* 0x000fe20000000027 */
[C---:B------:R-:W-:Y:S01]  /*97a0*/  FMUL.FTZ R57, R44.reuse, R68 ;  /* 0x000000442c397220 */ /* 0x040fe20000410000 */
[----:B------:R-:W-:Y:S01]  /*97b0*/  LOP3.LUT R31, R31, 0xffff0000, RZ, 0xc0, !PT ;  /* 0xffff00001f1f7812 */ /* 0x000fe200078ec0ff */
[----:B------:R-:W-:Y:S01]  /*97c0*/  FMUL.FTZ R44, R44, R56 ;  /* 0x000000382c2c7220 */ /* 0x000fe20000410000 */
[----:B------:R-:W-:Y:S01]  /*97d0*/  LOP3.LUT R70, R70, 0xffff0000, RZ, 0xc0, !PT ;  /* 0xffff000046467812 */ /* 0x000fe200078ec0ff */
[----:B------:R-:W-:Y:S01]  /*97e0*/  FFMA.FTZ R49, R46, R41, -R49 ;  /* 0x000000292e317223 */ /* 0x000fe20000010831 */
[----:B------:R-:W-:Y:S01]  /*97f0*/  LOP3.LUT R58, R58, 0xffff0000, RZ, 0xc0, !PT ;  /* 0xffff00003a3a7812 */ /* 0x000fe200078ec0ff */
[----:B------:R-:W-:Y:S01]  /*9800*/  FFMA.FTZ R47, R46, R50, R47 ;  /* 0x000000322e2f7223 */ /* 0x000fe2000001002f */
[----:B------:R-:W-:Y:S01]  /*9810*/  PRMT R11, R149, 0x5410, R11 ;  /* 0x00005410950b7816 */ /* 0x000fe2000000000b */
[----:B------:R-:W-:Y:S01]  /*9820*/  IMAD.U32 R29, R28, 0x10000, RZ ;  /* 0x000100001c1d7824 */ /* 0x000fe200078e00ff */
[----:B------:R-:W-:Y:S01]  /*9830*/  LOP3.LUT R15, R15, 0xffff0000, RZ, 0xc0, !PT ;  /* 0xffff00000f0f7812 */ /* 0x000fe200078ec0ff */
[----:B------:R-:W-:Y:S01]  /*9840*/  FFMA.FTZ R57, R42, R56, -R57 ;  /* 0x000000382a397223 */ /* 0x000fe20000010839 */
[----:B------:R-:W-:Y:S01]  /*9850*/  IMAD.U32 R46, R39, 0x10000, RZ ;  /* 0x00010000272e7824 */ /* 0x000fe200078e00ff */
[----:B------:R-:W-:Y:S01]  /*9860*/  LOP3.LUT R28, R28, 0xffff0000, RZ, 0xc0, !PT ;  /* 0xffff00001c1c7812 */ /* 0x000fe200078ec0ff */
[C---:B------:R-:W-:Y:S01]  /*9870*/  FMUL.FTZ R56, R31.reuse, R70 ;  /* 0x000000461f387220 */ /* 0x040fe20000410000 */
[----:B------:R-:W-:Y:S01]  /*9880*/  FMUL.FTZ R50, R31, R58 ;  /* 0x0000003a1f327220 */ /* 0x000fe20000410000 */
[----:B------:R-:W-:Y:S01]  /*9890*/  LOP3.LUT R39, R39, 0xffff0000, RZ, 0xc0, !PT ;  /* 0xffff000027277812 */ /* 0x000fe200078ec0ff */
[----:B------:R-:W-:Y:S01]  /*98a0*/  FFMA.FTZ R44, R42, R68, R44 ;  /* 0x000000442a2c7223 */ /* 0x000fe2000001002c */
[C---:B------:R-:W-:Y:S01]  /*98b0*/  IMAD.U32 R13, R12.reuse, 0x10000, RZ ;  /* 0x000100000c0d7824 */ /* 0x040fe200078e00ff */
[----:B------:R-:W-:Y:S01]  /*98c0*/  LOP3.LUT R12, R12, 0xffff0000, RZ, 0xc0, !PT ;  /* 0xffff00000c0c7812 */ /* 0x000fe200078ec0ff */
[----:B------:R-:W-:-:S02]  /*98d0*/  IMAD.U32 R42, R11, 0x10000, RZ ;  /* 0x000100000b2a7824 */ /* 0x000fc400078e00ff */
[----:B------:R-:W-:Y:S01]  /*98e0*/  FFMA.FTZ R58, R15, R58, -R56 ;  /* 0x0000003a0f3a7223 */ /* 0x000fe20000010838 */
[----:B------:R-:W-:Y:S01]  /*98f0*/  LOP3.LUT R11, R11, 0xffff0000, RZ, 0xc0, !PT ;  /* 0xffff00000b0b7812 */ /* 0x000fe200078ec0ff */
[----:B------:R-:W-:Y:S01]  /*9900*/  FFMA.FTZ R50, R15, R70, R50 ;  /* 0x000000460f327223 */ /* 0x000fe20000010032 */
[----:B------:R-:W-:Y:S01]  /*9910*/  FMUL.FTZ R15, R28, R39 ;  /* 0x000000271c0f7220 */ /* 0x000fe20000410000 */
[C---:B------:R-:W-:Y:S01]  /*9920*/  FMUL.FTZ R56, R29.reuse, R46 ;  /* 0x0000002e1d387220 */ /* 0x040fe20000410000 */
[-C--:B------:R-:W-:Y:S01]  /*9930*/  FMUL.FTZ R29, R29, R42.reuse ;  /* 0x0000002a1d1d7220 */ /* 0x080fe20000410000 */
[----:B------:R-:W-:Y:S01]  /*9940*/  PRMT R38, R148, 0x5410, R38 ;  /* 0x0000541094267816 */ /* 0x000fe20000000026 */
[-C--:B------:R-:W-:Y:S01]  /*9950*/  FMUL.FTZ R31, R28, R11.reuse ;  /* 0x0000000b1c1f7220 */ /* 0x080fe20000410000 */
[----:B------:R-:W-:Y:S01]  /*9960*/  FFMA.FTZ R15, R12, R11, -R15 ;  /* 0x0000000b0c0f7223 */ /* 0x000fe2000001080f */
[----:B------:R-:W-:Y:S01]  /*9970*/  IMAD.U32 R11, R51, 0x10000, RZ ;  /* 0x00010000330b7824 */ /* 0x000fe200078e00ff */
[----:B------:R-:W-:Y:S01]  /*9980*/  LOP3.LUT R30, R30, 0xffff0000, RZ, 0xc0, !PT ;  /* 0xffff00001e1e7812 */ /* 0x000fe200078ec0ff */
[C---:B------:R-:W-:Y:S01]  /*9990*/  FFMA.FTZ R56, R13.reuse, R42, -R56 ;  /* 0x0000002a0d387223 */ /* 0x040fe20000010838 */
[----:B------:R-:W-:Y:S01]  /*99a0*/  FFMA.FTZ R29, R13, R46, R29 ;  /* 0x0000002e0d1d7223 */ /* 0x000fe2000001001d */
[----:B------:R-:W-:Y:S01]  /*99b0*/  LOP3.LUT R51, R51, 0xffff0000, RZ, 0xc0, !PT ;  /* 0xffff000033337812 */ /* 0x000fe200078ec0ff */
[C---:B------:R-:W-:Y:S01]  /*99c0*/  IMAD.U32 R28, R38.reuse, 0x10000, RZ ;  /* 0x00010000261c7824 */ /* 0x040fe200078e00ff */
[----:B------:R-:W-:Y:S01]  /*99d0*/  LOP3.LUT R13, R38, 0xffff0000, RZ, 0xc0, !PT ;  /* 0xffff0000260d7812 */ /* 0x000fe200078ec0ff */
[----:B------:R-:W-:Y:S01]  /*99e0*/  FFMA.FTZ R12, R12, R39, R31 ;  /* 0x000000270c0c7223 */ /* 0x000fe2000001001f */
[----:B------:R-:W-:Y:S01]  /*99f0*/  LOP3.LUT R14, R14, 0xffff0000, RZ, 0xc0, !PT ;  /* 0xffff00000e0e7812 */ /* 0x000fe200078ec0ff */
[----:B------:R-:W-:Y:S01]  /*9a00*/  FMUL.FTZ R38, R48, R11 ;  /* 0x0000000b30267220 */ /* 0x000fe20000410000 */
[----:B------:R-:W-:Y:S01]  /*9a10*/  FMUL.FTZ R31, R30, R51 ;  /* 0x000000331e1f7220 */ /* 0x000fe20000410000 */
        /* <DEDUP_REMOVED lines=19> */
.L_x_2741:
[----:B------:R-:W-:Y:S05]  /*9b50*/  BSYNC B2 ;  /* 0x0000000000027941 */ /* 0x000fea0003800000 */
.L_x_2740:
[----:B-1----:R1:W-:Y:S04]  /*9b60*/  ST.E.128 desc[UR60][R34.64], R12 ;  /* 0x0000000c22007985 */ /* 0x0023e8000c101d3c */
[----:B---3--:R1:W-:Y:S02]  /*9b70*/  @!P3 ST.E.128 desc[UR60][R36.64], R28 ;  /* 0x0000001c2400b985 */ /* 0x0083e4000c101d3c */
.L_x_2739:
[----:B------:R-:W-:Y:S05]  /*9b80*/  BSYNC B1 ;  /* 0x0000000000017941 */ /* 0x000fea0003800000 */
.L_x_2738:
[----:B------:R-:W-:-:S13]  /*9b90*/  ISETP.NE.AND P3, PT, R10, RZ, PT ;  /* 0x000000ff0a00720c */ /* 0x000fda0003f65270 */
[----:B------:R-:W-:Y:S05]  /*9ba0*/  @!P3 BRA `(.L_x_2690) ;  /* 0x0000000c00c8b947 */ /* 0x000fea0003800000 */
[----:B0-----:R-:W3:Y:S01]  /*9bb0*/  LDL R11, [R1] ;  /* 0x00000000010b7983 */ /* 0x001ee20000100800 */
[----:B-1----:R-:W-:Y:S01]  /*9bc0*/  SHF.R.U32.HI R14, RZ, 0x3, R217 ;  /* 0x00000003ff0e7819 */ /* 0x002fe200000116d9 */
[----:B------:R-:W-:Y:S01]  /*9bd0*/  BSSY B1, `(.L_x_2742) ;  /* 0x0000074000017945 */ /* 0x000fe20003800000 */
[----:B------:R-:W-:-:S04]  /*9be0*/  LEA R34, P3, R7, R117, 0x1 ;  /* 0x0000007507227211 */ /* 0x000fc800078608ff */
[----:B------:R-:W-:Y:S02]  /*9bf0*/  LEA.HI.X R35, R7, R116, R106, 0x1, P3 ;  /* 0x0000007407237211 */ /* 0x000fe400018f0c6a */
[----:B------:R-:W-:Y:S02]  /*9c00*/  ISETP.GE.AND P3, PT, R192, R118, PT ;  /* 0x00000076c000720c */ /* 0x000fe40003f66270 */
[----:B---3--:R-:W-:-:S04]  /*9c10*/  LOP3.LUT P4, RZ, R11, 0x1, RZ, 0xc0, !PT ;  /* 0x000000010bff7812 */ /* 0x008fc8000788c0ff */
[----:B------:R-:W-:-:S04]  /*9c20*/  SEL R133, R119, R133, !P4 ;  /* 0x0000008577857207 */ /* 0x000fc80006000000 */
[----:B----4-:R-:W-:-:S04]  /*9c30*/  SHF.R.S32.HI R12, RZ, 0x1f, R133 ;  /* 0x0000001fff0c7819 */ /* 0x010fc80000011485 */
[----:B------:R-:W-:-:S04]  /*9c40*/  LEA.HI R133, R12, R133, RZ, 0x4 ;  /* 0x000000850c857211 */ /* 0x000fc800078f20ff */
[----:B------:R-:W-:-:S04]  /*9c50*/  LEA.HI.SX32 R133, R133, R110, 0x1c ;  /* 0x0000006e85857211 */ /* 0x000fc800078fe2ff */
        /* <DEDUP_REMOVED lines=17> */
[--C-:B------:R-:W-:Y:S01]  /*9d70*/  SHF.R.U64 R45, R64, 0x10, R65.reuse ;  /* 0x00000010402d7819 */ /* 0x100fe20000001241 */
[----:B0-----:R-:W-:Y:S01]  /*9d80*/  IMAD.U32 R41, R13, 0x10000, RZ ;  /* 0x000100000d297824 */ /* 0x001fe200078e00ff */
[----:B------:R-:W-:Y:S01]  /*9d90*/  SHF.R.U32.HI R65, RZ, 0x10, R65 ;  /* 0x00000010ff417819 */ /* 0x000fe20000011641 */
[----:B------:R-:W-:Y:S01]  /*9da0*/  IMAD.U32 R46, R31, 0x10000, RZ ;  /* 0x000100001f2e7824 */ /* 0x000fe200078e00ff */
[----:B------:R-:W-:Y:S01]  /*9db0*/  SHF.R.U64 R40, R52, 0x10, R53 ;  /* 0x0000001034287819 */ /* 0x000fe20000001235 */
[----:B------:R-:W-:Y:S01]  /*9dc0*/  IMAD.U32 R39, R15, 0x10000, RZ ;  /* 0x000100000f277824 */ /* 0x000fe200078e00ff */
[----:B------:R-:W-:Y:S02]  /*9dd0*/  PRMT R42, R140, 0x5432, R49 ;  /* 0x000054328c2a7816 */ /* 0x000fe40000000031 */
[----:B------:R-:W-:-:S02]  /*9de0*/  SHF.R.U32.HI R52, RZ, 0x10, R53 ;  /* 0x00000010ff347819 */ /* 0x000fc40000011635 */
[----:B------:R-:W-:Y:S02]  /*9df0*/  PRMT R49, R142, 0x5432, R65 ;  /* 0x000054328e317816 */ /* 0x000fe40000000041 */
[C---:B------:R-:W-:Y:S02]  /*9e00*/  PRMT R40, R139.reuse, 0x5432, R40 ;  /* 0x000054328b287816 */ /* 0x040fe40000000028 */
[----:B------:R-:W-:Y:S01]  /*9e10*/  PRMT R139, R139, 0x5410, R52 ;  /* 0x000054108b8b7816 */ /* 0x000fe20000000034 */
[----:B------:R-:W-:Y:S01]  /*9e20*/  IMAD.U32 R50, R49, 0x10000, RZ ;  /* 0x0001000031327824 */ /* 0x000fe200078e00ff */
[--C-:B------:R-:W-:Y:S02]  /*9e30*/  SHF.R.U64 R44, R66, 0x10, R67.reuse ;  /* 0x00000010422c7819 */ /* 0x100fe40000001243 */
[----:B------:R-:W-:Y:S01]  /*9e40*/  SHF.R.U32.HI R66, RZ, 0x10, R67 ;  /* 0x00000010ff427819 */ /* 0x000fe20000011643 */
[----:B------:R-:W-:Y:S01]  /*9e50*/  IMAD.U32 R48, R139, 0x10000, RZ ;  /* 0x000100008b307824 */ /* 0x000fe200078e00ff */
[----:B------:R-:W-:Y:S01]  /*9e60*/  SHF.R.U32.HI R55, RZ, 0x10, R55 ;  /* 0x00000010ff377819 */ /* 0x000fe20000011637 */
[----:B------:R-:W-:Y:S01]  /*9e70*/  FMUL.FTZ R52, R47, R50 ;  /* 0x000000322f347220 */ /* 0x000fe20000410000 */
[----:B------:R-:W-:Y:S01]  /*9e80*/  PRMT R66, R141, 0x5432, R66 ;  /* 0x000054328d427816 */ /* 0x000fe20000000042 */
[----:B------:R-:W-:Y:S01]  /*9e90*/  FMUL.FTZ R54, R47, R48 ;  /* 0x000000302f367220 */ /* 0x000fe20000410000 */
[----:B------:R-:W-:-:S02]  /*9ea0*/  PRMT R140, R140, 0x5410, R55 ;  /* 0x000054108c8c7816 */ /* 0x000fc40000000037 */
[----:B------:R-:W-:Y:S01]  /*9eb0*/  PRMT R142, R142, 0x5410, R45 ;  /* 0x000054108e8e7816 */ /* 0x000fe2000000002d */
[----:B------:R-:W-:Y:S01]  /*9ec0*/  FFMA.FTZ R45, R41, R48, -R52 ;  /* 0x00000030292d7223 */ /* 0x000fe20000010834 */
[----:B------:R-:W-:Y:S01]  /*9ed0*/  LOP3.LUT R43, R29, 0xffff0000, RZ, 0xc0, !PT ;  /* 0xffff00001d2b7812 */ /* 0x000fe200078ec0ff */
        /* <DEDUP_REMOVED lines=8> */
[-C--:B------:R-:W-:Y:S01]  /*9f60*/  FMUL.FTZ R43, R43, R48.reuse ;  /* 0x000000302b2b7220 */ /* 0x080fe20000410000 */
[----:B------:R-:W-:Y:S01]  /*9f70*/  FMUL.FTZ R50, R46, R51 ;  /* 0x000000332e327220 */ /* 0x000fe20000410000 */
[----:B------:R-:W-:Y:S01]  /*9f80*/  LOP3.LUT R66, R66, 0xffff0000, RZ, 0xc0, !PT ;  /* 0xffff000042427812 */ /* 0x000fe200078ec0ff */
[----:B------:R-:W-:Y:S01]  /*9f90*/  FMUL.FTZ R52, R46, R47 ;  /* 0x0000002f2e347220 */ /* 0x000fe20000410000 */
[C---:B------:R-:W-:Y:S01]  /*9fa0*/  FFMA.FTZ R48, R38.reuse, R48, -R53 ;  /* 0x0000003026307223 */ /* 0x040fe20000010835 */
[----:B------:R-:W-:Y:S01]  /*9fb0*/  FFMA.FTZ R38, R38, R49, R43 ;  /* 0x0000003126267223 */ /* 0x000fe2000001002b */
[----:B------:R-:W-:Y:S01]  /*9fc0*/  LOP3.LUT R46, R140, 0xffff0000, RZ, 0xc0, !PT ;  /* 0xffff00008c2e7812 */ /* 0x000fe200078ec0ff */
[----:B------:R-:W-:Y:S01]  /*9fd0*/  FFMA.FTZ R43, R39, R47, -R50 ;  /* 0x0000002f272b7223 */ /* 0x000fe20000010832 */
[----:B------:R-:W-:Y:S01]  /*9fe0*/  LOP3.LUT R36, R15, 0xffff0000, RZ, 0xc0, !PT ;  /* 0xffff00000f247812 */ /* 0x000fe200078ec0ff */
[----:B------:R-:W-:Y:S01]  /*9ff0*/  FFMA.FTZ R39, R39, R51, R52 ;  /* 0x0000003327277223 */ /* 0x000fe20000010034 */
[----:B------:R-:W-:Y:S01]  /*a000*/  FMUL.FTZ R47, R31, R66 ;  /* 0x000000421f2f7220 */ /* 0x000fe20000410000 */
[----:B------:R-:W-:-:S02]  /*a010*/  IMAD.U32 R29, R28, 0x10000, RZ ;  /* 0x000100001c1d7824 */ /* 0x000fc400078e00ff */
[-C--:B------:R-:W-:Y:S01]  /*a020*/  FMUL.FTZ R49, R31, R46.reuse ;  /* 0x0000002e1f317220 */ /* 0x080fe20000410000 */
[----:B------:R-:W-:Y:S02]  /*a030*/  IMAD.U32 R52, R142, 0x10000, RZ ;  /* 0x000100008e347824 */ /* 0x000fe400078e00ff */
[----:B------:R-:W-:Y:S01]  /*a040*/  FFMA.FTZ R46, R36, R46, -R47 ;  /* 0x0000002e242e7223 */ /* 0x000fe2000001082f */
[C---:B------:R-:W-:Y:S01]  /*a050*/  IMAD.U32 R50, R40.reuse, 0x10000, RZ ;  /* 0x0001000028327824 */ /* 0x040fe200078e00ff */
[----:B------:R-:W-:Y:S01]  /*a060*/  LOP3.LUT R31, R40, 0xffff0000, RZ, 0xc0, !PT ;  /* 0xffff0000281f7812 */ /* 0x000fe200078ec0ff */
[C---:B------:R-:W-:Y:S01]  /*a070*/  FMUL.FTZ R40, R29.reuse, R52 ;  /* 0x000000341d287220 */ /* 0x040fe20000410000 */
[----:B------:R-:W-:Y:S01]  /*a080*/  LOP3.LUT R28, R28, 0xffff0000, RZ, 0xc0, !PT ;  /* 0xffff00001c1c7812 */ /* 0x000fe200078ec0ff */
[----:B------:R-:W-:Y:S01]  /*a090*/  IMAD.U32 R13, R12, 0x10000, RZ ;  /* 0x000100000c0d7824 */ /* 0x000fe200078e00ff */
[----:B------:R-:W-:Y:S01]  /*a0a0*/  LOP3.LUT R47, R142, 0xffff0000, RZ, 0xc0, !PT ;  /* 0xffff00008e2f7812 */ /* 0x000fe200078ec0ff */
[----:B------:R-:W-:Y:S01]  /*a0b0*/  FMUL.FTZ R29, R29, R50 ;  /* 0x000000321d1d7220 */ /* 0x000fe20000410000 */
[----:B------:R-:W-:Y:S01]  /*a0c0*/  PRMT R44, R141, 0x5410, R44 ;  /* 0x000054108d2c7816 */ /* 0x000fe2000000002c */
[----:B------:R-:W-:Y:S01]  /*a0d0*/  FFMA.FTZ R66, R36, R66, R49 ;  /* 0x0000004224427223 */ /* 0x000fe20000010031 */
[----:B------:R-:W-:Y:S01]  /*a0e0*/  LOP3.LUT R12, R12, 0xffff0000, RZ, 0xc0, !PT ;  /* 0xffff00000c0c7812 */ /* 0x000fe200078ec0ff */
[C---:B------:R-:W-:Y:S01]  /*a0f0*/  IMAD.U32 R15, R14.reuse, 0x10000, RZ ;  /* 0x000100000e0f7824 */ /* 0x040fe200078e00ff */
[----:B------:R-:W-:Y:S01]  /*a100*/  LOP3.LUT R37, R14, 0xffff0000, RZ, 0xc0, !PT ;  /* 0xffff00000e257812 */ /* 0x000fe200078ec0ff */
[C---:B------:R-:W-:Y:S01]  /*a110*/  FMUL.FTZ R49, R28.reuse, R47 ;  /* 0x0000002f1c317220 */ /* 0x040fe20000410000 */
[C---:B------:R-:W-:Y:S01]  /*a120*/  FFMA.FTZ R40, R13.reuse, R50, -R40 ;  /* 0x000000320d287223 */ /* 0x040fe20000010828 */
[----:B------:R-:W-:Y:S01]  /*a130*/  FFMA.FTZ R29, R13, R52, R29 ;  /* 0x000000340d1d7223 */ /* 0x000fe2000001001d */
[-C--:B------:R-:W-:Y:S01]  /*a140*/  FMUL.FTZ R51, R28, R31.reuse ;  /* 0x0000001f1c337220 */ /* 0x080fe20000410000 */
[C---:B------:R-:W-:Y:S01]  /*a150*/  IMAD.U32 R14, R30.reuse, 0x10000, RZ ;  /* 0x000100001e0e7824 */ /* 0x040fe200078e00ff */
        /* <DEDUP_REMOVED lines=27> */
.L_x_2743:
[----:B------:R-:W-:Y:S05]  /*a310*/  BSYNC B1 ;  /* 0x0000000000017941 */ /* 0x000fea0003800000 */
.L_x_2742:
[----:B0-----:R0:W-:Y:S01]  /*a320*/  ST.E.128 desc[UR60][R34.64], R12 ;  /* 0x0000000c22007985 */ /* 0x0011e2000c101d3c */
[----:B------:R-:W-:-:S13]  /*a330*/  ISETP.GE.AND P3, PT, R11, R132, PT ;  /* 0x000000840b00720c */ /* 0x000fda0003f66270 */
[----:B------:R-:W-:Y:S05]  /*a340*/  @P3 BRA `(.L_x_2690) ;  /* 0x0000000400e03947 */ /* 0x000fea0003800000 */
[----:B------:R-:W-:-:S05]  /*a350*/  IMAD.WIDE R32, R11, 0x2, R32 ;  /* 0x000000020b207825 */ /* 0x000fca00078e0220 */
[----:B-1----:R1:W-:Y:S01]  /*a360*/  ST.E.128 desc[UR60][R32.64], R28 ;  /* 0x0000001c20007985 */ /* 0x0023e2000c101d3c */
[----:B------:R-:W-:Y:S05]  /*a370*/  BRA `(.L_x_2690) ;  /* 0x0000000400d47947 */ /* 0x000fea0003800000 */
.L_x_2655:
[----:B------:R-:W2:Y:S02]  /*a380*/  LDL R11, [R1+0x4] ;  /* 0x00000400010b7983 */ /* 0x000ea40000100800 */
[----:B--2---:R-:W-:-:S13]  /*a390*/  R2UR UR4, R11 ;  /* 0x000000000b0472ca */ /* 0x004fda00000e0000 */
[----:B------:R-:W-:-:S06]  /*a3a0*/  UISETP.NE.AND UP0, UPT, UR4, 0x3, UPT ;  /* 0x000000030400788c */ /* 0x000fcc000bf05270 */
[----:B------:R-:W-:-:S13]  /*a3b0*/  PLOP3.LUT P2, PT, PT, PT, UP0, 0x80, 0x0 ;  /* 0x000000000000781c */ /* 0x000fda0003f4f008 */
[----:B------:R-:W-:Y:S05]  /*a3c0*/  @!P2 BRA `(.L_x_2744) ;  /* 0x000000000004a947 */ /* 0x000fea0003800000 */
[----:B------:R-:W-:Y:S01]  /*a3d0*/  BPT.TRAP 0x1 ;  /* 0x000000040000795c */ /* 0x000fe20000300000 */
.L_x_2744:
[----:B------:R-:W-:Y:S01]  /*a3e0*/  IMAD R86, R18, 0x8, R2 ;  /* 0x0000000812567824 */ /* 0x000fe200078e0202 */
[----:B------:R-:W-:Y:S01]  /*a3f0*/  SHF.L.U32 R87, R205, 0x1f, RZ ;  /* 0x0000001fcd577819 */ /* 0x000fe200000006ff */
[----:B------:R-:W-:Y:S01]  /*a400*/  BSSY B1, `(.L_x_2745) ;  /* 0x0000004000017945 */ /* 0x000fe20003800000 */
[----:B------:R-:W-:Y:S02]  /*a410*/  SHF.R.S32.HI R79, RZ, 0x1f, R76 ;  /* 0x0000001fff4f7819 */ /* 0x000fe4000001144c */
[----:B------:R-:W0:Y:S02]  /*a420*/  SYNCS.PHASECHK.TRANS64.TRYWAIT P3, [R86+URZ+0x30890], R87 ;  /* 0x03089057560075a7 */ /* 0x000e24000806017f */
[----:B0-----:R-:W-:Y:S05]  /*a430*/  @!P3 BRA `(.L_x_2746) ;  /* 0x000001e80038b947 */ /* 0x001fea0003800000 */
.L_x_3033:
[----:B------:R-:W-:Y:S05]  /*a440*/  BSYNC B1 ;  /* 0x0000000000017941 */ /* 0x000fea0003800000 */
.L_x_2745:
        /* <DEDUP_REMOVED lines=25> */
.L_x_3037:
        /* <DEDUP_REMOVED lines=37> */
.L_x_2749:
[----:B------:R-:W-:Y:S05]  /*a830*/  BSYNC B1 ;  /* 0x0000000000017941 */ /* 0x000fea0003800000 */
.L_x_2748:
[----:B------:R-:W-:-:S03]  /*a840*/  UMOV UR4, 0xffffffff ;  /* 0xffffffff00047882 */ /* 0x000fc60000000000 */
[----:B------:R-:W-:Y:S05]  /*a850*/  BRA.DIV UR4, `(.L_x_2750) ;  /* 0x000001e604907947 */ /* 0x000fea000b800000 */
[----:B--2---:R2:W0:Y:S04]  /*a860*/  SHFL.IDX PT, R36, R35, 0x1, 0x1c1f ;  /* 0x003c1f0023247f89 */ /* 0x00442800000e0000 */
[----:B---3--:R2:W3:Y:S02]  /*a870*/  SHFL.IDX PT, R37, R34, 0x1, 0x1c1f ;  /* 0x003c1f0022257f89 */ /* 0x0084e400000e0000 */
.L_x_3041:
        /* <DEDUP_REMOVED lines=23> */
[----:B------:R-:W-:Y:S02]  /*a9f0*/  @!P5 IMAD.SHL.U32 R11, R199, 0x8, RZ ;  /* 0x00000008c70bd824 */ /* 0x000fe400078e00ff */
[----:B0-----:R-:W-:Y:S02]  /*aa00*/  @!P5 IMAD.MOV.U32 R32, RZ, RZ, R37 ;  /* 0x000000ffff20d224 */ /* 0x001fe400078e0025 */
[----:B------:R-:W-:Y:S02]  /*aa10*/  @!P5 IMAD.MOV.U32 R33, RZ, RZ, R36 ;  /* 0x000000ffff21d224 */ /* 0x000fe400078e0024 */
        /* <DEDUP_REMOVED lines=11> */
.L_x_2690:
[----:B------:R-:W-:Y:S05]  /*aad0*/  BSYNC B0 ;  /* 0x0000000000007941 */ /* 0x000fea0003800000 */
.L_x_2654:
        /* <DEDUP_REMOVED lines=17> */
.L_x_2752:
[----:B------:R-:W-:Y:S05]  /*abf0*/  BSYNC B0 ;  /* 0x0000000000007941 */ /* 0x000fea0003800000 */
.L_x_2751:
[----:B------:R-:W3:Y:S01]  /*ac00*/  SYNCS.PHASECHK.TRANS64.TRYWAIT P2, [R86+URZ+0x308b0], R87 ;  /* 0x0308b057560075a7 */ /* 0x000ee2000804017f */
[----:B------:R-:W-:Y:S04]  /*ac10*/  BSSY B0, `(.L_x_2753) ;  /* 0x0000002000007945 */ /* 0x000fe80003800000 */
[----:B---3--:R-:W-:Y:S05]  /*ac20*/  @!P2 BRA `(.L_x_2754) ;  /* 0x000001e000e8a947 */ /* 0x008fea0003800000 */
.L_x_3042:
[----:B------:R-:W-:Y:S05]  /*ac30*/  BSYNC B0 ;  /* 0x0000000000007941 */ /* 0x000fea0003800000 */
.L_x_2753:
[----:B------:R-:W-:Y:S01]  /*ac40*/  ULDC.64 UR4, c[0x0][0x328] ;  /* 0x0000ca0000047ab9 */ /* 0x000fe20000000a00 */
[----:B------:R-:W-:Y:S01]  /*ac50*/  ULDC.64 UR6, c[0x0][0x318] ;  /* 0x0000c60000067ab9 */ /* 0x000fe20000000a00 */
[----:B------:R-:W-:Y:S01]  /*ac60*/  IMAD R79, R79, UR4, RZ ;  /* 0x000000044f4f7c24 */ /* 0x000fe2000f8e02ff */
[----:B------:R-:W-:Y:S01]  /*ac70*/  BSSY B0, `(.L_x_2755) ;  /* 0x0000034000007945 */ /* 0x000fe20003800000 */
[----:B-1--4-:R-:W-:-:S04]  /*ac80*/  IMAD.WIDE.U32 R12, R76, UR4, RZ ;  /* 0x000000044c0c7c25 */ /* 0x012fc8000f8e00ff */
        /* <DEDUP_REMOVED lines=15> */
[----:B------:R0:W4:Y:S10]  /*ad80*/  SHFL.IDX PT, R33, R11, RZ, 0x1c1f ;  /* 0x001c1fff0b217589 */ /* 0x00013400000e0000 */
[----:B0-----:R-:W-:Y:S05]  /*ad90*/  @!P2 BRA `(.L_x_2756) ;  /* 0x000000000084a947 */ /* 0x001fea0003800000 */
[----:B------:R-:W-:Y:S02]  /*ada0*/  ULDC UR4, c[0x0][0x2f4] ;  /* 0x0000bd0000047ab9 */ /* 0x000fe40000000800 */
[----:B------:R-:W-:Y:S02]  /*adb0*/  ISETP.GE.AND P5, PT, R16, UR4, PT ;  /* 0x0000000410007c0c */ /* 0x000fe4000bfa6270 */
[----:B------:R-:W-:-:S11]  /*adc0*/  ISETP.GE.AND P4, PT, R22, UR4, PT ;  /* 0x0000000416007c0c */ /* 0x000fd6000bf86270 */
[----:B------:R-:W0:Y:S01]  /*add0*/  @!P5 LDS.128 R12, [R77] ;  /* 0x000000004d0cd984 */ /* 0x000e220000000c00 */
[----:B-12---:R-:W-:-:S04]  /*ade0*/  @!P5 LEA R34, P2, R16, R32, 0x1 ;  /* 0x000000201022d211 */ /* 0x006fc800078408ff */
[----:B----4-:R-:W-:Y:S02]  /*adf0*/  @!P5 LEA.HI.X R35, R16, R33, R17, 0x1, P2 ;  /* 0x000000211023d211 */ /* 0x010fe400010f0c11 */
        /* <DEDUP_REMOVED lines=27> */
.L_x_2756:
[----:B------:R-:W-:Y:S05]  /*afb0*/  BSYNC B0 ;  /* 0x0000000000007941 */ /* 0x000fea0003800000 */
.L_x_2755:
[----:B------:R-:W-:Y:S01]  /*afc0*/  ISETP.GE.AND P2, PT, R85, 0x41, PT ;  /* 0x000000415500780c */ /* 0x000fe20003f46270 */
[----:B0---4-:R0:W4:Y:S01]  /*afd0*/  SHFL.IDX PT, R33, R11, 0x1, 0x1c1f ;  /* 0x003c1f000b217f89 */ /* 0x01112200000e0000 */
[----:B------:R-:W-:Y:S03]  /*afe0*/  BSSY B0, `(.L_x_2757) ;  /* 0x0000024000007945 */ /* 0x000fe60003800000 */
[----:B-1----:R0:W1:Y:S08]  /*aff0*/  SHFL.IDX PT, R32, R27, 0x1, 0x1c1f ;  /* 0x003c1f001b207f89 */ /* 0x00207000000e0000 */
[----:B0-----:R-:W-:Y:S05]  /*b000*/  @!P2 BRA `(.L_x_2758) ;  /* 0x000000000084a947 */ /* 0x001fea0003800000 */
[----:B------:R-:W-:Y:S02]  /*b010*/  ULDC UR4, c[0x0][0x2f4] ;  /* 0x0000bd0000047ab9 */ /* 0x000fe40000000800 */
[----:B------:R-:W-:Y:S02]  /*b020*/  ISETP.GE.AND P5, PT, R16, UR4, PT ;  /* 0x0000000410007c0c */ /* 0x000fe4000bfa6270 */
[----:B------:R-:W-:-:S11]  /*b030*/  ISETP.GE.AND P4, PT, R22, UR4, PT ;  /* 0x0000000416007c0c */ /* 0x000fd6000bf86270 */
[----:B------:R-:W0:Y:S01]  /*b040*/  @!P5 LDS.128 R12, [R77+0x2000] ;  /* 0x002000004d0cd984 */ /* 0x000e220000000c00 */
        /* <DEDUP_REMOVED lines=29> */
.L_x_2758:
[----:B------:R-:W-:Y:S05]  /*b220*/  BSYNC B0 ;  /* 0x0000000000007941 */ /* 0x000fea0003800000 */
.L_x_2757:
[----:B------:R-:W5:Y:S01]  /*b230*/  LDL R11, [R1] ;  /* 0x00000000010b7983 */ /* 0x000f620000100800 */
[----:B---3--:R-:W-:Y:S01]  /*b240*/  @!P3 VIADD R86, R86, 0x308c0 ;  /* 0x000308c05656b836 */ /* 0x008fe20000000000 */
[----:B------:R-:W-:Y:S01]  /*b250*/  PLOP3.LUT P2, PT, PT, PT, PT, 0x8, 0x0 ;  /* 0x000000000000781c */ /* 0x000fe20003f4e170 */
[----:B------:R-:W-:Y:S01]  /*b260*/  VIADD R18, R18, 0x1 ;  /* 0x0000000112127836 */ /* 0x000fe20000000000 */
[----:B------:R-:W-:Y:S01]  /*b270*/  @!PT LDS RZ, [RZ] ;  /* 0x00000000fffff984 */ /* 0x000fe20000000800 */
[----:B------:R-:W-:Y:S01]  /*b280*/  @!PT LDS RZ, [RZ] ;  /* 0x00000000fffff984 */ /* 0x000fe20000000800 */
[----:B------:R-:W-:Y:S01]  /*b290*/  @!PT LDS RZ, [RZ] ;  /* 0x00000000fffff984 */ /* 0x000fe20000000800 */
[----:B------:R-:W-:Y:S01]  /*b2a0*/  @!PT LDS RZ, [RZ] ;  /* 0x00000000fffff984 */ /* 0x000fe20000000800 */
[----:B------:R3:W-:Y:S06]  /*b2b0*/  MEMBAR.ALL.CTA ;  /* 0x0000000000007992 */ /* 0x0007ec0000008000 */
[----:B---3--:R-:W3:Y:S01]  /*b2c0*/  FENCE.VIEW.ASYNC.S ;  /* 0x00000000000073c6 */ /* 0x008ee20000000000 */
[----:B------:R-:W-:Y:S01]  /*b2d0*/  @!P3 PRMT R86, RZ, 0x654, R86 ;  /* 0x00000654ff56b816 */ /* 0x000fe20000000056 */
[----:B---3--:R3:W-:Y:S06]  /*b2e0*/  BAR.SYNC.DEFER_BLOCKING R137, 0x80 ;  /* 0x000200890000751d */ /* 0x0087ec0000010000 */
[----:B------:R3:W-:Y:S01]  /*b2f0*/  @!P3 SYNCS.ARRIVE.TRANS64.RED.A1T0 RZ, [R86+URZ], RZ ;  /* 0x000000ff56ffb9a7 */ /* 0x0007e2000810043f */
[----:B------:R-:W-:-:S04]  /*b300*/  ISETP.NE.AND P3, PT, R18, 0x2, PT ;  /* 0x000000021200780c */ /* 0x000fc80003f65270 */
[----:B------:R-:W-:Y:S02]  /*b310*/  SEL R12, RZ, 0x1, P3 ;  /* 0x00000001ff0c7807 */ /* 0x000fe40001800000 */
[----:B------:R-:W-:Y:S02]  /*b320*/  SEL R18, R18, RZ, P3 ;  /* 0x000000ff12127207 */ /* 0x000fe40001800000 */
[----:B------:R-:W-:Y:S02]  /*b330*/  LOP3.LUT R205, R205, R12, RZ, 0x3c, !PT ;  /* 0x0000000ccdcd7212 */ /* 0x000fe400078e3cff */
[----:B-----5:R-:W-:-:S13]  /*b340*/  LOP3.LUT P4, RZ, R11, 0x2, RZ, 0xc0, !PT ;  /* 0x000000020bff7812 */ /* 0x020fda000788c0ff */
[----:B---3--:R-:W-:Y:S05]  /*b350*/  @P4 BRA `(.L_x_2759) ;  /* 0xffffff74008c4947 */ /* 0x008fea000383ffff */
.L_x_2649:
[----:B------:R-:W3:Y:S01]  /*b360*/  LDC R0, c[0x0][0x448] ;  /* 0x00011200ff007b82 */ /* 0x000ee20000000800 */
[----:B------:R-:W-:Y:S01]  /*b370*/  BSSY B0, `(.L_x_2760) ;  /* 0x0000011000007945 */ /* 0x000fe20003800000 */
[----:B--2---:R-:W-:Y:S01]  /*b380*/  IMAD.MOV.U32 R80, RZ, RZ, RZ ;  /* 0x000000ffff507224 */ /* 0x004fe200078e00ff */
[----:B---3--:R-:W-:Y:S01]  /*b390*/  ISETP.NE.AND P0, PT, R0, 0x1, PT ;  /* 0x000000010000780c */ /* 0x008fe20003f05270 */
[----:B------:R-:W-:-:S12]  /*b3a0*/  VIADD R0, R226, 0x7f ;  /* 0x0000007fe2007836 */ /* 0x000fd80000000000 */
[----:B------:R-:W2:Y:S08]  /*b3b0*/  @P0 LDC R3, c[0x0][0x44c] ;  /* 0x00011300ff030b82 */ /* 0x000eb00000000800 */
[----:B------:R-:W3:Y:S01]  /*b3c0*/  @P0 LDC R4, c[0x0][0x450] ;  /* 0x00011400ff040b82 */ /* 0x000ee20000000800 */
[----:B--2---:R-:W-:-:S05]  /*b3d0*/  @P0 IMAD.HI.U32 R3, R0, R3, RZ ;  /* 0x0000000300030227 */ /* 0x004fca00078e00ff */
[----:B---3--:R-:W-:-:S05]  /*b3e0*/  @P0 SHF.R.U32.HI R0, RZ, R4, R3 ;  /* 0x00000004ff000219 */ /* 0x008fca0000011603 */
[----:B------:R-:W-:-:S04]  /*b3f0*/  IMAD.IADD R0, R135, 0x1, R0 ;  /* 0x0000000187007824 */ /* 0x000fc800078e0200 */
[----:B------:R-:W-:-:S05]  /*b400*/  IMAD.HI R0, R0, 0x2aaaaaab, RZ ;  /* 0x2aaaaaab00007827 */ /* 0x000fca00078e02ff */
[----:B------:R-:W-:-:S04]  /*b410*/  SHF.R.U32.HI R3, RZ, 0x1f, R0 ;  /* 0x0000001fff037819 */ /* 0x000fc80000011600 */
[----:B------:R-:W-:-:S04]  /*b420*/  LEA.HI.SX32 R3, R0, R3, 0x1c ;  /* 0x0000000300037211 */ /* 0x000fc800078fe2ff */
[----:B------:R-:W-:-:S04]  /*b430*/  VIMNMX R136, R136, R3, PT ;  /* 0x0000000388887248 */ /* 0x000fc80003fe0100 */
[----:B------:R-:W-:Y:S01]  /*b440*/  ISETP.GE.AND P0, PT, R136, 0x1, PT ;  /* 0x000000018800780c */ /* 0x000fe20003f06270 */
[----:B------:R-:W-:-:S12]  /*b450*/  @P2 BRA `(.L_x_2761) ;  /* 0x0000000000082947 */ /* 0x000fd80003800000 */
[----:B------:R-:W2:Y:S02]  /*b460*/  FENCE.VIEW.ASYNC.G ;  /* 0x00000000000073c6 */ /* 0x000ea40000000100 */
[----:B--2---:R-:W-:Y:S06]  /*b470*/  BAR.ARV 0xc, 0x180 ;  /* 0x0306000000007b1d */ /* 0x004fec0000002000 */
.L_x_2761:
[----:B------:R-:W-:Y:S05]  /*b480*/  BSYNC B0 ;  /* 0x0000000000007941 */ /* 0x000fea0003800000 */
.L_x_2760:
[----:B------:R-:W-:Y:S04]  /*b490*/  BSSY B0, `(.L_x_2762) ;  /* 0x0000020000007945 */ /* 0x000fe80003800000 */
[----:B------:R-:W-:Y:S05]  /*b4a0*/  @!P0 BRA `(.L_x_2763) ;  /* 0x0000000000788947 */ /* 0x000fea0003800000 */
[----:B------:R-:W2:Y:S01]  /*b4b0*/  LDL R0, [R1+0x40] ;  /* 0x0000400001007983 */ /* 0x000ea20000100800 */
[----:B------:R-:W-:Y:S01]  /*b4c0*/  ULDC UR4, c[0x0][0x9f0] ;  /* 0x00027c0000047ab9 */ /* 0x000fe20000000800 */
[----:B--2---:R-:W-:-:S04]  /*b4d0*/  ISETP.NE.AND P0, PT, R0, RZ, PT ;  /* 0x000000ff0000720c */ /* 0x004fc80003f05270 */
[----:B------:R-:W-:-:S04]  /*b4e0*/  SEL R9, R0, UR4, P0 ;  /* 0x0000000400097c07 */ /* 0x000fc80008000000 */
[-C--:B------:R-:W-:Y:S02]  /*b4f0*/  IABS R6, R9.reuse ;  /* 0x0000000900067213 */ /* 0x080fe40000000000 */
[----:B------:R-:W-:Y:S02]  /*b500*/  IADD3 R0, R9, -0x1, R136 ;  /* 0xffffffff09007810 */ /* 0x000fe40007ffe088 */
[----:B------:R-:W2:Y:S01]  /*b510*/  I2F.RP R3, R6 ;  /* 0x0000000600037306 */ /* 0x000ea20000209400 */
[-C--:B------:R-:W-:Y:S02]  /*b520*/  IABS R10, R9.reuse ;  /* 0x00000009000a7213 */ /* 0x080fe40000000000 */
[----:B------:R-:W-:Y:S02]  /*b530*/  IABS R8, R0 ;  /* 0x0000000000087213 */ /* 0x000fe40000000000 */
[----:B------:R-:W-:-:S04]  /*b540*/  LOP3.LUT R0, R0, R9, RZ, 0x3c, !PT ;  /* 0x0000000900007212 */ /* 0x000fc800078e3cff */
[----:B------:R-:W-:Y:S01]  /*b550*/  ISETP.GE.AND P2, PT, R0, RZ, PT ;  /* 0x000000ff0000720c */ /* 0x000fe20003f46270 */
[----:B--2---:R-:W2:Y:S02]  /*b560*/  MUFU.RCP R3, R3 ;  /* 0x0000000300037308 */ /* 0x004ea40000001000 */
[----:B--2---:R-:W-:Y:S02]  /*b570*/  VIADD R4, R3, 0xffffffe ;  /* 0x0ffffffe03047836 */ /* 0x004fe40000000000 */
[----:B------:R-:W-:-:S04]  /*b580*/  IMAD.MOV R3, RZ, RZ, -R10 ;  /* 0x000000ffff037224 */ /* 0x000fc800078e0a0a */
[----:B------:R2:W3:Y:S02]  /*b590*/  F2I.FTZ.U32.TRUNC.NTZ R5, R4 ;  /* 0x0000000400057305 */ /* 0x0004e4000021f000 */
[----:B--2---:R-:W-:Y:S02]  /*b5a0*/  IMAD.MOV.U32 R4, RZ, RZ, RZ ;  /* 0x000000ffff047224 */ /* 0x004fe400078e00ff */
        /* <DEDUP_REMOVED lines=14> */
.L_x_2763:
[----:B------:R-:W-:Y:S05]  /*b690*/  BSYNC B0 ;  /* 0x0000000000007941 */ /* 0x000fea0003800000 */
.L_x_2762:
[----:B------:R-:W2:Y:S01]  /*b6a0*/  LDL R0, [R1+0x54] ;  /* 0x0000540001007983 */ /* 0x000ea20000100800 */
[----:B------:R-:W-:Y:S02]  /*b6b0*/  PLOP3.LUT P0, PT, PT, PT, PT, 0x80, 0x0 ;  /* 0x000000000000781c */ /* 0x000fe40003f0f070 */
        /* <DEDUP_REMOVED lines=21> */
[----:B0-----:R-:W-:Y:S02]  /*b810*/  CS2R R78, SRZ ;  /* 0x00000000004e7805 */ /* 0x001fe4000001ff00 */
        /* <DEDUP_REMOVED lines=22> */
[----:B-1--4-:R-:W-:Y:S02]  /*b980*/  CS2R R32, SRZ ;  /* 0x0000000000207805 */ /* 0x012fe4000001ff00 */
[----:B------:R-:W-:Y:S02]  /*b990*/  CS2R R30, SRZ ;  /* 0x00000000001e7805 */ /* 0x000fe4000001ff00 */
[----:B------:R-:W-:-:S02]  /*b9a0*/  CS2R R28, SRZ ;  /* 0x00000000001c7805 */ /* 0x000fc4000001ff00 */
[----:B------:R-:W-:Y:S02]  /*b9b0*/  CS2R R26, SRZ ;  /* 0x00000000001a7805 */ /* 0x000fe4000001ff00 */
[----:B------:R-:W-:Y:S01]  /*b9c0*/  CS2R R24, SRZ ;  /* 0x0000000000187805 */ /* 0x000fe2000001ff00 */
[----:B--2---:R-:W-:-:S05]  /*b9d0*/  IMAD R225, R0, R80, RZ ;  /* 0x0000005000e17224 */ /* 0x004fca00078e02ff */
[----:B------:R-:W-:-:S04]  /*b9e0*/  VIADDMNMX R80, R225, R80, R136, PT ;  /* 0x00000050e1507246 */ /* 0x000fc80003800188 */
[----:B------:R-:W-:-:S13]  /*b9f0*/  ISETP.GT.AND P1, PT, R80, R225, PT ;  /* 0x000000e15000720c */ /* 0x000fda0003f24270 */
[----:B------:R-:W-:Y:S05]  /*ba00*/  @!P1 BRA `(.L_x_2764) ;  /* 0x0000011000849947 */ /* 0x000fea0003800000 */
[----:B------:R-:W2:Y:S02]  /*ba10*/  LDL R0, [R1+0x58] ;  /* 0x0000580001007983 */ /* 0x000ea40000100800 */
[----:B--2---:R-:W-:Y:S02]  /*ba20*/  R2UR UR4, R0 ;  /* 0x00000000000472ca */ /* 0x004fe400000e0000 */
[----:B------:R-:W0:Y:S11]  /*ba30*/  S2R R0, SR_TID.X ;  /* 0x0000000000007919 */ /* 0x000e360000002100 */
[----:B------:R-:W-:-:S06]  /*ba40*/  ULOP3.LUT UP0, URZ, UR4, 0x1bf, URZ, 0xc0, !UPT ;  /* 0x000001bf043f7892 */ /* 0x000fcc000f80c03f */
[----:B------:R-:W-:Y:S01]  /*ba50*/  PLOP3.LUT P0, PT, PT, PT, UP0, 0x80, 0x0 ;  /* 0x000000000000781c */ /* 0x000fe20003f0f008 */
[----:B0-----:R-:W-:-:S05]  /*ba60*/  VIADD R28, R0, 0xffffff80 ;  /* 0xffffff80001c7836 */ /* 0x001fca0000000000 */
[----:B------:R-:W-:-:S04]  /*ba70*/  SHF.R.S32.HI R31, RZ, 0x1f, R28 ;  /* 0x0000001fff1f7819 */ /* 0x000fc8000001141c */
[----:B------:R-:W-:-:S04]  /*ba80*/  LEA.HI R0, R31, R28, RZ, 0x7 ;  /* 0x0000001c1f007211 */ /* 0x000fc800078f38ff */
[----:B------:R-:W-:-:S06]  /*ba90*/  SHF.R.S32.HI R0, RZ, 0x7, R0 ;  /* 0x00000007ff007819 */ /* 0x000fcc0000011400 */
[----:B------:R-:W0:Y:S02]  /*baa0*/  SHFL.IDX PT, R0, R0, RZ, 0x1f ;  /* 0x00001fff00007589 */ /* 0x000e2400000e0000 */
[----:B0-----:R-:W-:-:S04]  /*bab0*/  LEA.HI R3, R0, R0, RZ, 0x1 ;  /* 0x0000000000037211 */ /* 0x001fc800078f08ff */
[----:B------:R-:W-:-:S05]  /*bac0*/  LOP3.LUT R3, R3, 0x1e, RZ, 0xc0, !PT ;  /* 0x0000001e03037812 */ /* 0x000fca00078ec0ff */
[----:B------:R-:W-:-:S05]  /*bad0*/  IMAD.IADD R3, R0, 0x1, -R3 ;  /* 0x0000000100037824 */ /* 0x000fca00078e0a03 */
[----:B------:R-:W-:-:S04]  /*bae0*/  LEA R3, R3, UR4, 0xd ;  /* 0x0000000403037c11 */ /* 0x000fc8000f8e68ff */
[----:B------:R-:W-:-:S04]  /*baf0*/  SHF.R.U32.HI R3, RZ, 0x4, R3 ;  /* 0x00000004ff037819 */ /* 0x000fc80000011603 */
[----:B------:R-:W-:Y:S01]  /*bb00*/  LOP3.LUT R68, R3, 0x3fff, RZ, 0xc0, !PT ;  /* 0x00003fff03447812 */ /* 0x000fe200078ec0ff */
[----:B------:R-:W-:Y:S06]  /*bb10*/  @!P0 BRA `(.L_x_2765) ;  /* 0x0000000000408947 */ /* 0x000fec0003800000 */
        /* <DEDUP_REMOVED lines=16> */
.L_x_2765:
[----:B------:R-:W-:Y:S02]  /*bc20*/  ULDC UR4, c[0x0][0x3f4] ;  /* 0x0000fd0000047ab9 */ /* 0x000fe40000000800 */
[----:B------:R-:W-:-:S13]  /*bc30*/  ISETP.LT.AND P0, PT, RZ, UR4, PT ;  /* 0x00000004ff007c0c */ /* 0x000fda000bf01270 */
[----:B------:R-:W-:Y:S05]  /*bc40*/  @P0 BRA `(.L_x_2766) ;  /* 0x0000000000400947 */ /* 0x000fea0003800000 */
[----:B------:R-:W2:Y:S02]  /*bc50*/  LDL R20, [R1+0x50] ;  /* 0x0000500001147983 */ /* 0x000ea40000100800 */
[----:B--2---:R-:W-:-:S04]  /*bc60*/  LEA.HI R0, R20, R20, RZ, 0x1 ;  /* 0x0000001414007211 */ /* 0x004fc800078f08ff */
        /* <DEDUP_REMOVED lines=8> */
.L_x_2769:
[----:B-1----:R1:W2:Y:S02]  /*bcf0*/  SYNCS.PHASECHK.TRANS64.TRYWAIT P0, [R2+URZ+0x30800], R3 ;  /* 0x03080003020075a7 */ /* 0x0022a4000800017f */
[----:B--2---:R-:W-:Y:S05]  /*bd00*/  @!P0 NANOSLEEP.SYNCS 0x989680 ;  /* 0x009896800000895d */ /* 0x004fea0003900000 */
[----:B------:R-:W2:Y:S02]  /*bd10*/  @!P0 SYNCS.PHASECHK.TRANS64 P0, [R2+URZ+0x30800], R3 ;  /* 0x03080003020085a7 */ /* 0x000ea4000800007f */
[----:B--2---:R-:W-:Y:S05]  /*bd20*/  @!P0 BRA `(.L_x_2769) ;  /* 0xfffffffc00f08947 */ /* 0x004fea000383ffff */
.L_x_2768:
[----:B------:R-:W-:Y:S05]  /*bd30*/  BSYNC B0 ;  /* 0x0000000000007941 */ /* 0x000fea0003800000 */
.L_x_2767:
[----:B------:R-:W-:Y:S05]  /*bd40*/  BRA `(.L_x_2770) ;  /* 0x00000078004c7947 */ /* 0x000fea0003800000 */
.L_x_2766:
[----:B------:R-:W2:Y:S01]  /*bd50*/  LDL R0, [R1+0x58] ;  /* 0x0000580001007983 */ /* 0x000ea20000100800 */
[----:B------:R-:W-:Y:S01]  /*bd60*/  ULDC.64 UR6, c[0x0][0x408] ;  /* 0x0001020000067ab9 */ /* 0x000fe20000000a00 */
[----:B--2---:R-:W-:Y:S02]  /*bd70*/  R2UR UR4, R0 ;  /* 0x00000000000472ca */ /* 0x004fe400000e0000 */
[----:B-----5:R-:W-:-:S05]  /*bd80*/  SHF.R.S32.HI R0, RZ, 0x1f, R134 ;  /* 0x0000001fff007819 */ /* 0x020fca0000011486 */
[----:B------:R-:W-:-:S04]  /*bd90*/  IMAD R5, R0, UR6, RZ ;  /* 0x0000000600057c24 */ /* 0x000fc8000f8e02ff */
[----:B------:R-:W-:Y:S02]  /*bda0*/  IMAD R5, R134, UR7, R5 ;  /* 0x0000000786057c24 */ /* 0x000fe4000f8e0205 */
[----:B------:R-:W-:-:S03]  /*bdb0*/  ULOP3.LUT UP0, URZ, UR4, 0x3ff, URZ, 0xc0, !UPT ;  /* 0x000003ff043f7892 */ /* 0x000fc6000f80c03f */
[----:B------:R-:W-:Y:S02]  /*bdc0*/  ULDC.64 UR4, c[0x0][0x3f8] ;  /* 0x0000fe0000047ab9 */ /* 0x000fe40000000a00 */
[----:B------:R-:W-:Y:S01]  /*bdd0*/  IMAD R3, R0, UR4, RZ ;  /* 0x0000000400037c24 */ /* 0x000fe2000f8e02ff */
[----:B------:R-:W-:Y:S01]  /*bde0*/  PLOP3.LUT P0, PT, PT, PT, UP0, 0x80, 0x0 ;  /* 0x000000000000781c */ /* 0x000fe20003f0f008 */
[----:B------:R-:W-:-:S04]  /*bdf0*/  IMAD.WIDE.U32 R24, R134, UR4, RZ ;  /* 0x0000000486187c25 */ /* 0x000fc8000f8e00ff */
[C---:B------:R-:W-:Y:S02]  /*be00*/  IMAD R3, R134.reuse, UR5, R3 ;  /* 0x0000000586037c24 */ /* 0x040fe4000f8e0203 */
[----:B------:R-:W-:-:S04]  /*be10*/  IMAD.WIDE.U32 R134, R134, UR6, RZ ;  /* 0x0000000686867c25 */ /* 0x000fc8000f8e00ff */
[----:B------:R-:W-:Y:S02]  /*be20*/  IMAD.IADD R27, R3, 0x1, R25 ;  /* 0x00000001031b7824 */ /* 0x000fe400078e0219 */
[----:B------:R-:W-:Y:S01]  /*be30*/  IMAD.IADD R29, R5, 0x1, R135 ;  /* 0x00000001051d7824 */ /* 0x000fe200078e0287 */
        /* <DEDUP_REMOVED lines=17> */
.L_x_2771:
[----:B------:R-:W-:Y:S01]  /*bf50*/  ULDC.U8 UR4, c[0x0][0x410] ;  /* 0x0001040000047ab9 */ /* 0x000fe20000000000 */
[----:B------:R-:W-:Y:S01]  /*bf60*/  BSSY B0, `(.L_x_2772) ;  /* 0x0000769000007945 */ /* 0x000fe20003800000 */
[----:B------:R-:W-:Y:S01]  /*bf70*/  ISETP.NE.AND P0, PT, RZ, UR4, PT ;  /* 0x00000004ff007c0c */ /* 0x000fe2000bf05270 */
[----:B------:R-:W-:-:S12]  /*bf80*/  IMAD.IADD R64, R204, 0x1, R226 ;  /* 0x00000001cc407824 */ /* 0x000fd800078e02e2 */
[----:B------:R-:W-:Y:S05]  /*bf90*/  @!P0 BRA `(.L_x_2773) ;  /* 0x0000003800b88947 */ /* 0x000fea0003800000 */
[----:B------:R-:W0:Y:S01]  /*bfa0*/  LDC R10, c[0x0][0x448] ;  /* 0x00011200ff0a7b82 */ /* 0x000e220000000800 */
[----:B------:R-:W-:Y:S01]  /*bfb0*/  LEA.HI R31, R31, R28, RZ, 0x2 ;  /* 0x0000001c1f1f7211 */ /* 0x000fe200078f10ff */
[----:B------:R-:W-:Y:S01]  /*bfc0*/  ULDC.64 UR4, c[0x0][0x3f8] ;  /* 0x0000fe0000047ab9 */ /* 0x000fe20000000a00 */
[----:B------:R-:W-:Y:S01]  /*bfd0*/  ULDC.64 UR6, c[0x0][0x408] ;  /* 0x0001020000067ab9 */ /* 0x000fe20000000a00 */
[----:B------:R-:W-:Y:S01]  /*bfe0*/  IMAD.MOV.U32 R4, RZ, RZ, R24 ;  /* 0x000000ffff047224 */ /* 0x000fe200078e0018 */
[----:B------:R-:W-:Y:S01]  /*bff0*/  LOP3.LUT R31, R31, 0xfffffffc, RZ, 0xc0, !PT ;  /* 0xfffffffc1f1f7812 */ /* 0x000fe200078ec0ff */
[----:B------:R-:W-:Y:S02]  /*c000*/  IMAD.MOV.U32 R6, RZ, RZ, R134 ;  /* 0x000000ffff067224 */ /* 0x000fe400078e0086 */
[----:B------:R-:W-:Y:S02]  /*c010*/  IMAD.MOV.U32 R7, RZ, RZ, R29 ;  /* 0x000000ffff077224 */ /* 0x000fe400078e001d */
[----:B------:R-:W-:-:S04]  /*c020*/  IMAD.IADD R31, R28, 0x1, -R31 ;  /* 0x000000011c1f7824 */ /* 0x000fc800078e0a1f */
[----:B------:R-:W-:Y:S01]  /*c030*/  IMAD R3, R31, 0x40, R64 ;  /* 0x000000401f037824 */ /* 0x000fe200078e0240 */
[----:B0-----:R-:W-:-:S13]  /*c040*/  ISETP.NE.AND P0, PT, R10, 0x1, PT ;  /* 0x000000010a00780c */ /* 0x001fda0003f05270 */
[----:B------:R-:W0:Y:S08]  /*c050*/  @P0 LDC R0, c[0x0][0x44c] ;  /* 0x00011300ff000b82 */ /* 0x000e300000000800 */
[----:B------:R-:W1:Y:S01]  /*c060*/  @P0 LDC R5, c[0x0][0x450] ;  /* 0x00011400ff050b82 */ /* 0x000e620000000800 */
[----:B0-----:R-:W-:-:S05]  /*c070*/  @P0 IMAD.HI.U32 R0, R3, R0, RZ ;  /* 0x0000000003000227 */ /* 0x001fca00078e00ff */
[----:B-1----:R-:W-:Y:S01]  /*c080*/  @P0 SHF.R.U32.HI R3, RZ, R5, R0 ;  /* 0x00000005ff030219 */ /* 0x002fe20000011600 */
        /* <DEDUP_REMOVED lines=18> */
[----:B------:R0:W1:Y:S04]  /*c1b0*/  SHFL.IDX PT, R3, R0, RZ, 0x1c1f ;  /* 0x001c1fff00037589 */ /* 0x00006800000e0000 */
[----:B------:R0:W2:Y:S04]  /*c1c0*/  SHFL.IDX PT, R8, R65, RZ, 0x1c1f ;  /* 0x001c1fff41087589 */ /* 0x0000a800000e0000 */
[----:B------:R0:W3:Y:S04]  /*c1d0*/  SHFL.IDX PT, R9, R63, RZ, 0x1c1f ;  /* 0x001c1fff3f097589 */ /* 0x0000e800000e0000 */
[----:B------:R0:W4:Y:S02]  /*c1e0*/  SHFL.IDX PT, R30, R62, RZ, 0x1c1f ;  /* 0x001c1fff3e1e7589 */ /* 0x00012400000e0000 */
.L_x_3048:
        /* <DEDUP_REMOVED lines=21> */
[----:B------:R-:W-:Y:S02]  /*c340*/  SHF.R.S32.HI R12, RZ, 0x1f, R215 ;  /* 0x0000001fff0c7819 */ /* 0x000fe400000114d7 */
[----:B------:R-:W-:-:S05]  /*c350*/  ISETP.GE.AND P4, PT, R194, UR4, PT ;  /* 0x00000004c2007c0c */ /* 0x000fca000bf86270 */
[C---:B------:R-:W-:Y:S01]  /*c360*/  @!P3 IMAD.SHL.U32 R27, R215.reuse, 0x2, RZ ;  /* 0x00000002d71bb824 */ /* 0x040fe200078e00ff */
[----:B------:R-:W-:Y:S01]  /*c370*/  @!P3 SHF.L.U64.HI R12, R215, 0x1, R12 ;  /* 0x00000001d70cb819 */ /* 0x000fe2000001020c */
[C---:B------:R-:W-:Y:S01]  /*c380*/  @!P2 IMAD.SHL.U32 R21, R207.reuse, 0x2, RZ ;  /* 0x00000002cf15a824 */ /* 0x040fe200078e00ff */
[----:B------:R-:W-:Y:S02]  /*c390*/  SHF.R.S32.HI R10, RZ, 0x1f, R207 ;  /* 0x0000001fff0a7819 */ /* 0x000fe400000114cf */
[-C--:B--2---:R-:W-:Y:S01]  /*c3a0*/  @!P3 IADD3 R28, P6, R8, R27.reuse, RZ ;  /* 0x0000001b081cb210 */ /* 0x084fe20007fde0ff */
[----:B------:R-:W-:Y:S01]  /*c3b0*/  @!P1 IMAD.SHL.U32 R13, R208, 0x2, RZ ;  /* 0x00000002d00d9824 */ /* 0x000fe200078e00ff */
[----:B------:R-:W-:Y:S01]  /*c3c0*/  ISETP.GE.AND P0, PT, R206, UR4, PT ;  /* 0x00000004ce007c0c */ /* 0x000fe2000bf06270 */
[----:B------:R-:W-:Y:S01]  /*c3d0*/  @!P4 IMAD.MOV.U32 R4, RZ, RZ, R8 ;  /* 0x000000ffff04c224 */ /* 0x000fe200078e0008 */
[----:B------:R-:W-:Y:S01]  /*c3e0*/  @!P2 SHF.L.U64.HI R10, R207, 0x1, R10 ;  /* 0x00000001cf0aa819 */ /* 0x000fe2000001020a */
[----:B-1----:R-:W-:Y:S01]  /*c3f0*/  @!P3 IMAD.X R29, R3, 0x1, R12, P6 ;  /* 0x00000001031db824 */ /* 0x002fe200030e060c */
[----:B----4-:R-:W-:Y:S01]  /*c400*/  @!P3 IADD3 R26, P5, R30, R27, RZ ;  /* 0x0000001b1e1ab210 */ /* 0x010fe20007fbe0ff */
[----:B------:R-:W-:Y:S01]  /*c410*/  @!P4 IMAD.MOV.U32 R5, RZ, RZ, R3 ;  /* 0x000000ffff05c224 */ /* 0x000fe200078e0003 */
[----:B------:R-:W-:-:S02]  /*c420*/  @!P2 IADD3 R24, P6, R8, R21, RZ ;  /* 0x000000150818a210 */ /* 0x000fc40007fde0ff */
[----:B------:R-:W-:Y:S01]  /*c430*/  SHF.R.S32.HI R7, RZ, 0x1f, R208 ;  /* 0x0000001fff077819 */ /* 0x000fe200000114d0 */
[----:B---3--:R-:W-:Y:S01]  /*c440*/  @!P3 IMAD.X R27, R9, 0x1, R12, P5 ;  /* 0x00000001091bb824 */ /* 0x008fe200028e060c */
[----:B------:R-:W-:Y:S01]  /*c450*/  @!P2 IADD3 R20, P5, R30, R21, RZ ;  /* 0x000000151e14a210 */ /* 0x000fe20007fbe0ff */
[----:B------:R-:W-:Y:S01]  /*c460*/  @!P2 IMAD.X R25, R3, 0x1, R10, P6 ;  /* 0x000000010319a824 */ /* 0x000fe200030e060a */
[----:B------:R-:W-:Y:S01]  /*c470*/  @!P1 SHF.L.U64.HI R6, R208, 0x1, R7 ;  /* 0x00000001d0069819 */ /* 0x000fe20000010207 */
[----:B------:R-:W-:Y:S01]  /*c480*/  @!P4 IMAD.WIDE R4, R194, 0x2, R4 ;  /* 0x00000002c204c825 */ /* 0x000fe200078e0204 */
[----:B------:R-:W-:-:S03]  /*c490*/  @!P1 IADD3 R14, P6, R8, R13, RZ ;  /* 0x0000000d080e9210 */ /* 0x000fc60007fde0ff */
[----:B------:R-:W-:Y:S01]  /*c4a0*/  @!P2 IMAD.X R21, R9, 0x1, R10, P5 ;  /* 0x000000010915a824 */ /* 0x000fe200028e060a */
[----:B------:R-:W-:Y:S01]  /*c4b0*/  ISETP.GE.AND P5, PT, R216, UR4, PT ;  /* 0x00000004d8007c0c */ /* 0x000fe2000bfa6270 */
[--C-:B------:R-:W-:Y:S01]  /*c4c0*/  @!P1 IMAD.X R15, R3, 0x1, R6.reuse, P6 ;  /* 0x00000001030f9824 */ /* 0x100fe200030e0606 */
[----:B------:R-:W-:Y:S01]  /*c4d0*/  @!P1 IADD3 R12, P6, R30, R13, RZ ;  /* 0x0000000d1e0c9210 */ /* 0x000fe20007fde0ff */
[----:B------:R1:W5:Y:S01]  /*c4e0*/  @!P4 LD.E.64 R58, desc[UR60][R4.64] ;  /* 0x0000003c043ac980 */ /* 0x000362000c101b00 */
[----:B------:R-:W-:Y:S01]  /*c4f0*/  @!P0 IMAD.SHL.U32 R31, R206, 0x2, RZ ;  /* 0x00000002ce1f8824 */ /* 0x000fe200078e00ff */
[----:B------:R-:W-:Y:S02]  /*c500*/  CS2R R60, SRZ ;  /* 0x00000000003c7805 */ /* 0x000fe4000001ff00 */
[----:B------:R-:W-:Y:S02]  /*c510*/  @!P1 IMAD.X R13, R9, 0x1, R6, P6 ;  /* 0x00000001090d9824 */ /* 0x000fe400030e0606 */
[----:B------:R-:W-:-:S02]  /*c520*/  @!P0 IADD3 R10, P6, R8, R31, RZ ;  /* 0x0000001f080a8210 */ /* 0x000fc40007fde0ff */
[----:B-1----:R-:W-:Y:S01]  /*c530*/  SHF.R.S32.HI R5, RZ, 0x1f, R206 ;  /* 0x0000001fff057819 */ /* 0x002fe200000114ce */
[----:B------:R-:W-:-:S03]  /*c540*/  @!P4 IMAD.MOV.U32 R4, RZ, RZ, R30 ;  /* 0x000000ffff04c224 */ /* 0x000fc600078e001e */
[----:B------:R-:W-:Y:S01]  /*c550*/  @!P0 SHF.L.U64.HI R34, R206, 0x1, R5 ;  /* 0x00000001ce228819 */ /* 0x000fe20000010205 */
[----:B------:R-:W-:Y:S02]  /*c560*/  @!P4 IMAD.MOV.U32 R5, RZ, RZ, R9 ;  /* 0x000000ffff05c224 */ /* 0x000fe400078e0009 */
[----:B------:R-:W-:Y:S01]  /*c570*/  @!P4 IMAD.WIDE R6, R194, 0x2, R4 ;  /* 0x00000002c206c825 */ /* 0x000fe200078e0204 */
[----:B------:R-:W-:-:S03]  /*c580*/  SHF.R.S32.HI R5, RZ, 0x1f, R216 ;  /* 0x0000001fff057819 */ /* 0x000fc600000114d8 */
[--C-:B------:R-:W-:Y:S01]  /*c590*/  @!P0 IMAD.X R11, R3, 0x1, R34.reuse, P6 ;  /* 0x00000001030b8824 */ /* 0x100fe200030e0622 */
[----:B------:R-:W-:Y:S01]  /*c5a0*/  @!P0 IADD3 R4, P6, R30, R31, RZ ;  /* 0x0000001f1e048210 */ /* 0x000fe20007fde0ff */
[C---:B------:R-:W-:Y:S01]  /*c5b0*/  @!P5 IMAD.SHL.U32 R31, R216.reuse, 0x2, RZ ;  /* 0x00000002d81fd824 */ /* 0x040fe200078e00ff */
[----:B------:R1:W5:Y:S01]  /*c5c0*/  @!P4 LD.E.64 R60, desc[UR60][R6.64] ;  /* 0x0000003c063cc980 */ /* 0x000362000c101b00 */
[----:B------:R-:W-:Y:S02]  /*c5d0*/  @!P5 SHF.L.U64.HI R32, R216, 0x1, R5 ;  /* 0x00000001d820d819 */ /* 0x000fe40000010205 */
[----:B------:R-:W-:Y:S01]  /*c5e0*/  CS2R R54, SRZ ;  /* 0x0000000000367805 */ /* 0x000fe2000001ff00 */
[----:B------:R-:W-:Y:S01]  /*c5f0*/  @!P0 IMAD.X R5, R9, 0x1, R34, P6 ;  /* 0x0000000109058824 */ /* 0x000fe200030e0622 */
[----:B------:R-:W-:Y:S02]  /*c600*/  CS2R R56, SRZ ;  /* 0x0000000000387805 */ /* 0x000fe4000001ff00 */
[----:B------:R-:W-:-:S02]  /*c610*/  CS2R R50, SRZ ;  /* 0x0000000000327805 */ /* 0x000fc4000001ff00 */
[-C--:B-1----:R-:W-:Y:S02]  /*c620*/  @!P5 IADD3 R6, P4, R8, R31.reuse, RZ ;  /* 0x0000001f0806d210 */ /* 0x082fe40007f9e0ff */
[----:B------:R-:W-:Y:S02]  /*c630*/  CS2R R52, SRZ ;  /* 0x0000000000347805 */ /* 0x000fe4000001ff00 */
[----:B------:R-:W-:Y:S02]  /*c640*/  @!P5 IADD3 R8, P6, R30, R31, RZ ;  /* 0x0000001f1e08d210 */ /* 0x000fe40007fde0ff */
[----:B------:R-:W-:Y:S02]  /*c650*/  CS2R R46, SRZ ;  /* 0x00000000002e7805 */ /* 0x000fe4000001ff00 */
[----:B------:R-:W-:Y:S02]  /*c660*/  CS2R R48, SRZ ;  /* 0x0000000000307805 */ /* 0x000fe4000001ff00 */
[----:B------:R-:W-:-:S02]  /*c670*/  CS2R R44, SRZ ;  /* 0x00000000002c7805 */ /* 0x000fc4000001ff00 */
[----:B------:R-:W-:Y:S02]  /*c680*/  CS2R R42, SRZ ;  /* 0x00000000002a7805 */ /* 0x000fe4000001ff00 */
[----:B------:R-:W-:Y:S02]  /*c690*/  CS2R R34, SRZ ;  /* 0x0000000000227805 */ /* 0x000fe4000001ff00 */
[----:B------:R-:W-:Y:S01]  /*c6a0*/  CS2R R36, SRZ ;  /* 0x0000000000247805 */ /* 0x000fe2000001ff00 */
[--C-:B------:R-:W-:Y:S01]  /*c6b0*/  @!P5 IMAD.X R7, R3, 0x1, R32.reuse, P4 ;  /* 0x000000010307d824 */ /* 0x100fe200020e0620 */
[----:B------:R1:W5:Y:S01]  /*c6c0*/  @!P3 LD.E.64 R54, desc[UR60][R28.64] ;  /* 0x0000003c1c36b980 */ /* 0x000362000c101b00 */
[----:B------:R-:W-:-:S03]  /*c6d0*/  @!P5 IMAD.X R9, R9, 0x1, R32, P6 ;  /* 0x000000010909d824 */ /* 0x000fc600030e0620 */
[----:B------:R1:W5:Y:S04]  /*c6e0*/  @!P3 LD.E.64 R56, desc[UR60][R26.64] ;  /* 0x0000003c1a38b980 */ /* 0x000368000c101b00 */
        /* <DEDUP_REMOVED lines=8> */
.L_x_2776:
[----:B------:R-:W-:Y:S05]  /*c770*/  BSYNC B1 ;  /* 0x0000000000017941 */ /* 0x000fea0003800000 */
.L_x_2775:
[----:B-1---5:R-:W-:Y:S01]  /*c780*/  IMAD.MOV.U32 R3, RZ, RZ, R46 ;  /* 0x000000ffff037224 */ /* 0x022fe200078e002e */
[----:B------:R-:W-:Y:S01]  /*c790*/  UMOV UR4, 0xffffffff ;  /* 0xffffffff00047882 */ /* 0x000fe20000000000 */
[----:B------:R-:W-:Y:S01]  /*c7a0*/  IMAD.MOV.U32 R4, RZ, RZ, R47 ;  /* 0x000000ffff047224 */ /* 0x000fe200078e002f */
[----:B--23--:R-:W-:Y:S01]  /*c7b0*/  CS2R R8, SRZ ;  /* 0x0000000000087805 */ /* 0x00cfe2000001ff00 */
        /* <DEDUP_REMOVED lines=44> */
[----:B------:R-:W-:Y:S02]  /*ca80*/  PRMT R69, R5, 0x7610, R69 ;  /* 0x0000761005457816 */ /* 0x000fe40000000045 */
[----:B------:R-:W-:Y:S01]  /*ca90*/  PRMT R66, R6, 0x7610, R66 ;  /* 0x0000761006427816 */ /* 0x000fe20000000042 */
[----:B------:R-:W-:Y:S06]  /*caa0*/  BRA.DIV UR4, `(.L_x_2777) ;  /* 0x000001c604d07947 */ /* 0x000fec000b800000 */
[----:B0-----:R-:W0:Y:S04]  /*cab0*/  SHFL.IDX PT, R0, R0, 0x1, 0x1c1f ;  /* 0x003c1f0000007f89 */ /* 0x001e2800000e0000 */
[----:B------:R-:W1:Y:S04]  /*cac0*/  SHFL.IDX PT, R65, R65, 0x1, 0x1c1f ;  /* 0x003c1f0041417f89 */ /* 0x000e6800000e0000 */
[----:B------:R-:W2:Y:S04]  /*cad0*/  SHFL.IDX PT, R63, R63, 0x1, 0x1c1f ;  /* 0x003c1f003f3f7f89 */ /* 0x000ea800000e0000 */
[----:B------:R-:W3:Y:S02]  /*cae0*/  SHFL.IDX PT, R62, R62, 0x1, 0x1c1f ;  /* 0x003c1f003e3e7f89 */ /* 0x000ee400000e0000 */
.L_x_3054:
[----:B------:R-:W5:Y:S01]  /*caf0*/  LDL R3, [R1+0x38] ;  /* 0x0000380001037983 */ /* 0x000f620000100800 */
[----:B------:R-:W-:Y:S01]  /*cb00*/  VIADD R64, R64, 0x40 ;  /* 0x0000004040407836 */ /* 0x000fe20000000000 */
[----:B------:R-:W-:Y:S01]  /*cb10*/  LOP3.LUT R4, R220, 0x18, R16, 0xf8, !PT ;  /* 0x00000018dc047812 */ /* 0x000fe200078ef810 */
[----:B------:R-:W-:Y:S01]  /*cb20*/  BSSY B1, `(.L_x_2778) ;  /* 0x000005a000017945 */ /* 0x000fe20003800000 */
[----:B------:R-:W-:Y:S02]  /*cb30*/  CS2R R12, SRZ ;  /* 0x00000000000c7805 */ /* 0x000fe4000001ff00 */
[----:B------:R-:W-:Y:S02]  /*cb40*/  CS2R R20, SRZ ;  /* 0x0000000000147805 */ /* 0x000fe4000001ff00 */
[----:B------:R-:W-:Y:S02]  /*cb50*/  ISETP.GE.AND P1, PT, R64, R67, PT ;  /* 0x000000434000720c */ /* 0x000fe40003f26270 */
[----:B------:R-:W-:-:S02]  /*cb60*/  CS2R R26, SRZ ;  /* 0x00000000001a7805 */ /* 0x000fc4000001ff00 */
[----:B----4-:R-:W-:Y:S02]  /*cb70*/  CS2R R30, SRZ ;  /* 0x00000000001e7805 */ /* 0x010fe4000001ff00 */
[----:B------:R-:W-:Y:S02]  /*cb80*/  CS2R R38, SRZ ;  /* 0x0000000000267805 */ /* 0x000fe4000001ff00 */
[----:B------:R-:W-:Y:S02]  /*cb90*/  CS2R R40, SRZ ;  /* 0x0000000000287805 */ /* 0x000fe4000001ff00 */
[----:B------:R-:W-:Y:S02]  /*cba0*/  CS2R R32, SRZ ;  /* 0x0000000000207805 */ /* 0x000fe4000001ff00 */
[----:B------:R-:W-:Y:S02]  /*cbb0*/  CS2R R28, SRZ ;  /* 0x00000000001c7805 */ /* 0x000fe4000001ff00 */
[----:B------:R-:W-:-:S02]  /*cbc0*/  CS2R R24, SRZ ;  /* 0x0000000000187805 */ /* 0x000fc4000001ff00 */
[----:B------:R-:W-:Y:S02]  /*cbd0*/  CS2R R14, SRZ ;  /* 0x00000000000e7805 */ /* 0x000fe4000001ff00 */
[----:B------:R-:W-:Y:S02]  /*cbe0*/  CS2R R10, SRZ ;  /* 0x00000000000a7805 */ /* 0x000fe4000001ff00 */
[----:B-----5:R-:W-:Y:S02]  /*cbf0*/  LOP3.LUT P0, RZ, R3, 0x4, RZ, 0xc0, !PT ;  /* 0x0000000403ff7812 */ /* 0x020fe4000780c0ff */
[----:B------:R-:W-:-:S05]  /*cc00*/  LOP3.LUT R3, R4, R221, RZ, 0x3c, !PT ;  /* 0x000000dd04037212 */ /* 0x000fca00078e3cff */
[----:B------:R-:W-:-:S04]  /*cc10*/  IMAD.IADD R3, R222, 0x1, R3 ;  /* 0x00000001de037824 */ /* 0x000fc800078e0203 */
[----:B------:R-:W-:Y:S01]  /*cc20*/  IMAD R3, R3, 0x2, R2 ;  /* 0x0000000203037824 */ /* 0x000fe200078e0202 */
[----:B------:R-:W-:Y:S06]  /*cc30*/  @P1 BRA `(.L_x_2779) ;  /* 0x0000000400201947 */ /* 0x000fec0003800000 */
[----:B------:R-:W-:Y:S01]  /*cc40*/  ULDC UR4, c[0x0][0x3f4] ;  /* 0x0000fd0000047ab9 */ /* 0x000fe20000000800 */
[----:B------:R-:W-:Y:S02]  /*cc50*/  SHF.R.S32.HI R4, RZ, 0x1f, R215 ;  /* 0x0000001fff047819 */ /* 0x000fe400000114d7 */
[----:B------:R-:W-:Y:S02]  /*cc60*/  CS2R R40, SRZ ;  /* 0x0000000000287805 */ /* 0x000fe4000001ff00 */
[----:B------:R-:W-:Y:S02]  /*cc70*/  ISETP.GE.AND P4, PT, R215, UR4, PT ;  /* 0x00000004d7007c0c */ /* 0x000fe4000bf86270 */
[----:B------:R-:W-:Y:S02]  /*cc80*/  CS2R R38, SRZ ;  /* 0x0000000000267805 */ /* 0x000fe4000001ff00 */
[----:B------:R-:W-:Y:S02]  /*cc90*/  ISETP.GE.AND P3, PT, R207, UR4, PT ;  /* 0x00000004cf007c0c */ /* 0x000fe4000bf66270 */
[----:B------:R-:W-:-:S02]  /*cca0*/  ISETP.GE.AND P2, PT, R208, UR4, PT ;  /* 0x00000004d0007c0c */ /* 0x000fc4000bf46270 */
[----:B------:R-:W-:Y:S02]  /*ccb0*/  ISETP.GE.AND P1, PT, R206, UR4, PT ;  /* 0x00000004ce007c0c */ /* 0x000fe4000bf26270 */
[----:B------:R-:W-:Y:S02]  /*ccc0*/  SHF.R.S32.HI R6, RZ, 0x1f, R207 ;  /* 0x0000001fff067819 */ /* 0x000fe400000114cf */
[----:B------:R-:W-:Y:S02]  /*ccd0*/  SHF.R.S32.HI R7, RZ, 0x1f, R208 ;  /* 0x0000001fff077819 */ /* 0x000fe400000114d0 */
[----:B------:R-:W-:Y:S01]  /*cce0*/  SHF.R.S32.HI R9, RZ, 0x1f, R206 ;  /* 0x0000001fff097819 */ /* 0x000fe200000114ce */
[C---:B------:R-:W-:Y:S01]  /*ccf0*/  @!P4 IMAD.SHL.U32 R24, R215.reuse, 0x2, RZ ;  /* 0x00000002d718c824 */ /* 0x040fe200078e00ff */
[----:B------:R-:W-:Y:S01]  /*cd00*/  @!P4 SHF.L.U64.HI R4, R215, 0x1, R4 ;  /* 0x00000001d704c819 */ /* 0x000fe20000010204 */
[C---:B------:R-:W-:Y:S01]  /*cd10*/  @!P3 IMAD.SHL.U32 R14, R207.reuse, 0x2, RZ ;  /* 0x00000002cf0eb824 */ /* 0x040fe200078e00ff */
[----:B------:R-:W-:Y:S01]  /*cd20*/  @!P3 SHF.L.U64.HI R5, R207, 0x1, R6 ;  /* 0x00000001cf05b819 */ /* 0x000fe20000010206 */
[----:B------:R-:W-:Y:S01]  /*cd30*/  @!P2 IMAD.SHL.U32 R10, R208, 0x2, RZ ;  /* 0x00000002d00aa824 */ /* 0x000fe200078e00ff */
[----:B-1----:R-:W-:-:S02]  /*cd40*/  @!P4 IADD3 R26, P5, R65, R24, RZ ;  /* 0x00000018411ac210 */ /* 0x002fc40007fbe0ff */
[----:B---3--:R-:W-:Y:S02]  /*cd50*/  @!P4 IADD3 R24, P6, R62, R24, RZ ;  /* 0x000000183e18c210 */ /* 0x008fe40007fde0ff */
[----:B------:R-:W-:Y:S01]  /*cd60*/  @!P2 SHF.L.U64.HI R6, R208, 0x1, R7 ;  /* 0x00000001d006a819 */ /* 0x000fe20000010207 */
[--C-:B0-----:R-:W-:Y:S01]  /*cd70*/  @!P4 IMAD.X R27, R0, 0x1, R4.reuse, P5 ;  /* 0x00000001001bc824 */ /* 0x101fe200028e0604 */
[-C--:B------:R-:W-:Y:S01]  /*cd80*/  @!P3 IADD3 R20, P5, R65, R14.reuse, RZ ;  /* 0x0000000e4114b210 */ /* 0x080fe20007fbe0ff */
[----:B--2---:R-:W-:Y:S01]  /*cd90*/  @!P4 IMAD.X R25, R63, 0x1, R4, P6 ;  /* 0x000000013f19c824 */ /* 0x004fe200030e0604 */
[----:B------:R-:W-:Y:S01]  /*cda0*/  @!P3 IADD3 R14, P6, R62, R14, RZ ;  /* 0x0000000e3e0eb210 */ /* 0x000fe20007fde0ff */
[C---:B------:R-:W-:Y:S01]  /*cdb0*/  @!P1 IMAD.SHL.U32 R4, R206.reuse, 0x2, RZ ;  /* 0x00000002ce049824 */ /* 0x040fe200078e00ff */
[----:B------:R-:W-:Y:S01]  /*cdc0*/  @!P1 SHF.L.U64.HI R7, R206, 0x1, R9 ;  /* 0x00000001ce079819 */ /* 0x000fe20000010209 */
[--C-:B------:R-:W-:Y:S01]  /*cdd0*/  @!P3 IMAD.X R21, R0, 0x1, R5.reuse, P5 ;  /* 0x000000010015b824 */ /* 0x100fe200028e0605 */
[-C--:B------:R-:W-:Y:S01]  /*cde0*/  @!P2 IADD3 R12, P5, R65, R10.reuse, RZ ;  /* 0x0000000a410ca210 */ /* 0x080fe20007fbe0ff */
[----:B------:R-:W-:Y:S01]  /*cdf0*/  @!P3 IMAD.X R15, R63, 0x1, R5, P6 ;  /* 0x000000013f0fb824 */ /* 0x000fe200030e0605 */
[----:B------:R-:W-:-:S02]  /*ce00*/  @!P2 IADD3 R10, P6, R62, R10, RZ ;  /* 0x0000000a3e0aa210 */ /* 0x000fc40007fde0ff */
[----:B------:R-:W-:Y:S01]  /*ce10*/  SHF.R.S32.HI R33, RZ, 0x1f, R216 ;  /* 0x0000001fff217819 */ /* 0x000fe200000114d8 */
[--C-:B------:R-:W-:Y:S01]  /*ce20*/  @!P2 IMAD.X R13, R0, 0x1, R6.reuse, P5 ;  /* 0x00000001000da824 */ /* 0x100fe200028e0606 */
[----:B------:R-:W-:Y:S01]  /*ce30*/  @!P1 IADD3 R8, P5, R65, R4, RZ ;  /* 0x0000000441089210 */ /* 0x000fe20007fbe0ff */
[----:B------:R-:W-:Y:S01]  /*ce40*/  @!P2 IMAD.X R11, R63, 0x1, R6, P6 ;  /* 0x000000013f0ba824 */ /* 0x000fe200030e0606 */
[----:B------:R-:W-:-:S03]  /*ce50*/  ISETP.GE.AND P6, PT, R194, UR4, PT ;  /* 0x00000004c2007c0c */ /* 0x000fc6000bfc6270 */
[----:B------:R-:W-:Y:S01]  /*ce60*/  @!P1 IMAD.X R9, R0, 0x1, R7, P5 ;  /* 0x0000000100099824 */ /* 0x000fe200028e0607 */
[----:B------:R-:W-:-:S05]  /*ce70*/  @!P1 IADD3 R4, P5, R62, R4, RZ ;  /* 0x000000043e049210 */ /* 0x000fca0007fbe0ff */
[----:B------:R-:W-:Y:S01]  /*ce80*/  @!P1 IMAD.X R5, R63, 0x1, R7, P5 ;  /* 0x000000013f059824 */ /* 0x000fe200028e0607 */
[----:B------:R-:W-:-:S03]  /*ce90*/  ISETP.GE.AND P5, PT, R216, UR4, PT ;  /* 0x00000004d8007c0c */ /* 0x000fc6000bfa6270 */
[----:B------:R-:W-:Y:S02]  /*cea0*/  @!P6 IMAD.MOV.U32 R28, RZ, RZ, R65 ;  /* 0x000000ffff1ce224 */ /* 0x000fe400078e0041 */
[----:B------:R-:W-:Y:S02]  /*ceb0*/  @!P6 IMAD.MOV.U32 R29, RZ, RZ, R0 ;  /* 0x000000ffff1de224 */ /* 0x000fe400078e0000 */
[----:B------:R-:W-:Y:S02]  /*cec0*/  @!P6 IMAD.MOV.U32 R6, RZ, RZ, R62 ;  /* 0x000000ffff06e224 */ /* 0x000fe400078e003e */
[----:B------:R-:W-:Y:S02]  /*ced0*/  @!P6 IMAD.MOV.U32 R7, RZ, RZ, R63 ;  /* 0x000000ffff07e224 */ /* 0x000fe400078e003f */
[----:B------:R-:W-:-:S04]  /*cee0*/  @!P6 IMAD.WIDE R28, R194, 0x2, R28 ;  /* 0x00000002c21ce825 */ /* 0x000fc800078e021c */
[----:B------:R-:W-:Y:S01]  /*cef0*/  @!P6 IMAD.WIDE R6, R194, 0x2, R6 ;  /* 0x00000002c206e825 */ /* 0x000fe200078e0206 */
[----:B------:R0:W5:Y:S03]  /*cf00*/  @!P6 LD.E.64 R40, desc[UR60][R28.64] ;  /* 0x0000003c1c28e980 */ /* 0x000166000c101b00 */
[C---:B------:R-:W-:Y:S01]  /*cf10*/  @!P5 IMAD.SHL.U32 R31, R216.reuse, 0x2, RZ ;  /* 0x00000002d81fd824 */ /* 0x040fe200078e00ff */
[----:B------:R1:W5:Y:S01]  /*cf20*/  @!P6 LD.E.64 R38, desc[UR60][R6.64] ;  /* 0x0000003c0626e980 */ /* 0x000362000c101b00 */
[----:B------:R-:W-:Y:S02]  /*cf30*/  @!P5 SHF.L.U64.HI R30, R216, 0x1, R33 ;  /* 0x00000001d81ed819 */ /* 0x000fe40000010221 */
[----:B------:R-:W-:Y:S02]  /*cf40*/  CS2R R32, SRZ ;  /* 0x0000000000207805 */ /* 0x000fe4000001ff00 */
[----:B0-----:R-:W-:-:S04]  /*cf50*/  CS2R R28, SRZ ;  /* 0x00000000001c7805 */ /* 0x001fc8000001ff00 */
[----:B------:R0:W5:Y:S01]  /*cf60*/  @!P4 LD.E.64 R32, desc[UR60][R26.64] ;  /* 0x0000003c1a20c980 */ /* 0x000162000c101b00 */
[----:B-1----:R-:W-:-:S03]  /*cf70*/  @!P5 IADD3 R6, P6, R65, R31, RZ ;  /* 0x0000001f4106d210 */ /* 0x002fc60007fde0ff */
[----:B------:R1:W5:Y:S02]  /*cf80*/  @!P3 LD.E.64 R28, desc[UR60][R20.64] ;  /* 0x0000003c141cb980 */ /* 0x000364000c101b00 */
[----:B------:R-:W-:Y:S01]  /*cf90*/  @!P5 IMAD.X R7, R0, 0x1, R30, P6 ;  /* 0x000000010007d824 */ /* 0x000fe200030e061e */
[----:B------:R-:W-:Y:S02]  /*cfa0*/  @!P5 IADD3 R62, P6, R62, R31, RZ ;  /* 0x0000001f3e3ed210 */ /* 0x000fe40007fde0ff */
[----:B0-----:R-:W-:-:S03]  /*cfb0*/  CS2R R26, SRZ ;  /* 0x00000000001a7805 */ /* 0x001fc6000001ff00 */
[----:B------:R-:W-:Y:S01]  /*cfc0*/  @!P5 IMAD.X R63, R63, 0x1, R30, P6 ;  /* 0x000000013f3fd824 */ /* 0x000fe200030e061e */
[----:B------:R-:W-:Y:S02]  /*cfd0*/  CS2R R30, SRZ ;  /* 0x00000000001e7805 */ /* 0x000fe4000001ff00 */
[----:B-1----:R-:W-:Y:S01]  /*cfe0*/  CS2R R20, SRZ ;  /* 0x0000000000147805 */ /* 0x002fe2000001ff00 */
[----:B------:R0:W5:Y:S04]  /*cff0*/  @!P3 LD.E.64 R26, desc[UR60][R14.64] ;  /* 0x0000003c0e1ab980 */ /* 0x000168000c101b00 */
[----:B------:R1:W5:Y:S04]  /*d000*/  @!P4 LD.E.64 R30, desc[UR60][R24.64] ;  /* 0x0000003c181ec980 */ /* 0x000368000c101b00 */
[----:B------:R2:W5:Y:S01]  /*d010*/  @!P2 LD.E.64 R20, desc[UR60][R10.64] ;  /* 0x0000003c0a14a980 */ /* 0x000562000c101b00 */
[----:B0-----:R-:W-:-:S02]  /*d020*/  CS2R R14, SRZ ;  /* 0x00000000000e7805 */ /* 0x001fc4000001ff00 */
[----:B-1----:R-:W-:-:S04]  /*d030*/  CS2R R24, SRZ ;  /* 0x0000000000187805 */ /* 0x002fc8000001ff00 */
[----:B------:R0:W5:Y:S01]  /*d040*/  @!P1 LD.E.64 R14, desc[UR60][R8.64] ;  /* 0x0000003c080e9980 */ /* 0x000162000c101b00 */
[----:B--2---:R-:W-:-:S03]  /*d050*/  CS2R R10, SRZ ;  /* 0x00000000000a7805 */ /* 0x004fc6000001ff00 */
[----:B------:R1:W5:Y:S04]  /*d060*/  @!P2 LD.E.64 R24, desc[UR60][R12.64] ;  /* 0x0000003c0c18a980 */ /* 0x000368000c101b00 */
[----:B------:R4:W5:Y:S01]  /*d070*/  @!P5 LD.E.64 R10, desc[UR60][R6.64] ;  /* 0x0000003c060ad980 */ /* 0x000962000c101b00 */
[----:B0-----:R-:W-:Y:S02]  /*d080*/  CS2R R8, SRZ ;  /* 0x0000000000087805 */ /* 0x001fe4000001ff00 */
[----:B-1----:R-:W-:-:S04]  /*d090*/  CS2R R12, SRZ ;  /* 0x00000000000c7805 */ /* 0x002fc8000001ff00 */
[----:B------:R4:W5:Y:S04]  /*d0a0*/  @!P5 LD.E.64 R8, desc[UR60][R62.64] ;  /* 0x0000003c3e08d980 */ /* 0x000968000c101b00 */
[----:B------:R4:W5:Y:S02]  /*d0b0*/  @!P1 LD.E.64 R12, desc[UR60][R4.64] ;  /* 0x0000003c040c9980 */ /* 0x000964000c101b00 */
.L_x_2779:
[----:B------:R-:W-:Y:S05]  /*d0c0*/  BSYNC B1 ;  /* 0x0000000000017941 */ /* 0x000fea0003800000 */
.L_x_2778:
[----:B------:R-:W2:Y:S01]  /*d0d0*/  LDL R64, [R1+0x50] ;  /* 0x0000500001407983 */ /* 0x000ea20000100800 */
[----:B----45:R-:W-:Y:S01]  /*d0e0*/  IMAD.MOV.U32 R5, RZ, RZ, R8 ;  /* 0x000000ffff057224 */ /* 0x030fe200078e0008 */
[----:B------:R-:W-:Y:S01]  /*d0f0*/  VIADDMNMX R67, R67, -R226, 0x80, PT ;  /* 0x0000008043437446 */ /* 0x000fe200038009e2 */
[C---:B------:R-:W-:Y:S01]  /*d100*/  VIADD R6, R3.reuse, 0x12400 ;  /* 0x0001240003067836 */ /* 0x040fe20000000000 */
[----:B------:R-:W-:Y:S01]  /*d110*/  BSSY B1, `(.L_x_2780) ;  /* 0x0000037000017945 */ /* 0x000fe20003800000 */
[----:B0-----:R-:W-:Y:S01]  /*d120*/  VIADD R0, R3, 0x12440 ;  /* 0x0001244003007836 */ /* 0x001fe20000000000 */
[----:B---3--:R-:W-:Y:S01]  /*d130*/  PRMT R62, R5, 0x7610, R62 ;  /* 0x00007610053e7816 */ /* 0x008fe2000000003e */
[----:B------:R-:W-:Y:S01]  /*d140*/  IMAD.MOV.U32 R5, RZ, RZ, R9 ;  /* 0x000000ffff057224 */ /* 0x000fe200078e0009 */
[----:B------:R-:W-:Y:S01]  /*d150*/  ISETP.GE.AND P1, PT, R204, R67, PT ;  /* 0x00000043cc00720c */ /* 0x000fe20003f26270 */
[----:B------:R-:W-:Y:S02]  /*d160*/  @P0 VIADD R0, R6, 0xffffffc0 ;  /* 0xffffffc006000836 */ /* 0x000fe40000000000 */
[----:B------:R-:W-:Y:S01]  /*d170*/  IMAD.MOV.U32 R6, RZ, RZ, R12 ;  /* 0x000000ffff067224 */ /* 0x000fe200078e000c */
[----:B--2---:R-:W-:Y:S01]  /*d180*/  PRMT R63, R5, 0x7610, R63 ;  /* 0x00007610053f7816 */ /* 0x004fe2000000003f */
        /* <DEDUP_REMOVED lines=23> */
[----:B------:R-:W-:Y:S02]  /*d300*/  PRMT R74, R7, 0x7610, R74 ;  /* 0x00007610074a7816 */ /* 0x000fe4000000004a */
[----:B------:R-:W-:-:S04]  /*d310*/  LEA.HI R4, R64, R64, RZ, 0x1 ;  /* 0x0000004040047211 */ /* 0x000fc800078f08ff */
[----:B------:R-:W-:-:S05]  /*d320*/  LOP3.LUT R4, R4, 0xfffffffe, RZ, 0xc0, !PT ;  /* 0xfffffffe04047812 */ /* 0x000fca00078ec0ff */
[----:B------:R-:W-:Y:S02]  /*d330*/  IMAD.IADD R4, R64, 0x1, -R4 ;  /* 0x0000000140047824 */ /* 0x000fe400078e0a04 */
[----:B------:R-:W-:-:S03]  /*d340*/  IMAD.MOV.U32 R64, RZ, RZ, R26 ;  /* 0x000000ffff407224 */ /* 0x000fc600078e001a */
[----:B------:R-:W-:Y:S01]  /*d350*/  SHF.L.U32 R5, R4, 0x1f, RZ ;  /* 0x0000001f04057819 */ /* 0x000fe200000006ff */
[----:B------:R-:W-:Y:S01]  /*d360*/  IMAD.MOV.U32 R4, RZ, RZ, R27 ;  /* 0x000000ffff047224 */ /* 0x000fe200078e001b */
[----:B------:R-:W-:Y:S01]  /*d370*/  PRMT R89, R64, 0x7610, R89 ;  /* 0x0000761040597816 */ /* 0x000fe20000000059 */
[----:B------:R-:W-:Y:S01]  /*d380*/  IMAD.MOV.U32 R64, RZ, RZ, R38 ;  /* 0x000000ffff407224 */ /* 0x000fe200078e0026 */
[----:B------:R-:W0:Y:S02]  /*d390*/  SYNCS.PHASECHK.TRANS64.TRYWAIT P0, [R2+URZ+0x30800], R5 ;  /* 0x03080005020075a7 */ /* 0x000e24000800017f */
[----:B------:R-:W-:Y:S01]  /*d3a0*/  PRMT R90, R4, 0x7610, R90 ;  /* 0x00007610045a7816 */ /* 0x000fe2000000005a */
[----:B------:R-:W-:Y:S01]  /*d3b0*/  IMAD.MOV.U32 R4, RZ, RZ, R39 ;  /* 0x000000ffff047224 */ /* 0x000fe200078e0027 */
[----:B------:R-:W-:Y:S01]  /*d3c0*/  PRMT R107, R64, 0x7610, R107 ;  /* 0x00007610406b7816 */ /* 0x000fe2000000006b */
[----:B------:R-:W-:-:S03]  /*d3d0*/  IMAD.MOV.U32 R64, RZ, RZ, R32 ;  /* 0x000000ffff407224 */ /* 0x000fc600078e0020 */
[----:B------:R-:W-:Y:S02]  /*d3e0*/  PRMT R108, R4, 0x7610, R108 ;  /* 0x00007610046c7816 */ /* 0x000fe4000000006c */
[----:B------:R-:W-:Y:S02]  /*d3f0*/  MOV R4, R33 ;  /* 0x0000002100047202 */ /* 0x000fe40000000f00 */
[----:B------:R-:W-:Y:S01]  /*d400*/  PRMT R99, R64, 0x7610, R99 ;  /* 0x0000761040637816 */ /* 0x000fe20000000063 */
[----:B------:R-:W-:Y:S01]  /*d410*/  IMAD.MOV.U32 R64, RZ, RZ, R15 ;  /* 0x000000ffff407224 */ /* 0x000fe200078e000f */
[----:B------:R-:W-:Y:S01]  /*d420*/  PRMT R100, R4, 0x7610, R100 ;  /* 0x0000761004647816 */ /* 0x000fe20000000064 */
[----:B------:R-:W-:-:S03]  /*d430*/  IMAD.MOV.U32 R4, RZ, RZ, R24 ;  /* 0x000000ffff047224 */ /* 0x000fc600078e0018 */
[----:B------:R-:W-:Y:S02]  /*d440*/  PRMT R75, R64, 0x7610, R75 ;  /* 0x00007610404b7816 */ /* 0x000fe4000000004b */
[----:B------:R-:W-:Y:S01]  /*d450*/  PRMT R83, R4, 0x7610, R83 ;  /* 0x0000761004537816 */ /* 0x000fe20000000053 */
[----:B------:R-:W-:Y:S01]  /*d460*/  IMAD.MOV.U32 R4, RZ, RZ, R10 ;  /* 0x000000ffff047224 */ /* 0x000fe200078e000a */
[----:B0-----:R-:W-:Y:S06]  /*d470*/  @!P0 BRA `(.L_x_2781) ;  /* 0x000001bc00d08947 */ /* 0x001fec0003800000 */
.L_x_3055:
[----:B------:R-:W-:Y:S05]  /*d480*/  BSYNC B1 ;  /* 0x0000000000017941 */ /* 0x000fea0003800000 */
.L_x_2780:
[----:B------:R-:W-:Y:S01]  /*d490*/  BSSY B1, `(.L_x_2782) ;  /* 0x000012f000017945 */ /* 0x000fe20003800000 */
[----:B------:R-:W-:Y:S02]  /*d4a0*/  PRMT R64, R4, 0x7610, R64 ;  /* 0x0000761004407816 */ /* 0x000fe40000000040 */
[----:B-1----:R-:W-:Y:S01]  /*d4b0*/  PRMT R65, R6, 0x7610, R65 ;  /* 0x0000761006417816 */ /* 0x002fe20000000041 */
        /* <DEDUP_REMOVED lines=11> */
[--C-:B------:R-:W-:Y:S02]  /*d570*/  SHF.R.U64 R60, R60, 0x10, R61.reuse ;  /* 0x000000103c3c7819 */ /* 0x100fe4000000123d */
[----:B------:R-:W-:Y:S02]  /*d580*/  SHF.R.U32.HI R61, RZ, 0x10, R61 ;  /* 0x00000010ff3d7819 */ /* 0x000fe4000001163d */
[----:B------:R-:W-:Y:S02]  /*d590*/  SHF.R.U32.HI R111, RZ, 0x10, R59 ;  /* 0x00000010ff6f7819 */ /* 0x000fe4000001163b */
[----:B------:R-:W-:Y:S02]  /*d5a0*/  PRMT R61, R106, 0x5410, R61 ;  /* 0x000054106a3d7816 */ /* 0x000fe4000000003d */
[----:B------:R-:W-:Y:S02]  /*d5b0*/  SHF.R.U64 R113, R58, 0x10, R59 ;  /* 0x000000103a717819 */ /* 0x000fe4000000123b */
[----:B------:R-:W-:Y:S01]  /*d5c0*/  PRMT R111, R104, 0x5410, R111 ;  /* 0x00005410686f7816 */ /* 0x000fe2000000006f */
[----:B------:R-:W-:Y:S01]  /*d5d0*/  IMAD.U32 R115, R61, 0x10000, RZ ;  /* 0x000100003d737824 */ /* 0x000fe200078e00ff */
[----:B------:R-:W-:-:S02]  /*d5e0*/  PRMT R58, R66, 0x5432, R113 ;  /* 0x00005432423a7816 */ /* 0x000fc40000000071 */
[----:B------:R-:W-:Y:S01]  /*d5f0*/  PRMT R59, R69, 0x5432, R60 ;  /* 0x00005432453b7816 */ /* 0x000fe2000000003c */
[----:B------:R-:W-:Y:S01]  /*d600*/  IMAD.U32 R113, R111, 0x10000, RZ ;  /* 0x000100006f717824 */ /* 0x000fe200078e00ff */
[----:B------:R-:W-:Y:S02]  /*d610*/  LOP3.LUT R61, R61, 0xffff0000, RZ, 0xc0, !PT ;  /* 0xffff00003d3d7812 */ /* 0x000fe400078ec0ff */
[----:B------:R-:W-:Y:S02]  /*d620*/  LOP3.LUT R111, R111, 0xffff0000, RZ, 0xc0, !PT ;  /* 0xffff00006f6f7812 */ /* 0x000fe400078ec0ff */
[C---:B0-----:R-:W-:Y:S01]  /*d630*/  LOP3.LUT R104, R6.reuse, 0xffff0000, RZ, 0xc0, !PT ;  /* 0xffff000006687812 */ /* 0x041fe200078ec0ff */
[----:B------:R-:W-:Y:S01]  /*d640*/  IMAD.U32 R106, R6, 0x10000, RZ ;  /* 0x00010000066a7824 */ /* 0x000fe200078e00ff */
[C---:B------:R-:W-:Y:S01]  /*d650*/  LOP3.LUT R112, R7.reuse, 0xffff0000, RZ, 0xc0, !PT ;  /* 0xffff000007707812 */ /* 0x040fe200078ec0ff */
[----:B------:R-:W-:Y:S01]  /*d660*/  IMAD.U32 R6, R7, 0x10000, RZ ;  /* 0x0001000007067824 */ /* 0x000fe200078e00ff */
[----:B------:R-:W-:Y:S01]  /*d670*/  LOP3.LUT R60, R4, 0xffff0000, RZ, 0xc0, !PT ;  /* 0xffff0000043c7812 */ /* 0x000fe200078ec0ff */
[C---:B------:R-:W-:Y:S01]  /*d680*/  FMUL.FTZ R117, R104.reuse, R115 ;  /* 0x0000007368757220 */ /* 0x040fe20000410000 */
[----:B------:R-:W-:Y:S01]  /*d690*/  FMUL.FTZ R114, R104, R113 ;  /* 0x0000007168727220 */ /* 0x000fe20000410000 */
[----:B------:R-:W-:Y:S01]  /*d6a0*/  IMAD.U32 R7, R4, 0x10000, RZ ;  /* 0x0001000004077824 */ /* 0x000fe200078e00ff */
[C---:B------:R-:W-:Y:S01]  /*d6b0*/  LOP3.LUT R104, R5.reuse, 0xffff0000, RZ, 0xc0, !PT ;  /* 0xffff000005687812 */ /* 0x040fe200078ec0ff */
[----:B------:R-:W-:-:S02]  /*d6c0*/  IMAD.U32 R4, R5, 0x10000, RZ ;  /* 0x0001000005047824 */ /* 0x000fc400078e00ff */
[C---:B------:R-:W-:Y:S01]  /*d6d0*/  FFMA.FTZ R5, R106.reuse, R113, -R117 ;  /* 0x000000716a057223 */ /* 0x040fe20000010875 */
[----:B------:R-:W-:Y:S01]  /*d6e0*/  FFMA.FTZ R106, R106, R115, R114 ;  /* 0x000000736a6a7223 */ /* 0x000fe20000010072 */
[C---:B------:R-:W-:Y:S01]  /*d6f0*/  FMUL.FTZ R119, R112.reuse, R61 ;  /* 0x0000003d70777220 */ /* 0x040fe20000410000 */
[-C--:B------:R-:W-:Y:S01]  /*d700*/  FMUL.FTZ R117, R112, R111.reuse ;  /* 0x0000006f70757220 */ /* 0x080fe20000410000 */
[C---:B------:R-:W-:Y:S01]  /*d710*/  IMAD.U32 R113, R59.reuse, 0x10000, RZ ;  /* 0x000100003b717824 */ /* 0x040fe200078e00ff */
[----:B------:R-:W-:Y:S01]  /*d720*/  LOP3.LUT R115, R59, 0xffff0000, RZ, 0xc0, !PT ;  /* 0xffff00003b737812 */ /* 0x000fe200078ec0ff */
[C---:B------:R-:W-:Y:S01]  /*d730*/  IMAD.U32 R112, R58.reuse, 0x10000, RZ ;  /* 0x000100003a707824 */ /* 0x040fe200078e00ff */
[----:B------:R-:W-:Y:S01]  /*d740*/  LOP3.LUT R59, R58, 0xffff0000, RZ, 0xc0, !PT ;  /* 0xffff00003a3b7812 */ /* 0x000fe200078ec0ff */
[C---:B------:R-:W-:Y:S01]  /*d750*/  FFMA.FTZ R111, R6.reuse, R111, -R119 ;  /* 0x0000006f066f7223 */ /* 0x040fe20000010877 */
[----:B------:R-:W-:Y:S01]  /*d760*/  FFMA.FTZ R58, R6, R61, R117 ;  /* 0x0000003d063a7223 */ /* 0x000fe20000010075 */
        /* <DEDUP_REMOVED lines=11> */
[----:B------:R-:W-:-:S05]  /*d820*/  F2FP.BF16.F32.PACK_AB R5, R104, R61 ;  /* 0x0000003d6805723e */ /* 0x000fca00000010ff */
[----:B------:R0:W-:Y:S02]  /*d830*/  STS.128 [R3+0x12400], R4 ;  /* 0x0124000403007388 */ /* 0x0001e40000000c00 */
.L_x_2785:
[----:B------:R-:W-:Y:S05]  /*d840*/  BSYNC B2 ;  /* 0x0000000000027941 */ /* 0x000fea0003800000 */
.L_x_2784:
        /* <DEDUP_REMOVED lines=18> */
[----:B------:R-:W-:Y:S01]  /*d970*/  IMAD.U32 R56, R7, 0x10000, RZ ;  /* 0x0001000007387824 */ /* 0x000fe200078e00ff */
[C---:B------:R-:W-:Y:S01]  /*d980*/  LOP3.LUT R7, R4.reuse, 0xffff0000, RZ, 0xc0, !PT ;  /* 0xffff000004077812 */ /* 0x040fe200078ec0ff */
[C---:B------:R-:W-:Y:S01]  /*d990*/  FMUL.FTZ R61, R55.reuse, R59 ;  /* 0x0000003b373d7220 */ /* 0x040fe20000410000 */
[----:B------:R-:W-:Y:S01]  /*d9a0*/  FMUL.FTZ R60, R55, R58 ;  /* 0x0000003a373c7220 */ /* 0x000fe20000410000 */
[C---:B------:R-:W-:Y:S01]  /*d9b0*/  FMUL.FTZ R55, R57.reuse, R103 ;  /* 0x0000006739377220 */ /* 0x040fe20000410000 */
[----:B------:R-:W-:Y:S01]  /*d9c0*/  FMUL.FTZ R57, R57, R101 ;  /* 0x0000006539397220 */ /* 0x000fe20000410000 */
[----:B------:R-:W-:-:S02]  /*d9d0*/  IMAD.U32 R6, R4, 0x10000, RZ ;  /* 0x0001000004067824 */ /* 0x000fc400078e00ff */
[C---:B------:R-:W-:Y:S01]  /*d9e0*/  FFMA.FTZ R61, R54.reuse, R58, -R61 ;  /* 0x0000003a363d7223 */ /* 0x040fe2000001083d */
[----:B------:R-:W-:Y:S01]  /*d9f0*/  FFMA.FTZ R60, R54, R59, R60 ;  /* 0x0000003b363c7223 */ /* 0x000fe2000001003c */
[----:B------:R-:W-:Y:S01]  /*da00*/  FFMA.FTZ R101, R56, R101, -R55 ;  /* 0x0000006538657223 */ /* 0x000fe20000010837 */
[C---:B------:R-:W-:Y:S01]  /*da10*/  IMAD.U32 R4, R5.reuse, 0x10000, RZ ;  /* 0x0001000005047824 */ /* 0x040fe200078e00ff */
[----:B------:R-:W-:Y:S01]  /*da20*/  LOP3.LUT R5, R5, 0xffff0000, RZ, 0xc0, !PT ;  /* 0xffff000005057812 */ /* 0x000fe200078ec0ff */
[C---:B------:R-:W-:Y:S01]  /*da30*/  IMAD.U32 R55, R102.reuse, 0x10000, RZ ;  /* 0x0001000066377824 */ /* 0x040fe200078e00ff */
[----:B------:R-:W-:Y:S01]  /*da40*/  LOP3.LUT R102, R102, 0xffff0000, RZ, 0xc0, !PT ;  /* 0xffff000066667812 */ /* 0x000fe200078ec0ff */
[C---:B------:R-:W-:Y:S01]  /*da50*/  IMAD.U32 R54, R105.reuse, 0x10000, RZ ;  /* 0x0001000069367824 */ /* 0x040fe200078e00ff */
[----:B------:R-:W-:Y:S01]  /*da60*/  LOP3.LUT R105, R105, 0xffff0000, RZ, 0xc0, !PT ;  /* 0xffff000069697812 */ /* 0x000fe200078ec0ff */
[----:B------:R-:W-:Y:S01]  /*da70*/  FFMA.FTZ R58, R56, R103, R57 ;  /* 0x00000067383a7223 */ /* 0x000fe20000010039 */
        /* <DEDUP_REMOVED lines=13> */
.L_x_2787:
[----:B------:R-:W-:Y:S05]  /*db50*/  BSYNC B2 ;  /* 0x0000000000027941 */ /* 0x000fea0003800000 */
.L_x_2786:
[----:B------:R-:W-:Y:S04]  /*db60*/  BSSY B2, `(.L_x_2788) ;  /* 0x0000030000027945 */ /* 0x000fe80003800000 */
[----:B------:R-:W-:Y:S05]  /*db70*/  @P2 BRA `(.L_x_2789) ;  /* 0x0000000000b82947 */ /* 0x000fea0003800000 */
[----:B01----:R-:W0:Y:S01]  /*db80*/  LDS.128 R4, [R3+0x16400] ;  /* 0x0164000003047984 */ /* 0x003e220000000c00 */
        /* <DEDUP_REMOVED lines=45> */
.L_x_2789:
[----:B------:R-:W-:Y:S05]  /*de60*/  BSYNC B2 ;  /* 0x0000000000027941 */ /* 0x000fea0003800000 */
.L_x_2788:
        /* <DEDUP_REMOVED lines=48> */
.L_x_2791:
[----:B------:R-:W-:Y:S05]  /*e170*/  BSYNC B2 ;  /* 0x0000000000027941 */ /* 0x000fea0003800000 */
.L_x_2790:
        /* <DEDUP_REMOVED lines=48> */
.L_x_2793:
[----:B------:R-:W-:Y:S05]  /*e480*/  BSYNC B2 ;  /* 0x0000000000027941 */ /* 0x000fea0003800000 */
.L_x_2792:
        /* <DEDUP_REMOVED lines=47> */
.L_x_2783:
[----:B------:R-:W-:Y:S05]  /*e780*/  BSYNC B1 ;  /* 0x0000000000017941 */ /* 0x000fea0003800000 */
.L_x_2782:
        /* <DEDUP_REMOVED lines=58> */
.L_x_2796:
[----:B------:R-:W-:Y:S05]  /*eb30*/  BSYNC B1 ;  /* 0x0000000000017941 */ /* 0x000fea0003800000 */
.L_x_2795:
[----:B------:R-:W-:Y:S04]  /*eb40*/  BSSY B1, `(.L_x_2797) ;  /* 0x0000030000017945 */ /* 0x000fe80003800000 */
[----:B------:R-:W-:Y:S05]  /*eb50*/  @P1 BRA `(.L_x_2798) ;  /* 0x0000000000b81947 */ /* 0x000fea0003800000 */
[----:B0-----:R-:W0:Y:S01]  /*eb60*/  LDS.128 R4, [R0+0x2000] ;  /* 0x0020000000047984 */ /* 0x001e220000000c00 */
        /* <DEDUP_REMOVED lines=45> */
.L_x_2798:
[----:B------:R-:W-:Y:S05]  /*ee40*/  BSYNC B1 ;  /* 0x0000000000017941 */ /* 0x000fea0003800000 */
.L_x_2797:
        /* <DEDUP_REMOVED lines=48> */
.L_x_2800:
[----:B------:R-:W-:Y:S05]  /*f150*/  BSYNC B1 ;  /* 0x0000000000017941 */ /* 0x000fea0003800000 */
.L_x_2799:
        /* <DEDUP_REMOVED lines=48> */
.L_x_2802:
[----:B------:R-:W-:Y:S05]  /*f460*/  BSYNC B1 ;  /* 0x0000000000017941 */ /* 0x000fea0003800000 */
.L_x_2801:
[----:B------:R-:W-:Y:S04]  /*f470*/  BSSY B1, `(.L_x_2803) ;  /* 0x0000030000017945 */ /* 0x000fe80003800000 */
[----:B------:R-:W-:Y:S05]  /*f480*/  @P4 BRA `(.L_x_2804) ;  /* 0x0000000000b84947 */ /* 0x000fea0003800000 */
[----:B0123--:R-:W0:Y:S01]  /*f490*/  LDS.128 R4, [R3+0x1c400] ;  /* 0x01c4000003047984 */ /* 0x00fe220000000c00 */
        /* <DEDUP_REMOVED lines=45> */
.L_x_2804:
[----:B------:R-:W-:Y:S05]  /*f770*/  BSYNC B1 ;  /* 0x0000000000017941 */ /* 0x000fea0003800000 */
.L_x_2803:
        /* <DEDUP_REMOVED lines=15> */
[C---:B------:R-:W-:Y:S01]  /*f870*/  IMAD.U32 R10, R7.reuse, 0x10000, RZ ;  /* 0x00010000070a7824 */ /* 0x040fe200078e00ff */
[----:B------:R-:W-:Y:S01]  /*f880*/  LOP3.LUT R7, R7, 0xffff0000, RZ, 0xc0, !PT ;  /* 0xffff000007077812 */ /* 0x000fe200078ec0ff */
[----:B------:R-:W-:-:S02]  /*f890*/  IMAD.U32 R8, R6, 0x10000, RZ ;  /* 0x0001000006087824 */ /* 0x000fc400078e00ff */
[CC--:B------:R-:W-:Y:S01]  /*f8a0*/  FMUL.FTZ R13, R9.reuse, R12.reuse ;  /* 0x0000000c090d7220 */ /* 0x0c0fe20000410000 */
[----:B------:R-:W-:Y:S01]  /*f8b0*/  FMUL.FTZ R9, R9, R11 ;  /* 0x0000000b09097220 */ /* 0x000fe20000410000 */
[C---:B------:R-:W-:Y:S01]  /*f8c0*/  FMUL.FTZ R21, R7.reuse, R63 ;  /* 0x0000003f07157220 */ /* 0x040fe20000410000 */
[----:B------:R-:W-:Y:S02]  /*f8d0*/  IMAD.U32 R3, R4, 0x10000, RZ ;  /* 0x0001000004037824 */ /* 0x000fe400078e00ff */
[C---:B------:R-:W-:Y:S01]  /*f8e0*/  FFMA.FTZ R14, R8.reuse, R11, -R13 ;  /* 0x0000000b080e7223 */ /* 0x040fe2000001080d */
[----:B------:R-:W-:Y:S01]  /*f8f0*/  FFMA.FTZ R15, R8, R12, R9 ;  /* 0x0000000c080f7223 */ /* 0x000fe20000010009 */
[-C--:B------:R-:W-:Y:S01]  /*f900*/  FMUL.FTZ R9, R7, R65.reuse ;  /* 0x0000004107097220 */ /* 0x080fe20000410000 */
        /* <DEDUP_REMOVED lines=23> */
.L_x_2773:
[----:B------:R-:W0:Y:S01]  /*fa80*/  LDC R26, c[0x0][0x448] ;  /* 0x00011200ff1a7b82 */ /* 0x000e220000000800 */
[----:B------:R-:W-:Y:S01]  /*fa90*/  LEA.HI R31, R31, R28, RZ, 0x2 ;  /* 0x0000001c1f1f7211 */ /* 0x000fe200078f10ff */
[----:B------:R-:W-:Y:S01]  /*faa0*/  ULDC.64 UR4, c[0x0][0x3f8] ;  /* 0x0000fe0000047ab9 */ /* 0x000fe20000000a00 */
[----:B------:R-:W-:Y:S01]  /*fab0*/  ULDC.64 UR6, c[0x0][0x408] ;  /* 0x0001020000067ab9 */ /* 0x000fe20000000a00 */
[----:B------:R-:W-:Y:S01]  /*fac0*/  IMAD.MOV.U32 R6, RZ, RZ, R24 ;  /* 0x000000ffff067224 */ /* 0x000fe200078e0018 */
[----:B------:R-:W-:Y:S01]  /*fad0*/  LOP3.LUT R31, R31, 0xfffffffc, RZ, 0xc0, !PT ;  /* 0xfffffffc1f1f7812 */ /* 0x000fe200078ec0ff */
[----:B------:R-:W-:-:S04]  /*fae0*/  IMAD.MOV.U32 R7, RZ, RZ, R27 ;  /* 0x000000ffff077224 */ /* 0x000fc800078e001b */
[----:B------:R-:W-:-:S04]  /*faf0*/  IMAD.IADD R0, R28, 0x1, -R31 ;  /* 0x000000011c007824 */ /* 0x000fc800078e0a1f */
[----:B------:R-:W-:Y:S01]  /*fb00*/  IMAD R3, R0, 0x40, R64 ;  /* 0x0000004000037824 */ /* 0x000fe200078e0240 */
[----:B0-----:R-:W-:-:S13]  /*fb10*/  ISETP.NE.AND P0, PT, R26, 0x1, PT ;  /* 0x000000011a00780c */ /* 0x001fda0003f05270 */
[----:B------:R-:W0:Y:S08]  /*fb20*/  @P0 LDC R4, c[0x0][0x44c] ;  /* 0x00011300ff040b82 */ /* 0x000e300000000800 */
[----:B------:R-:W1:Y:S01]  /*fb30*/  @P0 LDC R5, c[0x0][0x450] ;  /* 0x00011400ff050b82 */ /* 0x000e620000000800 */
[----:B0-----:R-:W-:-:S05]  /*fb40*/  @P0 IMAD.HI.U32 R4, R3, R4, RZ ;  /* 0x0000000403040227 */ /* 0x001fca00078e00ff */
[----:B-1----:R-:W-:Y:S01]  /*fb50*/  @P0 SHF.R.U32.HI R3, RZ, R5, R4 ;  /* 0x00000005ff030219 */ /* 0x002fe20000011604 */
[----:B------:R-:W-:Y:S02]  /*fb60*/  IMAD.MOV.U32 R4, RZ, RZ, R134 ;  /* 0x000000ffff047224 */ /* 0x000fe400078e0086 */
[----:B------:R-:W-:Y:S01]  /*fb70*/  IMAD.MOV.U32 R5, RZ, RZ, R29 ;  /* 0x000000ffff057224 */ /* 0x000fe200078e001d */
        /* <DEDUP_REMOVED lines=21> */
.L_x_3061:
        /* <DEDUP_REMOVED lines=17> */
[----:B--2---:R-:W-:Y:S01]  /*fde0*/  IMAD.MOV.U32 R12, RZ, RZ, R4 ;  /* 0x000000ffff0c7224 */ /* 0x004fe200078e0004 */
[----:B------:R-:W-:Y:S01]  /*fdf0*/  ISETP.GE.AND P2, PT, R16, UR4, PT ;  /* 0x0000000410007c0c */ /* 0x000fe2000bf46270 */
[----:B-1----:R-:W-:Y:S01]  /*fe00*/  IMAD.MOV.U32 R13, RZ, RZ, R5 ;  /* 0x000000ffff0d7224 */ /* 0x002fe200078e0005 */
[----:B------:R-:W-:Y:S02]  /*fe10*/  ISETP.GE.AND P3, PT, R193, UR4, PT ;  /* 0x00000004c1007c0c */ /* 0x000fe4000bf66270 */
[----:B------:R-:W-:Y:S02]  /*fe20*/  CS2R R28, SRZ ;  /* 0x00000000001c7805 */ /* 0x000fe4000001ff00 */
[----:B------:R-:W-:Y:S02]  /*fe30*/  ISETP.GE.AND P4, PT, R192, UR4, PT ;  /* 0x00000004c0007c0c */ /* 0x000fe4000bf86270 */
[----:B------:R-:W-:-:S02]  /*fe40*/  CS2R R30, SRZ ;  /* 0x00000000001e7805 */ /* 0x000fc4000001ff00 */
[----:B------:R-:W-:Y:S02]  /*fe50*/  CS2R R40, SRZ ;  /* 0x0000000000287805 */ /* 0x000fe4000001ff00 */
[----:B------:R-:W-:Y:S02]  /*fe60*/  CS2R R42, SRZ ;  /* 0x00000000002a7805 */ /* 0x000fe4000001ff00 */
[----:B------:R-:W-:Y:S01]  /*fe70*/  CS2R R26, SRZ ;  /* 0x00000000001a7805 */ /* 0x000fe2000001ff00 */
[C---:B------:R-:W-:Y:S01]  /*fe80*/  @!P2 IMAD.SHL.U32 R9, R16.reuse, 0x2, RZ ;  /* 0x000000021009a824 */ /* 0x040fe200078e00ff */
[----:B------:R-:W-:Y:S01]  /*fe90*/  @!P2 SHF.L.U64.HI R32, R16, 0x1, R17 ;  /* 0x000000011020a819 */ /* 0x000fe20000010211 */
[----:B------:R-:W-:Y:S02]  /*fea0*/  @!P3 IMAD.SHL.U32 R15, R198, 0x8, RZ ;  /* 0x00000008c60fb824 */ /* 0x000fe400078e00ff */
[----:B------:R-:W-:Y:S01]  /*feb0*/  @!P4 IMAD.SHL.U32 R25, R199, 0x8, RZ ;  /* 0x00000008c719c824 */ /* 0x000fe200078e00ff */
[-C--:B------:R-:W-:Y:S01]  /*fec0*/  @!P2 IADD3 R4, P0, R4, R9.reuse, RZ ;  /* 0x000000090404a210 */ /* 0x080fe20007f1e0ff */
[----:B------:R-:W-:Y:S01]  /*fed0*/  @!P3 IMAD.WIDE R10, R15, 0x2, R12 ;  /* 0x000000020f0ab825 */ /* 0x000fe200078e020c */
[----:B----4-:R-:W-:-:S03]  /*fee0*/  @!P2 IADD3 R6, P1, R8, R9, RZ ;  /* 0x000000090806a210 */ /* 0x010fc60007f3e0ff */
[----:B---3--:R-:W-:Y:S01]  /*fef0*/  IMAD.MOV.U32 R9, RZ, RZ, R7 ;  /* 0x000000ffff097224 */ /* 0x008fe200078e0007 */
[----:B------:R-:W-:Y:S01]  /*ff00*/  CS2R R36, SRZ ;  /* 0x0000000000247805 */ /* 0x000fe2000001ff00 */
[----:B------:R-:W-:Y:S01]  /*ff10*/  @!P4 IMAD.WIDE R12, R25, 0x2, R12 ;  /* 0x00000002190cc825 */ /* 0x000fe200078e020c */
[----:B------:R-:W-:Y:S02]  /*ff20*/  CS2R R38, SRZ ;  /* 0x0000000000267805 */ /* 0x000fe4000001ff00 */
[----:B------:R-:W-:Y:S02]  /*ff30*/  CS2R R34, SRZ ;  /* 0x0000000000227805 */ /* 0x000fe4000001ff00 */
[----:B------:R-:W-:Y:S01]  /*ff40*/  CS2R R44, SRZ ;  /* 0x00000000002c7805 */ /* 0x000fe2000001ff00 */
[--C-:B------:R-:W-:Y:S01]  /*ff50*/  @!P3 IMAD.WIDE R14, R15, 0x2, R8.reuse ;  /* 0x000000020f0eb825 */ /* 0x100fe200078e0208 */
[----:B------:R-:W-:Y:S01]  /*ff60*/  CS2R R46, SRZ ;  /* 0x00000000002e7805 */ /* 0x000fe2000001ff00 */
[----:B------:R1:W5:Y:S02]  /*ff70*/  @!P3 LD.E.128 R28, desc[UR60][R10.64] ;  /* 0x0000003c0a1cb980 */ /* 0x000364000c101d00 */
[----:B------:R-:W-:Y:S01]  /*ff80*/  @!P4 IMAD.WIDE R8, R25, 0x2, R8 ;  /* 0x000000021908c825 */ /* 0x000fe200078e0208 */
[----:B------:R-:W-:Y:S01]  /*ff90*/  CS2R R24, SRZ ;  /* 0x0000000000187805 */ /* 0x000fe2000001ff00 */
[----:B------:R1:W5:Y:S02]  /*ffa0*/  @!P3 LD.E.128 R40, desc[UR60][R14.64] ;  /* 0x0000003c0e28b980 */ /* 0x000364000c101d00 */
[----:B------:R-:W-:-:S02]  /*ffb0*/  @!P2 IMAD.X R5, R5, 0x1, R32, P0 ;  /* 0x000000010505a824 */ /* 0x000fc400000e0620 */
[----:B------:R-:W-:Y:S01]  /*ffc0*/  @!P2 IMAD.X R7, R7, 0x1, R32, P1 ;  /* 0x000000010707a824 */ /* 0x000fe200008e0620 */
[----:B------:R-:W-:Y:S01]  /*ffd0*/  CS2R R32, SRZ ;  /* 0x0000000000207805 */ /* 0x000fe2000001ff00 */
[----:B------:R1:W5:Y:S04]  /*ffe0*/  @!P4 LD.E.128 R24, desc[UR60][R12.64] ;  /* 0x0000003c0c18c980 */ /* 0x000368000c101d00 */
[----:B------:R1:W5:Y:S04]  /*fff0*/  @!P4 LD.E.128 R36, desc[UR60][R8.64] ;  /* 0x0000003c0824c980 */ /* 0x000368000c101d00 */
[----:B------:R1:W5:Y:S04]  /*10000*/  @!P2 LD.E.128 R32, desc[UR60][R4.64] ;  /* 0x0000003c0420a980 */ /* 0x000368000c101d00 */
[----:B------:R1:W5:Y:S02]  /*10010*/  @!P2 LD.E.128 R44, desc[UR60][R6.64] ;  /* 0x0000003c062ca980 */ /* 0x000364000c101d00 */
.L_x_2807:
[----:B------:R-:W-:Y:S05]  /*10020*/  BSYNC B1 ;  /* 0x0000000000017941 */ /* 0x000fea0003800000 */
.L_x_2806:
[----:B-12--5:R-:W-:Y:S01]  /*10030*/  IMAD.MOV.U32 R4, RZ, RZ, R44 ;  /* 0x000000ffff047224 */ /* 0x026fe200078e002c */
[----:B------:R-:W-:Y:S01]  /*10040*/  UMOV UR4, 0xffffffff ;  /* 0xffffffff00047882 */ /* 0x000fe20000000000 */
[----:B------:R-:W-:Y:S02]  /*10050*/  IMAD.MOV.U32 R5, RZ, RZ, R45 ;  /* 0x000000ffff057224 */ /* 0x000fe400078e002d */
[----:B------:R-:W-:Y:S01]  /*10060*/  IMAD.MOV.U32 R6, RZ, RZ, R46 ;  /* 0x000000ffff067224 */ /* 0x000fe200078e002e */
[----:B------:R-:W-:Y:S01]  /*10070*/  PRMT R70, R70, 0x5410, R4 ;  /* 0x0000541046467816 */ /* 0x000fe20000000004 */
[----:B---3--:R-:W-:Y:S01]  /*10080*/  IMAD.MOV.U32 R7, RZ, RZ, R47 ;  /* 0x000000ffff077224 */ /* 0x008fe200078e002f */
        /* <DEDUP_REMOVED lines=45> */
[----:B0-----:R-:W0:Y:S04]  /*10360*/  SHFL.IDX PT, R21, R21, 0x1, 0x1c1f ;  /* 0x003c1f0015157f89 */ /* 0x001e2800000e0000 */
[----:B------:R-:W1:Y:S04]  /*10370*/  SHFL.IDX PT, R20, R20, 0x1, 0x1c1f ;  /* 0x003c1f0014147f89 */ /* 0x000e6800000e0000 */
[----:B------:R-:W2:Y:S04]  /*10380*/  SHFL.IDX PT, R61, R61, 0x1, 0x1c1f ;  /* 0x003c1f003d3d7f89 */ /* 0x000ea800000e0000 */
[----:B------:R3:W0:Y:S02]  /*10390*/  SHFL.IDX PT, R62, R3, 0x1, 0x1c1f ;  /* 0x003c1f00033e7f89 */ /* 0x00062400000e0000 */
.L_x_3067:
[----:B------:R-:W-:Y:S01]  /*103a0*/  VIADD R64, R64, 0x40 ;  /* 0x0000004040407836 */ /* 0x000fe20000000000 */
[----:B------:R-:W-:Y:S01]  /*103b0*/  BSSY B1, `(.L_x_2809) ;  /* 0x0000034000017945 */ /* 0x000fe20003800000 */
[----:B------:R-:W-:Y:S02]  /*103c0*/  CS2R R6, SRZ ;  /* 0x0000000000067805 */ /* 0x000fe4000001ff00 */
[----:B----4-:R-:W-:Y:S02]  /*103d0*/  CS2R R8, SRZ ;  /* 0x0000000000087805 */ /* 0x010fe4000001ff00 */
        /* <DEDUP_REMOVED lines=11> */
[----:B------:R-:W-:Y:S01]  /*10490*/  ULDC UR4, c[0x0][0x3f4] ;  /* 0x0000fd0000047ab9 */ /* 0x000fe20000000800 */
[----:B-1----:R-:W-:Y:S01]  /*104a0*/  IMAD.MOV.U32 R6, RZ, RZ, R20 ;  /* 0x000000ffff067224 */ /* 0x002fe200078e0014 */
[----:B------:R-:W-:Y:S01]  /*104b0*/  ISETP.GE.AND P2, PT, R16, UR4, PT ;  /* 0x0000000410007c0c */ /* 0x000fe2000bf46270 */
[----:B0-----:R-:W-:Y:S01]  /*104c0*/  IMAD.MOV.U32 R7, RZ, RZ, R21 ;  /* 0x000000ffff077224 */ /* 0x001fe200078e0015 */
[----:B------:R-:W-:Y:S01]  /*104d0*/  ISETP.GE.AND P3, PT, R193, UR4, PT ;  /* 0x00000004c1007c0c */ /* 0x000fe2000bf66270 */
[----:B------:R-:W-:Y:S01]  /*104e0*/  IMAD.MOV.U32 R8, RZ, RZ, R62 ;  /* 0x000000ffff087224 */ /* 0x000fe200078e003e */
[----:B------:R-:W-:Y:S01]  /*104f0*/  ISETP.GE.AND P4, PT, R192, UR4, PT ;  /* 0x00000004c0007c0c */ /* 0x000fe2000bf86270 */
[----:B--2---:R-:W-:Y:S01]  /*10500*/  IMAD.MOV.U32 R9, RZ, RZ, R61 ;  /* 0x000000ffff097224 */ /* 0x004fe200078e003d */
[----:B------:R-:W-:Y:S02]  /*10510*/  CS2R R52, SRZ ;  /* 0x0000000000347805 */ /* 0x000fe4000001ff00 */
[----:B------:R-:W-:-:S02]  /*10520*/  CS2R R54, SRZ ;  /* 0x0000000000367805 */ /* 0x000fc4000001ff00 */
[----:B------:R-:W-:Y:S02]  /*10530*/  CS2R R10, SRZ ;  /* 0x00000000000a7805 */ /* 0x000fe4000001ff00 */
[----:B------:R-:W-:Y:S02]  /*10540*/  CS2R R56, SRZ ;  /* 0x0000000000387805 */ /* 0x000fe4000001ff00 */
[----:B------:R-:W-:Y:S01]  /*10550*/  CS2R R58, SRZ ;  /* 0x00000000003a7805 */ /* 0x000fe2000001ff00 */
[C---:B---3--:R-:W-:Y:S01]  /*10560*/  @!P2 IMAD.SHL.U32 R3, R16.reuse, 0x2, RZ ;  /* 0x000000021003a824 */ /* 0x048fe200078e00ff */
[----:B------:R-:W-:Y:S01]  /*10570*/  @!P2 SHF.L.U64.HI R14, R16, 0x1, R17 ;  /* 0x00000001100ea819 */ /* 0x000fe20000010211 */
[----:B------:R-:W-:Y:S02]  /*10580*/  @!P3 IMAD.SHL.U32 R13, R198, 0x8, RZ ;  /* 0x00000008c60db824 */ /* 0x000fe400078e00ff */
[----:B------:R-:W-:Y:S01]  /*10590*/  @!P4 IMAD.SHL.U32 R63, R199, 0x8, RZ ;  /* 0x00000008c73fc824 */ /* 0x000fe200078e00ff */
[-C--:B------:R-:W-:Y:S01]  /*105a0*/  @!P2 IADD3 R60, P1, R62, R3.reuse, RZ ;  /* 0x000000033e3ca210 */ /* 0x080fe20007f3e0ff */
[----:B------:R-:W-:Y:S01]  /*105b0*/  @!P3 IMAD.WIDE R4, R13, 0x2, R6 ;  /* 0x000000020d04b825 */ /* 0x000fe200078e0206 */
[----:B------:R-:W-:-:S03]  /*105c0*/  @!P2 IADD3 R20, P0, R20, R3, RZ ;  /* 0x000000031414a210 */ /* 0x000fc60007f1e0ff */
[----:B------:R-:W-:Y:S01]  /*105d0*/  @!P4 IMAD.WIDE R6, R63, 0x2, R6 ;  /* 0x000000023f06c825 */ /* 0x000fe200078e0206 */
[----:B------:R0:W5:Y:S03]  /*105e0*/  @!P3 LD.E.128 R52, desc[UR60][R4.64] ;  /* 0x0000003c0434b980 */ /* 0x000166000c101d00 */
[--C-:B------:R-:W-:Y:S01]  /*105f0*/  @!P3 IMAD.WIDE R12, R13, 0x2, R8.reuse ;  /* 0x000000020d0cb825 */ /* 0x100fe200078e0208 */
[----:B------:R1:W5:Y:S03]  /*10600*/  @!P4 LD.E.128 R56, desc[UR60][R6.64] ;  /* 0x0000003c0638c980 */ /* 0x000366000c101d00 */
[----:B------:R-:W-:Y:S01]  /*10610*/  @!P4 IMAD.WIDE R62, R63, 0x2, R8 ;  /* 0x000000023f3ec825 */ /* 0x000fe200078e0208 */
[----:B------:R-:W-:Y:S02]  /*10620*/  CS2R R8, SRZ ;  /* 0x0000000000087805 */ /* 0x000fe4000001ff00 */
[----:B------:R-:W-:-:S02]  /*10630*/  CS2R R48, SRZ ;  /* 0x0000000000307805 */ /* 0x000fc4000001ff00 */
[----:B------:R-:W-:Y:S01]  /*10640*/  CS2R R50, SRZ ;  /* 0x0000000000327805 */ /* 0x000fe2000001ff00 */
[--C-:B------:R-:W-:Y:S01]  /*10650*/  @!P2 IMAD.X R21, R21, 0x1, R14.reuse, P0 ;  /* 0x000000011515a824 */ /* 0x100fe200000e060e */
[----:B0-----:R-:W-:Y:S01]  /*10660*/  CS2R R4, SRZ ;  /* 0x0000000000047805 */ /* 0x001fe2000001ff00 */
[----:B------:R-:W-:Y:S01]  /*10670*/  @!P2 IMAD.X R61, R61, 0x1, R14, P1 ;  /* 0x000000013d3da824 */ /* 0x000fe200008e060e */
[----:B------:R0:W5:Y:S01]  /*10680*/  @!P3 LD.E.128 R8, desc[UR60][R12.64] ;  /* 0x0000003c0c08b980 */ /* 0x000162000c101d00 */
[----:B------:R-:W-:Y:S02]  /*10690*/  CS2R R14, SRZ ;  /* 0x00000000000e7805 */ /* 0x000fe4000001ff00 */
[----:B-1----:R-:W-:Y:S01]  /*106a0*/  CS2R R6, SRZ ;  /* 0x0000000000067805 */ /* 0x002fe2000001ff00 */
[----:B------:R4:W5:Y:S05]  /*106b0*/  @!P2 LD.E.128 R48, desc[UR60][R20.64] ;  /* 0x0000003c1430a980 */ /* 0x00096a000c101d00 */
[----:B------:R4:W5:Y:S01]  /*106c0*/  @!P2 LD.E.128 R4, desc[UR60][R60.64] ;  /* 0x0000003c3c04a980 */ /* 0x000962000c101d00 */
[----:B0-----:R-:W-:-:S06]  /*106d0*/  CS2R R12, SRZ ;  /* 0x00000000000c7805 */ /* 0x001fcc000001ff00 */
[----:B------:R4:W5:Y:S02]  /*106e0*/  @!P4 LD.E.128 R12, desc[UR60][R62.64] ;  /* 0x0000003c3e0cc980 */ /* 0x000964000c101d00 */
.L_x_2810:
[----:B------:R-:W-:Y:S05]  /*106f0*/  BSYNC B1 ;  /* 0x0000000000017941 */ /* 0x000fea0003800000 */
.L_x_2809:
[----:B--2-4-:R-:W3:Y:S01]  /*10700*/  LDL R61, [R1+0x50] ;  /* 0x00005000013d7983 */ /* 0x014ee20000100800 */
[----:B0----5:R-:W-:Y:S01]  /*10710*/  IMAD.MOV.U32 R21, RZ, RZ, R5 ;  /* 0x000000ffff157224 */ /* 0x021fe200078e0005 */
[----:B------:R-:W-:Y:S01]  /*10720*/  BSSY B1, `(.L_x_2811) ;  /* 0x0000036000017945 */ /* 0x000fe20003800000 */
[----:B-1----:R-:W-:Y:S02]  /*10730*/  IMAD.MOV.U32 R20, RZ, RZ, R4 ;  /* 0x000000ffff147224 */ /* 0x002fe400078e0004 */
        /* <DEDUP_REMOVED lines=30> */
[----:B---3--:R-:W-:-:S04]  /*10920*/  LEA.HI R3, R61, R61, RZ, 0x1 ;  /* 0x0000003d3d037211 */ /* 0x008fc800078f08ff */
        /* <DEDUP_REMOVED lines=13> */
[----:B------:R-:W-:Y:S01]  /*10a00*/  PRMT R115, R61, 0x7610, R115 ;  /* 0x000076103d737816 */ /* 0x000fe20000000073 */
[----:B------:R-:W-:Y:S01]  /*10a10*/  IMAD.MOV.U32 R61, RZ, RZ, R53 ;  /* 0x000000ffff3d7224 */ /* 0x000fe200078e0035 */
[----:B------:R-:W-:-:S04]  /*10a20*/  VIADDMNMX R3, R65, -R226, 0x80, PT ;  /* 0x0000008041037446 */ /* 0x000fc800038009e2 */
[----:B------:R-:W-:Y:S01]  /*10a30*/  PRMT R85, R61, 0x7610, R85 ;  /* 0x000076103d557816 */ /* 0x000fe20000000055 */
[----:B------:R-:W-:Y:S01]  /*10a40*/  IMAD.MOV.U32 R61, RZ, RZ, R56 ;  /* 0x000000ffff3d7224 */ /* 0x000fe200078e0038 */
[----:B------:R-:W-:-:S04]  /*10a50*/  ISETP.GE.AND P1, PT, R204, R3, PT ;  /* 0x00000003cc00720c */ /* 0x000fc80003f26270 */
[----:B------:R-:W-:Y:S01]  /*10a60*/  PRMT R74, R61, 0x7610, R74 ;  /* 0x000076103d4a7816 */ /* 0x000fe2000000004a */
[----:B0-----:R-:W-:Y:S08]  /*10a70*/  @!P0 BRA `(.L_x_2812) ;  /* 0x0000018c004c8947 */ /* 0x001ff00003800000 */
.L_x_3068:
[----:B------:R-:W-:Y:S05]  /*10a80*/  BSYNC B1 ;  /* 0x0000000000017941 */ /* 0x000fea0003800000 */
.L_x_2811:
        /* <DEDUP_REMOVED lines=8> */
[----:B------:R-:W-:-:S09]  /*10b10*/  ISETP.GE.AND P2, PT, R192, R21, PT ;  /* 0x00000015c000720c */ /* 0x000fd20003f46270 */
[----:B------:R-:W-:Y:S05]  /*10b20*/  @P0 BRA `(.L_x_2816) ;  /* 0x0000000400a80947 */ /* 0x000fea0003800000 */
[----:B------:R-:W-:Y:S02]  /*10b30*/  LEA.HI R60, R21, R0, RZ, 0x1d ;  /* 0x00000000153c7211 */ /* 0x000fe400078fe8ff */
[----:B------:R-:W-:Y:S02]  /*10b40*/  LOP3.LUT R20, R220, 0x38, R16, 0xf8, !PT ;  /* 0x00000038dc147812 */ /* 0x000fe400078ef810 */
[----:B------:R-:W-:Y:S01]  /*10b50*/  SHF.R.S32.HI R65, RZ, 0x1f, R60 ;  /* 0x0000001fff417819 */ /* 0x000fe2000001143c */
[----:B------:R-:W-:Y:S01]  /*10b60*/  IMAD.SHL.U32 R63, R60, 0x8, RZ ;  /* 0x000000083c3f7824 */ /* 0x000fe200078e00ff */
[-C--:B------:R-:W-:Y:S02]  /*10b70*/  LOP3.LUT R61, R20, R221.reuse, RZ, 0x3c, !PT ;  /* 0x000000dd143d7212 */ /* 0x080fe400078e3cff */
[----:B------:R-:W-:Y:S02]  /*10b80*/  LEA.HI R65, R65, R60, RZ, 0x3 ;  /* 0x0000003c41417211 */ /* 0x000fe400078f18ff */
[----:B------:R-:W-:Y:S01]  /*10b90*/  LOP3.LUT R20, R220, 0x38, R63, 0xf8, !PT ;  /* 0x00000038dc147812 */ /* 0x000fe200078ef83f */
[----:B------:R-:W-:Y:S01]  /*10ba0*/  IMAD.IADD R61, R222, 0x1, R61 ;  /* 0x00000001de3d7824 */ /* 0x000fe200078e023d */
[----:B------:R-:W-:Y:S01]  /*10bb0*/  SHF.R.U64 R90, R44, 0x10, R45 ;  /* 0x000000102c5a7819 */ /* 0x000fe2000000122d */
[----:B------:R-:W-:Y:S01]  /*10bc0*/  IMAD.SHL.U32 R65, R65, 0x400, RZ ;  /* 0x0000040041417824 */ /* 0x000fe200078e00ff */
[----:B------:R-:W-:Y:S01]  /*10bd0*/  LOP3.LUT R60, R20, R221, RZ, 0x3c, !PT ;  /* 0x000000dd143c7212 */ /* 0x000fe200078e3cff */
[----:B------:R-:W-:Y:S01]  /*10be0*/  IMAD R20, R61, 0x2, R2 ;  /* 0x000000023d147824 */ /* 0x000fe200078e0202 */
[----:B------:R-:W-:-:S02]  /*10bf0*/  SHF.R.U64 R32, R32, 0x10, R33 ;  /* 0x0000001020207819 */ /* 0x000fc40000001221 */
[----:B------:R-:W-:Y:S02]  /*10c00*/  LOP3.LUT R65, R65, 0x7fffe000, RZ, 0xc0, !PT ;  /* 0x7fffe00041417812 */ /* 0x000fe400078ec0ff */
[----:B------:R-:W-:Y:S02]  /*10c10*/  PRMT R90, R70, 0x5432, R90 ;  /* 0x00005432465a7816 */ /* 0x000fe4000000005a */
[----:B------:R-:W-:Y:S02]  /*10c20*/  IADD3 R65, R60, R65, R222 ;  /* 0x000000413c417210 */ /* 0x000fe40007ffe0de */
[----:B------:R-:W0:Y:S01]  /*10c30*/  LDS.128 R60, [R20+0x12400] ;  /* 0x01240000143c7984 */ /* 0x000e220000000c00 */
[----:B------:R-:W-:Y:S01]  /*10c40*/  SHF.R.U32.HI R44, RZ, 0x10, R45 ;  /* 0x00000010ff2c7819 */ /* 0x000fe2000001162d */
[----:B------:R-:W-:Y:S01]  /*10c50*/  IMAD.U32 R106, R90, 0x10000, RZ ;  /* 0x000100005a6a7824 */ /* 0x000fe200078e00ff */
[----:B------:R-:W-:Y:S01]  /*10c60*/  PRMT R32, R73, 0x5432, R32 ;  /* 0x0000543249207816 */ /* 0x000fe20000000020 */
[----:B------:R-:W-:Y:S01]  /*10c70*/  IMAD R69, R65, 0x2, R2 ;  /* 0x0000000241457824 */ /* 0x000fe200078e0202 */
[----:B------:R-:W-:-:S02]  /*10c80*/  SHF.R.U32.HI R33, RZ, 0x10, R33 ;  /* 0x00000010ff217819 */ /* 0x000fc40000011621 */
[----:B------:R-:W-:Y:S01]  /*10c90*/  SHF.R.U64 R45, R46, 0x10, R47 ;  /* 0x000000102e2d7819 */ /* 0x000fe2000000122f */
[----:B------:R-:W-:Y:S01]  /*10ca0*/  IMAD.U32 R102, R32, 0x10000, RZ ;  /* 0x0001000020667824 */ /* 0x000fe200078e00ff */
[----:B------:R-:W1:Y:S01]  /*10cb0*/  LDS.128 R64, [R69+0x12400] ;  /* 0x0124000045407984 */ /* 0x000e620000000c00 */
[----:B------:R-:W-:Y:S02]  /*10cc0*/  PRMT R44, R71, 0x5432, R44 ;  /* 0x00005432472c7816 */ /* 0x000fe4000000002c */
[----:B------:R-:W-:Y:S02]  /*10cd0*/  SHF.R.U64 R34, R34, 0x10, R35 ;  /* 0x0000001022227819 */ /* 0x000fe40000001223 */
[----:B------:R-:W-:Y:S01]  /*10ce0*/  SHF.R.U32.HI R47, RZ, 0x10, R47 ;  /* 0x00000010ff2f7819 */ /* 0x000fe2000001162f */
[----:B------:R-:W-:Y:S01]  /*10cf0*/  IMAD.U32 R104, R44, 0x10000, RZ ;  /* 0x000100002c687824 */ /* 0x000fe200078e00ff */
[----:B------:R-:W-:Y:S02]  /*10d00*/  SHF.R.U32.HI R35, RZ, 0x10, R35 ;  /* 0x00000010ff237819 */ /* 0x000fe40000011623 */
[----:B------:R-:W-:-:S02]  /*10d10*/  PRMT R33, R74, 0x5432, R33 ;  /* 0x000054324a217816 */ /* 0x000fc40000000021 */
[----:B------:R-:W-:Y:S02]  /*10d20*/  PRMT R46, R72, 0x5432, R47 ;  /* 0x00005432482e7816 */ /* 0x000fe4000000002f */
[----:B------:R-:W-:Y:S02]  /*10d30*/  PRMT R35, R76, 0x5432, R35 ;  /* 0x000054324c237816 */ /* 0x000fe40000000023 */
[----:B------:R-:W-:Y:S02]  /*10d40*/  PRMT R45, R83, 0x5410, R45 ;  /* 0x00005410532d7816 */ /* 0x000fe4000000002d */
[----:B------:R-:W-:Y:S01]  /*10d50*/  LOP3.LUT R90, R90, 0xffff0000, RZ, 0xc0, !PT ;  /* 0xffff00005a5a7812 */ /* 0x000fe200078ec0ff */
[----:B------:R-:W-:Y:S01]  /*10d60*/  IMAD.U32 R105, R35, 0x10000, RZ ;  /* 0x0001000023697824 */ /* 0x000fe200078e00ff */
[----:B------:R-:W-:Y:S02]  /*10d70*/  LOP3.LUT R32, R32, 0xffff0000, RZ, 0xc0, !PT ;  /* 0xffff000020207812 */ /* 0x000fe400078ec0ff */
[----:B------:R-:W-:-:S02]  /*10d80*/  PRMT R34, R75, 0x5432, R34 ;  /* 0x000054324b227816 */ /* 0x000fc40000000022 */
        /* <DEDUP_REMOVED lines=18> */
[----:B------:R-:W-:Y:S02]  /*10eb0*/  IMAD.U32 R108, R33, 0x10000, RZ ;  /* 0x00010000216c7824 */ /* 0x000fe400078e00ff */
[----:B------:R-:W-:Y:S01]  /*10ec0*/  FFMA.FTZ R99, R99, R106, R126 ;  /* 0x0000006a63637223 */ /* 0x000fe2000001007e */
[----:B------:R-:W-:Y:S02]  /*10ed0*/  IMAD.U32 R102, R46, 0x10000, RZ ;  /* 0x000100002e667824 */ /* 0x000fe400078e00ff */
[CC--:B------:R-:W-:Y:S01]  /*10ee0*/  FMUL.FTZ R125, R100.reuse, R105.reuse ;  /* 0x00000069647d7220 */ /* 0x0c0fe20000410000 */
[-C--:B------:R-:W-:Y:S01]  /*10ef0*/  FMUL.FTZ R106, R103, R108.reuse ;  /* 0x0000006c676a7220 */ /* 0x080fe20000410000 */
[----:B------:R-:W-:Y:S01]  /*10f00*/  FFMA.FTZ R103, R83, R108, -R110 ;  /* 0x0000006c53677223 */ /* 0x000fe2000001086e */
[----:B------:R-:W-:Y:S01]  /*10f10*/  FMUL.FTZ R108, R100, R102 ;  /* 0x00000066646c7220 */ /* 0x000fe20000410000 */
[----:B------:R-:W-:Y:S01]  /*10f20*/  LOP3.LUT R33, R33, 0xffff0000, RZ, 0xc0, !PT ;  /* 0xffff000021217812 */ /* 0x000fe200078ec0ff */
[----:B------:R-:W-:Y:S01]  /*10f30*/  FFMA.FTZ R106, R83, R104, R106 ;  /* 0x00000068536a7223 */ /* 0x000fe2000001006a */
[----:B------:R-:W-:Y:S01]  /*10f40*/  LOP3.LUT R83, R44, 0xffff0000, RZ, 0xc0, !PT ;  /* 0xffff00002c537812 */ /* 0x000fe200078ec0ff */
[C---:B------:R-:W-:Y:S01]  /*10f50*/  FFMA.FTZ R105, R89.reuse, R105, -R108 ;  /* 0x0000006959697223 */ /* 0x040fe2000001086c */
[----:B------:R-:W-:Y:S01]  /*10f60*/  FFMA.FTZ R89, R89, R102, R125 ;  /* 0x0000006659597223 */ /* 0x000fe2000001007d */
[C---:B------:R-:W-:Y:S01]  /*10f70*/  FMUL.FTZ R100, R63.reuse, R90 ;  /* 0x0000005a3f647220 */ /* 0x040fe20000410000 */
[----:B------:R-:W-:Y:S01]  /*10f80*/  FMUL.FTZ R102, R63, R32 ;  /* 0x000000203f667220 */ /* 0x000fe20000410000 */
[----:B------:R-:W-:Y:S01]  /*10f90*/  FMUL.FTZ R63, R64, R83 ;  /* 0x00000053403f7220 */ /* 0x000fe20000410000 */
[----:B------:R-:W-:-:S02]  /*10fa0*/  IMAD.U32 R65, R66, 0x10000, RZ ;  /* 0x0001000042417824 */ /* 0x000fc400078e00ff */
[-C--:B------:R-:W-:Y:S01]  /*10fb0*/  FMUL.FTZ R104, R64, R33.reuse ;  /* 0x0000002140687220 */ /* 0x080fe20000410000 */
[----:B------:R-:W-:Y:S01]  /*10fc0*/  IMAD.U32 R44, R45, 0x10000, RZ ;  /* 0x000100002d2c7824 */ /* 0x000fe200078e00ff */
[----:B------:R-:W-:Y:S01]  /*10fd0*/  LOP3.LUT R66, R66, 0xffff0000, RZ, 0xc0, !PT ;  /* 0xffff000042427812 */ /* 0x000fe200078ec0ff */
[----:B------:R-:W-:Y:S01]  /*10fe0*/  FFMA.FTZ R32, R47, R32, -R100 ;  /* 0x000000202f207223 */ /* 0x000fe20000010864 */
[----:B------:R-:W-:Y:S01]  /*10ff0*/  FFMA.FTZ R64, R88, R33, -R63 ;  /* 0x0000002158407223 */ /* 0x000fe2000001083f */
[----:B------:R-:W-:Y:S01]  /*11000*/  LOP3.LUT R45, R45, 0xffff0000, RZ, 0xc0, !PT ;  /* 0xffff00002d2d7812 */ /* 0x000fe200078ec0ff */
[C---:B------:R-:W-:Y:S01]  /*11010*/  IMAD.U32 R100, R34.reuse, 0x10000, RZ ;  /* 0x0001000022647824 */ /* 0x040fe200078e00ff */
[----:B------:R-:W-:Y:S01]  /*11020*/  LOP3.LUT R33, R34, 0xffff0000, RZ, 0xc0, !PT ;  /* 0xffff000022217812 */ /* 0x000fe200078ec0ff */
[----:B------:R-:W-:Y:S01]  /*11030*/  FFMA.FTZ R90, R47, R90, R102 ;  /* 0x0000005a2f5a7223 */ /* 0x000fe20000010066 */
[----:B------:R-:W-:Y:S01]  /*11040*/  LOP3.LUT R67, R67, 0xffff0000, RZ, 0xc0, !PT ;  /* 0xffff000043437812 */ /* 0x000fe200078ec0ff */
[----:B------:R-:W-:Y:S01]  /*11050*/  FFMA.FTZ R83, R88, R83, R104 ;  /* 0x0000005358537223 */ /* 0x000fe20000010068 */
[----:B------:R-:W-:Y:S01]  /*11060*/  LOP3.LUT R34, R46, 0xffff0000, RZ, 0xc0, !PT ;  /* 0xffff00002e227812 */ /* 0x000fe200078ec0ff */
[C---:B------:R-:W-:Y:S01]  /*11070*/  FMUL.FTZ R102, R65.reuse, R44 ;  /* 0x0000002c41667220 */ /* 0x040fe20000410000 */
[----:B------:R-:W-:Y:S01]  /*11080*/  FMUL.FTZ R88, R65, R100 ;  /* 0x0000006441587220 */ /* 0x000fe20000410000 */
        /* <DEDUP_REMOVED lines=20> */
.L_x_2816:
[----:B------:R-:W-:Y:S05]  /*111d0*/  BSYNC B2 ;  /* 0x0000000000027941 */ /* 0x000fea0003800000 */
.L_x_2815:
[----:B------:R-:W-:Y:S04]  /*111e0*/  BSSY B2, `(.L_x_2817) ;  /* 0x0000073000027945 */ /* 0x000fe80003800000 */
[----:B------:R-:W-:Y:S05]  /*111f0*/  @P1 BRA `(.L_x_2818) ;  /* 0x0000000400c41947 */ /* 0x000fea0003800000 */
[----:B0-----:R-:W2:Y:S01]  /*11200*/  LDL R20, [R1+0x58] ;  /* 0x0000580001147983 */ /* 0x001ea20000100800 */
[----:B------:R-:W-:Y:S02]  /*11210*/  SHF.R.S32.HI R32, RZ, 0x1f, R193 ;  /* 0x0000001fff207819 */ /* 0x000fe400000114c1 */
[----:B------:R-:W-:Y:S02]  /*11220*/  SHF.R.U64 R62, R30, 0x10, R31 ;  /* 0x000000101e3e7819 */ /* 0x000fe4000000121f */
[CC--:B------:R-:W-:Y:S02]  /*11230*/  LEA.HI R34, R32.reuse, R193.reuse, RZ, 0x6 ;  /* 0x000000c120227211 */ /* 0x0c0fe400078f30ff */
[----:B------:R-:W-:Y:S02]  /*11240*/  LEA.HI R35, R32, R193, RZ, 0x3 ;  /* 0x000000c120237211 */ /* 0x000fe400078f18ff */
[----:B------:R-:W-:Y:S01]  /*11250*/  SHF.R.U64 R30, R40, 0x10, R41 ;  /* 0x00000010281e7819 */ /* 0x000fe20000001229 */
[----:B------:R-:W-:Y:S01]  /*11260*/  IMAD.SHL.U32 R44, R34, 0x80, RZ ;  /* 0x00000080222c7824 */ /* 0x000fe200078e00ff */
[----:B------:R-:W-:-:S02]  /*11270*/  LOP3.LUT R34, R220, 0x38, R35, 0xf8, !PT ;  /* 0x00000038dc227812 */ /* 0x000fc400078ef823 */
[--C-:B------:R-:W-:Y:S02]  /*11280*/  SHF.R.U64 R64, R28, 0x10, R29.reuse ;  /* 0x000000101c407819 */ /* 0x100fe4000000121d */
[----:B------:R-:W-:Y:S02]  /*11290*/  LOP3.LUT R35, R44, 0xffffe000, RZ, 0xc0, !PT ;  /* 0xffffe0002c237812 */ /* 0x000fe400078ec0ff */
[----:B------:R-:W-:Y:S02]  /*112a0*/  LOP3.LUT R34, R34, R221, RZ, 0x3c, !PT ;  /* 0x000000dd22227212 */ /* 0x000fe400078e3cff */
[----:B------:R-:W-:Y:S02]  /*112b0*/  SHF.R.U32.HI R29, RZ, 0x10, R29 ;  /* 0x00000010ff1d7819 */ /* 0x000fe4000001161d */
[----:B------:R-:W-:Y:S02]  /*112c0*/  IADD3 R35, R34, R35, R222 ;  /* 0x0000002322237210 */ /* 0x000fe40007ffe0de */
[----:B------:R-:W-:-:S02]  /*112d0*/  SHF.R.U64 R28, R42, 0x10, R43 ;  /* 0x000000102a1c7819 */ /* 0x000fc4000000122b */
[----:B------:R-:W-:Y:S02]  /*112e0*/  PRMT R117, R117, 0x5410, R30 ;  /* 0x0000541075757816 */ /* 0x000fe4000000001e */
[----:B------:R-:W-:Y:S02]  /*112f0*/  PRMT R122, R122, 0x5410, R29 ;  /* 0x000054107a7a7816 */ /* 0x000fe4000000001d */
[----:B------:R-:W-:Y:S02]  /*11300*/  PRMT R119, R119, 0x5410, R28 ;  /* 0x0000541077777816 */ /* 0x000fe4000000001c */
[----:B------:R-:W-:Y:S01]  /*11310*/  PRMT R121, R121, 0x5410, R64 ;  /* 0x0000541079797816 */ /* 0x000fe20000000040 */
[----:B------:R-:W-:Y:S01]  /*11320*/  IMAD.U32 R64, R117, 0x10000, RZ ;  /* 0x0001000075407824 */ /* 0x000fe200078e00ff */
[----:B------:R-:W-:Y:S02]  /*11330*/  SHF.R.U32.HI R41, RZ, 0x10, R41 ;  /* 0x00000010ff297819 */ /* 0x000fe40000011629 */
[----:B------:R-:W-:-:S02]  /*11340*/  SHF.R.U32.HI R43, RZ, 0x10, R43 ;  /* 0x00000010ff2b7819 */ /* 0x000fc4000001162b */
[----:B------:R-:W-:Y:S02]  /*11350*/  SHF.R.U32.HI R31, RZ, 0x10, R31 ;  /* 0x00000010ff1f7819 */ /* 0x000fe4000001161f */
[----:B------:R-:W-:Y:S01]  /*11360*/  PRMT R123, R123, 0x5410, R62 ;  /* 0x000054107b7b7816 */ /* 0x000fe2000000003e */
[----:B------:R-:W-:Y:S01]  /*11370*/  IMAD.U32 R62, R121, 0x10000, RZ ;  /* 0x00010000793e7824 */ /* 0x000fe200078e00ff */
[----:B------:R-:W-:Y:S02]  /*11380*/  PRMT R118, R118, 0x5410, R41 ;  /* 0x0000541076767816 */ /* 0x000fe40000000029 */
[----:B------:R-:W-:Y:S02]  /*11390*/  PRMT R120, R120, 0x5410, R43 ;  /* 0x0000541078787816 */ /* 0x000fe4000000002b */
[----:B------:R-:W-:Y:S01]  /*113a0*/  PRMT R124, R124, 0x5410, R31 ;  /* 0x000054107c7c7816 */ /* 0x000fe2000000001f */
[----:B------:R-:W-:Y:S01]  /*113b0*/  IMAD.U32 R63, R118, 0x10000, RZ ;  /* 0x00010000763f7824 */ /* 0x000fe200078e00ff */
[----:B------:R-:W-:-:S02]  /*113c0*/  LOP3.LUT R117, R117, 0xffff0000, RZ, 0xc0, !PT ;  /* 0xffff000075757812 */ /* 0x000fc400078ec0ff */
[----:B------:R-:W-:Y:S02]  /*113d0*/  LOP3.LUT R121, R121, 0xffff0000, RZ, 0xc0, !PT ;  /* 0xffff000079797812 */ /* 0x000fe400078ec0ff */
[----:B--2---:R-:W-:Y:S02]  /*113e0*/  R2UR UR4, R20 ;  /* 0x00000000140472ca */ /* 0x004fe400000e0000 */
[----:B------:R-:W-:-:S04]  /*113f0*/  LEA.HI R20, R21, R198, RZ, 0x1d ;  /* 0x000000c615147211 */ /* 0x000fc800078fe8ff */
[----:B------:R-:W-:-:S04]  /*11400*/  SHF.R.S32.HI R33, RZ, 0x1f, R20 ;  /* 0x0000001fff217819 */ /* 0x000fc80000011414 */
[----:B------:R-:W-:Y:S01]  /*11410*/  LEA.HI R32, R33, R20, RZ, 0x3 ;  /* 0x0000001421207211 */ /* 0x000fe200078f18ff */
[----:B------:R-:W-:-:S04]  /*11420*/  IMAD.SHL.U32 R33, R20, 0x8, RZ ;  /* 0x0000000814217824 */ /* 0x000fc800078e00ff */
[----:B------:R-:W-:Y:S01]  /*11430*/  IMAD.SHL.U32 R32, R32, 0x400, RZ ;  /* 0x0000040020207824 */ /* 0x000fe200078e00ff */
[----:B------:R-:W-:-:S04]  /*11440*/  LOP3.LUT R20, R220, 0x38, R33, 0xf8, !PT ;  /* 0x00000038dc147812 */ /* 0x000fc800078ef821 */
[----:B------:R-:W-:Y:S02]  /*11450*/  LOP3.LUT R34, R20, R221, RZ, 0x3c, !PT ;  /* 0x000000dd14227212 */ /* 0x000fe400078e3cff */
[----:B------:R-:W-:Y:S02]  /*11460*/  LOP3.LUT R33, R32, 0x7fffe000, RZ, 0xc0, !PT ;  /* 0x7fffe00020217812 */ /* 0x000fe400078ec0ff */
[----:B------:R-:W-:Y:S02]  /*11470*/  LEA R20, R35, UR4, 0x1 ;  /* 0x0000000423147c11 */ /* 0x000fe4000f8e08ff */
[----:B------:R-:W-:-:S03]  /*11480*/  IADD3 R45, R34, R33, R222 ;  /* 0x00000021222d7210 */ /* 0x000fc60007ffe0de */
[----:B------:R-:W0:Y:S02]  /*11490*/  LDS.128 R32, [R20] ;  /* 0x0000000014207984 */ /* 0x000e240000000c00 */
        /* <DEDUP_REMOVED lines=15> */
[C---:B------:R-:W-:Y:S01]  /*11590*/  IMAD.U32 R33, R46.reuse, 0x10000, RZ ;  /* 0x000100002e217824 */ /* 0x040fe200078e00ff */
[----:B------:R-:W-:Y:S01]  /*115a0*/  LOP3.LUT R31, R46, 0xffff0000, RZ, 0xc0, !PT ;  /* 0xffff00002e1f7812 */ /* 0x000fe200078ec0ff */
[-C--:B------:R-:W-:Y:S01]  /*115b0*/  FMUL.FTZ R88, R35, R62.reuse ;  /* 0x0000003e23587220 */ /* 0x080fe20000410000 */
[C---:B------:R-:W-:Y:S01]  /*115c0*/  IMAD.U32 R45, R47.reuse, 0x10000, RZ ;  /* 0x000100002f2d7824 */ /* 0x040fe200078e00ff */
[----:B------:R-:W-:Y:S01]  /*115d0*/  LOP3.LUT R46, R47, 0xffff0000, RZ, 0xc0, !PT ;  /* 0xffff00002f2e7812 */ /* 0x000fe200078ec0ff */
[----:B------:R-:W-:Y:S01]  /*115e0*/  FFMA.FTZ R35, R41, R62, -R66 ;  /* 0x0000003e29237223 */ /* 0x000fe20000010842 */
[----:B------:R-:W-:-:S02]  /*115f0*/  IMAD.U32 R47, R122, 0x10000, RZ ;  /* 0x000100007a2f7824 */ /* 0x000fc400078e00ff */
[----:B------:R-:W-:Y:S01]  /*11600*/  FMUL.FTZ R90, R42, R63 ;  /* 0x0000003f2a5a7220 */ /* 0x000fe20000410000 */
[----:B------:R-:W-:Y:S02]  /*11610*/  IMAD.U32 R66, R120, 0x10000, RZ ;  /* 0x0001000078427824 */ /* 0x000fe400078e00ff */
[----:B------:R-:W-:Y:S01]  /*11620*/  FFMA.FTZ R41, R41, R64, R88 ;  /* 0x0000004029297223 */ /* 0x000fe20000010058 */
[----:B------:R-:W-:Y:S02]  /*11630*/  IMAD.U32 R62, R124, 0x10000, RZ ;  /* 0x000100007c3e7824 */ /* 0x000fe400078e00ff */
[-C--:B------:R-:W-:Y:S01]  /*11640*/  FMUL.FTZ R64, R42, R47.reuse ;  /* 0x0000002f2a407220 */ /* 0x080fe20000410000 */
[----:B------:R-:W-:Y:S01]  /*11650*/  FMUL.FTZ R88, R45, R66 ;  /* 0x000000422d587220 */ /* 0x000fe20000410000 */
[----:B------:R-:W-:Y:S01]  /*11660*/  FFMA.FTZ R42, R43, R47, -R90 ;  /* 0x0000002f2b2a7223 */ /* 0x000fe2000001085a */
[-C--:B------:R-:W-:Y:S01]  /*11670*/  FMUL.FTZ R45, R45, R62.reuse ;  /* 0x0000003e2d2d7220 */ /* 0x080fe20000410000 */
[----:B------:R-:W-:Y:S01]  /*11680*/  FFMA.FTZ R47, R43, R63, R64 ;  /* 0x0000003f2b2f7223 */ /* 0x000fe20000010040 */
[C---:B------:R-:W-:Y:S01]  /*11690*/  FFMA.FTZ R43, R61.reuse, R62, -R88 ;  /* 0x0000003e3d2b7223 */ /* 0x040fe20000010858 */
[----:B------:R-:W-:Y:S01]  /*116a0*/  FMUL.FTZ R65, R40, R117 ;  /* 0x0000007528417220 */ /* 0x000fe20000410000 */
[----:B------:R-:W-:Y:S01]  /*116b0*/  FFMA.FTZ R45, R61, R66, R45 ;  /* 0x000000423d2d7223 */ /* 0x000fe2000001002d */
[----:B------:R-:W-:Y:S01]  /*116c0*/  LOP3.LUT R63, R118, 0xffff0000, RZ, 0xc0, !PT ;  /* 0xffff0000763f7812 */ /* 0x000fe200078ec0ff */
[-C--:B------:R-:W-:Y:S01]  /*116d0*/  FMUL.FTZ R67, R40, R121.reuse ;  /* 0x0000007928437220 */ /* 0x080fe20000410000 */
[----:B------:R-:W-:Y:S01]  /*116e0*/  LOP3.LUT R61, R122, 0xffff0000, RZ, 0xc0, !PT ;  /* 0xffff00007a3d7812 */ /* 0x000fe200078ec0ff */
[----:B------:R-:W-:Y:S01]  /*116f0*/  FFMA.FTZ R64, R30, R121, -R65 ;  /* 0x000000791e407223 */ /* 0x000fe20000010841 */
[----:B------:R-:W-:-:S02]  /*11700*/  IMAD.U32 R62, R119, 0x10000, RZ ;  /* 0x00010000773e7824 */ /* 0x000fc400078e00ff */
[C---:B------:R-:W-:Y:S01]  /*11710*/  FMUL.FTZ R65, R44.reuse, R63 ;  /* 0x0000003f2c417220 */ /* 0x040fe20000410000 */
[----:B------:R-:W-:Y:S02]  /*11720*/  IMAD.U32 R40, R123, 0x10000, RZ ;  /* 0x000100007b287824 */ /* 0x000fe400078e00ff */
[-C--:B------:R-:W-:Y:S01]  /*11730*/  FMUL.FTZ R44, R44, R61.reuse ;  /* 0x0000003d2c2c7220 */ /* 0x080fe20000410000 */
[----:B------:R-:W-:Y:S01]  /*11740*/  FMUL.FTZ R66, R33, R62 ;  /* 0x0000003e21427220 */ /* 0x000fe20000410000 */
[C---:B------:R-:W-:Y:S01]  /*11750*/  FFMA.FTZ R65, R32.reuse, R61, -R65 ;  /* 0x0000003d20417223 */ /* 0x040fe20000010841 */
[----:B------:R-:W-:Y:S01]  /*11760*/  LOP3.LUT R119, R119, 0xffff0000, RZ, 0xc0, !PT ;  /* 0xffff000077777812 */ /* 0x000fe200078ec0ff */
[----:B------:R-:W-:Y:S01]  /*11770*/  FFMA.FTZ R44, R32, R63, R44 ;  /* 0x0000003f202c7223 */ /* 0x000fe2000001002c */
[-C--:B------:R-:W-:Y:S01]  /*11780*/  FMUL.FTZ R32, R33, R40.reuse ;  /* 0x0000002821207220 */ /* 0x080fe20000410000 */
[----:B------:R-:W-:Y:S01]  /*11790*/  LOP3.LUT R123, R123, 0xffff0000, RZ, 0xc0, !PT ;  /* 0xffff00007b7b7812 */ /* 0x000fe200078ec0ff */
[C---:B------:R-:W-:Y:S01]  /*117a0*/  FFMA.FTZ R66, R29.reuse, R40, -R66 ;  /* 0x000000281d427223 */ /* 0x040fe20000010842 */
[----:B------:R-:W-:Y:S01]  /*117b0*/  LOP3.LUT R61, R120, 0xffff0000, RZ, 0xc0, !PT ;  /* 0xffff0000783d7812 */ /* 0x000fe200078ec0ff */
[----:B------:R-:W-:Y:S01]  /*117c0*/  FFMA.FTZ R62, R29, R62, R32 ;  /* 0x0000003e1d3e7223 */ /* 0x000fe20000010020 */
[----:B------:R-:W-:Y:S01]  /*117d0*/  LOP3.LUT R33, R124, 0xffff0000, RZ, 0xc0, !PT ;  /* 0xffff00007c217812 */ /* 0x000fe200078ec0ff */
[C---:B------:R-:W-:Y:S01]  /*117e0*/  FMUL.FTZ R29, R31.reuse, R119 ;  /* 0x000000771f1d7220 */ /* 0x040fe20000410000 */
[----:B------:R-:W-:Y:S01]  /*117f0*/  FMUL.FTZ R32, R31, R123 ;  /* 0x0000007b1f207220 */ /* 0x000fe20000410000 */
[----:B------:R-:W-:Y:S01]  /*11800*/  FMUL.FTZ R31, R46, R61 ;  /* 0x0000003d2e1f7220 */ /* 0x000fe20000410000 */
[----:B------:R-:W-:Y:S01]  /*11810*/  FFMA.FTZ R30, R30, R117, R67 ;  /* 0x000000751e1e7223 */ /* 0x000fe20000010043 */
        /* <DEDUP_REMOVED lines=15> */
.L_x_2818:
[----:B------:R-:W-:Y:S05]  /*11910*/  BSYNC B2 ;  /* 0x0000000000027941 */ /* 0x000fea0003800000 */
.L_x_2817:
[----:B------:R-:W-:Y:S05]  /*11920*/  @P2 BRA `(.L_x_2814) ;  /* 0x0000000400c42947 */ /* 0x000fea0003800000 */
[----:B01----:R-:W2:Y:S01]  /*11930*/  LDL R20, [R1+0x58] ;  /* 0x0000580001147983 */ /* 0x003ea20000100800 */
[----:B------:R-:W-:Y:S02]  /*11940*/  SHF.R.S32.HI R29, RZ, 0x1f, R192 ;  /* 0x0000001fff1d7819 */ /* 0x000fe400000114c0 */
[----:B------:R-:W-:Y:S02]  /*11950*/  LEA.HI R21, R21, R199, RZ, 0x1d ;  /* 0x000000c715157211 */ /* 0x000fe400078fe8ff */
[CC--:B------:R-:W-:Y:S02]  /*11960*/  LEA.HI R28, R29.reuse, R192.reuse, RZ, 0x6 ;  /* 0x000000c01d1c7211 */ /* 0x0c0fe400078f30ff */
[----:B------:R-:W-:Y:S02]  /*11970*/  LEA.HI R29, R29, R192, RZ, 0x3 ;  /* 0x000000c01d1d7211 */ /* 0x000fe400078f18ff */
[----:B------:R-:W-:Y:S01]  /*11980*/  SHF.R.U64 R40, R26, 0x10, R27 ;  /* 0x000000101a287819 */ /* 0x000fe2000000121b */
[----:B------:R-:W-:Y:S01]  /*11990*/  IMAD.SHL.U32 R31, R28, 0x80, RZ ;  /* 0x000000801c1f7824 */ /* 0x000fe200078e00ff */
[----:B------:R-:W-:-:S02]  /*119a0*/  LOP3.LUT R30, R220, 0x38, R29, 0xf8, !PT ;  /* 0x00000038dc1e7812 */ /* 0x000fc400078ef81d */
[----:B------:R-:W-:Y:S02]  /*119b0*/  SHF.R.U64 R26, R36, 0x10, R37 ;  /* 0x00000010241a7819 */ /* 0x000fe40000001225 */
[----:B------:R-:W-:Y:S02]  /*119c0*/  LOP3.LUT R31, R31, 0xffffe000, RZ, 0xc0, !PT ;  /* 0xffffe0001f1f7812 */ /* 0x000fe400078ec0ff */
[----:B------:R-:W-:Y:S02]  /*119d0*/  LOP3.LUT R30, R30, R221, RZ, 0x3c, !PT ;  /* 0x000000dd1e1e7212 */ /* 0x000fe400078e3cff */
[----:B------:R-:W-:Y:S02]  /*119e0*/  SHF.R.U64 R42, R24, 0x10, R25 ;  /* 0x00000010182a7819 */ /* 0x000fe40000001219 */
[----:B------:R-:W-:Y:S02]  /*119f0*/  IADD3 R30, R30, R31, R222 ;  /* 0x0000001f1e1e7210 */ /* 0x000fe40007ffe0de */
[----:B------:R-:W-:-:S02]  /*11a00*/  SHF.R.U32.HI R27, RZ, 0x10, R27 ;  /* 0x00000010ff1b7819 */ /* 0x000fc4000001161b */
[----:B------:R-:W-:Y:S02]  /*11a10*/  PRMT R91, R91, 0x5410, R26 ;  /* 0x000054105b5b7816 */ /* 0x000fe4000000001a */
[----:B------:R-:W-:Y:S02]  /*11a20*/  SHF.R.U32.HI R37, RZ, 0x10, R37 ;  /* 0x00000010ff257819 */ /* 0x000fe40000011625 */
[----:B------:R-:W-:Y:S02]  /*11a30*/  SHF.R.U32.HI R25, RZ, 0x10, R25 ;  /* 0x00000010ff197819 */ /* 0x000fe40000011619 */
[--C-:B------:R-:W-:Y:S02]  /*11a40*/  SHF.R.U64 R24, R38, 0x10, R39.reuse ;  /* 0x0000001026187819 */ /* 0x100fe40000001227 */
[----:B------:R-:W-:Y:S01]  /*11a50*/  PRMT R95, R95, 0x5410, R42 ;  /* 0x000054105f5f7816 */ /* 0x000fe2000000002a */
[----:B------:R-:W-:Y:S01]  /*11a60*/  IMAD.U32 R42, R91, 0x10000, RZ ;  /* 0x000100005b2a7824 */ /* 0x000fe200078e00ff */
[----:B------:R-:W-:-:S02]  /*11a70*/  SHF.R.U32.HI R39, RZ, 0x10, R39 ;  /* 0x00000010ff277819 */ /* 0x000fc40000011627 */
[----:B------:R-:W-:Y:S02]  /*11a80*/  PRMT R98, R98, 0x5410, R27 ;  /* 0x0000541062627816 */ /* 0x000fe4000000001b */
[----:B------:R-:W-:Y:S02]  /*11a90*/  PRMT R92, R92, 0x5410, R37 ;  /* 0x000054105c5c7816 */ /* 0x000fe40000000025 */
[----:B------:R-:W-:Y:S02]  /*11aa0*/  PRMT R96, R96, 0x5410, R25 ;  /* 0x0000541060607816 */ /* 0x000fe40000000019 */
[----:B------:R-:W-:Y:S01]  /*11ab0*/  PRMT R93, R93, 0x5410, R24 ;  /* 0x000054105d5d7816 */ /* 0x000fe20000000018 */
[----:B------:R-:W-:Y:S01]  /*11ac0*/  IMAD.U32 R43, R92, 0x10000, RZ ;  /* 0x000100005c2b7824 */ /* 0x000fe200078e00ff */
[----:B------:R-:W-:Y:S02]  /*11ad0*/  PRMT R97, R97, 0x5410, R40 ;  /* 0x0000541061617816 */ /* 0x000fe40000000028 */
[----:B------:R-:W-:-:S02]  /*11ae0*/  PRMT R94, R94, 0x5410, R39 ;  /* 0x000054105e5e7816 */ /* 0x000fc40000000027 */
[----:B------:R-:W-:-:S03]  /*11af0*/  LOP3.LUT R92, R92, 0xffff0000, RZ, 0xc0, !PT ;  /* 0xffff00005c5c7812 */ /* 0x000fc600078ec0ff */
[----:B------:R-:W-:Y:S01]  /*11b00*/  IMAD.U32 R44, R94, 0x10000, RZ ;  /* 0x000100005e2c7824 */ /* 0x000fe200078e00ff */
[----:B--2---:R-:W-:Y:S02]  /*11b10*/  R2UR UR4, R20 ;  /* 0x00000000140472ca */ /* 0x004fe400000e0000 */
        /* <DEDUP_REMOVED lines=18> */
[----:B------:R-:W-:Y:S01]  /*11c40*/  IMAD.U32 R28, R95, 0x10000, RZ ;  /* 0x000100005f1c7824 */ /* 0x000fe200078e00ff */
[C---:B------:R-:W-:Y:S01]  /*11c50*/  LOP3.LUT R39, R29.reuse, 0xffff0000, RZ, 0xc0, !PT ;  /* 0xffff00001d277812 */ /* 0x040fe200078ec0ff */
[C---:B-1----:R-:W-:Y:S01]  /*11c60*/  IMAD.U32 R27, R32.reuse, 0x10000, RZ ;  /* 0x00010000201b7824 */ /* 0x042fe200078e00ff */
[----:B------:R-:W-:Y:S01]  /*11c70*/  LOP3.LUT R31, R32, 0xffff0000, RZ, 0xc0, !PT ;  /* 0xffff0000201f7812 */ /* 0x000fe200078ec0ff */
[----:B------:R-:W-:Y:S01]  /*11c80*/  IMAD.U32 R38, R29, 0x10000, RZ ;  /* 0x000100001d267824 */ /* 0x000fe200078e00ff */
[----:B------:R-:W-:Y:S01]  /*11c90*/  LOP3.LUT R32, R33, 0xffff0000, RZ, 0xc0, !PT ;  /* 0xffff000021207812 */ /* 0x000fe200078ec0ff */
[----:B------:R-:W-:Y:S01]  /*11ca0*/  FMUL.FTZ R45, R27, R42 ;  /* 0x0000002a1b2d7220 */ /* 0x000fe20000410000 */
[----:B------:R-:W-:Y:S01]  /*11cb0*/  IMAD.U32 R29, R33, 0x10000, RZ ;  /* 0x00010000211d7824 */ /* 0x000fe200078e00ff */
[C---:B------:R-:W-:Y:S01]  /*11cc0*/  LOP3.LUT R26, R34.reuse, 0xffff0000, RZ, 0xc0, !PT ;  /* 0xffff0000221a7812 */ /* 0x040fe200078ec0ff */
[----:B------:R-:W-:Y:S01]  /*11cd0*/  IMAD.U32 R33, R34, 0x10000, RZ ;  /* 0x0001000022217824 */ /* 0x000fe200078e00ff */
[C---:B------:R-:W-:Y:S01]  /*11ce0*/  LOP3.LUT R34, R35.reuse, 0xffff0000, RZ, 0xc0, !PT ;  /* 0xffff000023227812 */ /* 0x040fe200078ec0ff */
[----:B------:R-:W-:-:S02]  /*11cf0*/  IMAD.U32 R41, R35, 0x10000, RZ ;  /* 0x0001000023297824 */ /* 0x000fc400078e00ff */
[-C--:B------:R-:W-:Y:S01]  /*11d00*/  FMUL.FTZ R47, R27, R28.reuse ;  /* 0x0000001c1b2f7220 */ /* 0x080fe20000410000 */
[----:B------:R-:W-:Y:S01]  /*11d10*/  FFMA.FTZ R27, R36, R28, -R45 ;  /* 0x0000001c241b7223 */ /* 0x000fe2000001082d */
[----:B------:R-:W-:Y:S02]  /*11d20*/  IMAD.U32 R35, R96, 0x10000, RZ ;  /* 0x0001000060237824 */ /* 0x000fe400078e00ff */
[C---:B------:R-:W-:Y:S01]  /*11d30*/  FMUL.FTZ R45, R29.reuse, R43 ;  /* 0x0000002b1d2d7220 */ /* 0x040fe20000410000 */
[----:B------:R-:W-:Y:S01]  /*11d40*/  FFMA.FTZ R28, R36, R42, R47 ;  /* 0x0000002a241c7223 */ /* 0x000fe2000001002f */
[----:B------:R-:W-:Y:S02]  /*11d50*/  IMAD.U32 R36, R98, 0x10000, RZ ;  /* 0x0001000062247824 */ /* 0x000fe400078e00ff */
[-C--:B------:R-:W-:Y:S01]  /*11d60*/  FMUL.FTZ R47, R29, R35.reuse ;  /* 0x000000231d2f7220 */ /* 0x080fe20000410000 */
[C---:B------:R-:W-:Y:S01]  /*11d70*/  FFMA.FTZ R29, R38.reuse, R35, -R45 ;  /* 0x00000023261d7223 */ /* 0x040fe2000001082d */
[----:B------:R-:W-:Y:S01]  /*11d80*/  FMUL.FTZ R35, R41, R44 ;  /* 0x0000002c29237220 */ /* 0x000fe20000410000 */
[----:B------:R-:W-:Y:S01]  /*11d90*/  LOP3.LUT R42, R91, 0xffff0000, RZ, 0xc0, !PT ;  /* 0xffff00005b2a7812 */ /* 0x000fe200078ec0ff */
[-C--:B------:R-:W-:Y:S01]  /*11da0*/  FMUL.FTZ R41, R41, R36.reuse ;  /* 0x0000002429297220 */ /* 0x080fe20000410000 */
[----:B------:R-:W-:Y:S01]  /*11db0*/  FFMA.FTZ R47, R38, R43, R47 ;  /* 0x0000002b262f7223 */ /* 0x000fe2000001002f */
[----:B------:R-:W-:Y:S01]  /*11dc0*/  FFMA.FTZ R35, R40, R36, -R35 ;  /* 0x0000002428237223 */ /* 0x000fe20000010823 */
[----:B------:R-:W-:Y:S01]  /*11dd0*/  LOP3.LUT R36, R95, 0xffff0000, RZ, 0xc0, !PT ;  /* 0xffff00005f247812 */ /* 0x000fe200078ec0ff */
[C---:B------:R-:W-:Y:S01]  /*11de0*/  FMUL.FTZ R38, R31.reuse, R42 ;  /* 0x0000002a1f267220 */ /* 0x040fe20000410000 */
[----:B------:R-:W-:Y:S01]  /*11df0*/  LOP3.LUT R96, R96, 0xffff0000, RZ, 0xc0, !PT ;  /* 0xffff000060607812 */ /* 0x000fe200078ec0ff */
[----:B------:R-:W-:Y:S01]  /*11e00*/  FFMA.FTZ R41, R40, R44, R41 ;  /* 0x0000002c28297223 */ /* 0x000fe20000010029 */
[----:B------:R-:W-:Y:S01]  /*11e10*/  FMUL.FTZ R46, R32, R92 ;  /* 0x0000005c202e7220 */ /* 0x000fe20000410000 */
[-C--:B------:R-:W-:Y:S01]  /*11e20*/  FMUL.FTZ R44, R31, R36.reuse ;  /* 0x000000241f2c7220 */ /* 0x080fe20000410000 */
[----:B------:R-:W-:Y:S01]  /*11e30*/  FFMA.FTZ R40, R37, R36, -R38 ;  /* 0x0000002425287223 */ /* 0x000fe20000010826 */
[----:B------:R-:W-:-:S02]  /*11e40*/  IMAD.U32 R38, R93, 0x10000, RZ ;  /* 0x000100005d267824 */ /* 0x000fc400078e00ff */
[----:B------:R-:W-:Y:S01]  /*11e50*/  FMUL.FTZ R31, R32, R96 ;  /* 0x00000060201f7220 */ /* 0x000fe20000410000 */
[----:B------:R-:W-:Y:S02]  /*11e60*/  IMAD.U32 R36, R97, 0x10000, RZ ;  /* 0x0001000061247824 */ /* 0x000fe400078e00ff */
[----:B------:R-:W-:Y:S01]  /*11e70*/  FFMA.FTZ R37, R37, R42, R44 ;  /* 0x0000002a25257223 */ /* 0x000fe2000001002c */
[----:B------:R-:W-:Y:S01]  /*11e80*/  FMUL.FTZ R32, R33, R38 ;  /* 0x0000002621207220 */ /* 0x000fe20000410000 */
[----:B------:R-:W-:Y:S01]  /*11e90*/  FFMA.FTZ R92, R39, R92, R31 ;  /* 0x0000005c275c7223 */ /* 0x000fe2000001001f */
[----:B------:R-:W-:Y:S01]  /*11ea0*/  FMUL.FTZ R42, R33, R36 ;  /* 0x00000024212a7220 */ /* 0x000fe20000410000 */
[----:B------:R-:W-:Y:S01]  /*11eb0*/  LOP3.LUT R93, R93, 0xffff0000, RZ, 0xc0, !PT ;  /* 0xffff00005d5d7812 */ /* 0x000fe200078ec0ff */
[----:B------:R-:W-:Y:S01]  /*11ec0*/  FFMA.FTZ R46, R39, R96, -R46 ;  /* 0x00000060272e7223 */ /* 0x000fe2000001082e */
[----:B------:R-:W-:Y:S01]  /*11ed0*/  LOP3.LUT R33, R94, 0xffff0000, RZ, 0xc0, !PT ;  /* 0xffff00005e217812 */ /* 0x000fe200078ec0ff */
[----:B------:R-:W-:Y:S01]  /*11ee0*/  FFMA.FTZ R32, R25, R36, -R32 ;  /* 0x0000002419207223 */ /* 0x000fe20000010820 */
[----:B------:R-:W-:Y:S01]  /*11ef0*/  LOP3.LUT R97, R97, 0xffff0000, RZ, 0xc0, !PT ;  /* 0xffff000061617812 */ /* 0x000fe200078ec0ff */
[----:B------:R-:W-:Y:S01]  /*11f00*/  FFMA.FTZ R42, R25, R38, R42 ;  /* 0x00000026192a7223 */ /* 0x000fe2000001002a */
[----:B------:R-:W-:Y:S01]  /*11f10*/  LOP3.LUT R31, R98, 0xffff0000, RZ, 0xc0, !PT ;  /* 0xffff0000621f7812 */ /* 0x000fe200078ec0ff */
[----:B------:R-:W-:Y:S01]  /*11f20*/  FMUL.FTZ R25, R26, R93 ;  /* 0x0000005d1a197220 */ /* 0x000fe20000410000 */
[----:B------:R-:W-:Y:S01]  /*11f30*/  FMUL.FTZ R39, R34, R33 ;  /* 0x0000002122277220 */ /* 0x000fe20000410000 */
[----:B------:R-:W-:Y:S01]  /*11f40*/  FMUL.FTZ R26, R26, R97 ;  /* 0x000000611a1a7220 */ /* 0x000fe20000410000 */
[----:B------:R-:W-:Y:S01]  /*11f50*/  F2FP.BF16.F32.PACK_AB R28, R37, R28 ;  /* 0x0000001c251c723e */ /* 0x000fe200000010ff */
        /* <DEDUP_REMOVED lines=14> */
.L_x_2814:
[----:B------:R-:W-:Y:S05]  /*12040*/  BSYNC B1 ;  /* 0x0000000000017941 */ /* 0x000fea0003800000 */
.L_x_2813:
[----:B012---:R-:W-:-:S05]  /*12050*/  VIADD R20, R204, 0x40 ;  /* 0x00000040cc147836 */ /* 0x007fca0000000000 */
[----:B------:R-:W-:-:S13]  /*12060*/  ISETP.GE.AND P0, PT, R20, R3, PT ;  /* 0x000000031400720c */ /* 0x000fda0003f06270 */
[----:B------:R-:W-:Y:S05]  /*12070*/  @P0 BRA `(.L_x_2794) ;  /* 0x00000014005c0947 */ /* 0x000fea0003800000 */
[----:B------:R0:W5:Y:S01]  /*12080*/  LDL R42, [R1+0x58] ;  /* 0x00005800012a7983 */ /* 0x0001620000100800 */
[----:B------:R-:W1:Y:S01]  /*12090*/  LDC R3, c[0x0][0x3f4] ;  /* 0x0000fd00ff037b82 */ /* 0x000e620000000800 */
[----:B------:R-:W-:Y:S01]  /*120a0*/  BSSY B1, `(.L_x_2819) ;  /* 0x0000070000017945 */ /* 0x000fe20003800000 */
[----:B------:R-:W-:Y:S02]  /*120b0*/  SHF.R.U32.HI R40, RZ, 0x3, R217 ;  /* 0x00000003ff287819 */ /* 0x000fe400000116d9 */
[-C--:B-1----:R-:W-:Y:S02]  /*120c0*/  ISETP.GE.AND P0, PT, R16, R3.reuse, PT ;  /* 0x000000031000720c */ /* 0x082fe40003f06270 */
[-C--:B------:R-:W-:Y:S02]  /*120d0*/  ISETP.GE.AND P1, PT, R193, R3.reuse, PT ;  /* 0x00000003c100720c */ /* 0x080fe40003f26270 */
[----:B------:R-:W-:-:S09]  /*120e0*/  ISETP.GE.AND P2, PT, R192, R3, PT ;  /* 0x00000003c000720c */ /* 0x000fd20003f46270 */
[----:B0-----:R-:W-:Y:S05]  /*120f0*/  @P0 BRA `(.L_x_2820) ;  /* 0x0000000400a80947 */ /* 0x001fea0003800000 */
[----:B------:R-:W-:Y:S02]  /*12100*/  LEA.HI R0, R3, R0, RZ, 0x1d ;  /* 0x0000000003007211 */ /* 0x000fe400078fe8ff */
[----:B-----5:R-:W-:Y:S02]  /*12110*/  R2UR UR4, R42 ;  /* 0x000000002a0472ca */ /* 0x020fe400000e0000 */
        /* <DEDUP_REMOVED lines=13> */
[--C-:B------:R-:W-:Y:S02]  /*121f0*/  SHF.R.U64 R4, R6, 0x10, R7.reuse ;  /* 0x0000001006047819 */ /* 0x100fe40000001207 */
[----:B------:R-:W-:Y:S01]  /*12200*/  IMAD R20, R21, 0x2, R2 ;  /* 0x0000000215147824 */ /* 0x000fe200078e0202 */
[----:B------:R-:W-:Y:S02]  /*12210*/  SHF.R.U32.HI R7, RZ, 0x10, R7 ;  /* 0x00000010ff077819 */ /* 0x000fe40000011607 */
[----:B------:R-:W-:Y:S02]  /*12220*/  SHF.R.U64 R38, R48, 0x10, R49 ;  /* 0x0000001030267819 */ /* 0x000fe40000001231 */
[----:B------:R-:W1:Y:S01]  /*12230*/  LDS.128 R28, [R20+0x12400] ;  /* 0x01240000141c7984 */ /* 0x000e620000000c00 */
[----:B------:R-:W-:Y:S02]  /*12240*/  SHF.R.U64 R36, R50, 0x10, R51 ;  /* 0x0000001032247819 */ /* 0x000fe40000001233 */
[----:B------:R-:W-:-:S02]  /*12250*/  PRMT R107, R107, 0x5410, R34 ;  /* 0x000054106b6b7816 */ /* 0x000fc40000000022 */
[----:B------:R-:W-:Y:S02]  /*12260*/  SHF.R.U32.HI R32, RZ, 0x10, R5 ;  /* 0x00000010ff207819 */ /* 0x000fe40000011605 */
[----:B------:R-:W-:Y:S02]  /*12270*/  PRMT R111, R111, 0x5410, R4 ;  /* 0x000054106f6f7816 */ /* 0x000fe40000000004 */
[----:B------:R-:W-:Y:S02]  /*12280*/  PRMT R112, R112, 0x5410, R7 ;  /* 0x0000541070707816 */ /* 0x000fe40000000007 */
[----:B------:R-:W-:Y:S02]  /*12290*/  PRMT R113, R113, 0x5410, R38 ;  /* 0x0000541071717816 */ /* 0x000fe40000000026 */
[----:B------:R-:W-:Y:S02]  /*122a0*/  SHF.R.U32.HI R49, RZ, 0x10, R49 ;  /* 0x00000010ff317819 */ /* 0x000fe40000011631 */
[----:B------:R-:W-:Y:S01]  /*122b0*/  PRMT R115, R115, 0x5410, R36 ;  /* 0x0000541073737816 */ /* 0x000fe20000000024 */
[----:B------:R-:W-:Y:S01]  /*122c0*/  IMAD.U32 R36, R107, 0x10000, RZ ;  /* 0x000100006b247824 */ /* 0x000fe200078e00ff */
[----:B------:R-:W-:Y:S01]  /*122d0*/  PRMT R114, R114, 0x5410, R49 ;  /* 0x0000541072727816 */ /* 0x000fe20000000031 */
[----:B------:R-:W-:Y:S01]  /*122e0*/  IMAD.U32 R35, R113, 0x10000, RZ ;  /* 0x0001000071237824 */ /* 0x000fe200078e00ff */
[----:B------:R-:W-:-:S02]  /*122f0*/  PRMT R109, R109, 0x5410, R32 ;  /* 0x000054106d6d7816 */ /* 0x000fc40000000020 */
[----:B------:R-:W-:Y:S02]  /*12300*/  SHF.R.U32.HI R51, RZ, 0x10, R51 ;  /* 0x00000010ff337819 */ /* 0x000fe40000011633 */
[----:B------:R-:W-:Y:S01]  /*12310*/  LOP3.LUT R107, R107, 0xffff0000, RZ, 0xc0, !PT ;  /* 0xffff00006b6b7812 */ /* 0x000fe200078ec0ff */
[----:B------:R-:W-:Y:S01]  /*12320*/  IMAD.U32 R37, R109, 0x10000, RZ ;  /* 0x000100006d257824 */ /* 0x000fe200078e00ff */
[----:B------:R-:W-:Y:S02]  /*12330*/  PRMT R116, R116, 0x5410, R51 ;  /* 0x0000541074747816 */ /* 0x000fe40000000033 */
        /* <DEDUP_REMOVED lines=24> */
[----:B------:R-:W-:Y:S01]  /*124c0*/  FFMA.FTZ R43, R6, R27, -R43 ;  /* 0x0000001b062b7223 */ /* 0x000fe2000001082b */
[----:B------:R-:W-:Y:S01]  /*124d0*/  FMUL.FTZ R32, R34, R35 ;  /* 0x0000002322207220 */ /* 0x000fe20000410000 */
[----:B------:R-:W-:Y:S01]  /*124e0*/  LOP3.LUT R114, R114, 0xffff0000, RZ, 0xc0, !PT ;  /* 0xffff000072727812 */ /* 0x000fe200078ec0ff */
[-C--:B------:R-:W-:Y:S01]  /*124f0*/  FMUL.FTZ R34, R34, R4.reuse ;  /* 0x0000000422227220 */ /* 0x080fe20000410000 */
[----:B------:R-:W-:Y:S01]  /*12500*/  FFMA.FTZ R45, R6, R37, R45 ;  /* 0x00000025062d7223 */ /* 0x000fe2000001002d */
[----:B------:R-:W-:Y:S01]  /*12510*/  FFMA.FTZ R27, R25, R4, -R32 ;  /* 0x00000004191b7223 */ /* 0x000fe20000010820 */
[----:B------:R-:W-:Y:S01]  /*12520*/  FMUL.FTZ R4, R28, R107 ;  /* 0x0000006b1c047220 */ /* 0x000fe20000410000 */
[----:B------:R-:W-:-:S02]  /*12530*/  IMAD.U32 R33, R30, 0x10000, RZ ;  /* 0x000100001e217824 */ /* 0x000fc400078e00ff */
[----:B------:R-:W-:Y:S01]  /*12540*/  FFMA.FTZ R35, R25, R35, R34 ;  /* 0x0000002319237223 */ /* 0x000fe20000010022 */
[----:B------:R-:W-:Y:S02]  /*12550*/  IMAD.U32 R6, R111, 0x10000, RZ ;  /* 0x000100006f067824 */ /* 0x000fe400078e00ff */
[-C--:B------:R-:W-:Y:S01]  /*12560*/  FMUL.FTZ R32, R28, R113.reuse ;  /* 0x000000711c207220 */ /* 0x080fe20000410000 */
[----:B------:R-:W-:Y:S01]  /*12570*/  FFMA.FTZ R28, R5, R113, -R4 ;  /* 0x00000071051c7223 */ /* 0x000fe20000010804 */
[CC--:B------:R-:W-:Y:S01]  /*12580*/  FMUL.FTZ R25, R29.reuse, R109.reuse ;  /* 0x0000006d1d197220 */ /* 0x0c0fe20000410000 */
[----:B------:R-:W-:Y:S01]  /*12590*/  FMUL.FTZ R34, R29, R114 ;  /* 0x000000721d227220 */ /* 0x000fe20000410000 */
[----:B------:R-:W-:Y:S01]  /*125a0*/  LOP3.LUT R30, R30, 0xffff0000, RZ, 0xc0, !PT ;  /* 0xffff00001e1e7812 */ /* 0x000fe200078ec0ff */
[----:B------:R-:W-:Y:S02]  /*125b0*/  IMAD.U32 R4, R115, 0x10000, RZ ;  /* 0x0001000073047824 */ /* 0x000fe400078e00ff */
[----:B------:R-:W-:Y:S01]  /*125c0*/  FMUL.FTZ R36, R33, R6 ;  /* 0x0000000621247220 */ /* 0x000fe20000410000 */
[----:B------:R-:W-:Y:S01]  /*125d0*/  LOP3.LUT R111, R111, 0xffff0000, RZ, 0xc0, !PT ;  /* 0xffff00006f6f7812 */ /* 0x000fe200078ec0ff */
[C---:B------:R-:W-:Y:S01]  /*125e0*/  FFMA.FTZ R114, R24.reuse, R114, -R25 ;  /* 0x0000007218727223 */ /* 0x040fe20000010819 */
[----:B------:R-:W-:Y:S01]  /*125f0*/  LOP3.LUT R115, R115, 0xffff0000, RZ, 0xc0, !PT ;  /* 0xffff000073737812 */ /* 0x000fe200078ec0ff */
[----:B------:R-:W-:Y:S01]  /*12600*/  FFMA.FTZ R34, R24, R109, R34 ;  /* 0x0000006d18227223 */ /* 0x000fe20000010022 */
[----:B------:R-:W-:Y:S01]  /*12610*/  LOP3.LUT R31, R31, 0xffff0000, RZ, 0xc0, !PT ;  /* 0xffff00001f1f7812 */ /* 0x000fe200078ec0ff */
[-C--:B------:R-:W-:Y:S01]  /*12620*/  FMUL.FTZ R24, R33, R4.reuse ;  /* 0x0000000421187220 */ /* 0x080fe20000410000 */
[----:B------:R-:W-:Y:S01]  /*12630*/  LOP3.LUT R112, R112, 0xffff0000, RZ, 0xc0, !PT ;  /* 0xffff000070707812 */ /* 0x000fe200078ec0ff */
[----:B------:R-:W-:Y:S01]  /*12640*/  FFMA.FTZ R36, R7, R4, -R36 ;  /* 0x0000000407247223 */ /* 0x000fe20000010824 */
[----:B------:R-:W-:Y:S01]  /*12650*/  LOP3.LUT R116, R116, 0xffff0000, RZ, 0xc0, !PT ;  /* 0xffff000074747812 */ /* 0x000fe200078ec0ff */
[C---:B------:R-:W-:Y:S01]  /*12660*/  FMUL.FTZ R4, R30.reuse, R111 ;  /* 0x0000006f1e047220 */ /* 0x040fe20000410000 */
[----:B------:R-:W-:Y:S01]  /*12670*/  FFMA.FTZ R32, R5, R107, R32 ;  /* 0x0000006b05207223 */ /* 0x000fe20000010020 */
[----:B------:R-:W-:Y:S01]  /*12680*/  FMUL.FTZ R30, R30, R115 ;  /* 0x000000731e1e7220 */ /* 0x000fe20000410000 */
[C---:B------:R-:W-:Y:S01]  /*12690*/  FMUL.FTZ R5, R31.reuse, R112 ;  /* 0x000000701f057220 */ /* 0x040fe20000410000 */
[----:B------:R-:W-:Y:S01]  /*126a0*/  FMUL.FTZ R31, R31, R116 ;  /* 0x000000741f1f7220 */ /* 0x000fe20000410000 */
[----:B------:R-:W-:Y:S01]  /*126b0*/  FFMA.FTZ R7, R7, R6, R24 ;  /* 0x0000000607077223 */ /* 0x000fe20000010018 */
        /* <DEDUP_REMOVED lines=14> */
.L_x_2820:
[----:B------:R-:W-:Y:S05]  /*127a0*/  BSYNC B1 ;  /* 0x0000000000017941 */ /* 0x000fea0003800000 */
.L_x_2819:
[----:B------:R-:W-:Y:S04]  /*127b0*/  BSSY B1, `(.L_x_2821) ;  /* 0x0000072000017945 */ /* 0x000fe80003800000 */
[----:B------:R-:W-:Y:S05]  /*127c0*/  @P1 BRA `(.L_x_2822) ;  /* 0x0000000400c01947 */ /* 0x000fea0003800000 */
[----:B0-----:R-:W-:Y:S02]  /*127d0*/  SHF.R.S32.HI R4, RZ, 0x1f, R193 ;  /* 0x0000001fff047819 */ /* 0x001fe400000114c1 */
[----:B------:R-:W-:Y:S02]  /*127e0*/  LEA.HI R0, R3, R198, RZ, 0x1d ;  /* 0x000000c603007211 */ /* 0x000fe400078fe8ff */
        /* <DEDUP_REMOVED lines=8> */
[-C--:B------:R-:W-:Y:S01]  /*12870*/  LOP3.LUT R6, R4, R40.reuse, RZ, 0x3c, !PT ;  /* 0x0000002804067212 */ /* 0x080fe200078e3cff */
[----:B------:R-:W-:Y:S01]  /*12880*/  IMAD.SHL.U32 R4, R5, 0x400, RZ ;  /* 0x0000040005047824 */ /* 0x000fe200078e00ff */
[----:B------:R-:W-:Y:S02]  /*12890*/  LOP3.LUT R0, R217, 0x38, R0, 0xf8, !PT ;  /* 0x00000038d9007812 */ /* 0x000fe400078ef800 */
[----:B-----5:R-:W-:Y:S02]  /*128a0*/  R2UR UR4, R42 ;  /* 0x000000002a0472ca */ /* 0x020fe400000e0000 */
[----:B------:R-:W-:-:S02]  /*128b0*/  LOP3.LUT R5, R0, R40, RZ, 0x3c, !PT ;  /* 0x0000002800057212 */ /* 0x000fc400078e3cff */
[----:B------:R-:W-:Y:S02]  /*128c0*/  LOP3.LUT R4, R4, 0x7fffe000, RZ, 0xc0, !PT ;  /* 0x7fffe00004047812 */ /* 0x000fe400078ec0ff */
[--C-:B------:R-:W-:Y:S02]  /*128d0*/  IADD3 R6, R6, R7, R224.reuse ;  /* 0x0000000706067210 */ /* 0x100fe40007ffe0e0 */
[----:B------:R-:W-:Y:S02]  /*128e0*/  IADD3 R21, R5, R4, R224 ;  /* 0x0000000405157210 */ /* 0x000fe40007ffe0e0 */
[----:B------:R-:W-:Y:S02]  /*128f0*/  SHF.R.U64 R31, R52, 0x10, R53 ;  /* 0x00000010341f7819 */ /* 0x000fe40000001235 */
[----:B------:R-:W-:Y:S01]  /*12900*/  SHF.R.U32.HI R28, RZ, 0x10, R9 ;  /* 0x00000010ff1c7819 */ /* 0x000fe20000011609 */
[----:B------:R-:W-:Y:S01]  /*12910*/  IMAD R20, R21, 0x2, R2 ;  /* 0x0000000215147824 */ /* 0x000fe200078e0202 */
[----:B------:R-:W-:-:S02]  /*12920*/  LEA R0, R6, UR4, 0x1 ;  /* 0x0000000406007c11 */ /* 0x000fc4000f8e08ff */
[----:B------:R-:W-:Y:S02]  /*12930*/  SHF.R.U64 R21, R8, 0x10, R9 ;  /* 0x0000001008157819 */ /* 0x000fe40000001209 */
[----:B------:R-:W0:Y:S01]  /*12940*/  LDS.128 R24, [R20+0x12400] ;  /* 0x0124000014187984 */ /* 0x000e220000000c00 */
[----:B------:R-:W-:Y:S02]  /*12950*/  PRMT R84, R84, 0x5410, R31 ;  /* 0x0000541054547816 */ /* 0x000fe4000000001f */
[----:B------:R-:W-:Y:S01]  /*12960*/  PRMT R82, R82, 0x5410, R21 ;  /* 0x0000541052527816 */ /* 0x000fe20000000015 */
[----:B------:R-:W1:Y:S01]  /*12970*/  LDS.128 R4, [R0] ;  /* 0x0000000000047984 */ /* 0x000e620000000c00 */
[----:B------:R-:W-:Y:S01]  /*12980*/  SHF.R.U32.HI R52, RZ, 0x10, R53 ;  /* 0x00000010ff347819 */ /* 0x000fe20000011635 */
[----:B------:R-:W-:Y:S01]  /*12990*/  IMAD.U32 R31, R84, 0x10000, RZ ;  /* 0x00010000541f7824 */ /* 0x000fe200078e00ff */
[----:B------:R-:W-:Y:S01]  /*129a0*/  SHF.R.U64 R8, R10, 0x10, R11 ;  /* 0x000000100a087819 */ /* 0x000fe2000000120b */
[----:B------:R-:W-:Y:S01]  /*129b0*/  IMAD.U32 R32, R82, 0x10000, RZ ;  /* 0x0001000052207824 */ /* 0x000fe200078e00ff */
[----:B------:R-:W-:-:S02]  /*129c0*/  SHF.R.U64 R29, R54, 0x10, R55 ;  /* 0x00000010361d7819 */ /* 0x000fc40000001237 */
[----:B------:R-:W-:Y:S02]  /*129d0*/  SHF.R.U32.HI R11, RZ, 0x10, R11 ;  /* 0x00000010ff0b7819 */ /* 0x000fe4000001160b */
[----:B------:R-:W-:Y:S02]  /*129e0*/  PRMT R81, R81, 0x5410, R28 ;  /* 0x0000541051517816 */ /* 0x000fe4000000001c */
[----:B------:R-:W-:Y:S02]  /*129f0*/  SHF.R.U32.HI R54, RZ, 0x10, R55 ;  /* 0x00000010ff367819 */ /* 0x000fe40000011637 */
[----:B------:R-:W-:Y:S01]  /*12a00*/  PRMT R85, R85, 0x5410, R52 ;  /* 0x0000541055557816 */ /* 0x000fe20000000034 */
[----:B------:R-:W-:Y:S01]  /*12a10*/  IMAD.U32 R33, R81, 0x10000, RZ ;  /* 0x0001000051217824 */ /* 0x000fe200078e00ff */
[----:B------:R-:W-:Y:S02]  /*12a20*/  PRMT R79, R79, 0x5410, R8 ;  /* 0x000054104f4f7816 */ /* 0x000fe40000000008 */
[----:B------:R-:W-:-:S02]  /*12a30*/  PRMT R78, R78, 0x5410, R11 ;  /* 0x000054104e4e7816 */ /* 0x000fc4000000000b */
[----:B------:R-:W-:Y:S02]  /*12a40*/  PRMT R87, R87, 0x5410, R54 ;  /* 0x0000541057577816 */ /* 0x000fe40000000036 */
[----:B------:R-:W-:Y:S01]  /*12a50*/  PRMT R86, R86, 0x5410, R29 ;  /* 0x0000541056567816 */ /* 0x000fe2000000001d */
[C---:B0-----:R-:W-:Y:S01]  /*12a60*/  IMAD.U32 R21, R24.reuse, 0x10000, RZ ;  /* 0x0001000018157824 */ /* 0x041fe200078e00ff */
[----:B------:R-:W-:Y:S01]  /*12a70*/  LOP3.LUT R24, R24, 0xffff0000, RZ, 0xc0, !PT ;  /* 0xffff000018187812 */ /* 0x000fe200078ec0ff */
[C---:B------:R-:W-:Y:S01]  /*12a80*/  IMAD.U32 R28, R25.reuse, 0x10000, RZ ;  /* 0x00010000191c7824 */ /* 0x040fe200078e00ff */
[----:B------:R-:W-:Y:S01]  /*12a90*/  LOP3.LUT R25, R25, 0xffff0000, RZ, 0xc0, !PT ;  /* 0xffff000019197812 */ /* 0x000fe200078ec0ff */
[----:B-1----:R-:W-:Y:S02]  /*12aa0*/  IMAD.U32 R8, R4, 0x10000, RZ ;  /* 0x0001000004087824 */ /* 0x002fe400078e00ff */
        /* <DEDUP_REMOVED lines=11> */
[----:B------:R-:W-:Y:S01]  /*12b60*/  IMAD.U32 R8, R87, 0x10000, RZ ;  /* 0x0001000057087824 */ /* 0x000fe200078e00ff */
[----:B------:R-:W-:Y:S01]  /*12b70*/  LOP3.LUT R21, R82, 0xffff0000, RZ, 0xc0, !PT ;  /* 0xffff000052157812 */ /* 0x000fe200078ec0ff */
[----:B------:R-:W-:Y:S01]  /*12b80*/  FMUL.FTZ R32, R30, R31 ;  /* 0x0000001f1e207220 */ /* 0x000fe20000410000 */
[----:B------:R-:W-:-:S02]  /*12b90*/  IMAD.U32 R11, R7, 0x10000, RZ ;  /* 0x00010000070b7824 */ /* 0x000fc400078e00ff */
[-C--:B------:R-:W-:Y:S01]  /*12ba0*/  FMUL.FTZ R30, R30, R8.reuse ;  /* 0x000000081e1e7220 */ /* 0x080fe20000410000 */
[----:B------:R-:W-:Y:S01]  /*12bb0*/  FFMA.FTZ R33, R9, R33, R28 ;  /* 0x0000002109217223 */ /* 0x000fe2000001001c */
[----:B------:R-:W-:Y:S01]  /*12bc0*/  LOP3.LUT R9, R84, 0xffff0000, RZ, 0xc0, !PT ;  /* 0xffff000054097812 */ /* 0x000fe200078ec0ff */
[C---:B------:R-:W-:Y:S01]  /*12bd0*/  FFMA.FTZ R36, R11.reuse, R8, -R32 ;  /* 0x000000080b247223 */ /* 0x040fe20000010820 */
[----:B------:R-:W-:Y:S01]  /*12be0*/  LOP3.LUT R4, R4, 0xffff0000, RZ, 0xc0, !PT ;  /* 0xffff000004047812 */ /* 0x000fe200078ec0ff */
[----:B------:R-:W-:Y:S01]  /*12bf0*/  FFMA.FTZ R38, R11, R31, R30 ;  /* 0x0000001f0b267223 */ /* 0x000fe2000001001e */
[----:B------:R-:W-:Y:S01]  /*12c00*/  LOP3.LUT R28, R81, 0xffff0000, RZ, 0xc0, !PT ;  /* 0xffff0000511c7812 */ /* 0x000fe200078ec0ff */
[C---:B------:R-:W-:Y:S01]  /*12c10*/  FMUL.FTZ R11, R24.reuse, R21 ;  /* 0x00000015180b7220 */ /* 0x040fe20000410000 */
[----:B------:R-:W-:Y:S01]  /*12c20*/  LOP3.LUT R8, R85, 0xffff0000, RZ, 0xc0, !PT ;  /* 0xffff000055087812 */ /* 0x000fe200078ec0ff */
[-C--:B------:R-:W-:Y:S01]  /*12c30*/  FMUL.FTZ R31, R24, R9.reuse ;  /* 0x00000009181f7220 */ /* 0x080fe20000410000 */
[----:B------:R-:W-:Y:S01]  /*12c40*/  LOP3.LUT R5, R5, 0xffff0000, RZ, 0xc0, !PT ;  /* 0xffff000005057812 */ /* 0x000fe200078ec0ff */
[----:B------:R-:W-:Y:S01]  /*12c50*/  FFMA.FTZ R24, R4, R9, -R11 ;  /* 0x0000000904187223 */ /* 0x000fe2000001080b */
[----:B------:R-:W-:Y:S01]  /*12c60*/  FMUL.FTZ R32, R25, R28 ;  /* 0x0000001c19207220 */ /* 0x000fe20000410000 */
[----:B------:R-:W-:-:S02]  /*12c70*/  IMAD.U32 R29, R26, 0x10000, RZ ;  /* 0x000100001a1d7824 */ /* 0x000fc400078e00ff */
[-C--:B------:R-:W-:Y:S01]  /*12c80*/  FMUL.FTZ R25, R25, R8.reuse ;  /* 0x0000000819197220 */ /* 0x080fe20000410000 */
[----:B------:R-:W-:Y:S02]  /*12c90*/  IMAD.U32 R11, R79, 0x10000, RZ ;  /* 0x000100004f0b7824 */ /* 0x000fe400078e00ff */
[----:B------:R-:W-:Y:S01]  /*12ca0*/  FFMA.FTZ R30, R4, R21, R31 ;  /* 0x00000015041e7223 */ /* 0x000fe2000001001f */
[----:B------:R-:W-:Y:S01]  /*12cb0*/  IMAD.U32 R10, R6, 0x10000, RZ ;  /* 0x00010000060a7824 */ /* 0x000fe200078e00ff */
[----:B------:R-:W-:Y:S01]  /*12cc0*/  LOP3.LUT R26, R26, 0xffff0000, RZ, 0xc0, !PT ;  /* 0xffff00001a1a7812 */ /* 0x000fe200078ec0ff */
[----:B------:R-:W-:Y:S01]  /*12cd0*/  IMAD.U32 R9, R86, 0x10000, RZ ;  /* 0x0001000056097824 */ /* 0x000fe200078e00ff */
[----:B------:R-:W-:Y:S01]  /*12ce0*/  LOP3.LUT R27, R27, 0xffff0000, RZ, 0xc0, !PT ;  /* 0xffff00001b1b7812 */ /* 0x000fe200078ec0ff */
[----:B------:R-:W-:Y:S01]  /*12cf0*/  FMUL.FTZ R31, R29, R11 ;  /* 0x0000000b1d1f7220 */ /* 0x000fe20000410000 */
        /* <DEDUP_REMOVED lines=12> */
[----:B------:R-:W-:Y:S01]  /*12dc0*/  LOP3.LUT R7, R7, 0xffff0000, RZ, 0xc0, !PT ;  /* 0xffff000007077812 */ /* 0x000fe200078ec0ff */
[-C--:B------:R-:W-:Y:S01]  /*12dd0*/  FMUL.FTZ R27, R27, R4.reuse ;  /* 0x000000041b1b7220 */ /* 0x080fe20000410000 */
        /* <DEDUP_REMOVED lines=15> */
.L_x_2822:
[----:B------:R-:W-:Y:S05]  /*12ed0*/  BSYNC B1 ;  /* 0x0000000000017941 */ /* 0x000fea0003800000 */
.L_x_2821:
[----:B------:R-:W-:Y:S05]  /*12ee0*/  @P2 BRA `(.L_x_2794) ;  /* 0x0000000400c02947 */ /* 0x000fea0003800000 */
[----:B01----:R-:W-:Y:S02]  /*12ef0*/  SHF.R.S32.HI R5, RZ, 0x1f, R192 ;  /* 0x0000001fff057819 */ /* 0x003fe400000114c0 */
        /* <DEDUP_REMOVED lines=13> */
[----:B-----5:R-:W-:-:S02]  /*12fd0*/  R2UR UR4, R42 ;  /* 0x000000002a0472ca */ /* 0x020fc400000e0000 */
[----:B------:R-:W-:Y:S02]  /*12fe0*/  LOP3.LUT R3, R0, R40, RZ, 0x3c, !PT ;  /* 0x0000002800037212 */ /* 0x000fe400078e3cff */
[----:B------:R-:W-:Y:S02]  /*12ff0*/  LOP3.LUT R4, R4, 0x7fffe000, RZ, 0xc0, !PT ;  /* 0x7fffe00004047812 */ /* 0x000fe400078ec0ff */
[----:B------:R-:W-:Y:S02]  /*13000*/  SHF.R.U64 R27, R56, 0x10, R57 ;  /* 0x00000010381b7819 */ /* 0x000fe40000001239 */
[----:B------:R-:W-:Y:S02]  /*13010*/  IADD3 R3, R3, R4, R224 ;  /* 0x0000000403037210 */ /* 0x000fe40007ffe0e0 */
[--C-:B------:R-:W-:Y:S02]  /*13020*/  SHF.R.U64 R21, R12, 0x10, R13.reuse ;  /* 0x000000100c157819 */ /* 0x100fe4000000120d */
[----:B------:R-:W-:Y:S01]  /*13030*/  SHF.R.U32.HI R12, RZ, 0x10, R13 ;  /* 0x00000010ff0c7819 */ /* 0x000fe2000001160d */
[----:B------:R-:W-:Y:S01]  /*13040*/  IMAD R3, R3, 0x2, R2 ;  /* 0x0000000203037824 */ /* 0x000fe200078e0202 */
[----:B------:R-:W-:-:S02]  /*13050*/  LEA R0, R5, UR4, 0x1 ;  /* 0x0000000405007c11 */ /* 0x000fc4000f8e08ff */
[----:B------:R-:W-:Y:S02]  /*13060*/  PRMT R74, R74, 0x5410, R27 ;  /* 0x000054104a4a7816 */ /* 0x000fe4000000001b */
[----:B------:R-:W0:Y:S01]  /*13070*/  LDS.128 R8, [R3+0x12400] ;  /* 0x0124000003087984 */ /* 0x000e220000000c00 */
[----:B------:R-:W-:Y:S02]  /*13080*/  PRMT R70, R70, 0x5410, R21 ;  /* 0x0000541046467816 */ /* 0x000fe40000000015 */
[----:B------:R-:W-:Y:S01]  /*13090*/  SHF.R.U32.HI R56, RZ, 0x10, R57 ;  /* 0x00000010ff387819 */ /* 0x000fe20000011639 */
[----:B------:R-:W1:Y:S01]  /*130a0*/  LDS.128 R4, [R0] ;  /* 0x0000000000047984 */ /* 0x000e620000000c00 */
[--C-:B------:R-:W-:Y:S01]  /*130b0*/  SHF.R.U64 R13, R14, 0x10, R15.reuse ;  /* 0x000000100e0d7819 */ /* 0x100fe2000000120f */
[----:B------:R-:W-:Y:S01]  /*130c0*/  IMAD.U32 R29, R70, 0x10000, RZ ;  /* 0x00010000461d7824 */ /* 0x000fe200078e00ff */
[----:B------:R-:W-:Y:S01]  /*130d0*/  PRMT R71, R71, 0x5410, R12 ;  /* 0x0000541047477816 */ /* 0x000fe2000000000c */
[----:B------:R-:W-:Y:S01]  /*130e0*/  IMAD.U32 R27, R74, 0x10000, RZ ;  /* 0x000100004a1b7824 */ /* 0x000fe200078e00ff */
[----:B------:R-:W-:-:S02]  /*130f0*/  SHF.R.U32.HI R14, RZ, 0x10, R15 ;  /* 0x00000010ff0e7819 */ /* 0x000fc4000001160f */
[--C-:B------:R-:W-:Y:S01]  /*13100*/  SHF.R.U64 R25, R58, 0x10, R59.reuse ;  /* 0x000000103a197819 */ /* 0x100fe2000000123b */
[----:B------:R-:W-:Y:S01]  /*13110*/  IMAD.U32 R26, R71, 0x10000, RZ ;  /* 0x00010000471a7824 */ /* 0x000fe200078e00ff */
[----:B------:R-:W-:Y:S02]  /*13120*/  SHF.R.U32.HI R58, RZ, 0x10, R59 ;  /* 0x00000010ff3a7819 */ /* 0x000fe4000001163b */
[----:B------:R-:W-:Y:S02]  /*13130*/  PRMT R75, R75, 0x5410, R56 ;  /* 0x000054104b4b7816 */ /* 0x000fe40000000038 */
        /* <DEDUP_REMOVED lines=9> */
[----:B-1----:R-:W-:-:S02]  /*131d0*/  IMAD.U32 R12, R4, 0x10000, RZ ;  /* 0x00010000040c7824 */ /* 0x002fc400078e00ff */
[C---:B------:R-:W-:Y:S01]  /*131e0*/  FMUL.FTZ R31, R20.reuse, R29 ;  /* 0x0000001d141f7220 */ /* 0x040fe20000410000 */
[-C--:B------:R-:W-:Y:S01]  /*131f0*/  FMUL.FTZ R33, R20, R27.reuse ;  /* 0x0000001b14217220 */ /* 0x080fe20000410000 */
[----:B------:R-:W-:Y:S02]  /*13200*/  IMAD.U32 R13, R5, 0x10000, RZ ;  /* 0x00010000050d7824 */ /* 0x000fe400078e00ff */
[----:B------:R-:W-:Y:S01]  /*13210*/  FMUL.FTZ R30, R21, R26 ;  /* 0x0000001a151e7220 */ /* 0x000fe20000410000 */
[----:B------:R-:W-:Y:S02]  /*13220*/  IMAD.U32 R20, R75, 0x10000, RZ ;  /* 0x000100004b147824 */ /* 0x000fe400078e00ff */
[C---:B------:R-:W-:Y:S01]  /*13230*/  FFMA.FTZ R31, R12.reuse, R27, -R31 ;  /* 0x0000001b0c1f7223 */ /* 0x040fe2000001081f */
[----:B------:R-:W-:Y:S02]  /*13240*/  IMAD.U32 R25, R11, 0x10000, RZ ;  /* 0x000100000b197824 */ /* 0x000fe400078e00ff */
[----:B------:R-:W-:Y:S01]  /*13250*/  FFMA.FTZ R33, R12, R29, R33 ;  /* 0x0000001d0c217223 */ /* 0x000fe20000010021 */
[----:B------:R-:W-:-:S02]  /*13260*/  IMAD.U32 R12, R77, 0x10000, RZ ;  /* 0x000100004d0c7824 */ /* 0x000fc400078e00ff */
[-C--:B------:R-:W-:Y:S01]  /*13270*/  FMUL.FTZ R32, R21, R20.reuse ;  /* 0x0000001415207220 */ /* 0x080fe20000410000 */
[----:B------:R-:W-:Y:S01]  /*13280*/  FFMA.FTZ R30, R13, R20, -R30 ;  /* 0x000000140d1e7223 */ /* 0x000fe2000001081e */
[----:B------:R-:W-:Y:S02]  /*13290*/  IMAD.U32 R15, R7, 0x10000, RZ ;  /* 0x00010000070f7824 */ /* 0x000fe400078e00ff */
[C---:B------:R-:W-:Y:S01]  /*132a0*/  FMUL.FTZ R20, R25.reuse, R28 ;  /* 0x0000001c19147220 */ /* 0x040fe20000410000 */
[----:B------:R-:W-:Y:S01]  /*132b0*/  LOP3.LUT R21, R70, 0xffff0000, RZ, 0xc0, !PT ;  /* 0xffff000046157812 */ /* 0x000fe200078ec0ff */
[----:B------:R-:W-:Y:S01]  /*132c0*/  FMUL.FTZ R25, R25, R12 ;  /* 0x0000000c19197220 */ /* 0x000fe20000410000 */
[----:B------:R-:W-:Y:S01]  /*132d0*/  FFMA.FTZ R32, R13, R26, R32 ;  /* 0x0000001a0d207223 */ /* 0x000fe20000010020 */
[C---:B------:R-:W-:Y:S01]  /*132e0*/  FFMA.FTZ R34, R15.reuse, R12, -R20 ;  /* 0x0000000c0f227223 */ /* 0x040fe20000010814 */
[----:B------:R-:W-:Y:S01]  /*132f0*/  LOP3.LUT R13, R74, 0xffff0000, RZ, 0xc0, !PT ;  /* 0xffff00004a0d7812 */ /* 0x000fe200078ec0ff */
[----:B------:R-:W-:Y:S01]  /*13300*/  FFMA.FTZ R35, R15, R28, R25 ;  /* 0x0000001c0f237223 */ /* 0x000fe20000010019 */
[----:B------:R-:W-:Y:S01]  /*13310*/  LOP3.LUT R20, R71, 0xffff0000, RZ, 0xc0, !PT ;  /* 0xffff000047147812 */ /* 0x000fe200078ec0ff */
[----:B------:R-:W-:Y:S01]  /*13320*/  FMUL.FTZ R15, R8, R21 ;  /* 0x00000015080f7220 */ /* 0x000fe20000410000 */
[----:B------:R-:W-:Y:S01]  /*13330*/  LOP3.LUT R4, R4, 0xffff0000, RZ, 0xc0, !PT ;  /* 0xffff000004047812 */ /* 0x000fe200078ec0ff */
[-C--:B------:R-:W-:Y:S01]  /*13340*/  FMUL.FTZ R25, R8, R13.reuse ;  /* 0x0000000d08197220 */ /* 0x080fe20000410000 */
[----:B------:R-:W-:Y:S01]  /*13350*/  LOP3.LUT R12, R75, 0xffff0000, RZ, 0xc0, !PT ;  /* 0xffff00004b0c7812 */ /* 0x000fe200078ec0ff */
[----:B------:R-:W-:Y:S01]  /*13360*/  FMUL.FTZ R8, R9, R20 ;  /* 0x0000001409087220 */ /* 0x000fe20000410000 */
[----:B------:R-:W-:Y:S01]  /*13370*/  LOP3.LUT R5, R5, 0xffff0000, RZ, 0xc0, !PT ;  /* 0xffff000005057812 */ /* 0x000fe200078ec0ff */
[----:B------:R-:W-:Y:S01]  /*13380*/  FFMA.FTZ R26, R4, R13, -R15 ;  /* 0x0000000d041a7223 */ /* 0x000fe2000001080f */
[----:B------:R-:W-:-:S02]  /*13390*/  IMAD.U32 R24, R10, 0x10000, RZ ;  /* 0x000100000a187824 */ /* 0x000fc400078e00ff */
[-C--:B------:R-:W-:Y:S01]  /*133a0*/  FMUL.FTZ R9, R9, R12.reuse ;  /* 0x0000000c09097220 */ /* 0x080fe20000410000 */
[----:B------:R-:W-:Y:S02]  /*133b0*/  IMAD.U32 R15, R72, 0x10000, RZ ;  /* 0x00010000480f7824 */ /* 0x000fe400078e00ff */
        /* <DEDUP_REMOVED lines=19> */
[----:B------:R-:W-:Y:S01]  /*134f0*/  LOP3.LUT R7, R7, 0xffff0000, RZ, 0xc0, !PT ;  /* 0xffff000007077812 */ /* 0x000fe200078ec0ff */
[----:B------:R-:W-:-:S02]  /*13500*/  FMUL.FTZ R15, R11, R4 ;  /* 0x000000040b0f7220 */ /* 0x000fc40000410000 */
[C---:B------:R-:W-:Y:S01]  /*13510*/  FFMA.FTZ R10, R6.reuse, R5, -R13 ;  /* 0x00000005060a7223 */ /* 0x040fe2000001080d */
[----:B------:R-:W-:Y:S01]  /*13520*/  FFMA.FTZ R12, R6, R9, R12 ;  /* 0x00000009060c7223 */ /* 0x000fe2000001000c */
[C---:B------:R-:W-:Y:S01]  /*13530*/  FFMA.FTZ R11, R7.reuse, R4, -R14 ;  /* 0x00000004070b7223 */ /* 0x040fe2000001080e */
        /* <DEDUP_REMOVED lines=11> */
.L_x_2794:
[----:B------:R-:W-:Y:S05]  /*135f0*/  BSYNC B0 ;  /* 0x0000000000007941 */ /* 0x000fea0003800000 */
.L_x_2772:
        /* <DEDUP_REMOVED lines=8> */
.L_x_2770:
[----:B0-23--:R-:W2:Y:S02]  /*13680*/  LDL R0, [R1+0x4] ;  /* 0x0000040001007983 */ /* 0x00dea40000100800 */
[----:B--2---:R-:W-:-:S13]  /*13690*/  R2UR UR4, R0 ;  /* 0x00000000000472ca */ /* 0x004fda00000e0000 */
[----:B------:R-:W-:-:S05]  /*136a0*/  IMAD.U32 R0, RZ, RZ, UR4 ;  /* 0x00000004ff007e24 */ /* 0x000fca000f8e00ff */
[----:B------:R-:W-:-:S13]  /*136b0*/  ISETP.NE.AND P0, PT, R0, 0x3, PT ;  /* 0x000000030000780c */ /* 0x000fda0003f05270 */
[----:B------:R-:W-:Y:S05]  /*136c0*/  @!P0 BRA `(.L_x_2823) ;  /* 0x0000000000048947 */ /* 0x000fea0003800000 */
[----:B------:R-:W-:Y:S01]  /*136d0*/  BPT.TRAP 0x1 ;  /* 0x000000040000795c */ /* 0x000fe20000300000 */
.L_x_2823:
[----:B------:R-:W-:Y:S01]  /*136e0*/  IMAD R8, R196, 0x8, R2 ;  /* 0x00000008c4087824 */ /* 0x000fe200078e0202 */
[----:B-1--4-:R-:W-:-:S04]  /*136f0*/  SHF.L.U32 R3, R200, 0x1f, RZ ;  /* 0x0000001fc8037819 */ /* 0x012fc800000006ff */
[----:B------:R0:W1:Y:S01]  /*13700*/  SYNCS.PHASECHK.TRANS64.TRYWAIT P1, [R8+URZ+0x30830], R3 ;  /* 0x03083003080075a7 */ /* 0x000062000802017f */
[----:B------:R-:W-:Y:S05]  /*13710*/  @!P0 BRA `(.L_x_2824) ;  /* 0x0000000000048947 */ /* 0x000fea0003800000 */
[----:B------:R-:W-:Y:S01]  /*13720*/  BPT.TRAP 0x1 ;  /* 0x000000040000795c */ /* 0x000fe20000300000 */
.L_x_2824:
[----:B-1----:R-:W-:Y:S05]  /*13730*/  @P1 BRA `(.L_x_2825) ;  /* 0x0000000000081947 */ /* 0x002fea0003800000 */
[----:B------:R-:W1:Y:S02]  /*13740*/  SYNCS.PHASECHK.TRANS64.TRYWAIT P1, [R8+URZ+0x30830], R3 ;  /* 0x03083003080075a7 */ /* 0x000e64000802017f */
[----:B-1----:R-:W-:Y:S05]  /*13750*/  @!P1 BRA `(.L_x_2826) ;  /* 0x0000016000289947 */ /* 0x002fea0003800000 */
.L_x_2825:
[----:B------:R-:W-:Y:S05]  /*13760*/  WARPSYNC.ALL ;  /* 0x0000000000007948 */ /* 0x000fea0003800000 */
[----:B------:R-:W-:Y:S01]  /*13770*/  VIADD R0, R2, 0x1e400 ;  /* 0x0001e40002007836 */ /* 0x000fe20000000000 */
        /* <DEDUP_REMOVED lines=37> */
[----:B------:R-:W-:Y:S01]  /*139d0*/  IMAD.MOV.U32 R7, RZ, RZ, 0x40000040 ;  /* 0x40000040ff077424 */ /* 0x000fe200078e00ff */
[----:B------:R-:W-:Y:S01]  /*139e0*/  UIADD3 UR36, UR4, 0x806, URZ ;  /* 0x0000080604247890 */ /* 0x000fe2000fffe03f */
[----:B--2---:R-:W-:Y:S01]  /*139f0*/  IMAD.U32 R10, RZ, RZ, UR8 ;  /* 0x00000008ff0a7e24 */ /* 0x004fe2000f8e00ff */
[----:B------:R-:W-:Y:S01]  /*13a00*/  UMOV UR37, 0x40000040 ;  /* 0x4000004000257882 */ /* 0x000fe20000000000 */
        /* <DEDUP_REMOVED lines=12> */
[----:B--2---:R-:W-:Y:S02]  /*13ad0*/  IMAD.U32 R10, RZ, RZ, UR8 ;  /* 0x00000008ff0a7e24 */ /* 0x004fe4000f8e00ff */
        /* <DEDUP_REMOVED lines=35> */
[----:B------:R-:W-:Y:S02]  /*13d10*/  VIADD R6, R4, 0x304 ;  /* 0x0000030404067836 */ /* 0x000fe40000000000 */
[----:B------:R-:W-:Y:S02]  /*13d20*/  IMAD.MOV.U32 R7, RZ, RZ, 0x40000040 ;  /* 0x40000040ff077424 */ /* 0x000fe400078e00ff */
[----:B--2---:R-:W-:Y:S01]  /*13d30*/  IMAD.U32 R10, RZ, RZ, UR8 ;  /* 0x00000008ff0a7e24 */ /* 0x004fe2000f8e00ff */
[----:B------:R-:W-:Y:S01]  /*13d40*/  R2UR UR58, R6 ;  /* 0x00000000063a72ca */ /* 0x000fe200000e0000 */
[----:B------:R-:W-:Y:S01]  /*13d50*/  VIADD R6, R4, 0x306 ;  /* 0x0000030604067836 */ /* 0x000fe20000000000 */
[----:B------:R-:W-:Y:S01]  /*13d60*/  R2UR UR59, R7 ;  /* 0x00000000073b72ca */ /* 0x000fe200000e0000 */
[----:B------:R-:W-:-:S02]  /*13d70*/  IMAD.MOV.U32 R7, RZ, RZ, 0x40000040 ;  /* 0x40000040ff077424 */ /* 0x000fc400078e00ff */
        /* <DEDUP_REMOVED lines=40> */
[----:B--2---:R-:W-:Y:S05]  /*14000*/  @!P0 BRA `(.L_x_2827) ;  /* 0x0000000000048947 */ /* 0x004fea0003800000 */
[----:B------:R-:W-:Y:S01]  /*14010*/  BPT.TRAP 0x1 ;  /* 0x000000040000795c */ /* 0x000fe20000300000 */
.L_x_2827:
[----:B------:R-:W2:Y:S01]  /*14020*/  LDL.LU R6, [R1] ;  /* 0x0000000001067983 */ /* 0x000ea20000300800 */
[----:B------:R-:W3:Y:S01]  /*14030*/  LDC R12, c[0x0][0x448] ;  /* 0x00011200ff0c7b82 */ /* 0x000ee20000000800 */
[----:B------:R-:W-:Y:S01]  /*14040*/  ULDC UR4, c[0x0][0x9d8] ;  /* 0x0002760000047ab9 */ /* 0x000fe20000000800 */
[----:B------:R-:W-:Y:S01]  /*14050*/  ULDC UR38, c[0x0][0x9d8] ;  /* 0x0002760000267ab9 */ /* 0x000fe20000000800 */
[----:B------:R-:W4:Y:S01]  /*14060*/  LDL R4, [R1+0x3c] ;  /* 0x00003c0001047983 */ /* 0x000f220000100800 */
[----:B------:R-:W-:Y:S01]  /*14070*/  FMUL.FTZ R27, R27, UR4 ;  /* 0x000000041b1b7c20 */ /* 0x000fe20008410000 */
[----:B------:R-:W-:Y:S01]  /*14080*/  FMUL.FTZ R7, R29, UR4 ;  /* 0x000000041d077c20 */ /* 0x000fe20008410000 */
[----:B------:R-:W-:Y:S01]  /*14090*/  FMUL.FTZ R26, R26, UR4 ;  /* 0x000000041a1a7c20 */ /* 0x000fe20008410000 */
[----:B------:R-:W-:Y:S01]  /*140a0*/  FMUL.FTZ R30, R30, UR4 ;  /* 0x000000041e1e7c20 */ /* 0x000fe20008410000 */
[----:B------:R5:W-:Y:S01]  /*140b0*/  MUFU.TANH R82, R27 ;  /* 0x0000001b00527308 */ /* 0x000be20000002400 */
[----:B01----:R-:W-:Y:S01]  /*140c0*/  FMUL.FTZ R3, R25, UR4 ;  /* 0x0000000419037c20 */ /* 0x003fe20008410000 */
        /* <DEDUP_REMOVED lines=14> */
[----:B---3--:R-:W-:Y:S01]  /*141b0*/  ISETP.NE.AND P4, PT, R12, 0x1, PT ;  /* 0x000000010c00780c */ /* 0x008fe20003f85270 */
[----:B------:R-:W-:Y:S01]  /*141c0*/  IMAD R12, R80, -0x60, R228 ;  /* 0xffffffa0500c7824 */ /* 0x000fe200078e02e4 */
        /* <DEDUP_REMOVED lines=11> */
[----:B-----5:R-:W5:Y:S01]  /*14280*/  @P4 LDC R27, c[0x0][0x44c] ;  /* 0x00011300ff1b4b82 */ /* 0x020f620000000800 */
[----:B------:R-:W-:Y:S01]  /*14290*/  FMUL.FTZ R67, R67, UR4 ;  /* 0x0000000443437c20 */ /* 0x000fe20008410000 */
[----:B------:R-:W-:Y:S01]  /*142a0*/  FMUL.FTZ R70, R70, UR4 ;  /* 0x0000000446467c20 */ /* 0x000fe20008410000 */
[----:B------:R-:W-:Y:S01]  /*142b0*/  FMUL.FTZ R71, R71, UR4 ;  /* 0x0000000447477c20 */ /* 0x000fe20008410000 */
[----:B------:R-:W-:Y:S01]  /*142c0*/  FMUL.FTZ R10, R33, UR4 ;  /* 0x00000004210a7c20 */ /* 0x000fe20008410000 */
[----:B------:R-:W3:Y:S01]  /*142d0*/  MUFU.TANH R34, R34 ;  /* 0x0000002200227308 */ /* 0x000ee20000002400 */
[----:B------:R-:W-:Y:S01]  /*142e0*/  FMUL.FTZ R33, R44, UR4 ;  /* 0x000000042c217c20 */ /* 0x000fe20008410000 */
[----:B------:R-:W-:Y:S01]  /*142f0*/  FMUL.FTZ R48, R48, UR4 ;  /* 0x0000000430307c20 */ /* 0x000fe20008410000 */
[----:B------:R-:W0:Y:S01]  /*14300*/  @P4 LDC R29, c[0x0][0x450] ;  /* 0x00011400ff1d4b82 */ /* 0x000e220000000800 */
        /* <DEDUP_REMOVED lines=15> */
[----:B------:R-:W-:Y:S01]  /*14400*/  ULDC UR39, c[0x0][0x9d8] ;  /* 0x0002760000277ab9 */ /* 0x000fe20000000800 */
[----:B------:R-:W-:Y:S01]  /*14410*/  ULDC UR42, c[0x0][0x988] ;  /* 0x00026200002a7ab9 */ /* 0x000fe20000000800 */
[----:B------:R-:W-:Y:S01]  /*14420*/  ULDC UR43, c[0x0][0x988] ;  /* 0x00026200002b7ab9 */ /* 0x000fe20000000800 */
[----:B------:R-:W-:Y:S01]  /*14430*/  BSSY B0, `(.L_x_2828) ;  /* 0x00004c8000007945 */ /* 0x000fe20003800000 */
[----:B------:R-:W-:Y:S01]  /*14440*/  CS2R R118, SRZ ;  /* 0x0000000000767805 */ /* 0x000fe2000001ff00 */
[----:B------:R-:W3:Y:S01]  /*14450*/  MUFU.TANH R39, R39 ;  /* 0x0000002700277308 */ /* 0x000ee20000002400 */
[----:B------:R-:W-:-:S02]  /*14460*/  CS2R R116, SRZ ;  /* 0x0000000000747805 */ /* 0x000fc4000001ff00 */
[----:B------:R-:W-:Y:S02]  /*14470*/  CS2R R114, SRZ ;  /* 0x0000000000727805 */ /* 0x000fe4000001ff00 */
[----:B------:R-:W-:Y:S02]  /*14480*/  CS2R R112, SRZ ;  /* 0x0000000000707805 */ /* 0x000fe4000001ff00 */
[----:B------:R-:W-:Y:S02]  /*14490*/  CS2R R110, SRZ ;  /* 0x00000000006e7805 */ /* 0x000fe4000001ff00 */
[----:B------:R-:W-:Y:S02]  /*144a0*/  CS2R R108, SRZ ;  /* 0x00000000006c7805 */ /* 0x000fe4000001ff00 */
[----:B------:R-:W-:Y:S02]  /*144b0*/  CS2R R106, SRZ ;  /* 0x00000000006a7805 */ /* 0x000fe4000001ff00 */
[----:B------:R-:W-:Y:S01]  /*144c0*/  CS2R R104, SRZ ;  /* 0x0000000000687805 */ /* 0x000fe2000001ff00 */
[----:B------:R-:W3:Y:S01]  /*144d0*/  MUFU.TANH R42, R42 ;  /* 0x0000002a002a7308 */ /* 0x000ee20000002400 */
[----:B------:R-:W-:-:S07]  /*144e0*/  CS2R R102, SRZ ;  /* 0x0000000000667805 */ /* 0x000fce000001ff00 */
[----:B------:R-:W3:Y:S08]  /*144f0*/  MUFU.TANH R36, R43 ;  /* 0x0000002b00247308 */ /* 0x000ef00000002400 */
[----:B------:R-:W3:Y:S08]  /*14500*/  MUFU.TANH R46, R46 ;  /* 0x0000002e002e7308 */ /* 0x000ef00000002400 */
[----:B------:R-:W3:Y:S08]  /*14510*/  MUFU.TANH R47, R47 ;  /* 0x0000002f002f7308 */ /* 0x000ef00000002400 */
[----:B------:R3:W-:Y:S08]  /*14520*/  MUFU.TANH R32, R54 ;  /* 0x0000003600207308 */ /* 0x0007f00000002400 */
[----:B------:R-:W3:Y:S08]  /*14530*/  MUFU.TANH R50, R50 ;  /* 0x0000003200327308 */ /* 0x000ef00000002400 */
[----:B------:R-:W3:Y:S08]  /*14540*/  MUFU.TANH R51, R51 ;  /* 0x0000003300337308 */ /* 0x000ef00000002400 */
[----:B------:R-:W3:Y:S08]  /*14550*/  MUFU.TANH R40, R55 ;  /* 0x0000003700287308 */ /* 0x000ef00000002400 */
[----:B------:R-:W-:Y:S08]  /*14560*/  MUFU.TANH R28, R59 ;  /* 0x0000003b001c7308 */ /* 0x000ff00000002400 */
        /* <DEDUP_REMOVED lines=19> */
[----:B------:R-:W-:Y:S01]  /*146a0*/  MUFU.TANH R33, R33 ;  /* 0x0000002100217308 */ /* 0x000fe20000002400 */
[----:B--2---:R-:W-:-:S04]  /*146b0*/  LOP3.LUT R6, R6, 0xfffffffd, RZ, 0xc0, !PT ;  /* 0xfffffffd06067812 */ /* 0x004fc800078ec0ff */
[----:B------:R-:W-:Y:S01]  /*146c0*/  @P4 LOP3.LUT R6, R6, 0x2, RZ, 0xfc, !PT ;  /* 0x0000000206064812 */ /* 0x000fe200078efcff */
[----:B----4-:R-:W-:Y:S02]  /*146d0*/  IMAD.IADD R4, R4, 0x1, R226 ;  /* 0x0000000104047824 */ /* 0x010fe400078e02e2 */
[----:B------:R-:W-:Y:S02]  /*146e0*/  MUFU.TANH R45, R45 ;  /* 0x0000002d002d7308 */ /* 0x000fe40000002400 */
[----:B------:R5:W-:Y:S06]  /*146f0*/  STL [R1], R6 ;  /* 0x0000000601007387 */ /* 0x000bec0000100800 */
[----:B------:R-:W-:Y:S01]  /*14700*/  MUFU.TANH R98, R68 ;  /* 0x0000004400627308 */ /* 0x000fe20000002400 */
[----:B-----5:R-:W-:Y:S01]  /*14710*/  @P4 IMAD.HI.U32 R6, R4, R27, RZ ;  /* 0x0000001b04064227 */ /* 0x020fe200078e00ff */
[----:B------:R-:W-:-:S03]  /*14720*/  IADD3 R27, -R229, 0x60, R12 ;  /* 0x00000060e51b7810 */ /* 0x000fc60007ffe10c */
[----:B------:R-:W-:-:S03]  /*14730*/  FMUL.FTZ R12, R58, UR4 ;  /* 0x000000043a0c7c20 */ /* 0x000fc60008410000 */
[----:B------:R-:W-:Y:S01]  /*14740*/  MUFU.TANH R49, R49 ;  /* 0x0000003100317308 */ /* 0x000fe20000002400 */
[----:B0-----:R-:W-:Y:S01]  /*14750*/  @P4 SHF.R.U32.HI R4, RZ, R29, R6 ;  /* 0x0000001dff044219 */ /* 0x001fe20000011606 */
[----:B------:R-:W-:-:S04]  /*14760*/  IMAD R6, R80, -0x60, RZ ;  /* 0xffffffa050067824 */ /* 0x000fc800078e02ff */
[----:B------:R-:W0:Y:S01]  /*14770*/  SHFL.IDX PT, R14, R4, 0x1, 0x1c1f ;  /* 0x003c1f00040e7f89 */ /* 0x000e2200000e0000 */
[----:B------:R-:W-:Y:S01]  /*14780*/  IADD3 R6, -R229, 0x61, R6 ;  /* 0x00000061e5067810 */ /* 0x000fe20007ffe106 */
[----:B------:R-:W2:Y:S03]  /*14790*/  MUFU.TANH R12, R12 ;  /* 0x0000000c000c7308 */ /* 0x000ea60000002400 */
[----:B------:R-:W-:-:S05]  /*147a0*/  IADD3 R84, -R227, R6, R228 ;  /* 0x00000006e3547210 */ /* 0x000fca0007ffe1e4 */
[----:B------:R-:W-:Y:S08]  /*147b0*/  MUFU.TANH R53, R53 ;  /* 0x0000003500357308 */ /* 0x000ff00000002400 */
[----:B------:R-:W-:Y:S01]  /*147c0*/  MUFU.TANH R57, R57 ;  /* 0x0000003900397308 */ /* 0x000fe20000002400 */
[----:B0-----:R-:W-:-:S07]  /*147d0*/  VIADDMNMX R6, R14, R84, R27, PT ;  /* 0x000000540e067246 */ /* 0x001fce000380011b */
[----:B------:R-:W0:Y:S01]  /*147e0*/  MUFU.TANH R14, R70 ;  /* 0x00000046000e7308 */ /* 0x000e220000002400 */
[C---:B------:R-:W-:Y:S02]  /*147f0*/  ISETP.GT.AND P1, PT, R6.reuse, RZ, PT ;  /* 0x000000ff0600720c */ /* 0x040fe40003f24270 */
[C---:B------:R-:W-:Y:S02]  /*14800*/  ISETP.GT.AND P2, PT, R6.reuse, 0x1, PT ;  /* 0x000000010600780c */ /* 0x040fe40003f44270 */
[----:B------:R-:W-:Y:S02]  /*14810*/  ISETP.GT.AND P3, PT, R6, 0x8, PT ;  /* 0x000000080600780c */ /* 0x000fe40003f64270 */
[----:B------:R-:W-:Y:S01]  /*14820*/  FSEL R25, R25, -INF , P1 ;  /* 0xff80000019197808 */ /* 0x000fe20000800000 */
[----:B------:R-:W4:Y:S01]  /*14830*/  MUFU.TANH R61, R61 ;  /* 0x0000003d003d7308 */ /* 0x000f220000002400 */
[----:B------:R-:W-:Y:S02]  /*14840*/  FSEL R82, R82, -INF , P2 ;  /* 0xff80000052527808 */ /* 0x000fe40001000000 */
[----:B------:R-:W-:-:S02]  /*14850*/  ISETP.GT.AND P1, PT, R6, 0x9, PT ;  /* 0x000000090600780c */ /* 0x000fc40003f24270 */
[----:B-1----:R-:W-:Y:S02]  /*14860*/  FSEL R78, R30, -INF , P3 ;  /* 0xff8000001e4e7808 */ /* 0x002fe40001800000 */
[----:B------:R-:W-:Y:S01]  /*14870*/  FMNMX.FTZ R29, R25, R82, !PT ;  /* 0x00000052191d7209 */ /* 0x000fe20007810000 */
[----:B------:R-:W-:Y:S01]  /*14880*/  MUFU.TANH R96, R96 ;  /* 0x0000006000607308 */ /* 0x000fe20000002400 */
[----:B------:R-:W-:Y:S02]  /*14890*/  ISETP.GT.AND P2, PT, R6, 0x10, PT ;  /* 0x000000100600780c */ /* 0x000fe40003f44270 */
[----:B---3--:R-:W-:Y:S01]  /*148a0*/  FSEL R76, R31, -INF , P1 ;  /* 0xff8000001f4c7808 */ /* 0x008fe20000800000 */
[----:B------:R-:W-:Y:S01]  /*148b0*/  FMUL.FTZ R31, R64, UR4 ;  /* 0x00000004401f7c20 */ /* 0x000fe20008410000 */
[----:B------:R-:W-:Y:S01]  /*148c0*/  FMNMX.FTZ R29, R78, R29, !PT ;  /* 0x0000001d4e1d7209 */ /* 0x000fe20007810000 */
[----:B------:R-:W-:Y:S01]  /*148d0*/  ULDC UR4, c[0x0][0x988] ;  /* 0x0002620000047ab9 */ /* 0x000fe20000000800 */
[----:B------:R-:W-:Y:S01]  /*148e0*/  ISETP.GT.AND P1, PT, R6, 0x11, PT ;  /* 0x000000110600780c */ /* 0x000fe20003f24270 */
[----:B------:R-:W-:Y:S01]  /*148f0*/  MUFU.TANH R69, R69 ;  /* 0x0000004500457308 */ /* 0x000fe20000002400 */
[----:B------:R-:W-:-:S02]  /*14900*/  FSEL R74, R34, -INF , P2 ;  /* 0xff800000224a7808 */ /* 0x000fc40001000000 */
[----:B------:R-:W-:Y:S02]  /*14910*/  FMNMX.FTZ R29, R76, R29, !PT ;  /* 0x0000001d4c1d7209 */ /* 0x000fe40007810000 */
[----:B------:R-:W-:Y:S02]  /*14920*/  ISETP.GT.AND P2, PT, R6, 0x18, PT ;  /* 0x000000180600780c */ /* 0x000fe40003f44270 */
[----:B------:R-:W-:Y:S01]  /*14930*/  FSEL R72, R35, -INF , P1 ;  /* 0xff80000023487808 */ /* 0x000fe20000800000 */
[----:B------:R-:W1:Y:S01]  /*14940*/  MUFU.TANH R31, R31 ;  /* 0x0000001f001f7308 */ /* 0x000e620000002400 */
[----:B------:R-:W-:Y:S02]  /*14950*/  FMNMX.FTZ R29, R74, R29, !PT ;  /* 0x0000001d4a1d7209 */ /* 0x000fe40007810000 */
[----:B------:R-:W-:Y:S02]  /*14960*/  ISETP.GT.AND P1, PT, R6, 0x19, PT ;  /* 0x000000190600780c */ /* 0x000fe40003f24270 */
[----:B------:R-:W-:-:S02]  /*14970*/  FSEL R58, R38, -INF , P2 ;  /* 0xff800000263a7808 */ /* 0x000fc40001000000 */
[----:B------:R-:W-:Y:S02]  /*14980*/  FMNMX.FTZ R29, R72, R29, !PT ;  /* 0x0000001d481d7209 */ /* 0x000fe40007810000 */
[----:B------:R-:W-:Y:S02]  /*14990*/  ISETP.GT.AND P2, PT, R6, 0x20, PT ;  /* 0x000000200600780c */ /* 0x000fe40003f44270 */
[----:B------:R-:W-:Y:S02]  /*149a0*/  FSEL R54, R39, -INF , P1 ;  /* 0xff80000027367808 */ /* 0x000fe40000800000 */
        /* <DEDUP_REMOVED lines=26> */
[----:B--2---:R-:W-:-:S02]  /*14b50*/  FSEL R50, R12, -INF , P2 ;  /* 0xff8000000c327808 */ /* 0x004fc40001000000 */
        /* <DEDUP_REMOVED lines=17> */
[----:B0-----:R-:W-:-:S02]  /*14c70*/  FSEL R14, R14, -INF , P2 ;  /* 0xff8000000e0e7808 */ /* 0x001fc40001000000 */
[----:B------:R-:W-:Y:S02]  /*14c80*/  FMNMX.FTZ R29, R20, R29, !PT ;  /* 0x0000001d141d7209 */ /* 0x000fe40007810000 */
[----:B------:R-:W-:Y:S02]  /*14c90*/  FSEL R6, R71, -INF , P1 ;  /* 0xff80000047067808 */ /* 0x000fe40000800000 */
[----:B------:R-:W-:-:S04]  /*14ca0*/  FMNMX.FTZ R29, R14, R29, !PT ;  /* 0x0000001d0e1d7209 */ /* 0x000fc80007810000 */
[----:B------:R-:W-:-:S05]  /*14cb0*/  FMNMX.FTZ R29, R6, R29, !PT ;  /* 0x0000001d061d7209 */ /* 0x000fca0007810000 */
[----:B------:R-:W0:Y:S02]  /*14cc0*/  SHFL.BFLY PT, R44, R29, 0x2, 0x1f ;  /* 0x0c401f001d2c7f89 */ /* 0x000e2400000e0000 */
[----:B0-----:R-:W-:Y:S02]  /*14cd0*/  FMNMX.FTZ R44, R29, R44, !PT ;  /* 0x0000002c1d2c7209 */ /* 0x001fe40007810000 */
[----:B------:R-:W0:Y:S04]  /*14ce0*/  SHFL.IDX PT, R29, R4, RZ, 0x1c1f ;  /* 0x001c1fff041d7589 */ /* 0x000e2800000e0000 */
[----:B------:R-:W2:Y:S01]  /*14cf0*/  SHFL.BFLY PT, R35, R44, 0x1, 0x1f ;  /* 0x0c201f002c237f89 */ /* 0x000ea200000e0000 */
[----:B0-----:R-:W-:-:S04]  /*14d00*/  VIADDMNMX R29, R29, R84, R27, PT ;  /* 0x000000541d1d7246 */ /* 0x001fc8000380011b */
[C---:B------:R-:W-:Y:S02]  /*14d10*/  ISETP.GT.AND P1, PT, R29.reuse, RZ, PT ;  /* 0x000000ff1d00720c */ /* 0x040fe40003f24270 */
[C---:B------:R-:W-:Y:S02]  /*14d20*/  ISETP.GT.AND P2, PT, R29.reuse, 0x1, PT ;  /* 0x000000011d00780c */ /* 0x040fe40003f44270 */
[----:B--2---:R-:W-:Y:S02]  /*14d30*/  FMNMX.FTZ R4, R44, R35, !PT ;  /* 0x000000232c047209 */ /* 0x004fe40007810000 */
[----:B------:R-:W-:Y:S02]  /*14d40*/  ISETP.GT.AND P3, PT, R29, 0x8, PT ;  /* 0x000000081d00780c */ /* 0x000fe40003f64270 */
[----:B------:R-:W-:Y:S02]  /*14d50*/  FSEL R44, R0, -INF , P1 ;  /* 0xff800000002c7808 */ /* 0x000fe40000800000 */
[----:B------:R-:W-:Y:S01]  /*14d60*/  FSEL R27, R3, -INF , P2 ;  /* 0xff800000031b7808 */ /* 0x000fe20001000000 */
[----:B------:R-:W-:Y:S01]  /*14d70*/  IMAD.U32 R3, RZ, RZ, UR4 ;  /* 0x00000004ff037e24 */ /* 0x000fe2000f8e00ff */
[----:B------:R-:W-:-:S02]  /*14d80*/  FSEL R48, R5, -INF , P3 ;  /* 0xff80000005307808 */ /* 0x000fc40001800000 */
[C---:B------:R-:W-:Y:S01]  /*14d90*/  ISETP.GT.AND P1, PT, R29.reuse, 0x9, PT ;  /* 0x000000091d00780c */ /* 0x040fe20003f24270 */
[----:B------:R-:W-:Y:S01]  /*14da0*/  FMUL.FTZ R0, R4, R3 ;  /* 0x0000000304007220 */ /* 0x000fe20000410000 */
[----:B------:R-:W-:Y:S02]  /*14db0*/  FMNMX.FTZ R5, R44, R27, !PT ;  /* 0x0000001b2c057209 */ /* 0x000fe40007810000 */
[----:B------:R-:W-:Y:S02]  /*14dc0*/  ISETP.GT.AND P2, PT, R29, 0x10, PT ;  /* 0x000000101d00780c */ /* 0x000fe40003f44270 */
[----:B------:R-:W-:Y:S02]  /*14dd0*/  FSEL R52, R7, -INF , P1 ;  /* 0xff80000007347808 */ /* 0x000fe40000800000 */
[----:B------:R-:W-:Y:S02]  /*14de0*/  FMNMX.FTZ R5, R48, R5, !PT ;  /* 0x0000000530057209 */ /* 0x000fe40007810000 */
[----:B------:R-:W-:-:S02]  /*14df0*/  ISETP.GT.AND P1, PT, R29, 0x11, PT ;  /* 0x000000111d00780c */ /* 0x000fc40003f24270 */
[----:B------:R-:W-:Y:S02]  /*14e00*/  FSEL R56, R9, -INF , P2 ;  /* 0xff80000009387808 */ /* 0x000fe40001000000 */
[----:B------:R-:W-:Y:S02]  /*14e10*/  FMNMX.FTZ R5, R52, R5, !PT ;  /* 0x0000000534057209 */ /* 0x000fe40007810000 */
[----:B------:R-:W-:Y:S02]  /*14e20*/  ISETP.GT.AND P3, PT, R29, 0x18, PT ;  /* 0x000000181d00780c */ /* 0x000fe40003f64270 */
[----:B------:R-:W-:Y:S02]  /*14e30*/  FSEL R60, R10, -INF , P1 ;  /* 0xff8000000a3c7808 */ /* 0x000fe40000800000 */
[----:B------:R-:W-:Y:S02]  /*14e40*/  FMNMX.FTZ R7, R56, R5, !PT ;  /* 0x0000000538077209 */ /* 0x000fe40007810000 */
[----:B------:R-:W-:-:S02]  /*14e50*/  FSETP.NEU.FTZ.AND P2, PT, R4, -INF , PT ;  /* 0xff8000000400780b */ /* 0x000fc40003f5d000 */
[----:B------:R-:W-:Y:S02]  /*14e60*/  ISETP.GT.AND P1, PT, R29, 0x19, PT ;  /* 0x000000191d00780c */ /* 0x000fe40003f24270 */
[----:B------:R-:W-:Y:S02]  /*14e70*/  FSEL R62, R11, -INF , P3 ;  /* 0xff8000000b3e7808 */ /* 0x000fe40001800000 */
[----:B------:R-:W-:Y:S02]  /*14e80*/  FMNMX.FTZ R7, R60, R7, !PT ;  /* 0x000000073c077209 */ /* 0x000fe40007810000 */
[----:B------:R-:W-:Y:S02]  /*14e90*/  FSEL R5, R0, RZ, P2 ;  /* 0x000000ff00057208 */ /* 0x000fe40001000000 */
[----:B------:R-:W-:Y:S02]  /*14ea0*/  ISETP.GT.AND P2, PT, R29, 0x20, PT ;  /* 0x000000201d00780c */ /* 0x000fe40003f44270 */
[----:B------:R-:W-:Y:S01]  /*14eb0*/  FSEL R66, R13, -INF , P1 ;  /* 0xff8000000d427808 */ /* 0x000fe20000800000 */
[--C-:B------:R-:W-:Y:S01]  /*14ec0*/  FFMA.FTZ R10, R82, R3, -R5.reuse ;  /* 0x00000003520a7223 */ /* 0x100fe20000010805 */
[----:B------:R-:W-:Y:S01]  /*14ed0*/  FMNMX.FTZ R7, R62, R7, !PT ;  /* 0x000000073e077209 */ /* 0x000fe20007810000 */
[-CC-:B------:R-:W-:Y:S01]  /*14ee0*/  FFMA.FTZ R64, R76, R3.reuse, -R5.reuse ;  /* 0x000000034c407223 */ /* 0x180fe20000010805 */
[----:B------:R-:W-:Y:S01]  /*14ef0*/  ISETP.GT.AND P1, PT, R29, 0x21, PT ;  /* 0x000000211d00780c */ /* 0x000fe20003f24270 */
[-CC-:B------:R-:W-:Y:S01]  /*14f00*/  FFMA.FTZ R191, R78, R3.reuse, -R5.reuse ;  /* 0x000000034ebf7223 */ /* 0x180fe20000010805 */
[----:B------:R-:W-:Y:S01]  /*14f10*/  FSEL R68, R21, -INF , P2 ;  /* 0xff80000015447808 */ /* 0x000fe20001000000 */
[--C-:B------:R-:W-:Y:S01]  /*14f20*/  FFMA.FTZ R185, R74, R3, -R5.reuse ;  /* 0x000000034ab97223 */ /* 0x100fe20000010805 */
[----:B------:R-:W-:Y:S01]  /*14f30*/  FMNMX.FTZ R7, R66, R7, !PT ;  /* 0x0000000742077209 */ /* 0x000fe20007810000 */
[-CC-:B------:R-:W-:Y:S01]  /*14f40*/  FFMA.FTZ R187, R58, R3.reuse, -R5.reuse ;  /* 0x000000033abb7223 */ /* 0x180fe20000010805 */
[----:B------:R-:W-:Y:S01]  /*14f50*/  ISETP.GT.AND P2, PT, R29, 0x28, PT ;  /* 0x000000281d00780c */ /* 0x000fe20003f44270 */
[--C-:B------:R-:W-:Y:S01]  /*14f60*/  FFMA.FTZ R189, R25, R3, -R5.reuse ;  /* 0x0000000319bd7223 */ /* 0x100fe20000010805 */
[----:B------:R-:W-:Y:S01]  /*14f70*/  FSEL R70, R15, -INF , P1 ;  /* 0xff8000000f467808 */ /* 0x000fe20000800000 */
[----:B------:R-:W-:Y:S01]  /*14f80*/  MUFU.EX2 R10, R10 ;  /* 0x0000000a000a7308 */ /* 0x000fe20000000800 */
[----:B------:R-:W-:Y:S01]  /*14f90*/  FMNMX.FTZ R7, R68, R7, !PT ;  /* 0x0000000744077209 */ /* 0x000fe20007810000 */
[-CC-:B------:R-:W-:Y:S01]  /*14fa0*/  FFMA.FTZ R72, R72, R3.reuse, -R5.reuse ;  /* 0x0000000348487223 */ /* 0x180fe20000010805 */
[----:B------:R-:W-:Y:S01]  /*14fb0*/  ISETP.GT.AND P1, PT, R29, 0x29, PT ;  /* 0x000000291d00780c */ /* 0x000fe20003f24270 */
[-CC-:B------:R-:W-:Y:S01]  /*14fc0*/  FFMA.FTZ R169, R12, R3.reuse, -R5.reuse ;  /* 0x000000030ca97223 */ /* 0x180fe20000010805 */
[----:B------:R-:W-:Y:S01]  /*14fd0*/  FSEL R82, R33, -INF , P2 ;  /* 0xff80000021527808 */ /* 0x000fe20001000000 */
[--C-:B------:R-:W-:Y:S01]  /*14fe0*/  FFMA.FTZ R12, R20, R3, -R5.reuse ;  /* 0x00000003140c7223 */ /* 0x100fe20000010805 */
[----:B------:R-:W-:Y:S01]  /*14ff0*/  FMNMX.FTZ R7, R70, R7, !PT ;  /* 0x0000000746077209 */ /* 0x000fe20007810000 */
[----:B------:R-:W0:Y:S01]  /*15000*/  @P4 LDC R33, c[0x0][0x450] ;  /* 0x00011400ff214b82 */ /* 0x000e220000000800 */
[----:B------:R-:W-:Y:S01]  /*15010*/  ISETP.GT.AND P2, PT, R29, 0x30, PT ;  /* 0x000000301d00780c */ /* 0x000fe20003f44270 */
[----:B------:R-:W2:Y:S01]  /*15020*/  MUFU.EX2 R189, R189 ;  /* 0x000000bd00bd7308 */ /* 0x000ea20000000800 */
[----:B------:R-:W-:Y:S01]  /*15030*/  FSEL R84, R45, -INF , P1 ;  /* 0xff8000002d547808 */ /* 0x000fe20000800000 */
[--C-:B------:R-:W-:Y:S01]  /*15040*/  FFMA.FTZ R54, R54, R3, -R5.reuse ;  /* 0x0000000336367223 */ /* 0x100fe20000010805 */
[----:B------:R-:W-:Y:S01]  /*15050*/  FMNMX.FTZ R7, R82, R7, !PT ;  /* 0x0000000752077209 */ /* 0x000fe20007810000 */
[--C-:B------:R-:W-:Y:S01]  /*15060*/  FFMA.FTZ R171, R14, R3, -R5.reuse ;  /* 0x000000030eab7223 */ /* 0x100fe20000010805 */
[C---:B------:R-:W-:Y:S01]  /*15070*/  ISETP.GT.AND P1, PT, R29.reuse, 0x31, PT ;  /* 0x000000311d00780c */ /* 0x040fe20003f24270 */
[----:B------:R-:W-:Y:S01]  /*15080*/  IMAD.MOV.U32 R14, RZ, RZ, R226 ;  /* 0x000000ffff0e7224 */ /* 0x000fe200078e00e2 */
[----:B------:R-:W-:Y:S01]  /*15090*/  FSEL R86, R86, -INF , P2 ;  /* 0xff80000056567808 */ /* 0x000fe20001000000 */
[----:B------:R-:W3:Y:S01]  /*150a0*/  MUFU.EX2 R191, R191 ;  /* 0x000000bf00bf7308 */ /* 0x000ee20000000800 */
[----:B------:R-:W-:Y:S01]  /*150b0*/  FMNMX.FTZ R7, R84, R7, !PT ;  /* 0x0000000754077209 */ /* 0x000fe20007810000 */
[-CC-:B------:R-:W-:Y:S01]  /*150c0*/  FFMA.FTZ R181, R38, R3.reuse, -R5.reuse ;  /* 0x0000000326b57223 */ /* 0x180fe20000010805 */
[----:B------:R-:W-:Y:S01]  /*150d0*/  ISETP.GT.AND P2, PT, R29, 0x38, PT ;  /* 0x000000381d00780c */ /* 0x000fe20003f44270 */
[-CC-:B------:R-:W-:Y:S01]  /*150e0*/  FFMA.FTZ R36, R36, R3.reuse, -R5.reuse ;  /* 0x0000000324247223 */ /* 0x180fe20000010805 */
[----:B------:R-:W-:Y:S01]  /*150f0*/  FSEL R90, R49, -INF , P1 ;  /* 0xff800000315a7808 */ /* 0x000fe20000800000 */
[--C-:B------:R-:W-:Y:S01]  /*15100*/  FFMA.FTZ R183, R34, R3, -R5.reuse ;  /* 0x0000000322b77223 */ /* 0x100fe20000010805 */
[----:B------:R-:W-:Y:S01]  /*15110*/  FMNMX.FTZ R7, R86, R7, !PT ;  /* 0x0000000756077209 */ /* 0x000fe20007810000 */
[----:B------:R-:W5:Y:S01]  /*15120*/  MUFU.EX2 R64, R64 ;  /* 0x0000004000407308 */ /* 0x000f620000000800 */
[C---:B------:R-:W-:Y:S01]  /*15130*/  ISETP.GT.AND P1, PT, R29.reuse, 0x39, PT ;  /* 0x000000391d00780c */ /* 0x040fe20003f24270 */
[-CC-:B------:R-:W-:Y:S01]  /*15140*/  FFMA.FTZ R177, R30, R3.reuse, -R5.reuse ;  /* 0x000000031eb17223 */ /* 0x180fe20000010805 */
[----:B------:R-:W-:Y:S01]  /*15150*/  FSEL R88, R88, -INF , P2 ;  /* 0xff80000058587808 */ /* 0x000fe20001000000 */
[--C-:B------:R-:W-:Y:S01]  /*15160*/  FFMA.FTZ R179, R32, R3, -R5.reuse ;  /* 0x0000000320b37223 */ /* 0x100fe20000010805 */
[----:B------:R-:W-:Y:S01]  /*15170*/  FMNMX.FTZ R7, R90, R7, !PT ;  /* 0x000000075a077209 */ /* 0x000fe20007810000 */
[-CC-:B------:R-:W-:Y:S01]  /*15180*/  FFMA.FTZ R34, R46, R3.reuse, -R5.reuse ;  /* 0x000000032e227223 */ /* 0x180fe20000010805 */
[----:B------:R-:W-:Y:S01]  /*15190*/  ISETP.GT.AND P2, PT, R29, 0x40, PT ;  /* 0x000000401d00780c */ /* 0x000fe20003f44270 */
[----:B------:R-:W5:Y:S01]  /*151a0*/  MUFU.EX2 R185, R185 ;  /* 0x000000b900b97308 */ /* 0x000f620000000800 */
[----:B------:R-:W-:Y:S01]  /*151b0*/  FSEL R76, R53, -INF , P1 ;  /* 0xff800000354c7808 */ /* 0x000fe20000800000 */
[--C-:B------:R-:W-:Y:S01]  /*151c0*/  FFMA.FTZ R30, R42, R3, -R5.reuse ;  /* 0x000000032a1e7223 */ /* 0x100fe20000010805 */
[----:B------:R-:W-:Y:S01]  /*151d0*/  FMNMX.FTZ R7, R88, R7, !PT ;  /* 0x0000000758077209 */ /* 0x000fe20007810000 */
[-CC-:B------:R-:W-:Y:S01]  /*151e0*/  FFMA.FTZ R32, R40, R3.reuse, -R5.reuse ;  /* 0x0000000328207223 */ /* 0x180fe20000010805 */
[----:B------:R-:W-:Y:S01]  /*151f0*/  ISETP.GT.AND P1, PT, R29, 0x41, PT ;  /* 0x000000411d00780c */ /* 0x000fe20003f24270 */
[--C-:B------:R-:W-:Y:S01]  /*15200*/  FFMA.FTZ R173, R50, R3, -R5.reuse ;  /* 0x0000000332ad7223 */ /* 0x100fe20000010805 */
[----:B------:R-:W-:Y:S01]  /*15210*/  FSEL R78, R37, -INF , P2 ;  /* 0xff800000254e7808 */ /* 0x000fe20001000000 */
[----:B------:R-:W5:Y:S01]  /*15220*/  MUFU.EX2 R72, R72 ;  /* 0x0000004800487308 */ /* 0x000f620000000800 */
[----:B------:R-:W-:Y:S01]  /*15230*/  FMNMX.FTZ R7, R76, R7, !PT ;  /* 0x000000074c077209 */ /* 0x000fe20007810000 */
[-CC-:B------:R-:W-:Y:S01]  /*15240*/  FFMA.FTZ R28, R28, R3.reuse, -R5.reuse ;  /* 0x000000031c1c7223 */ /* 0x180fe20000010805 */
[----:B------:R-:W-:Y:S01]  /*15250*/  ISETP.GT.AND P2, PT, R29, 0x48, PT ;  /* 0x000000481d00780c */ /* 0x000fe20003f44270 */
[-CC-:B------:R-:W-:Y:S01]  /*15260*/  FFMA.FTZ R175, R26, R3.reuse, -R5.reuse ;  /* 0x000000031aaf7223 */ /* 0x180fe20000010805 */
[----:B------:R-:W-:Y:S01]  /*15270*/  FSEL R74, R57, -INF , P1 ;  /* 0xff800000394a7808 */ /* 0x000fe20000800000 */
[--C-:B------:R-:W-:Y:S01]  /*15280*/  FFMA.FTZ R24, R24, R3, -R5.reuse ;  /* 0x0000000318187223 */ /* 0x100fe20000010805 */
[----:B------:R-:W-:Y:S01]  /*15290*/  FMNMX.FTZ R7, R78, R7, !PT ;  /* 0x000000074e077209 */ /* 0x000fe20007810000 */
[----:B------:R-:W-:Y:S01]  /*152a0*/  MUFU.EX2 R187, R187 ;  /* 0x000000bb00bb7308 */ /* 0x000fe20000000800 */
[----:B------:R-:W-:Y:S01]  /*152b0*/  ISETP.GT.AND P1, PT, R29, 0x49, PT ;  /* 0x000000491d00780c */ /* 0x000fe20003f24270 */
[----:B------:R-:W-:Y:S01]  /*152c0*/  FFMA.FTZ R5, R6, R3, -R5 ;  /* 0x0000000306057223 */ /* 0x000fe20000010805 */
[----:B------:R-:W-:-:S02]  /*152d0*/  FSEL R92, R92, -INF , P2 ;  /* 0xff8000005c5c7808 */ /* 0x000fc40001000000 */
[----:B------:R-:W-:Y:S02]  /*152e0*/  CS2R R50, SRZ ;  /* 0x0000000000327805 */ /* 0x000fe4000001ff00 */
[----:B------:R-:W-:Y:S02]  /*152f0*/  FMNMX.FTZ R7, R74, R7, !PT ;  /* 0x000000074a077209 */ /* 0x000fe40007810000 */
[----:B------:R-:W-:Y:S02]  /*15300*/  CS2R R46, SRZ ;  /* 0x00000000002e7805 */ /* 0x000fe4000001ff00 */
[----:B------:R-:W-:Y:S01]  /*15310*/  ISETP.GT.AND P2, PT, R29, 0x50, PT ;  /* 0x000000501d00780c */ /* 0x000fe20003f44270 */
[----:B------:R-:W-:Y:S01]  /*15320*/  MUFU.EX2 R54, R54 ;  /* 0x0000003600367308 */ /* 0x000fe20000000800 */
[----:B----4-:R-:W-:Y:S02]  /*15330*/  FSEL R94, R61, -INF , P1 ;  /* 0xff8000003d5e7808 */ /* 0x010fe40000800000 */
[----:B------:R-:W-:-:S02]  /*15340*/  CS2R R42, SRZ ;  /* 0x00000000002a7805 */ /* 0x000fc4000001ff00 */
[----:B------:R-:W-:Y:S02]  /*15350*/  FMNMX.FTZ R7, R92, R7, !PT ;  /* 0x000000075c077209 */ /* 0x000fe40007810000 */
[----:B------:R-:W-:Y:S02]  /*15360*/  CS2R R40, SRZ ;  /* 0x0000000000287805 */ /* 0x000fe4000001ff00 */
[----:B------:R-:W-:Y:S02]  /*15370*/  ISETP.GT.AND P1, PT, R29, 0x51, PT ;  /* 0x000000511d00780c */ /* 0x000fe40003f24270 */
[----:B------:R-:W-:Y:S02]  /*15380*/  CS2R R38, SRZ ;  /* 0x0000000000267805 */ /* 0x000fe4000001ff00 */
[----:B-1----:R-:W-:Y:S01]  /*15390*/  FSEL R58, R31, -INF , P2 ;  /* 0xff8000001f3a7808 */ /* 0x002fe20001000000 */
[----:B------:R-:W-:Y:S01]  /*153a0*/  MUFU.EX2 R181, R181 ;  /* 0x000000b500b57308 */ /* 0x000fe20000000800 */
[----:B------:R-:W-:Y:S01]  /*153b0*/  FMNMX.FTZ R7, R94, R7, !PT ;  /* 0x000000075e077209 */ /* 0x000fe20007810000 */
[----:B------:R-:W1:Y:S01]  /*153c0*/  @P4 LDC R31, c[0x0][0x44c] ;  /* 0x00011300ff1f4b82 */ /* 0x000e620000000800 */
[----:B------:R-:W-:-:S02]  /*153d0*/  ISETP.GT.AND P2, PT, R29, 0x58, PT ;  /* 0x000000581d00780c */ /* 0x000fc40003f44270 */
[----:B------:R-:W-:Y:S02]  /*153e0*/  FSEL R96, R96, -INF , P1 ;  /* 0xff80000060607808 */ /* 0x000fe40000800000 */
[----:B------:R-:W-:Y:S01]  /*153f0*/  FMNMX.FTZ R7, R58, R7, !PT ;  /* 0x000000073a077209 */ /* 0x000fe20007810000 */
[----:B------:R-:W-:Y:S01]  /*15400*/  MUFU.EX2 R36, R36 ;  /* 0x0000002400247308 */ /* 0x000fe20000000800 */
[----:B------:R-:W-:Y:S01]  /*15410*/  ISETP.GT.AND P1, PT, R29, 0x59, PT ;  /* 0x000000591d00780c */ /* 0x000fe20003f24270 */
[----:B------:R-:W-:Y:S01]  /*15420*/  VIADD R29, R8, 0x30840 ;  /* 0x00030840081d7836 */ /* 0x000fe20000000000 */
[----:B------:R-:W-:Y:S01]  /*15430*/  FSEL R98, R98, -INF , P2 ;  /* 0xff80000062627808 */ /* 0x000fe20001000000 */
[----:B--2---:R-:W-:Y:S01]  /*15440*/  FADD.FTZ R8, R189, R10 ;  /* 0x0000000abd087221 */ /* 0x004fe20000010000 */
[----:B------:R-:W-:Y:S02]  /*15450*/  FMNMX.FTZ R7, R96, R7, !PT ;  /* 0x0000000760077209 */ /* 0x000fe40007810000 */
[----:B------:R-:W-:Y:S01]  /*15460*/  FSEL R100, R69, -INF , P1 ;  /* 0xff80000045647808 */ /* 0x000fe20000800000 */
[----:B------:R-:W-:Y:S01]  /*15470*/  MUFU.EX2 R183, R183 ;  /* 0x000000b700b77308 */ /* 0x000fe20000000800 */
[----:B------:R-:W-:-:S02]  /*15480*/  FMNMX.FTZ R7, R98, R7, !PT ;  /* 0x0000000762077209 */ /* 0x000fc40007810000 */
[----:B------:R-:W-:Y:S02]  /*15490*/  PRMT R29, R218, 0x654, R29 ;  /* 0x00000654da1d7816 */ /* 0x000fe4000000001d */
[----:B------:R-:W-:Y:S02]  /*154a0*/  FMNMX.FTZ R7, R100, R7, !PT ;  /* 0x0000000764077209 */ /* 0x000fe40007810000 */
[----:B------:R2:W-:Y:S01]  /*154b0*/  SYNCS.ARRIVE.TRANS64.RED.A1T0 RZ, [R29+URZ], RZ ;  /* 0x000000ff1dff79a7 */ /* 0x0005e2000810043f */
[----:B------:R-:W-:Y:S01]  /*154c0*/  MUFU.EX2 R34, R34 ;  /* 0x0000002200227308 */ /* 0x000fe20000000800 */
[----:B------:R-:W-:Y:S01]  /*154d0*/  F2FP.BF16.F32.PACK_AB R189, R10, R189 ;  /* 0x000000bd0abd723e */ /* 0x000fe200000010ff */
[----:B------:R-:W4:Y:S01]  /*154e0*/  SHFL.BFLY PT, R0, R7, 0x2, 0x1f ;  /* 0x0c401f0007007f89 */ /* 0x000f2200000e0000 */
[----:B-1----:R-:W-:-:S05]  /*154f0*/  @P4 IMAD.HI.U32 R20, R226, R31, RZ ;  /* 0x0000001fe2144227 */ /* 0x002fca00078e00ff */
[----:B0-----:R-:W-:Y:S01]  /*15500*/  @P4 SHF.R.U32.HI R14, RZ, R33, R20 ;  /* 0x00000021ff0e4219 */ /* 0x001fe20000011614 */
[----:B---3--:R-:W-:Y:S01]  /*15510*/  FADD.FTZ R33, R191, R8 ;  /* 0x00000008bf217221 */ /* 0x008fe20000010000 */
[----:B------:R-:W-:Y:S01]  /*15520*/  MUFU.EX2 R177, R177 ;  /* 0x000000b100b17308 */ /* 0x000fe20000000800 */
[----:B-----5:R-:W-:Y:S02]  /*15530*/  F2FP.BF16.F32.PACK_AB R191, R64, R191 ;  /* 0x000000bf40bf723e */ /* 0x020fe400000010ff */
[----:B------:R-:W-:Y:S01]  /*15540*/  IADD3 R20, R14, R228, -R227 ;  /* 0x000000e40e147210 */ /* 0x000fe20007ffe8e3 */
[----:B------:R-:W-:Y:S01]  /*15550*/  FADD.FTZ R14, R64, R33 ;  /* 0x00000021400e7221 */ /* 0x000fe20000010000 */
[----:B------:R-:W-:-:S03]  /*15560*/  CS2R R64, SRZ ;  /* 0x0000000000407805 */ /* 0x000fc6000001ff00 */
[----:B------:R-:W-:Y:S01]  /*15570*/  FADD.FTZ R33, R185, R14 ;  /* 0x0000000eb9217221 */ /* 0x000fe20000010000 */
[----:B------:R-:W-:Y:S01]  /*15580*/  MUFU.EX2 R30, R30 ;  /* 0x0000001e001e7308 */ /* 0x000fe20000000800 */
[----:B------:R-:W-:Y:S01]  /*15590*/  IMAD.HI R20, R20, 0x2aaaaaab, RZ ;  /* 0x2aaaaaab14147827 */ /* 0x000fe200078e02ff */
[----:B------:R-:W-:-:S04]  /*155a0*/  F2FP.BF16.F32.PACK_AB R185, R72, R185 ;  /* 0x000000b948b9723e */ /* 0x000fc800000010ff */
[----:B------:R-:W-:Y:S02]  /*155b0*/  SHF.R.U32.HI R37, RZ, 0x1f, R20 ;  /* 0x0000001fff257819 */ /* 0x000fe40000011614 */
[----:B----4-:R-:W-:Y:S01]  /*155c0*/  FMNMX.FTZ R9, R7, R0, !PT ;  /* 0x0000000007097209 */ /* 0x010fe20007810000 */
[----:B------:R-:W-:Y:S04]  /*155d0*/  MUFU.EX2 R179, R179 ;  /* 0x000000b300b37308 */ /* 0x000fe80000000800 */
[----:B------:R-:W0:Y:S04]  /*155e0*/  SHFL.BFLY PT, R0, R9, 0x1, 0x1f ;  /* 0x0c201f0009007f89 */ /* 0x000e2800000e0000 */
        /* <DEDUP_REMOVED lines=26> */
[-CC-:B--2---:R-:W-:Y:S01]  /*15790*/  FFMA.FTZ R29, R76, R3.reuse, -R13.reuse ;  /* 0x000000034c1d7223 */ /* 0x184fe2000001080d */
        /* <DEDUP_REMOVED lines=8> */
[----:B------:R-:W-:Y:S01]  /*15820*/  FFMA.FTZ R100, R100, R3, -R13 ;  /* 0x0000000364647223 */ /* 0x000fe2000001080d */
[----:B------:R-:W-:-:S02]  /*15830*/  CS2R R90, SRZ ;  /* 0x00000000005a7805 */ /* 0x000fc4000001ff00 */
[----:B------:R-:W-:Y:S02]  /*15840*/  CS2R R88, SRZ ;  /* 0x0000000000587805 */ /* 0x000fe4000001ff00 */
[----:B------:R-:W-:Y:S02]  /*15850*/  CS2R R86, SRZ ;  /* 0x0000000000567805 */ /* 0x000fe4000001ff00 */
[----:B------:R-:W-:Y:S01]  /*15860*/  CS2R R84, SRZ ;  /* 0x0000000000547805 */ /* 0x000fe2000001ff00 */
[----:B------:R-:W2:Y:S01]  /*15870*/  MUFU.EX2 R9, R9 ;  /* 0x0000000900097308 */ /* 0x000ea20000000800 */
[----:B0-----:R-:W-:Y:S01]  /*15880*/  FADD.FTZ R31, R188, R7 ;  /* 0x00000007bc1f7221 */ /* 0x001fe20000010000 */
[----:B------:R-:W-:Y:S02]  /*15890*/  F2FP.BF16.F32.PACK_AB R188, R7, R188 ;  /* 0x000000bc07bc723e */ /* 0x000fe400000010ff */
[----:B------:R-:W-:Y:S02]  /*158a0*/  CS2R R82, SRZ ;  /* 0x0000000000527805 */ /* 0x000fe4000001ff00 */
[----:B------:R-:W-:-:S02]  /*158b0*/  CS2R R78, SRZ ;  /* 0x00000000004e7805 */ /* 0x000fc4000001ff00 */
[----:B------:R-:W-:Y:S02]  /*158c0*/  CS2R R76, SRZ ;  /* 0x00000000004c7805 */ /* 0x000fe4000001ff00 */
[----:B------:R-:W-:Y:S02]  /*158d0*/  CS2R R70, SRZ ;  /* 0x0000000000467805 */ /* 0x000fe4000001ff00 */
[----:B------:R-:W-:Y:S01]  /*158e0*/  CS2R R68, SRZ ;  /* 0x0000000000447805 */ /* 0x000fe2000001ff00 */
[----:B------:R-:W0:Y:S01]  /*158f0*/  MUFU.EX2 R184, R184 ;  /* 0x000000b800b87308 */ /* 0x000e220000000800 */
[----:B-1----:R-:W-:Y:S01]  /*15900*/  FADD.FTZ R8, R190, R31 ;  /* 0x0000001fbe087221 */ /* 0x002fe20000010000 */
[----:B------:R-:W-:Y:S02]  /*15910*/  CS2R R66, SRZ ;  /* 0x0000000000427805 */ /* 0x000fe4000001ff00 */
[----:B------:R-:W-:Y:S02]  /*15920*/  CS2R R62, SRZ ;  /* 0x00000000003e7805 */ /* 0x000fe4000001ff00 */
[----:B------:R-:W-:-:S02]  /*15930*/  CS2R R60, SRZ ;  /* 0x00000000003c7805 */ /* 0x000fc4000001ff00 */
[----:B------:R-:W-:Y:S02]  /*15940*/  CS2R R56, SRZ ;  /* 0x0000000000387805 */ /* 0x000fe4000001ff00 */
[----:B------:R-:W-:Y:S02]  /*15950*/  CS2R R52, SRZ ;  /* 0x0000000000347805 */ /* 0x000fe4000001ff00 */
[----:B------:R-:W-:Y:S01]  /*15960*/  CS2R R48, SRZ ;  /* 0x0000000000307805 */ /* 0x000fe2000001ff00 */
[----:B------:R-:W1:Y:S01]  /*15970*/  MUFU.EX2 R11, R11 ;  /* 0x0000000b000b7308 */ /* 0x000e620000000800 */
[C---:B--2---:R-:W-:Y:S01]  /*15980*/  FADD.FTZ R31, R9.reuse, R8 ;  /* 0x00000008091f7221 */ /* 0x044fe20000010000 */
[----:B------:R-:W-:Y:S01]  /*15990*/  FADD.FTZ R8, R72, R33 ;  /* 0x0000002148087221 */ /* 0x000fe20000010000 */
[----:B------:R-:W-:Y:S02]  /*159a0*/  F2FP.BF16.F32.PACK_AB R190, R9, R190 ;  /* 0x000000be09be723e */ /* 0x000fe400000010ff */
[----:B------:R-:W-:-:S02]  /*159b0*/  CS2R R72, SRZ ;  /* 0x0000000000487805 */ /* 0x000fc4000001ff00 */
[----:B------:R-:W-:Y:S01]  /*159c0*/  CS2R R44, SRZ ;  /* 0x00000000002c7805 */ /* 0x000fe2000001ff00 */
[----:B------:R-:W-:Y:S01]  /*159d0*/  FADD.FTZ R35, R187, R8 ;  /* 0x00000008bb237221 */ /* 0x000fe20000010000 */
[----:B------:R-:W-:Y:S01]  /*159e0*/  F2FP.BF16.F32.PACK_AB R187, R54, R187 ;  /* 0x000000bb36bb723e */ /* 0x000fe200000010ff */
[----:B------:R-:W2:Y:S01]  /*159f0*/  MUFU.EX2 R186, R186 ;  /* 0x000000ba00ba7308 */ /* 0x000ea20000000800 */
[----:B0-----:R-:W-:Y:S01]  /*15a00*/  FADD.FTZ R6, R184, R31 ;  /* 0x0000001fb8067221 */ /* 0x001fe20000010000 */
[----:B------:R-:W-:Y:S01]  /*15a10*/  FADD.FTZ R8, R54, R35 ;  /* 0x0000002336087221 */ /* 0x000fe20000010000 */
[----:B------:R-:W-:-:S03]  /*15a20*/  CS2R R54, SRZ ;  /* 0x0000000000367805 */ /* 0x000fc6000001ff00 */
[----:B------:R-:W-:Y:S01]  /*15a30*/  FADD.FTZ R35, R181, R8 ;  /* 0x00000008b5237221 */ /* 0x000fe20000010000 */
[C---:B------:R-:W-:Y:S01]  /*15a40*/  F2FP.BF16.F32.PACK_AB R181, R36.reuse, R181 ;  /* 0x000000b524b5723e */ /* 0x040fe200000010ff */
[----:B------:R-:W0:Y:S01]  /*15a50*/  MUFU.EX2 R15, R15 ;  /* 0x0000000f000f7308 */ /* 0x000e220000000800 */
[C---:B-1----:R-:W-:Y:S01]  /*15a60*/  FADD.FTZ R33, R11.reuse, R6 ;  /* 0x000000060b217221 */ /* 0x042fe20000010000 */
[----:B------:R-:W-:Y:S01]  /*15a70*/  FADD.FTZ R8, R36, R35 ;  /* 0x0000002324087221 */ /* 0x000fe20000010000 */
[----:B------:R-:W-:-:S03]  /*15a80*/  F2FP.BF16.F32.PACK_AB R184, R11, R184 ;  /* 0x000000b80bb8723e */ /* 0x000fc600000010ff */
[----:B------:R-:W-:Y:S01]  /*15a90*/  FADD.FTZ R35, R183, R8 ;  /* 0x00000008b7237221 */ /* 0x000fe20000010000 */
[----:B------:R-:W-:Y:S01]  /*15aa0*/  LEA.HI.SX32 R8, R20, R37, 0x1c ;  /* 0x0000002514087211 */ /* 0x000fe200078fe2ff */
[----:B------:R-:W1:Y:S01]  /*15ab0*/  MUFU.EX2 R180, R180 ;  /* 0x000000b400b47308 */ /* 0x000e620000000800 */
[----:B--2---:R-:W-:Y:S01]  /*15ac0*/  FADD.FTZ R6, R186, R33 ;  /* 0x00000021ba067221 */ /* 0x004fe20000010000 */
[C---:B------:R-:W-:Y:S01]  /*15ad0*/  FADD.FTZ R10, R34.reuse, R35 ;  /* 0x00000023220a7221 */ /* 0x040fe20000010000 */
[----:B------:R-:W-:Y:S02]  /*15ae0*/  VIMNMX R223, R225, R8, !PT ;  /* 0x00000008e1df7248 */ /* 0x000fe40007fe0100 */
[----:B------:R-:W-:Y:S01]  /*15af0*/  F2FP.BF16.F32.PACK_AB R183, R34, R183 ;  /* 0x000000b722b7723e */ /* 0x000fe200000010ff */
[----:B------:R-:W-:Y:S01]  /*15b00*/  FADD.FTZ R35, R177, R10 ;  /* 0x0000000ab1237221 */ /* 0x000fe20000010000 */
[C---:B------:R-:W-:Y:S01]  /*15b10*/  F2FP.BF16.F32.PACK_AB R177, R30.reuse, R177 ;  /* 0x000000b11eb1723e */ /* 0x040fe200000010ff */
[----:B------:R-:W2:Y:S01]  /*15b20*/  MUFU.EX2 R21, R21 ;  /* 0x0000001500157308 */ /* 0x000ea20000000800 */
[C---:B0-----:R-:W-:Y:S01]  /*15b30*/  FADD.FTZ R33, R15.reuse, R6 ;  /* 0x000000060f217221 */ /* 0x041fe20000010000 */
[----:B------:R-:W-:Y:S01]  /*15b40*/  FADD.FTZ R10, R30, R35 ;  /* 0x000000231e0a7221 */ /* 0x000fe20000010000 */
[----:B------:R-:W-:-:S03]  /*15b50*/  F2FP.BF16.F32.PACK_AB R186, R15, R186 ;  /* 0x000000ba0fba723e */ /* 0x000fc600000010ff */
[----:B------:R-:W-:Y:S01]  /*15b60*/  FADD.FTZ R37, R179, R10 ;  /* 0x0000000ab3257221 */ /* 0x000fe20000010000 */
[----:B------:R-:W-:Y:S01]  /*15b70*/  F2FP.BF16.F32.PACK_AB R179, R32, R179 ;  /* 0x000000b320b3723e */ /* 0x000fe200000010ff */
[----:B------:R-:W0:Y:S01]  /*15b80*/  MUFU.EX2 R182, R182 ;  /* 0x000000b600b67308 */ /* 0x000e220000000800 */
[----:B-1----:R-:W-:Y:S01]  /*15b90*/  FADD.FTZ R6, R180, R33 ;  /* 0x00000021b4067221 */ /* 0x002fe20000010000 */
[----:B------:R-:W-:Y:S01]  /*15ba0*/  FADD.FTZ R10, R32, R37 ;  /* 0x00000025200a7221 */ /* 0x000fe20000010000 */
[----:B------:R-:W-:-:S03]  /*15bb0*/  CS2R R36, SRZ ;  /* 0x0000000000247805 */ /* 0x000fc6000001ff00 */
[----:B------:R-:W-:Y:S01]  /*15bc0*/  FADD.FTZ R7, R173, R10 ;  /* 0x0000000aad077221 */ /* 0x000fe20000010000 */
[----:B------:R-:W-:Y:S01]  /*15bd0*/  F2FP.BF16.F32.PACK_AB R173, R28, R173 ;  /* 0x000000ad1cad723e */ /* 0x000fe200000010ff */
        /* <DEDUP_REMOVED lines=12> */
[----:B------:R-:W-:Y:S02]  /*15ca0*/  F2FP.BF16.F32.PACK_AB R176, R27, R176 ;  /* 0x000000b01bb0723e */ /* 0x000fe400000010ff */
[----:B------:R-:W-:-:S04]  /*15cb0*/  CS2R R26, SRZ ;  /* 0x00000000001a7805 */ /* 0x000fc8000001ff00 */
[----:B------:R-:W0:Y:S01]  /*15cc0*/  MUFU.EX2 R172, R172 ;  /* 0x000000ac00ac7308 */ /* 0x000e220000000800 */
[----:B-1----:R-:W-:-:S07]  /*15cd0*/  FADD.FTZ R6, R178, R35 ;  /* 0x00000023b2067221 */ /* 0x002fce0000010000 */
[----:B------:R1:W3:Y:S01]  /*15ce0*/  MUFU.EX2 R31, R74 ;  /* 0x0000004a001f7308 */ /* 0x0002e20000000800 */
[C---:B--2---:R-:W-:Y:S01]  /*15cf0*/  FADD.FTZ R35, R29.reuse, R6 ;  /* 0x000000061d237221 */ /* 0x044fe20000010000 */
[----:B------:R-:W-:-:S06]  /*15d00*/  F2FP.BF16.F32.PACK_AB R178, R29, R178 ;  /* 0x000000b21db2723e */ /* 0x000fcc00000010ff */
[----:B------:R-:W2:Y:S01]  /*15d10*/  MUFU.EX2 R169, R169 ;  /* 0x000000a900a97308 */ /* 0x000ea20000000800 */
[----:B0-----:R-:W-:Y:S01]  /*15d20*/  FADD.FTZ R6, R172, R35 ;  /* 0x00000023ac067221 */ /* 0x001fe20000010000 */
[----:B-1----:R-:W-:Y:S02]  /*15d30*/  CS2R R74, SRZ ;  /* 0x00000000004a7805 */ /* 0x002fe4000001ff00 */
[----:B------:R-:W-:-:S04]  /*15d40*/  CS2R R34, SRZ ;  /* 0x0000000000227805 */ /* 0x000fc8000001ff00 */
[----:B------:R-:W0:Y:S01]  /*15d50*/  MUFU.EX2 R92, R92 ;  /* 0x0000005c005c7308 */ /* 0x000e220000000800 */
[C---:B---3--:R-:W-:Y:S01]  /*15d60*/  FADD.FTZ R11, R31.reuse, R6 ;  /* 0x000000061f0b7221 */ /* 0x048fe20000010000 */
[----:B------:R-:W-:Y:S01]  /*15d70*/  FADD.FTZ R6, R28, R7 ;  /* 0x000000071c067221 */ /* 0x000fe20000010000 */
[----:B------:R-:W-:Y:S02]  /*15d80*/  F2FP.BF16.F32.PACK_AB R172, R31, R172 ;  /* 0x000000ac1fac723e */ /* 0x000fe400000010ff */
[----:B------:R-:W-:Y:S02]  /*15d90*/  CS2R R30, SRZ ;  /* 0x00000000001e7805 */ /* 0x000fe4000001ff00 */
[----:B------:R-:W-:Y:S01]  /*15da0*/  CS2R R28, SRZ ;  /* 0x00000000001c7805 */ /* 0x000fe2000001ff00 */
[----:B------:R-:W-:Y:S01]  /*15db0*/  FADD.FTZ R7, R175, R6 ;  /* 0x00000006af077221 */ /* 0x000fe20000010000 */
[C---:B------:R-:W-:Y:S01]  /*15dc0*/  F2FP.BF16.F32.PACK_AB R175, R24.reuse, R175 ;  /* 0x000000af18af723e */ /* 0x040fe200000010ff */
[----:B------:R-:W1:Y:S02]  /*15dd0*/  MUFU.EX2 R12, R12 ;  /* 0x0000000c000c7308 */ /* 0x000e640000000800 */
[----:B------:R-:W-:Y:S01]  /*15de0*/  FADD.FTZ R6, R24, R7 ;  /* 0x0000000718067221 */ /* 0x000fe20000010000 */
[----:B------:R-:W-:-:S03]  /*15df0*/  CS2R R24, SRZ ;  /* 0x0000000000187805 */ /* 0x000fc6000001ff00 */
[----:B--2---:R-:W-:Y:S02]  /*15e00*/  FADD.FTZ R7, R169, R6 ;  /* 0x00000006a9077221 */ /* 0x004fe40000010000 */
[----:B------:R2:W3:Y:S01]  /*15e10*/  MUFU.EX2 R13, R94 ;  /* 0x0000005e000d7308 */ /* 0x0004e20000000800 */
[----:B0-----:R-:W-:-:S07]  /*15e20*/  FADD.FTZ R10, R92, R11 ;  /* 0x0000000b5c0a7221 */ /* 0x001fce0000010000 */
[----:B------:R-:W0:Y:S01]  /*15e30*/  MUFU.EX2 R58, R58 ;  /* 0x0000003a003a7308 */ /* 0x000e220000000800 */
[C---:B-1----:R-:W-:Y:S01]  /*15e40*/  FADD.FTZ R6, R12.reuse, R7 ;  /* 0x000000070c067221 */ /* 0x042fe20000010000 */
[----:B------:R-:W-:Y:S01]  /*15e50*/  F2FP.BF16.F32.PACK_AB R169, R12, R169 ;  /* 0x000000a90ca9723e */ /* 0x000fe200000010ff */
[----:B------:R-:W-:Y:S01]  /*15e60*/  VIADD R12, R80, 0xfffffffe ;  /* 0xfffffffe500c7836 */ /* 0x000fe20000000000 */
[----:B--2---:R-:W-:Y:S02]  /*15e70*/  CS2R R94, SRZ ;  /* 0x00000000005e7805 */ /* 0x004fe4000001ff00 */
[----:B------:R-:W-:Y:S02]  /*15e80*/  CS2R R80, SRZ ;  /* 0x0000000000507805 */ /* 0x000fe4000001ff00 */
[----:B------:R1:W2:Y:S01]  /*15e90*/  MUFU.EX2 R33, R96 ;  /* 0x0000006000217308 */ /* 0x0002a20000000800 */
[----:B---3--:R-:W-:Y:S01]  /*15ea0*/  FADD.FTZ R11, R13, R10 ;  /* 0x0000000a0d0b7221 */ /* 0x008fe20000010000 */
[----:B------:R-:W-:-:S02]  /*15eb0*/  ISETP.GE.AND P1, PT, R12, R223, PT ;  /* 0x000000df0c00720c */ /* 0x000fc40003f26270 */
[----:B------:R-:W-:Y:S02]  /*15ec0*/  F2FP.BF16.F32.PACK_AB R174, R13, R92 ;  /* 0x0000005c0dae723e */ /* 0x000fe400000010ff */
[----:B------:R-:W-:Y:S02]  /*15ed0*/  CS2R R92, SRZ ;  /* 0x00000000005c7805 */ /* 0x000fe4000001ff00 */
[----:B------:R-:W-:Y:S01]  /*15ee0*/  MUFU.EX2 R171, R171 ;  /* 0x000000ab00ab7308 */ /* 0x000fe20000000800 */
[----:B0-----:R-:W-:Y:S01]  /*15ef0*/  FADD.FTZ R14, R58, R11 ;  /* 0x0000000b3a0e7221 */ /* 0x001fe20000010000 */
[----:B-1----:R-:W-:-:S06]  /*15f00*/  CS2R R96, SRZ ;  /* 0x0000000000607805 */ /* 0x002fcc000001ff00 */
[----:B------:R-:W0:Y:S01]  /*15f10*/  MUFU.EX2 R98, R98 ;  /* 0x0000006200627308 */ /* 0x000e220000000800 */
[C---:B--2---:R-:W-:Y:S01]  /*15f20*/  FADD.FTZ R11, R33.reuse, R14 ;  /* 0x0000000e210b7221 */ /* 0x044fe20000010000 */
[----:B------:R-:W-:Y:S02]  /*15f30*/  F2FP.BF16.F32.PACK_AB R168, R33, R58 ;  /* 0x0000003a21a8723e */ /* 0x000fe400000010ff */
[----:B------:R-:W-:Y:S02]  /*15f40*/  CS2R R58, SRZ ;  /* 0x00000000003a7805 */ /* 0x000fe4000001ff00 */
[----:B------:R-:W-:Y:S02]  /*15f50*/  CS2R R32, SRZ ;  /* 0x0000000000207805 */ /* 0x000fe4000001ff00 */
[----:B------:R1:W2:Y:S08]  /*15f60*/  MUFU.EX2 R9, R100 ;  /* 0x0000006400097308 */ /* 0x0002b00000000800 */
[----:B------:R3:W4:Y:S01]  /*15f70*/  MUFU.EX2 R10, R5 ;  /* 0x00000005000a7308 */ /* 0x0007220000000800 */
[----:B0-----:R-:W-:Y:S01]  /*15f80*/  FADD.FTZ R14, R98, R11 ;  /* 0x0000000b620e7221 */ /* 0x001fe20000010000 */
[----:B-1----:R-:W-:Y:S01]  /*15f90*/  CS2R R100, SRZ ;  /* 0x0000000000647805 */ /* 0x002fe2000001ff00 */
[----:B---3--:R-:W-:-:S02]  /*15fa0*/  FADD.FTZ R5, R171, R6 ;  /* 0x00000006ab057221 */ /* 0x008fc40000010000 */
[C---:B--2---:R-:W-:Y:S01]  /*15fb0*/  FADD.FTZ R7, R9.reuse, R14 ;  /* 0x0000000e09077221 */ /* 0x044fe20000010000 */
[----:B------:R-:W-:Y:S01]  /*15fc0*/  F2FP.BF16.F32.PACK_AB R170, R9, R98 ;  /* 0x0000006209aa723e */ /* 0x000fe200000010ff */
[----:B------:R-:W-:Y:S01]  /*15fd0*/  IMAD.MOV.U32 R14, RZ, RZ, 0x3f800000 ;  /* 0x3f800000ff0e7424 */ /* 0x000fe200078e00ff */
[----:B------:R-:W-:Y:S01]  /*15fe0*/  CS2R R98, SRZ ;  /* 0x0000000000627805 */ /* 0x000fe2000001ff00 */
[C---:B----4-:R-:W-:Y:S01]  /*15ff0*/  FADD.FTZ R6, R10.reuse, R5 ;  /* 0x000000050a067221 */ /* 0x050fe20000010000 */
[----:B------:R-:W-:Y:S01]  /*16000*/  F2FP.BF16.F32.PACK_AB R171, R10, R171 ;  /* 0x000000ab0aab723e */ /* 0x000fe200000010ff */
[----:B------:R-:W-:Y:S01]  /*16010*/  IMAD.MOV.U32 R5, RZ, RZ, 0x3f800000 ;  /* 0x3f800000ff057424 */ /* 0x000fe200078e00ff */
[----:B------:R-:W-:Y:S06]  /*16020*/  @!P1 BRA `(.L_x_2829) ;  /* 0x0000003000209947 */ /* 0x000fec0003800000 */
[----:B------:R-:W-:Y:S01]  /*16030*/  BSSY B1, `(.L_x_2829) ;  /* 0x0000307000017945 */ /* 0x000fe20003800000 */
[----:B------:R-:W-:Y:S02]  /*16040*/  IMAD.MOV.U32 R10, RZ, RZ, R4 ;  /* 0x000000ffff0a7224 */ /* 0x000fe400078e0004 */
[----:B------:R-:W-:Y:S02]  /*16050*/  IMAD.MOV.U32 R11, RZ, RZ, R0 ;  /* 0x000000ffff0b7224 */ /* 0x000fe400078e0000 */
[----:B------:R-:W-:Y:S02]  /*16060*/  IMAD.MOV.U32 R8, RZ, RZ, R200 ;  /* 0x000000ffff087224 */ /* 0x000fe400078e00c8 */
[----:B------:R-:W-:Y:S02]  /*16070*/  IMAD.MOV.U32 R9, RZ, RZ, R196 ;  /* 0x000000ffff097224 */ /* 0x000fe400078e00c4 */
[----:B------:R-:W-:Y:S02]  /*16080*/  IMAD.MOV.U32 R5, RZ, RZ, 0x3f800000 ;  /* 0x3f800000ff057424 */ /* 0x000fe400078e00ff */
[----:B------:R-:W-:-:S07]  /*16090*/  IMAD.MOV.U32 R119, RZ, RZ, RZ ;  /* 0x000000ffff777224 */ /* 0x000fce00078e00ff */
.L_x_2842:
[----:B------:R-:W-:-:S04]  /*160a0*/  ISETP.NE.AND P1, PT, R9, 0x1, PT ;  /* 0x000000010900780c */ /* 0x000fc80003f25270 */
[----:B------:R-:W-:-:S04]  /*160b0*/  SEL R200, RZ, 0x1, P1 ;  /* 0x00000001ffc87807 */ /* 0x000fc80000800000 */
[----:B------:R-:W-:Y:S01]  /*160c0*/  LOP3.LUT R200, R8, R200, RZ, 0x3c, !PT ;  /* 0x000000c808c87212 */ /* 0x000fe200078e3cff */
[----:B------:R-:W-:Y:S06]  /*160d0*/  @!P0 BRA `(.L_x_2830) ;  /* 0x0000000000048947 */ /* 0x000fec0003800000 */
[----:B------:R-:W-:Y:S01]  /*160e0*/  BPT.TRAP 0x1 ;  /* 0x000000040000795c */ /* 0x000fe20000300000 */
.L_x_2830:
        /* <DEDUP_REMOVED lines=8> */
.L_x_2831:
[----:B------:R-:W-:Y:S01]  /*16170*/  IMAD R126, R196, 0x900, R219 ;  /* 0x00000900c47e7824 */ /* 0x000fe200078e02db */
[----:B------:R-:W-:Y:S03]  /*16180*/  BSSY B2, `(.L_x_2832) ;  /* 0x0000006000027945 */ /* 0x000fe60003800000 */
[C---:B------:R-:W-:Y:S02]  /*16190*/  VIADD R122, R126.reuse, 0x2 ;  /* 0x000000027e7a7836 */ /* 0x040fe40000000000 */
[----:B------:R-:W-:Y:S01]  /*161a0*/  VIADD R124, R126, 0x4 ;  /* 0x000000047e7c7836 */ /* 0x000fe20000000000 */
[----:B-1----:R-:W-:Y:S06]  /*161b0*/  @P1 BRA `(.L_x_2833) ;  /* 0x0000000000081947 */ /* 0x002fec0003800000 */
[----:B------:R-:W1:Y:S02]  /*161c0*/  SYNCS.PHASECHK.TRANS64.TRYWAIT P1, [R0+URZ+0x30830], R3 ;  /* 0x03083003000075a7 */ /* 0x000e64000802017f */
[----:B-1----:R-:W-:Y:S05]  /*161d0*/  @!P1 BRA `(.L_x_2834) ;  /* 0x00000134009c9947 */ /* 0x002fea0003800000 */
.L_x_2833:
[----:B------:R-:W-:Y:S05]  /*161e0*/  BSYNC B2 ;  /* 0x0000000000027941 */ /* 0x000fea0003800000 */
.L_x_2832:
[----:B------:R-:W2:Y:S04]  /*161f0*/  LDL.64 R128, [R1+0x30] ;  /* 0x0000300001807983 */ /* 0x000ea80000100a00 */
[----:B------:R3:W-:Y:S04]  /*16200*/  STL.64 [R1+0x78], R6 ;  /* 0x0000780601007387 */ /* 0x0007e80000100a00 */
[----:B---3--:R-:W3:Y:S01]  /*16210*/  LDL.64 R6, [R1+0x28] ;  /* 0x0000280001067983 */ /* 0x008ee20000100a00 */
[----:B------:R-:W-:Y:S01]  /*16220*/  IMAD.MOV.U32 R120, RZ, RZ, R126 ;  /* 0x000000ffff787224 */ /* 0x000fe200078e007e */
[----:B------:R-:W-:Y:S01]  /*16230*/  R2UR UR46, R122 ;  /* 0x000000007a2e72ca */ /* 0x000fe200000e0000 */
[----:B------:R-:W-:Y:S01]  /*16240*/  IMAD.MOV.U32 R122, RZ, RZ, R124 ;  /* 0x000000ffff7a7224 */ /* 0x000fe200078e007c */
[----:B------:R-:W-:Y:S01]  /*16250*/  MOV R21, UR42 ;  /* 0x0000002a00157c02 */ /* 0x000fe20008000f00 */
[----:B------:R-:W-:Y:S01]  /*16260*/  IMAD.MOV.U32 R121, RZ, RZ, 0x40000040 ;  /* 0x40000040ff797424 */ /* 0x000fe200078e00ff */
[----:B------:R-:W-:Y:S01]  /*16270*/  R2UR UR50, R120 ;  /* 0x00000000783272ca */ /* 0x000fe200000e0000 */
[C---:B------:R-:W-:Y:S01]  /*16280*/  VIADD R120, R126.reuse, 0x6 ;  /* 0x000000067e787836 */ /* 0x040fe20000000000 */
[----:B------:R-:W-:Y:S01]  /*16290*/  MOV R4, UR38 ;  /* 0x0000002600047c02 */ /* 0x000fe20008000f00 */
[----:B------:R-:W-:Y:S01]  /*162a0*/  VIADD R124, R126, 0x302 ;  /* 0x000003027e7c7836 */ /* 0x000fe20000000000 */
[----:B------:R-:W-:Y:S01]  /*162b0*/  R2UR UR42, R122 ;  /* 0x000000007a2a72ca */ /* 0x000fe200000e0000 */
[----:B------:R-:W-:Y:S01]  /*162c0*/  VIADD R122, R126, 0x300 ;  /* 0x000003007e7a7836 */ /* 0x000fe20000000000 */
[----:B------:R-:W-:Y:S01]  /*162d0*/  R2UR UR38, R120 ;  /* 0x00000000782672ca */ /* 0x000fe200000e0000 */
[----:B------:R-:W-:Y:S01]  /*162e0*/  VIADD R120, R126, 0x304 ;  /* 0x000003047e787836 */ /* 0x000fe20000000000 */
[----:B------:R-:W-:Y:S01]  /*162f0*/  MOV R213, UR49 ;  /* 0x0000003100d57c02 */ /* 0x000fe20008000f00 */
[----:B------:R-:W-:Y:S01]  /*16300*/  IMAD.MOV.U32 R123, RZ, RZ, 0x40000040 ;  /* 0x40000040ff7b7424 */ /* 0x000fe200078e00ff */
[----:B------:R-:W-:Y:S01]  /*16310*/  R2UR UR34, R122 ;  /* 0x000000007a2272ca */ /* 0x000fe200000e0000 */
[----:B------:R-:W-:Y:S01]  /*16320*/  VIADD R122, R126, 0x306 ;  /* 0x000003067e7a7836 */ /* 0x000fe20000000000 */
[----:B------:R-:W-:Y:S01]  /*16330*/  R2UR UR26, R120 ;  /* 0x00000000781a72ca */ /* 0x000fe200000e0000 */
[----:B------:R-:W-:Y:S01]  /*16340*/  VIADD R120, R126, 0x602 ;  /* 0x000006027e787836 */ /* 0x000fe20000000000 */
[----:B------:R-:W-:Y:S01]  /*16350*/  MOV R214, UR48 ;  /* 0x0000003000d67c02 */ /* 0x000fe20008000f00 */
[----:B------:R-:W-:Y:S01]  /*16360*/  IMAD.MOV.U32 R125, RZ, RZ, 0x40000040 ;  /* 0x40000040ff7d7424 */ /* 0x000fe200078e00ff */
[----:B------:R-:W-:Y:S01]  /*16370*/  R2UR UR51, R121 ;  /* 0x00000000793372ca */ /* 0x000fe200000e0000 */
[-C--:B------:R-:W-:Y:S01]  /*16380*/  FMUL.FTZ R24, R24, R14.reuse ;  /* 0x0000000e18187220 */ /* 0x080fe20000410000 */
[----:B------:R-:W-:Y:S01]  /*16390*/  R2UR UR30, R124 ;  /* 0x000000007c1e72ca */ /* 0x000fe200000e0000 */
[----:B------:R-:W-:Y:S01]  /*163a0*/  VIADD R124, R126, 0x600 ;  /* 0x000006007e7c7836 */ /* 0x000fe20000000000 */
[----:B------:R-:W-:Y:S01]  /*163b0*/  R2UR UR22, R122 ;  /* 0x000000007a1672ca */ /* 0x000fe200000e0000 */
[----:B------:R-:W-:Y:S01]  /*163c0*/  VIADD R122, R126, 0x604 ;  /* 0x000006047e7a7836 */ /* 0x000fe20000000000 */
[----:B------:R-:W-:Y:S01]  /*163d0*/  R2UR UR14, R120 ;  /* 0x00000000780e72ca */ /* 0x000fe200000e0000 */
[----:B------:R-:W-:Y:S01]  /*163e0*/  VIADD R120, R126, 0x606 ;  /* 0x000006067e787836 */ /* 0x000fe20000000000 */
[----:B------:R-:W-:Y:S01]  /*163f0*/  MOV R20, UR43 ;  /* 0x0000002b00147c02 */ /* 0x000fe20008000f00 */
[-C--:B------:R-:W-:Y:S01]  /*16400*/  FMUL.FTZ R25, R25, R14.reuse ;  /* 0x0000000e19197220 */ /* 0x080fe20000410000 */
[----:B01----:R-:W-:Y:S01]  /*16410*/  MOV R3, UR39 ;  /* 0x0000002700037c02 */ /* 0x003fe20008000f00 */
        /* <DEDUP_REMOVED lines=122> */
[----:B------:R-:W-:Y:S01]  /*16bc0*/  UMOV UR24, UR56 ;  /* 0x0000003800187c82 */ /* 0x000fe20008000000 */
[----:B------:R-:W-:Y:S01]  /*16bd0*/  UMOV UR25, UR57 ;  /* 0x0000003900197c82 */ /* 0x000fe20008000000 */
[----:B------:R-:W-:Y:S01]  /*16be0*/  UMOV UR20, UR52 ;  /* 0x0000003400147c82 */ /* 0x000fe20008000000 */
[----:B------:R-:W-:Y:S01]  /*16bf0*/  UMOV UR21, UR53 ;  /* 0x0000003500157c82 */ /* 0x000fe20008000000 */
[----:B------:R-:W-:Y:S01]  /*16c00*/  R2UR UR48, R214 ;  /* 0x00000000d63072ca */ /* 0x000fe200000e0000 */
[----:B------:R-:W-:-:S02]  /*16c10*/  WARPGROUP.DEPBAR.LE gsb0, 0x0 ;  /* 0x00008000000079c5 */ /* 0x000fc40000010000 */
[----:B------:R-:W-:-:S06]  /*16c20*/  WARPGROUP.ARRIVE ;  /* 0x00000000000079c5 */ /* 0x000fcc0000000000 */
[----:B------:R-:W-:Y:S01]  /*16c30*/  HGMMA.64x96x16.F32.BF16 R120, gdesc[UR44], R120, gsb0 ;  /* 0x016000002c7879f0 */ /* 0x000fe20008001878 */
[----:B------:R-:W-:Y:S02]  /*16c40*/  R2UR UR44, R212 ;  /* 0x00000000d42c72ca */ /* 0x000fe400000e0000 */
[----:B------:R-:W2:Y:S01]  /*16c50*/  LDL.64 R212, [R1+0x20] ;  /* 0x0000200001d47983 */ /* 0x000ea20000100a00 */
[----:B------:R-:W-:Y:S01]  /*16c60*/  R2UR UR45, R211 ;  /* 0x00000000d32d72ca */ /* 0x000fe200000e0000 */
[----:B------:R-:W-:Y:S02]  /*16c70*/  WARPGROUP.DEPBAR.LE gsb0, 0x0 ;  /* 0x00008000000079c5 */ /* 0x000fe40000010000 */
[----:B------:R-:W-:Y:S01]  /*16c80*/  WARPGROUP.ARRIVE ;  /* 0x00000000000079c5 */ /* 0x000fe20000000000 */
[----:B--2---:R-:W-:Y:S02]  /*16c90*/  R2UR UR40, R212 ;  /* 0x00000000d42872ca */ /* 0x004fe400000e0000 */
[----:B------:R-:W-:-:S02]  /*16ca0*/  R2UR UR41, R213 ;  /* 0x00000000d52972ca */ /* 0x000fc400000e0000 */
[----:B------:R-:W2:Y:S11]  /*16cb0*/  LDL.64 R212, [R1+0x8] ;  /* 0x0000080001d47983 */ /* 0x000eb60000100a00 */
[----:B------:R-:W-:Y:S01]  /*16cc0*/  HGMMA.64x96x16.F32.BF16 R120, gdesc[UR40], R120, gsb0 ;  /* 0x01600000287879f0 */ /* 0x000fe20008001878 */
[----:B------:R-:W-:-:S02]  /*16cd0*/  R2UR UR40, R210 ;  /* 0x00000000d22872ca */ /* 0x000fc400000e0000 */
[----:B------:R-:W3:Y:S01]  /*16ce0*/  LDL.64 R210, [R1+0x18] ;  /* 0x0000180001d27983 */ /* 0x000ee20000100a00 */
[----:B------:R-:W-:Y:S02]  /*16cf0*/  R2UR UR43, R20 ;  /* 0x00000000142b72ca */ /* 0x000fe400000e0000 */
[----:B------:R-:W-:Y:S02]  /*16d00*/  R2UR UR42, R21 ;  /* 0x00000000152a72ca */ /* 0x000fe400000e0000 */
[----:B------:R-:W4:Y:S01]  /*16d10*/  LDL.64 R20, [R1+0x10] ;  /* 0x0000100001147983 */ /* 0x000f220000100a00 */
[----:B------:R-:W-:Y:S02]  /*16d20*/  WARPGROUP.DEPBAR.LE gsb0, 0x0 ;  /* 0x00008000000079c5 */ /* 0x000fe40000010000 */
[----:B------:R-:W-:Y:S01]  /*16d30*/  WARPGROUP.ARRIVE ;  /* 0x00000000000079c5 */ /* 0x000fe20000000000 */
[----:B---3--:R-:W-:Y:S02]  /*16d40*/  R2UR UR36, R210 ;  /* 0x00000000d22472ca */ /* 0x008fe400000e0000 */
[----:B------:R-:W-:-:S13]  /*16d50*/  R2UR UR37, R211 ;  /* 0x00000000d32572ca */ /* 0x000fda00000e0000 */
[----:B------:R-:W-:Y:S01]  /*16d60*/  HGMMA.64x96x16.F32.BF16 R120, gdesc[UR36], R120, gsb0 ;  /* 0x01600000247879f0 */ /* 0x000fe20008001878 */
[----:B----4-:R-:W-:Y:S02]  /*16d70*/  R2UR UR32, R20 ;  /* 0x00000000142072ca */ /* 0x010fe400000e0000 */
[----:B------:R-:W-:Y:S02]  /*16d80*/  R2UR UR33, R21 ;  /* 0x00000000152172ca */ /* 0x000fe400000e0000 */
[----:B--2---:R-:W-:Y:S02]  /*16d90*/  R2UR UR28, R212 ;  /* 0x00000000d41c72ca */ /* 0x004fe400000e0000 */
        /* <DEDUP_REMOVED lines=26> */
[----:B------:R-:W-:Y:S02]  /*16f40*/  R2UR UR37, R13 ;  /* 0x000000000d2572ca */ /* 0x000fe400000e0000 */
[----:B------:R-:W-:Y:S01]  /*16f50*/  R2UR UR36, R15 ;  /* 0x000000000f2472ca */ /* 0x000fe200000e0000 */
[----:B------:R-:W-:Y:S02]  /*16f60*/  WARPGROUP.DEPBAR.LE gsb0, 0x0 ;  /* 0x00008000000079c5 */ /* 0x000fe40000010000 */
[----:B------:R-:W-:-:S06]  /*16f70*/  WARPGROUP.ARRIVE ;  /* 0x00000000000079c5 */ /* 0x000fcc0000000000 */
[----:B------:R-:W-:Y:S04]  /*16f80*/  HGMMA.64x96x16.F32.BF16 R120, gdesc[UR4], R120, gsb0 ;  /* 0x01600000047879f0 */ /* 0x000fe80008001878 */
[----:B------:R-:W-:Y:S01]  /*16f90*/  UMOV UR8, UR36 ;  /* 0x0000002400087c82 */ /* 0x000fe20008000000 */
[----:B------:R-:W-:Y:S01]  /*16fa0*/  UMOV UR9, UR37 ;  /* 0x0000002500097c82 */ /* 0x000fe20008000000 */
[----:B------:R-:W-:Y:S01]  /*16fb0*/  R2UR UR39, R3 ;  /* 0x00000000032772ca */ /* 0x000fe200000e0000 */
[----:B------:R-:W-:Y:S02]  /*16fc0*/  WARPGROUP.DEPBAR.LE gsb0, 0x0 ;  /* 0x00008000000079c5 */ /* 0x000fe40000010000 */
[----:B------:R-:W-:-:S06]  /*16fd0*/  WARPGROUP.ARRIVE ;  /* 0x00000000000079c5 */ /* 0x000fcc0000000000 */
[----:B------:R-:W-:Y:S01]  /*16fe0*/  HGMMA.64x96x16.F32.BF16 R120, gdesc[UR8], R120, gsb0 ;  /* 0x01600000087879f0 */ /* 0x000fe20008001878 */
[----:B------:R-:W-:Y:S02]  /*16ff0*/  R2UR UR38, R4 ;  /* 0x00000000042672ca */ /* 0x000fe400000e0000 */
[----:B------:R-:W-:Y:S02]  /*17000*/  WARPGROUP.DEPBAR.LE gsb0, 0x0 ;  /* 0x00008000000079c5 */ /* 0x000fe40000010000 */
[----:B0-----:R-:W-:Y:S11]  /*17010*/  @!P0 BRA `(.L_x_2835) ;  /* 0x0000000000048947 */ /* 0x001ff60003800000 */
[----:B------:R-:W-:Y:S01]  /*17020*/  BPT.TRAP 0x1 ;  /* 0x000000040000795c */ /* 0x000fe20000300000 */
.L_x_2835:
[----:B------:R-:W-:Y:S01]  /*17030*/  SHF.L.U32 R3, R8, 0x1f, RZ ;  /* 0x0000001f08037819 */ /* 0x000fe200000006ff */
[----:B------:R-:W-:-:S04]  /*17040*/  IMAD R13, R9, 0x8, R2 ;  /* 0x00000008090d7824 */ /* 0x000fc800078e0202 */
[----:B------:R0:W1:Y:S01]  /*17050*/  SYNCS.PHASECHK.TRANS64.TRYWAIT P1, [R13+URZ+0x30850], R3 ;  /* 0x030850030d0075a7 */ /* 0x000062000802017f */
[----:B------:R-:W-:Y:S05]  /*17060*/  @!P0 BRA `(.L_x_2836) ;  /* 0x0000000000048947 */ /* 0x000fea0003800000 */
[----:B------:R-:W-:Y:S01]  /*17070*/  BPT.TRAP 0x1 ;  /* 0x000000040000795c */ /* 0x000fe20000300000 */
.L_x_2836:
[----:B------:R-:W-:Y:S04]  /*17080*/  BSSY B2, `(.L_x_2837) ;  /* 0x0000004000027945 */ /* 0x000fe80003800000 */
[----:B-1----:R-:W-:Y:S05]  /*17090*/  @P1 BRA `(.L_x_2838) ;  /* 0x0000000000081947 */ /* 0x002fea0003800000 */
[----:B------:R-:W1:Y:S02]  /*170a0*/  SYNCS.PHASECHK.TRANS64.TRYWAIT P1, [R13+URZ+0x30850], R3 ;  /* 0x030850030d0075a7 */ /* 0x000e64000802017f */
[----:B-1----:R-:W-:Y:S05]  /*170b0*/  @!P1 BRA `(.L_x_2839) ;  /* 0x0000012400f89947 */ /* 0x002fea0003800000 */
.L_x_2838:
[----:B------:R-:W-:Y:S05]  /*170c0*/  BSYNC B2 ;  /* 0x0000000000027941 */ /* 0x000fea0003800000 */
.L_x_2837:
[----:B01----:R-:W-:Y:S01]  /*170d0*/  VIADD R3, R2, 0x400 ;  /* 0x0000040002037836 */ /* 0x003fe20000000000 */
[----:B------:R-:W-:Y:S01]  /*170e0*/  WARPGROUP.ARRIVE ;  /* 0x00000000000079c5 */ /* 0x000fe20000000000 */
[----:B------:R-:W-:-:S03]  /*170f0*/  IMAD.MOV.U32 R5, RZ, RZ, 0x40000040 ;  /* 0x40000040ff057424 */ /* 0x000fc600078e00ff */
[----:B------:R-:W-:Y:S02]  /*17100*/  SHF.R.U32.HI R3, RZ, 0x4, R3 ;  /* 0x00000004ff037819 */ /* 0x000fe40000011603 */
[----:B------:R-:W-:Y:S01]  /*17110*/  R2UR UR7, R5 ;  /* 0x00000000050772ca */ /* 0x000fe200000e0000 */
[----:B------:R-:W-:Y:S01]  /*17120*/  IMAD.MOV.U32 R5, RZ, RZ, 0x40000040 ;  /* 0x40000040ff057424 */ /* 0x000fe200078e00ff */
[----:B------:R-:W-:-:S04]  /*17130*/  LOP3.LUT R3, R3, 0x3fff, RZ, 0xc0, !PT ;  /* 0x00003fff03037812 */ /* 0x000fc800078ec0ff */
[----:B------:R-:W-:-:S05]  /*17140*/  LOP3.LUT R3, R3, 0x3000000, RZ, 0xfc, !PT ;  /* 0x0300000003037812 */ /* 0x000fca00078efcff */
[----:B------:R-:W-:Y:S02]  /*17150*/  IMAD R4, R9, 0x900, R3 ;  /* 0x0000090009047824 */ /* 0x000fe400078e0203 */
[----:B------:R-:W-:Y:S02]  /*17160*/  IMAD.MOV.U32 R9, RZ, RZ, 0x40000040 ;  /* 0x40000040ff097424 */ /* 0x000fe400078e00ff */
        /* <DEDUP_REMOVED lines=38> */
.L_x_2840:
[----:B------:R-:W2:Y:S01]  /*173d0*/  LDL R4, [R1+0x3c] ;  /* 0x00003c0001047983 */ /* 0x000ea20000100800 */
[----:B------:R-:W0:Y:S01]  /*173e0*/  LDC R3, c[0x0][0x448] ;  /* 0x00011200ff037b82 */ /* 0x000e220000000800 */
[----:B------:R-:W-:-:S05]  /*173f0*/  VIADD R0, R0, 0x30840 ;  /* 0x0003084000007836 */ /* 0x000fca0000000000 */
[----:B------:R-:W-:-:S04]  /*17400*/  PRMT R0, R218, 0x654, R0 ;  /* 0x00000654da007816 */ /* 0x000fc80000000000 */
[----:B------:R1:W-:Y:S01]  /*17410*/  SYNCS.ARRIVE.TRANS64.RED.A1T0 RZ, [R0+URZ], RZ ;  /* 0x000000ff00ff79a7 */ /* 0x0003e2000810043f */
[----:B0-----:R-:W-:-:S13]  /*17420*/  ISETP.NE.AND P1, PT, R3, 0x1, PT ;  /* 0x000000010300780c */ /* 0x001fda0003f25270 */
[----:B------:R-:W0:Y:S08]  /*17430*/  @P1 LDC R3, c[0x0][0x44c] ;  /* 0x00011300ff031b82 */ /* 0x000e300000000800 */
[----:B-1----:R-:W1:Y:S01]  /*17440*/  @P1 LDC R0, c[0x0][0x450] ;  /* 0x00011400ff001b82 */ /* 0x002e620000000800 */
[----:B------:R-:W-:Y:S01]  /*17450*/  FMUL.FTZ R15, R129, UR39 ;  /* 0x00000027810f7c20 */ /* 0x000fe20008410000 */
[----:B------:R-:W-:Y:S01]  /*17460*/  FMUL.FTZ R129, R133, UR39 ;  /* 0x0000002785817c20 */ /* 0x000fe20008410000 */
[----:B------:R-:W-:Y:S01]  /*17470*/  FMUL.FTZ R185, R131, UR39 ;  /* 0x0000002783b97c20 */ /* 0x000fe20008410000 */
[----:B------:R-:W-:Y:S01]  /*17480*/  FMUL.FTZ R184, R128, UR39 ;  /* 0x0000002780b87c20 */ /* 0x000fe20008410000 */
[----:B------:R-:W-:-:S02]  /*17490*/  IMAD R131, R12, -0x60, RZ ;  /* 0xffffffa00c837824 */ /* 0x000fc400078e02ff */
[----:B------:R-:W-:-:S03]  /*174a0*/  FMUL.FTZ R128, R137, UR39 ;  /* 0x0000002789807c20 */ /* 0x000fc60008410000 */
[----:B------:R-:W-:Y:S01]  /*174b0*/  IADD3 R131, -R229, 0x1, R131 ;  /* 0x00000001e5837810 */ /* 0x000fe20007ffe183 */
[----:B------:R-:W3:Y:S01]  /*174c0*/  MUFU.TANH R184, R184 ;  /* 0x000000b800b87308 */ /* 0x000ee20000002400 */
[----:B------:R-:W-:Y:S02]  /*174d0*/  FMUL.FTZ R178, R148, UR39 ;  /* 0x0000002794b27c20 */ /* 0x000fe40008410000 */
[----:B------:R-:W-:Y:S01]  /*174e0*/  IADD3 R131, -R227, R131, R228 ;  /* 0x00000083e3837210 */ /* 0x000fe20007ffe1e4 */
[----:B------:R-:W-:-:S04]  /*174f0*/  FMUL.FTZ R20, R157, UR39 ;  /* 0x000000279d147c20 */ /* 0x000fc80008410000 */
[----:B------:R-:W4:Y:S01]  /*17500*/  MUFU.TANH R128, R128 ;  /* 0x0000008000807308 */ /* 0x000f220000002400 */
[----:B------:R-:W-:Y:S01]  /*17510*/  FMUL.FTZ R188, R120, UR39 ;  /* 0x0000002778bc7c20 */ /* 0x000fe20008410000 */
[----:B------:R-:W-:-:S06]  /*17520*/  FMUL.FTZ R8, R121, UR39 ;  /* 0x0000002779087c20 */ /* 0x000fcc0008410000 */
[----:B------:R-:W4:Y:S01]  /*17530*/  MUFU.TANH R178, R178 ;  /* 0x000000b200b27308 */ /* 0x000f220000002400 */
[----:B------:R-:W-:-:S07]  /*17540*/  FMUL.FTZ R190, R124, UR39 ;  /* 0x000000277cbe7c20 */ /* 0x000fce0008410000 */
[----:B------:R-:W4:Y:S01]  /*17550*/  MUFU.TANH R20, R20 ;  /* 0x0000001400147308 */ /* 0x000f220000002400 */
[----:B------:R-:W-:-:S07]  /*17560*/  FMUL.FTZ R9, R125, UR39 ;  /* 0x000000277d097c20 */ /* 0x000fce0008410000 */
[----:B------:R-:W4:Y:S08]  /*17570*/  MUFU.TANH R188, R188 ;  /* 0x000000bc00bc7308 */ /* 0x000f300000002400 */
[----:B------:R-:W-:Y:S08]  /*17580*/  MUFU.TANH R8, R8 ;  /* 0x0000000800087308 */ /* 0x000ff00000002400 */
[----:B------:R-:W-:Y:S01]  /*17590*/  MUFU.TANH R190, R190 ;  /* 0x000000be00be7308 */ /* 0x000fe20000002400 */
[----:B------:R-:W-:-:S07]  /*175a0*/  FMUL.FTZ R186, R132, UR39 ;  /* 0x0000002784ba7c20 */ /* 0x000fce0008410000 */
[----:B------:R-:W-:Y:S01]  /*175b0*/  MUFU.TANH R9, R9 ;  /* 0x0000000900097308 */ /* 0x000fe20000002400 */
[----:B------:R-:W-:Y:S01]  /*175c0*/  FMUL.FTZ R187, R135, UR39 ;  /* 0x0000002787bb7c20 */ /* 0x000fe20008410000 */
[----:B------:R-:W-:-:S06]  /*175d0*/  FMUL.FTZ R180, R136, UR39 ;  /* 0x0000002788b47c20 */ /* 0x000fcc0008410000 */
[----:B------:R-:W-:Y:S08]  /*175e0*/  MUFU.TANH R15, R15 ;  /* 0x0000000f000f7308 */ /* 0x000ff00000002400 */
[----:B------:R-:W-:Y:S01]  /*175f0*/  MUFU.TANH R186, R186 ;  /* 0x000000ba00ba7308 */ /* 0x000fe20000002400 */
[----:B------:R-:W-:-:S07]  /*17600*/  FMUL.FTZ R182, R140, UR39 ;  /* 0x000000278cb67c20 */ /* 0x000fce0008410000 */
[----:B------:R-:W-:Y:S08]  /*17610*/  MUFU.TANH R129, R129 ;  /* 0x0000008100817308 */ /* 0x000ff00000002400 */
[----:B------:R-:W-:Y:S01]  /*17620*/  MUFU.TANH R180, R180 ;  /* 0x000000b400b47308 */ /* 0x000fe20000002400 */
[----:B------:R-:W-:Y:S01]  /*17630*/  FMUL.FTZ R176, R144, UR39 ;  /* 0x0000002790b07c20 */ /* 0x000fe20008410000 */
[----:B------:R-:W-:-:S06]  /*17640*/  FMUL.FTZ R124, R145, UR39 ;  /* 0x00000027917c7c20 */ /* 0x000fcc0008410000 */
[----:B------:R-:W-:Y:S08]  /*17650*/  MUFU.TANH R182, R182 ;  /* 0x000000b600b67308 */ /* 0x000ff00000002400 */
[----:B------:R-:W-:Y:S01]  /*17660*/  MUFU.TANH R176, R176 ;  /* 0x000000b000b07308 */ /* 0x000fe20000002400 */
[----:B------:R-:W-:-:S07]  /*17670*/  FMUL.FTZ R172, R152, UR39 ;  /* 0x0000002798ac7c20 */ /* 0x000fce0008410000 */
[----:B------:R-:W-:Y:S01]  /*17680*/  MUFU.TANH R124, R124 ;  /* 0x0000007c007c7308 */ /* 0x000fe20000002400 */
[----:B------:R-:W-:Y:S01]  /*17690*/  FMUL.FTZ R120, R153, UR39 ;  /* 0x0000002799787c20 */ /* 0x000fe20008410000 */
[----:B------:R-:W-:-:S06]  /*176a0*/  FMUL.FTZ R174, R156, UR39 ;  /* 0x000000279cae7c20 */ /* 0x000fcc0008410000 */
[----:B------:R-:W-:Y:S01]  /*176b0*/  MUFU.TANH R172, R172 ;  /* 0x000000ac00ac7308 */ /* 0x000fe20000002400 */
[----:B------:R-:W-:-:S07]  /*176c0*/  FMUL.FTZ R168, R160, UR39 ;  /* 0x00000027a0a87c20 */ /* 0x000fce0008410000 */
[----:B------:R-:W-:Y:S01]  /*176d0*/  MUFU.TANH R120, R120 ;  /* 0x0000007800787308 */ /* 0x000fe20000002400 */
[----:B--2---:R-:W-:-:S04]  /*176e0*/  IMAD.IADD R5, R4, 0x1, R226 ;  /* 0x0000000104057824 */ /* 0x004fc800078e02e2 */
[----:B0-----:R-:W-:-:S05]  /*176f0*/  @P1 IMAD.HI.U32 R3, R5, R3, RZ ;  /* 0x0000000305031227 */ /* 0x001fca00078e00ff */
[----:B-1----:R-:W-:-:S05]  /*17700*/  @P1 SHF.R.U32.HI R5, RZ, R0, R3 ;  /* 0x00000000ff051219 */ /* 0x002fca0000011603 */
[----:B------:R-:W0:Y:S04]  /*17710*/  SHFL.IDX PT, R133, R5, RZ, 0x1c1f ;  /* 0x001c1fff05857589 */ /* 0x000e2800000e0000 */
[----:B------:R-:W1:Y:S01]  /*17720*/  SHFL.IDX PT, R14, R5, 0x1, 0x1c1f ;  /* 0x003c1f00050e7f89 */ /* 0x000e6200000e0000 */
[----:B------:R-:W-:-:S06]  /*17730*/  FMUL.FTZ R0, R122, UR39 ;  /* 0x000000277a007c20 */ /* 0x000fcc0008410000 */
[----:B------:R-:W2:Y:S01]  /*17740*/  MUFU.TANH R0, R0 ;  /* 0x0000000000007308 */ /* 0x000ea20000002400 */
[----:B0-----:R-:W-:-:S05]  /*17750*/  IMAD.IADD R133, R131, 0x1, R133 ;  /* 0x0000000183857824 */ /* 0x001fca00078e0285 */
[----:B------:R-:W-:-:S04]  /*17760*/  ISETP.GT.AND P2, PT, R133, 0x10, PT ;  /* 0x000000108500780c */ /* 0x000fc80003f44270 */
[----:B---3--:R-:W-:Y:S02]  /*17770*/  FSEL R184, R184, -INF , P2 ;  /* 0xff800000b8b87808 */ /* 0x008fe40001000000 */
[----:B------:R-:W-:-:S04]  /*17780*/  ISETP.GT.AND P2, PT, R133, 0x21, PT ;  /* 0x000000218500780c */ /* 0x000fc80003f44270 */
[----:B----4-:R-:W-:Y:S02]  /*17790*/  FSEL R128, R128, -INF , P2 ;  /* 0xff80000080807808 */ /* 0x010fe40001000000 */
[----:B------:R-:W-:Y:S01]  /*177a0*/  ISETP.GT.AND P2, PT, R133, 0x38, PT ;  /* 0x000000388500780c */ /* 0x000fe20003f44270 */
[----:B-1----:R-:W-:-:S03]  /*177b0*/  IMAD.IADD R14, R131, 0x1, R14 ;  /* 0x00000001830e7824 */ /* 0x002fc600078e020e */
[----:B------:R-:W-:Y:S02]  /*177c0*/  FSEL R178, R178, -INF , P2 ;  /* 0xff800000b2b27808 */ /* 0x000fe40001000000 */
[C---:B------:R-:W-:Y:S02]  /*177d0*/  ISETP.GT.AND P2, PT, R133.reuse, 0x49, PT ;  /* 0x000000498500780c */ /* 0x040fe40003f44270 */
[C---:B------:R-:W-:Y:S02]  /*177e0*/  ISETP.GT.AND P3, PT, R133.reuse, RZ, PT ;  /* 0x000000ff8500720c */ /* 0x040fe40003f64270 */
[----:B------:R-:W-:Y:S02]  /*177f0*/  FSEL R20, R20, -INF , P2 ;  /* 0xff80000014147808 */ /* 0x000fe40001000000 */
[----:B------:R-:W-:Y:S02]  /*17800*/  ISETP.GT.AND P2, PT, R14, RZ, PT ;  /* 0x000000ff0e00720c */ /* 0x000fe40003f44270 */
[----:B------:R-:W-:-:S02]  /*17810*/  ISETP.GT.AND P4, PT, R133, 0x1, PT ;  /* 0x000000018500780c */ /* 0x000fc40003f84270 */
[----:B------:R-:W-:Y:S02]  /*17820*/  FSEL R188, R188, -INF , P3 ;  /* 0xff800000bcbc7808 */ /* 0x000fe40001800000 */
[----:B--2---:R-:W-:Y:S02]  /*17830*/  FSEL R135, R0, -INF , P2 ;  /* 0xff80000000877808 */ /* 0x004fe40001000000 */
[C---:B------:R-:W-:Y:S02]  /*17840*/  ISETP.GT.AND P5, PT, R133.reuse, 0x8, PT ;  /* 0x000000088500780c */ /* 0x040fe40003fa4270 */
[----:B------:R-:W-:Y:S02]  /*17850*/  FSEL R136, R8, -INF , P4 ;  /* 0xff80000008887808 */ /* 0x000fe40002000000 */
[----:B------:R-:W-:Y:S02]  /*17860*/  FMNMX.FTZ R0, R188, R11, !PT ;  /* 0x0000000bbc007209 */ /* 0x000fe40007810000 */
[----:B------:R-:W-:-:S02]  /*17870*/  ISETP.GT.AND P1, PT, R133, 0x9, PT ;  /* 0x000000098500780c */ /* 0x000fc40003f24270 */
[----:B------:R-:W-:Y:S02]  /*17880*/  FSEL R190, R190, -INF , P5 ;  /* 0xff800000bebe7808 */ /* 0x000fe40002800000 */
[----:B------:R-:W-:Y:S01]  /*17890*/  FMNMX.FTZ R0, R136, R0, !PT ;  /* 0x0000000088007209 */ /* 0x000fe20007810000 */
[----:B------:R-:W-:Y:S01]  /*178a0*/  FMUL.FTZ R4, R130, UR39 ;  /* 0x0000002782047c20 */ /* 0x000fe20008410000 */
[----:B------:R-:W-:Y:S01]  /*178b0*/  FMUL.FTZ R130, R134, UR39 ;  /* 0x0000002786827c20 */ /* 0x000fe20008410000 */
[----:B------:R-:W-:Y:S02]  /*178c0*/  FSEL R134, R9, -INF , P1 ;  /* 0xff80000009867808 */ /* 0x000fe40000800000 */
[----:B------:R-:W-:Y:S02]  /*178d0*/  FMNMX.FTZ R0, R190, R0, !PT ;  /* 0x00000000be007209 */ /* 0x000fe40007810000 */
[C---:B------:R-:W-:Y:S02]  /*178e0*/  ISETP.GT.AND P3, PT, R133.reuse, 0x11, PT ;  /* 0x000000118500780c */ /* 0x040fe40003f64270 */
[----:B------:R-:W-:Y:S01]  /*178f0*/  FMNMX.FTZ R0, R134, R0, !PT ;  /* 0x0000000086007209 */ /* 0x000fe20007810000 */
[----:B------:R-:W-:Y:S01]  /*17900*/  FMUL.FTZ R3, R126, UR39 ;  /* 0x000000277e037c20 */ /* 0x000fe20008410000 */
[----:B------:R-:W-:Y:S01]  /*17910*/  ISETP.GT.AND P4, PT, R133, 0x18, PT ;  /* 0x000000188500780c */ /* 0x000fe20003f84270 */
[----:B------:R-:W-:Y:S01]  /*17920*/  FMUL.FTZ R126, R141, UR39 ;  /* 0x000000278d7e7c20 */ /* 0x000fe20008410000 */
[----:B------:R-:W-:-:S02]  /*17930*/  FSEL R132, R15, -INF , P3 ;  /* 0xff8000000f847808 */ /* 0x000fc40001800000 */
[----:B------:R-:W-:Y:S02]  /*17940*/  FMNMX.FTZ R0, R184, R0, !PT ;  /* 0x00000000b8007209 */ /* 0x000fe40007810000 */
[C---:B------:R-:W-:Y:S02]  /*17950*/  ISETP.GT.AND P5, PT, R133.reuse, 0x19, PT ;  /* 0x000000198500780c */ /* 0x040fe40003fa4270 */
[----:B------:R-:W-:Y:S02]  /*17960*/  FSEL R186, R186, -INF , P4 ;  /* 0xff800000baba7808 */ /* 0x000fe40002000000 */
[----:B------:R-:W-:Y:S01]  /*17970*/  FMNMX.FTZ R0, R132, R0, !PT ;  /* 0x0000000084007209 */ /* 0x000fe20007810000 */
[----:B------:R-:W0:Y:S01]  /*17980*/  MUFU.TANH R126, R126 ;  /* 0x0000007e007e7308 */ /* 0x000e220000002400 */
[----:B------:R-:W-:Y:S02]  /*17990*/  ISETP.GT.AND P1, PT, R133, 0x20, PT ;  /* 0x000000208500780c */ /* 0x000fe40003f24270 */
[----:B------:R-:W-:-:S02]  /*179a0*/  FSEL R129, R129, -INF , P5 ;  /* 0xff80000081817808 */ /* 0x000fc40002800000 */
[----:B------:R-:W-:Y:S02]  /*179b0*/  FMNMX.FTZ R0, R186, R0, !PT ;  /* 0x00000000ba007209 */ /* 0x000fe40007810000 */
[----:B------:R-:W-:Y:S02]  /*179c0*/  FSEL R180, R180, -INF , P1 ;  /* 0xff800000b4b47808 */ /* 0x000fe40000800000 */
[----:B------:R-:W-:Y:S01]  /*179d0*/  FMNMX.FTZ R0, R129, R0, !PT ;  /* 0x0000000081007209 */ /* 0x000fe20007810000 */
[----:B------:R-:W-:Y:S01]  /*179e0*/  FMUL.FTZ R122, R149, UR39 ;  /* 0x00000027957a7c20 */ /* 0x000fe20008410000 */
[C---:B------:R-:W-:Y:S02]  /*179f0*/  ISETP.GT.AND P3, PT, R133.reuse, 0x28, PT ;  /* 0x000000288500780c */ /* 0x040fe40003f64270 */
[----:B------:R-:W-:Y:S02]  /*17a00*/  FMNMX.FTZ R0, R180, R0, !PT ;  /* 0x00000000b4007209 */ /* 0x000fe40007810000 */
[----:B------:R-:W-:-:S02]  /*17a10*/  ISETP.GT.AND P4, PT, R133, 0x29, PT ;  /* 0x000000298500780c */ /* 0x000fc40003f84270 */
[----:B------:R-:W-:Y:S02]  /*17a20*/  FSEL R182, R182, -INF , P3 ;  /* 0xff800000b6b67808 */ /* 0x000fe40001800000 */
[----:B------:R-:W-:Y:S01]  /*17a30*/  FMNMX.FTZ R0, R128, R0, !PT ;  /* 0x0000000080007209 */ /* 0x000fe20007810000 */
[----:B------:R-:W1:Y:S01]  /*17a40*/  MUFU.TANH R122, R122 ;  /* 0x0000007a007a7308 */ /* 0x000e620000002400 */
[C---:B------:R-:W-:Y:S02]  /*17a50*/  ISETP.GT.AND P5, PT, R133.reuse, 0x30, PT ;  /* 0x000000308500780c */ /* 0x040fe40003fa4270 */
[----:B0-----:R-:W-:Y:S02]  /*17a60*/  FSEL R126, R126, -INF , P4 ;  /* 0xff8000007e7e7808 */ /* 0x001fe40002000000 */
[----:B------:R-:W-:Y:S02]  /*17a70*/  FMNMX.FTZ R0, R182, R0, !PT ;  /* 0x00000000b6007209 */ /* 0x000fe40007810000 */
[----:B------:R-:W-:-:S02]  /*17a80*/  ISETP.GT.AND P1, PT, R133, 0x31, PT ;  /* 0x000000318500780c */ /* 0x000fc40003f24270 */
[----:B------:R-:W-:Y:S02]  /*17a90*/  FSEL R176, R176, -INF , P5 ;  /* 0xff800000b0b07808 */ /* 0x000fe40002800000 */
[----:B------:R-:W-:Y:S02]  /*17aa0*/  FMNMX.FTZ R0, R126, R0, !PT ;  /* 0x000000007e007209 */ /* 0x000fe40007810000 */
[----:B------:R-:W-:Y:S02]  /*17ab0*/  FSEL R124, R124, -INF , P1 ;  /* 0xff8000007c7c7808 */ /* 0x000fe40000800000 */
[----:B------:R-:W-:Y:S01]  /*17ac0*/  FMNMX.FTZ R0, R176, R0, !PT ;  /* 0x00000000b0007209 */ /* 0x000fe20007810000 */
[----:B------:R-:W0:Y:S01]  /*17ad0*/  MUFU.TANH R174, R174 ;  /* 0x000000ae00ae7308 */ /* 0x000e220000002400 */
[----:B------:R-:W-:Y:S02]  /*17ae0*/  ISETP.GT.AND P3, PT, R133, 0x39, PT ;  /* 0x000000398500780c */ /* 0x000fe40003f64270 */
[----:B------:R-:W-:Y:S01]  /*17af0*/  FMNMX.FTZ R0, R124, R0, !PT ;  /* 0x000000007c007209 */ /* 0x000fe20007810000 */
[----:B------:R-:W-:Y:S01]  /*17b00*/  FMUL.FTZ R5, R161, UR39 ;  /* 0x00000027a1057c20 */ /* 0x000fe20008410000 */
[----:B------:R-:W-:-:S02]  /*17b10*/  ISETP.GT.AND P4, PT, R133, 0x40, PT ;  /* 0x000000408500780c */ /* 0x000fc40003f84270 */
[----:B-1----:R-:W-:Y:S02]  /*17b20*/  FSEL R122, R122, -INF , P3 ;  /* 0xff8000007a7a7808 */ /* 0x002fe40001800000 */
[----:B------:R-:W-:Y:S01]  /*17b30*/  FMNMX.FTZ R0, R178, R0, !PT ;  /* 0x00000000b2007209 */ /* 0x000fe20007810000 */
[----:B------:R-:W1:Y:S01]  /*17b40*/  MUFU.TANH R168, R168 ;  /* 0x000000a800a87308 */ /* 0x000e620000002400 */
[----:B------:R-:W-:Y:S01]  /*17b50*/  ISETP.GT.AND P5, PT, R133, 0x41, PT ;  /* 0x000000418500780c */ /* 0x000fe20003fa4270 */
[----:B------:R-:W-:Y:S01]  /*17b60*/  FMUL.FTZ R170, R164, UR39 ;  /* 0x00000027a4aa7c20 */ /* 0x000fe20008410000 */
[----:B------:R-:W-:Y:S02]  /*17b70*/  FSEL R172, R172, -INF , P4 ;  /* 0xff800000acac7808 */ /* 0x000fe40002000000 */
[----:B------:R-:W-:Y:S01]  /*17b80*/  FMNMX.FTZ R0, R122, R0, !PT ;  /* 0x000000007a007209 */ /* 0x000fe20007810000 */
[----:B------:R-:W-:Y:S01]  /*17b90*/  FMUL.FTZ R131, R165, UR39 ;  /* 0x00000027a5837c20 */ /* 0x000fe20008410000 */
[----:B------:R-:W-:Y:S01]  /*17ba0*/  ISETP.GT.AND P1, PT, R133, 0x48, PT ;  /* 0x000000488500780c */ /* 0x000fe20003f24270 */
[----:B------:R-:W2:Y:S01]  /*17bb0*/  MUFU.TANH R5, R5 ;  /* 0x0000000500057308 */ /* 0x000ea20000002400 */
[----:B------:R-:W-:-:S02]  /*17bc0*/  FSEL R120, R120, -INF , P5 ;  /* 0xff80000078787808 */ /* 0x000fc40002800000 */
[----:B------:R-:W-:Y:S02]  /*17bd0*/  FMNMX.FTZ R0, R172, R0, !PT ;  /* 0x00000000ac007209 */ /* 0x000fe40007810000 */
[----:B0-----:R-:W-:Y:S02]  /*17be0*/  FSEL R174, R174, -INF , P1 ;  /* 0xff800000aeae7808 */ /* 0x001fe40000800000 */
[----:B------:R-:W-:Y:S01]  /*17bf0*/  FMNMX.FTZ R0, R120, R0, !PT ;  /* 0x0000000078007209 */ /* 0x000fe20007810000 */
[----:B------:R-:W0:Y:S01]  /*17c00*/  MUFU.TANH R170, R170 ;  /* 0x000000aa00aa7308 */ /* 0x000e220000002400 */
[----:B------:R-:W-:Y:S02]  /*17c10*/  ISETP.GT.AND P3, PT, R133, 0x50, PT ;  /* 0x000000508500780c */ /* 0x000fe40003f64270 */
[----:B------:R-:W-:-:S05]  /*17c20*/  FMNMX.FTZ R0, R174, R0, !PT ;  /* 0x00000000ae007209 */ /* 0x000fca0007810000 */
[----:B------:R-:W3:Y:S01]  /*17c30*/  MUFU.TANH R131, R131 ;  /* 0x0000008300837308 */ /* 0x000ee20000002400 */
[C---:B------:R-:W-:Y:S02]  /*17c40*/  ISETP.GT.AND P4, PT, R133.reuse, 0x51, PT ;  /* 0x000000518500780c */ /* 0x040fe40003f84270 */
[----:B-1----:R-:W-:Y:S02]  /*17c50*/  FSEL R168, R168, -INF , P3 ;  /* 0xff800000a8a87808 */ /* 0x002fe40001800000 */
[----:B------:R-:W-:Y:S02]  /*17c60*/  FMNMX.FTZ R0, R20, R0, !PT ;  /* 0x0000000014007209 */ /* 0x000fe40007810000 */
[----:B------:R-:W-:Y:S01]  /*17c70*/  ISETP.GT.AND P5, PT, R133, 0x58, PT ;  /* 0x000000588500780c */ /* 0x000fe20003fa4270 */
[----:B------:R-:W1:Y:S01]  /*17c80*/  MUFU.TANH R3, R3 ;  /* 0x0000000300037308 */ /* 0x000e620000002400 */
[----:B--2---:R-:W-:Y:S02]  /*17c90*/  FSEL R8, R5, -INF , P4 ;  /* 0xff80000005087808 */ /* 0x004fe40002000000 */
[----:B------:R-:W-:-:S02]  /*17ca0*/  FMNMX.FTZ R0, R168, R0, !PT ;  /* 0x00000000a8007209 */ /* 0x000fc40007810000 */
[----:B------:R-:W-:Y:S02]  /*17cb0*/  ISETP.GT.AND P1, PT, R133, 0x59, PT ;  /* 0x000000598500780c */ /* 0x000fe40003f24270 */
[----:B0-----:R-:W-:Y:S02]  /*17cc0*/  FSEL R170, R170, -INF , P5 ;  /* 0xff800000aaaa7808 */ /* 0x001fe40002800000 */
[----:B------:R-:W-:Y:S02]  /*17cd0*/  FMNMX.FTZ R0, R8, R0, !PT ;  /* 0x0000000008007209 */ /* 0x000fe40007810000 */
[----:B---3--:R-:W-:Y:S02]  /*17ce0*/  FSEL R9, R131, -INF , P1 ;  /* 0xff80000083097808 */ /* 0x008fe40000800000 */
[----:B------:R-:W-:Y:S02]  /*17cf0*/  FMNMX.FTZ R0, R170, R0, !PT ;  /* 0x00000000aa007209 */ /* 0x000fe40007810000 */
[----:B------:R-:W-:-:S02]  /*17d00*/  ISETP.GT.AND P4, PT, R14, 0x8, PT ;  /* 0x000000080e00780c */ /* 0x000fc40003f84270 */
[----:B------:R-:W-:Y:S02]  /*17d10*/  FMNMX.FTZ R0, R9, R0, !PT ;  /* 0x0000000009007209 */ /* 0x000fe40007810000 */
[----:B-1----:R-:W-:-:S03]  /*17d20*/  FSEL R133, R3, -INF , P4 ;  /* 0xff80000003857808 */ /* 0x002fc60002000000 */
[----:B------:R-:W0:Y:S01]  /*17d30*/  SHFL.BFLY PT, R3, R0, 0x2, 0x1f ;  /* 0x0c401f0000037f89 */ /* 0x000e2200000e0000 */
[----:B------:R-:W1:Y:S01]  /*17d40*/  MUFU.TANH R4, R4 ;  /* 0x0000000400047308 */ /* 0x000e620000002400 */
[----:B------:R-:W-:Y:S01]  /*17d50*/  FMUL.FTZ R189, R123, UR39 ;  /* 0x000000277bbd7c20 */ /* 0x000fe20008410000 */
[----:B0-----:R-:W-:-:S05]  /*17d60*/  FMNMX.FTZ R0, R0, R3, !PT ;  /* 0x0000000300007209 */ /* 0x001fca0007810000 */
[----:B------:R-:W0:Y:S01]  /*17d70*/  SHFL.BFLY PT, R3, R0, 0x1, 0x1f ;  /* 0x0c201f0000037f89 */ /* 0x000e2200000e0000 */
[----:B------:R-:W2:Y:S01]  /*17d80*/  MUFU.TANH R189, R189 ;  /* 0x000000bd00bd7308 */ /* 0x000ea20000002400 */
[----:B------:R-:W-:Y:S01]  /*17d90*/  ISETP.GT.AND P1, PT, R14, 0x10, PT ;  /* 0x000000100e00780c */ /* 0x000fe20003f24270 */
[----:B------:R-:W-:-:S03]  /*17da0*/  FMUL.FTZ R191, R127, UR39 ;  /* 0x000000277fbf7c20 */ /* 0x000fc60008410000 */
[----:B-1----:R-:W-:-:S03]  /*17db0*/  FSEL R131, R4, -INF , P1 ;  /* 0xff80000004837808 */ /* 0x002fc60000800000 */
[----:B------:R-:W1:Y:S01]  /*17dc0*/  MUFU.TANH R191, R191 ;  /* 0x000000bf00bf7308 */ /* 0x000e620000002400 */
[----:B------:R-:W-:Y:S02]  /*17dd0*/  ISETP.GT.AND P3, PT, R14, 0x1, PT ;  /* 0x000000010e00780c */ /* 0x000fe40003f64270 */
[----:B0-----:R-:W-:Y:S01]  /*17de0*/  FMNMX.FTZ R0, R0, R3, !PT ;  /* 0x0000000300007209 */ /* 0x001fe20007810000 */
[----:B------:R-:W-:-:S03]  /*17df0*/  IMAD.U32 R3, RZ, RZ, UR43 ;  /* 0x0000002bff037e24 */ /* 0x000fc6000f8e00ff */
[C---:B------:R-:W-:Y:S01]  /*17e00*/  FSETP.NEU.FTZ.AND P6, PT, R0.reuse, -INF , PT ;  /* 0xff8000000000780b */ /* 0x040fe20003fdd000 */
[----:B------:R-:W-:-:S03]  /*17e10*/  FMUL.FTZ R4, R0, R3 ;  /* 0x0000000300047220 */ /* 0x000fc60000410000 */
[----:B------:R-:W-:Y:S02]  /*17e20*/  FSEL R5, R0, RZ, P6 ;  /* 0x000000ff00057208 */ /* 0x000fe40003000000 */
[----:B------:R-:W-:Y:S01]  /*17e30*/  FSEL R4, R4, RZ, P6 ;  /* 0x000000ff04047208 */ /* 0x000fe20003000000 */
[----:B------:R-:W0:Y:S02]  /*17e40*/  MUFU.TANH R185, R185 ;  /* 0x000000b900b97308 */ /* 0x000e240000002400 */
[----:B------:R-:W-:Y:S01]  /*17e50*/  FADD.FTZ R5, -R5, R11 ;  /* 0x0000000b05057221 */ /* 0x000fe20000010100 */
[----:B--2---:R-:W-:Y:S01]  /*17e60*/  FSEL R189, R189, -INF , P3 ;  /* 0xff800000bdbd7808 */ /* 0x004fe20001800000 */
        /* <DEDUP_REMOVED lines=23> */
[----:B------:R-:W-:Y:S01]  /*17fe0*/  FFMA.FTZ R9, R9, R3, -R4 ;  /* 0x0000000309097223 */ /* 0x000fe20000010804 */
[----:B------:R-:W-:Y:S01]  /*17ff0*/  FMNMX.FTZ R4, R135, R10, !PT ;  /* 0x0000000a87047209 */ /* 0x000fe20007810000 */
[----:B------:R-:W2:Y:S01]  /*18000*/  MUFU.TANH R130, R130 ;  /* 0x0000008200827308 */ /* 0x000ea20000002400 */
[----:B------:R-:W-:Y:S01]  /*18010*/  ISETP.GT.AND P5, PT, R14, 0x9, PT ;  /* 0x000000090e00780c */ /* 0x000fe20003fa4270 */
[----:B------:R-:W-:Y:S01]  /*18020*/  FMUL.FTZ R127, R138, UR39 ;  /* 0x000000278a7f7c20 */ /* 0x000fe20008410000 */
[----:B------:R-:W-:Y:S01]  /*18030*/  FMNMX.FTZ R4, R189, R4, !PT ;  /* 0x00000004bd047209 */ /* 0x000fe20007810000 */
[----:B------:R-:W-:Y:S01]  /*18040*/  FMUL.FTZ R181, R139, UR39 ;  /* 0x000000278bb57c20 */ /* 0x000fe20008410000 */
[----:B-1----:R-:W-:-:S02]  /*18050*/  FSEL R191, R191, -INF , P5 ;  /* 0xff800000bfbf7808 */ /* 0x002fc40002800000 */
[----:B------:R-:W-:Y:S01]  /*18060*/  FMNMX.FTZ R4, R133, R4, !PT ;  /* 0x0000000485047209 */ /* 0x000fe20007810000 */
[----:B------:R-:W1:Y:S01]  /*18070*/  MUFU.TANH R187, R187 ;  /* 0x000000bb00bb7308 */ /* 0x000e620000002400 */
[----:B------:R-:W-:Y:S01]  /*18080*/  ISETP.GT.AND P2, PT, R14, 0x11, PT ;  /* 0x000000110e00780c */ /* 0x000fe20003f44270 */
[----:B------:R-:W-:Y:S01]  /*18090*/  FMUL.FTZ R125, R142, UR39 ;  /* 0x000000278e7d7c20 */ /* 0x000fe20008410000 */
[----:B------:R-:W-:-:S05]  /*180a0*/  FMNMX.FTZ R4, R191, R4, !PT ;  /* 0x00000004bf047209 */ /* 0x000fca0007810000 */
[----:B------:R-:W3:Y:S01]  /*180b0*/  MUFU.TANH R127, R127 ;  /* 0x0000007f007f7308 */ /* 0x000ee20000002400 */
[----:B------:R-:W-:Y:S01]  /*180c0*/  ISETP.GT.AND P3, PT, R14, 0x18, PT ;  /* 0x000000180e00780c */ /* 0x000fe20003f64270 */
[----:B------:R-:W-:Y:S01]  /*180d0*/  FMUL.FTZ R183, R143, UR39 ;  /* 0x000000278fb77c20 */ /* 0x000fe20008410000 */
[----:B0-----:R-:W-:Y:S02]  /*180e0*/  FSEL R185, R185, -INF , P2 ;  /* 0xff800000b9b97808 */ /* 0x001fe40001000000 */
[----:B------:R-:W-:-:S03]  /*180f0*/  FMNMX.FTZ R4, R131, R4, !PT ;  /* 0x0000000483047209 */ /* 0x000fc60007810000 */
[----:B------:R-:W0:Y:S01]  /*18100*/  MUFU.TANH R181, R181 ;  /* 0x000000b500b57308 */ /* 0x000e220000002400 */
[----:B------:R-:W-:Y:S01]  /*18110*/  ISETP.GT.AND P4, PT, R14, 0x19, PT ;  /* 0x000000190e00780c */ /* 0x000fe20003f84270 */
[----:B------:R-:W-:Y:S01]  /*18120*/  FMUL.FTZ R123, R146, UR39 ;  /* 0x00000027927b7c20 */ /* 0x000fe20008410000 */
[----:B--2---:R-:W-:Y:S02]  /*18130*/  FSEL R130, R130, -INF , P3 ;  /* 0xff80000082827808 */ /* 0x004fe40001800000 */
[----:B------:R-:W-:-:S03]  /*18140*/  FMNMX.FTZ R4, R185, R4, !PT ;  /* 0x00000004b9047209 */ /* 0x000fc60007810000 */
[----:B------:R-:W2:Y:S01]  /*18150*/  MUFU.TANH R125, R125 ;  /* 0x0000007d007d7308 */ /* 0x000ea20000002400 */
[----:B------:R-:W-:Y:S01]  /*18160*/  ISETP.GT.AND P5, PT, R14, 0x20, PT ;  /* 0x000000200e00780c */ /* 0x000fe20003fa4270 */
[----:B------:R-:W-:Y:S01]  /*18170*/  FMUL.FTZ R177, R147, UR39 ;  /* 0x0000002793b17c20 */ /* 0x000fe20008410000 */
[----:B-1----:R-:W-:Y:S02]  /*18180*/  FSEL R187, R187, -INF , P4 ;  /* 0xff800000bbbb7808 */ /* 0x002fe40002000000 */
[----:B------:R-:W-:-:S03]  /*18190*/  FMNMX.FTZ R4, R130, R4, !PT ;  /* 0x0000000482047209 */ /* 0x000fc60007810000 */
[----:B------:R-:W1:Y:S01]  /*181a0*/  MUFU.TANH R183, R183 ;  /* 0x000000b700b77308 */ /* 0x000e620000002400 */
[----:B------:R-:W-:Y:S01]  /*181b0*/  ISETP.GT.AND P1, PT, R14, 0x21, PT ;  /* 0x000000210e00780c */ /* 0x000fe20003f24270 */
[----:B------:R-:W-:Y:S01]  /*181c0*/  FMUL.FTZ R121, R150, UR39 ;  /* 0x0000002796797c20 */ /* 0x000fe20008410000 */
[----:B---3--:R-:W-:Y:S02]  /*181d0*/  FSEL R127, R127, -INF , P5 ;  /* 0xff8000007f7f7808 */ /* 0x008fe40002800000 */
[----:B------:R-:W-:-:S03]  /*181e0*/  FMNMX.FTZ R4, R187, R4, !PT ;  /* 0x00000004bb047209 */ /* 0x000fc60007810000 */
        /* <DEDUP_REMOVED lines=16> */
[----:B------:R-:W-:Y:S02]  /*182f0*/  ISETP.GT.AND P5, PT, R14, 0x31, PT ;  /* 0x000000310e00780c */ /* 0x000fe40003fa4270 */
[----:B---3--:R-:W-:Y:S02]  /*18300*/  FSEL R123, R123, -INF , P4 ;  /* 0xff8000007b7b7808 */ /* 0x008fe40002000000 */
[----:B------:R-:W-:-:S03]  /*18310*/  FMNMX.FTZ R4, R183, R4, !PT ;  /* 0x00000004b7047209 */ /* 0x000fc60007810000 */
[----:B------:R-:W3:Y:S01]  /*18320*/  MUFU.TANH R21, R21 ;  /* 0x0000001500157308 */ /* 0x000ee20000002400 */
[----:B------:R-:W-:Y:S01]  /*18330*/  FMUL.FTZ R158, R158, UR39 ;  /* 0x000000279e9e7c20 */ /* 0x000fe20008410000 */
[C---:B------:R-:W-:Y:S01]  /*18340*/  ISETP.GT.AND P1, PT, R14.reuse, 0x38, PT ;  /* 0x000000380e00780c */ /* 0x040fe20003f24270 */
[----:B------:R-:W-:Y:S01]  /*18350*/  FMUL.FTZ R175, R159, UR39 ;  /* 0x000000279faf7c20 */ /* 0x000fe20008410000 */
[----:B0-----:R-:W-:Y:S02]  /*18360*/  FSEL R177, R177, -INF , P5 ;  /* 0xff800000b1b17808 */ /* 0x001fe40002800000 */
[----:B------:R-:W-:Y:S02]  /*18370*/  FMNMX.FTZ R4, R123, R4, !PT ;  /* 0x000000047b047209 */ /* 0x000fe40007810000 */
[----:B------:R-:W0:Y:S01]  /*18380*/  MUFU.TANH R173, R173 ;  /* 0x000000ad00ad7308 */ /* 0x000e220000002400 */
[----:B------:R-:W-:Y:S01]  /*18390*/  ISETP.GT.AND P2, PT, R14, 0x39, PT ;  /* 0x000000390e00780c */ /* 0x000fe20003f44270 */
[----:B------:R-:W-:Y:S01]  /*183a0*/  FMUL.FTZ R169, R162, UR39 ;  /* 0x00000027a2a97c20 */ /* 0x000fe20008410000 */
[----:B--2---:R-:W-:-:S02]  /*183b0*/  FSEL R121, R121, -INF , P1 ;  /* 0xff80000079797808 */ /* 0x004fc40000800000 */
        /* <DEDUP_REMOVED lines=12> */
[----:B0-----:R-:W-:Y:S01]  /*18480*/  FSEL R173, R173, -INF , P4 ;  /* 0xff800000adad7808 */ /* 0x001fe20002000000 */
[----:B------:R-:W-:Y:S01]  /*18490*/  FMUL.FTZ R8, R167, UR39 ;  /* 0x00000027a7087c20 */ /* 0x000fe20008410000 */
[----:B------:R-:W-:Y:S02]  /*184a0*/  ISETP.GT.AND P6, PT, R14, 0x48, PT ;  /* 0x000000480e00780c */ /* 0x000fe40003fc4270 */
[----:B------:R-:W-:-:S03]  /*184b0*/  FMNMX.FTZ R4, R21, R4, !PT ;  /* 0x0000000415047209 */ /* 0x000fc60007810000 */
[----:B------:R-:W0:Y:S01]  /*184c0*/  MUFU.TANH R138, R138 ;  /* 0x0000008a008a7308 */ /* 0x000e220000002400 */
[----:B------:R-:W-:Y:S02]  /*184d0*/  ISETP.GT.AND P1, PT, R14, 0x49, PT ;  /* 0x000000490e00780c */ /* 0x000fe40003f24270 */
[----:B--2---:R-:W-:Y:S02]  /*184e0*/  FSEL R15, R15, -INF , P6 ;  /* 0xff8000000f0f7808 */ /* 0x004fe40003000000 */
[----:B------:R-:W-:-:S03]  /*184f0*/  FMNMX.FTZ R4, R173, R4, !PT ;  /* 0x00000004ad047209 */ /* 0x000fc60007810000 */
[----:B------:R-:W2:Y:S01]  /*18500*/  MUFU.TANH R171, R171 ;  /* 0x000000ab00ab7308 */ /* 0x000ea20000002400 */
[----:B------:R-:W-:Y:S02]  /*18510*/  ISETP.GT.AND P2, PT, R14, 0x50, PT ;  /* 0x000000500e00780c */ /* 0x000fe40003f44270 */
[----:B-1----:R-:W-:Y:S02]  /*18520*/  FSEL R175, R175, -INF , P1 ;  /* 0xff800000afaf7808 */ /* 0x002fe40000800000 */
[----:B------:R-:W-:-:S03]  /*18530*/  FMNMX.FTZ R4, R15, R4, !PT ;  /* 0x000000040f047209 */ /* 0x000fc60007810000 */
[----:B------:R-:W1:Y:S01]  /*18540*/  MUFU.TANH R8, R8 ;  /* 0x0000000800087308 */ /* 0x000e620000002400 */
[C---:B------:R-:W-:Y:S02]  /*18550*/  ISETP.GT.AND P3, PT, R14.reuse, 0x51, PT ;  /* 0x000000510e00780c */ /* 0x040fe40003f64270 */
[----:B---3--:R-:W-:Y:S02]  /*18560*/  FSEL R169, R169, -INF , P2 ;  /* 0xff800000a9a97808 */ /* 0x008fe40001000000 */
[----:B------:R-:W-:Y:S02]  /*18570*/  FMNMX.FTZ R4, R175, R4, !PT ;  /* 0x00000004af047209 */ /* 0x000fe40007810000 */
[----:B------:R-:W-:Y:S02]  /*18580*/  ISETP.GT.AND P4, PT, R14, 0x58, PT ;  /* 0x000000580e00780c */ /* 0x000fe40003f84270 */
[----:B0-----:R-:W-:Y:S02]  /*18590*/  FSEL R138, R138, -INF , P3 ;  /* 0xff8000008a8a7808 */ /* 0x001fe40001800000 */
[----:B------:R-:W-:-:S02]  /*185a0*/  FMNMX.FTZ R4, R169, R4, !PT ;  /* 0x00000004a9047209 */ /* 0x000fc40007810000 */
[----:B------:R-:W-:Y:S02]  /*185b0*/  ISETP.GT.AND P5, PT, R14, 0x59, PT ;  /* 0x000000590e00780c */ /* 0x000fe40003fa4270 */
[----:B--2---:R-:W-:Y:S02]  /*185c0*/  FSEL R171, R171, -INF , P4 ;  /* 0xff800000abab7808 */ /* 0x004fe40002000000 */
[----:B------:R-:W-:Y:S02]  /*185d0*/  FMNMX.FTZ R4, R138, R4, !PT ;  /* 0x000000048a047209 */ /* 0x000fe40007810000 */
[----:B-1----:R-:W-:Y:S02]  /*185e0*/  FSEL R8, R8, -INF , P5 ;  /* 0xff80000008087808 */ /* 0x002fe40002800000 */
[----:B------:R-:W-:-:S04]  /*185f0*/  FMNMX.FTZ R4, R171, R4, !PT ;  /* 0x00000004ab047209 */ /* 0x000fc80007810000 */
[----:B------:R-:W-:-:S05]  /*18600*/  FMNMX.FTZ R4, R8, R4, !PT ;  /* 0x0000000408047209 */ /* 0x000fca0007810000 */
[----:B------:R-:W0:Y:S02]  /*18610*/  SHFL.BFLY PT, R14, R4, 0x2, 0x1f ;  /* 0x0c401f00040e7f89 */ /* 0x000e2400000e0000 */
[----:B0-----:R-:W-:-:S05]  /*18620*/  FMNMX.FTZ R4, R4, R14, !PT ;  /* 0x0000000e04047209 */ /* 0x001fca0007810000 */
[----:B------:R-:W0:Y:S01]  /*18630*/  SHFL.BFLY PT, R14, R4, 0x1, 0x1f ;  /* 0x0c201f00040e7f89 */ /* 0x000e2200000e0000 */
[----:B------:R-:W-:Y:S01]  /*18640*/  FMUL.FTZ R5, R5, R3 ;  /* 0x0000000305057220 */ /* 0x000fe20000410000 */
[----:B------:R-:W-:Y:S01]  /*18650*/  MUFU.EX2 R188, R188 ;  /* 0x000000bc00bc7308 */ /* 0x000fe20000000800 */
[----:B0-----:R-:W-:-:S04]  /*18660*/  FMNMX.FTZ R4, R4, R14, !PT ;  /* 0x0000000e04047209 */ /* 0x001fc80007810000 */
[C---:B------:R-:W-:Y:S01]  /*18670*/  FSETP.NEU.FTZ.AND P1, PT, R4.reuse, -INF , PT ;  /* 0xff8000000400780b */ /* 0x040fe20003f3d000 */
[----:B------:R-:W-:-:S03]  /*18680*/  FMUL.FTZ R14, R4, R3 ;  /* 0x00000003040e7220 */ /* 0x000fc60000410000 */
[----:B------:R-:W-:Y:S02]  /*18690*/  FSEL R137, R4, RZ, P1 ;  /* 0x000000ff04897208 */ /* 0x000fe40000800000 */
[----:B------:R-:W-:-:S03]  /*186a0*/  FSEL R14, R14, RZ, P1 ;  /* 0x000000ff0e0e7208 */ /* 0x000fc60000800000 */
[----:B------:R-:W-:Y:S02]  /*186b0*/  FADD.FTZ R137, -R137, R10 ;  /* 0x0000000a89897221 */ /* 0x000fe40000010100 */
[-CC-:B------:R-:W-:Y:S02]  /*186c0*/  FFMA.FTZ R135, R135, R3.reuse, -R14.reuse ;  /* 0x0000000387877223 */ /* 0x180fe4000001080e */
        /* <DEDUP_REMOVED lines=24> */
[----:B------:R-:W-:Y:S08]  /*18850*/  MUFU.EX2 R135, R135 ;  /* 0x0000008700877308 */ /* 0x000ff00000000800 */
[----:B------:R-:W0:Y:S08]  /*18860*/  MUFU.EX2 R14, R5 ;  /* 0x00000005000e7308 */ /* 0x000e300000000800 */
[----:B------:R-:W1:Y:S08]  /*18870*/  MUFU.EX2 R5, R137 ;  /* 0x0000008900057308 */ /* 0x000e700000000800 */
[----:B------:R-:W2:Y:S08]  /*18880*/  MUFU.EX2 R136, R136 ;  /* 0x0000008800887308 */ /* 0x000eb00000000800 */
[----:B------:R-:W3:Y:S08]  /*18890*/  MUFU.EX2 R189, R189 ;  /* 0x000000bd00bd7308 */ /* 0x000ef00000000800 */
[----:B------:R-:W4:Y:S08]  /*188a0*/  MUFU.EX2 R190, R190 ;  /* 0x000000be00be7308 */ /* 0x000f300000000800 */
[----:B------:R-:W4:Y:S01]  /*188b0*/  MUFU.EX2 R133, R133 ;  /* 0x0000008500857308 */ /* 0x000f220000000800 */
[----:B0----5:R-:W-:Y:S01]  /*188c0*/  FFMA.FTZ R7, R14, R7, R188 ;  /* 0x000000070e077223 */ /* 0x021fe200000100bc */
[----:B-1----:R-:W-:-:S06]  /*188d0*/  FFMA.FTZ R6, R5, R6, R135 ;  /* 0x0000000605067223 */ /* 0x002fcc0000010087 */
[----:B------:R-:W0:Y:S08]  /*188e0*/  MUFU.EX2 R134, R134 ;  /* 0x0000008600867308 */ /* 0x000e300000000800 */
[----:B------:R-:W1:Y:S01]  /*188f0*/  MUFU.EX2 R191, R191 ;  /* 0x000000bf00bf7308 */ /* 0x000e620000000800 */
[----:B--2---:R-:W-:Y:S01]  /*18900*/  FADD.FTZ R7, R136, R7 ;  /* 0x0000000788077221 */ /* 0x004fe20000010000 */
[----:B---3--:R-:W-:-:S06]  /*18910*/  FADD.FTZ R137, R189, R6 ;  /* 0x00000006bd897221 */ /* 0x008fcc0000010000 */
[----:B------:R-:W2:Y:S08]  /*18920*/  MUFU.EX2 R184, R184 ;  /* 0x000000b800b87308 */ /* 0x000eb00000000800 */
[----:B------:R-:W3:Y:S01]  /*18930*/  MUFU.EX2 R131, R131 ;  /* 0x0000008300837308 */ /* 0x000ee20000000800 */
[----:B----4-:R-:W-:Y:S01]  /*18940*/  FADD.FTZ R6, R190, R7 ;  /* 0x00000007be067221 */ /* 0x010fe20000010000 */
[----:B------:R-:W-:-:S06]  /*18950*/  FADD.FTZ R7, R133, R137 ;  /* 0x0000008985077221 */ /* 0x000fcc0000010000 */
[----:B------:R-:W4:Y:S08]  /*18960*/  MUFU.EX2 R132, R132 ;  /* 0x0000008400847308 */ /* 0x000f300000000800 */
[----:B------:R-:W4:Y:S01]  /*18970*/  MUFU.EX2 R185, R185 ;  /* 0x000000b900b97308 */ /* 0x000f220000000800 */
[----:B0-----:R-:W-:Y:S01]  /*18980*/  FADD.FTZ R6, R134, R6 ;  /* 0x0000000686067221 */ /* 0x001fe20000010000 */
[----:B-1----:R-:W-:-:S06]  /*18990*/  FADD.FTZ R7, R191, R7 ;  /* 0x00000007bf077221 */ /* 0x002fcc0000010000 */
        /* <DEDUP_REMOVED lines=71> */
[----:B-1----:R-:W-:-:S03]  /*18e10*/  FADD.FTZ R7, R10, R7 ;  /* 0x000000070a077221 */ /* 0x002fc60000010000 */
[----:B--2---:R-:W-:Y:S01]  /*18e20*/  FADD.FTZ R6, R170, R6 ;  /* 0x00000006aa067221 */ /* 0x004fe20000010000 */
[----:B---3--:R-:W-:-:S03]  /*18e30*/  FADD.FTZ R137, R171, R7 ;  /* 0x00000007ab897221 */ /* 0x008fc60000010000 */
[----:B----4-:R-:W-:Y:S01]  /*18e40*/  FADD.FTZ R7, R9, R6 ;  /* 0x0000000609077221 */ /* 0x010fe20000010000 */
[----:B------:R-:W-:Y:S01]  /*18e50*/  FADD.FTZ R6, R8, R137 ;  /* 0x0000008908067221 */ /* 0x000fe20000010000 */
[----:B------:R-:W-:Y:S06]  /*18e60*/  @!P0 BRA `(.L_x_2841) ;  /* 0x0000000000048947 */ /* 0x000fec0003800000 */
[----:B------:R-:W-:Y:S01]  /*18e70*/  BPT.TRAP 0x1 ;  /* 0x000000040000795c */ /* 0x000fe20000300000 */
.L_x_2841:
[C---:B------:R-:W-:Y:S01]  /*18e80*/  ISETP.GT.AND P1, PT, R12.reuse, R223, PT ;  /* 0x000000df0c00720c */ /* 0x040fe20003f24270 */
[----:B------:R-:W-:Y:S01]  /*18e90*/  VIADD R13, R13, 0x30860 ;  /* 0x000308600d0d7836 */ /* 0x000fe20000000000 */
[----:B------:R-:W-:Y:S01]  /*18ea0*/  F2FP.BF16.F32.PACK_AB R168, R11, R168 ;  /* 0x000000a80ba8723e */ /* 0x000fe200000010ff */
[----:B------:R-:W-:Y:S01]  /*18eb0*/  VIADD R12, R12, 0xffffffff ;  /* 0xffffffff0c0c7836 */ /* 0x000fe20000000000 */
[----:B------:R-:W-:Y:S01]  /*18ec0*/  F2FP.BF16.F32.PACK_AB R169, R10, R169 ;  /* 0x000000a90aa9723e */ /* 0x000fe200000010ff */
[----:B------:R-:W-:Y:S01]  /*18ed0*/  IMAD.MOV.U32 R10, RZ, RZ, R4 ;  /* 0x000000ffff0a7224 */ /* 0x000fe200078e0004 */
[----:B------:R-:W-:Y:S01]  /*18ee0*/  PRMT R13, R218, 0x654, R13 ;  /* 0x00000654da0d7816 */ /* 0x000fe2000000000d */
[----:B------:R-:W-:Y:S01]  /*18ef0*/  IMAD.MOV.U32 R11, RZ, RZ, R0 ;  /* 0x000000ffff0b7224 */ /* 0x000fe200078e0000 */
[----:B------:R-:W-:Y:S01]  /*18f00*/  F2FP.BF16.F32.PACK_AB R170, R9, R170 ;  /* 0x000000aa09aa723e */ /* 0x000fe200000010ff */
[----:B------:R-:W-:Y:S01]  /*18f10*/  IMAD.MOV.U32 R9, RZ, RZ, R196 ;  /* 0x000000ffff097224 */ /* 0x000fe200078e00c4 */
[----:B------:R0:W-:Y:S01]  /*18f20*/  SYNCS.ARRIVE.TRANS64.RED.A1T0 RZ, [R13+URZ], RZ ;  /* 0x000000ff0dff79a7 */ /* 0x0001e2000810043f */
        /* <DEDUP_REMOVED lines=22> */
[----:B0-----:R-:W-:Y:S06]  /*19090*/  @P1 BRA `(.L_x_2842) ;  /* 0xffffffd000001947 */ /* 0x001fec000383ffff */
[----:B------:R-:W-:Y:S05]  /*190a0*/  BSYNC B1 ;  /* 0x0000000000017941 */ /* 0x000fea0003800000 */
.L_x_2829:
[----:B------:R-:W-:Y:S05]  /*190b0*/  BSYNC B0 ;  /* 0x0000000000007941 */ /* 0x000fea0003800000 */
.L_x_2828:
[----:B------:R-:W-:Y:S01]  /*190c0*/  ISETP.GE.AND P1, PT, R12, R225, PT ;  /* 0x000000e10c00720c */ /* 0x000fe20003f26270 */
[----:B------:R-:W-:-:S12]  /*190d0*/  BSSY B0, `(.L_x_2843) ;  /* 0x0000292000007945 */ /* 0x000fd80003800000 */
[----:B------:R-:W-:Y:S05]  /*190e0*/  @!P1 BRA `(.L_x_2844) ;  /* 0x0000002800409947 */ /* 0x000fea0003800000 */
[----:B------:R-:W-:Y:S02]  /*190f0*/  IMAD.MOV.U32 R10, RZ, RZ, R4 ;  /* 0x000000ffff0a7224 */ /* 0x000fe400078e0004 */
[----:B------:R-:W-:Y:S02]  /*19100*/  IMAD.MOV.U32 R11, RZ, RZ, R0 ;  /* 0x000000ffff0b7224 */ /* 0x000fe400078e0000 */
[----:B------:R-:W-:Y:S02]  /*19110*/  IMAD.MOV.U32 R8, RZ, RZ, R200 ;  /* 0x000000ffff087224 */ /* 0x000fe400078e00c8 */
[----:B------:R-:W-:-:S07]  /*19120*/  IMAD.MOV.U32 R9, RZ, RZ, R196 ;  /* 0x000000ffff097224 */ /* 0x000fce00078e00c4 */
.L_x_2857:
[----:B------:R-:W-:-:S05]  /*19130*/  VIADD R0, R9, 0x1 ;  /* 0x0000000109007836 */ /* 0x000fca0000000000 */
[----:B------:R-:W-:-:S04]  /*19140*/  ISETP.NE.AND P1, PT, R0, 0x2, PT ;  /* 0x000000020000780c */ /* 0x000fc80003f25270 */
[----:B------:R-:W-:Y:S02]  /*19150*/  SEL R0, R0, RZ, P1 ;  /* 0x000000ff00007207 */ /* 0x000fe40000800000 */
[----:B------:R-:W-:-:S03]  /*19160*/  SEL R200, RZ, 0x1, P1 ;  /* 0x00000001ffc87807 */ /* 0x000fc60000800000 */
[----:B------:R-:W-:Y:S01]  /*19170*/  IMAD.MOV.U32 R196, RZ, RZ, R0 ;  /* 0x000000ffffc47224 */ /* 0x000fe200078e0000 */
[----:B------:R-:W-:Y:S01]  /*19180*/  LOP3.LUT R200, R8, R200, RZ, 0x3c, !PT ;  /* 0x000000c808c87212 */ /* 0x000fe200078e3cff */
[----:B------:R-:W-:Y:S06]  /*19190*/  @!P0 BRA `(.L_x_2845) ;  /* 0x0000000000048947 */ /* 0x000fec0003800000 */
[----:B------:R-:W-:Y:S01]  /*191a0*/  BPT.TRAP 0x1 ;  /* 0x000000040000795c */ /* 0x000fe20000300000 */
.L_x_2845:
[----:B------:R-:W-:Y:S01]  /*191b0*/  IMAD R3, R196, 0x8, R2 ;  /* 0x00000008c4037824 */ /* 0x000fe200078e0202 */
[----:B------:R-:W-:-:S04]  /*191c0*/  SHF.L.U32 R4, R200, 0x1f, RZ ;  /* 0x0000001fc8047819 */ /* 0x000fc800000006ff */
[----:B------:R0:W1:Y:S01]  /*191d0*/  SYNCS.PHASECHK.TRANS64.TRYWAIT P1, [R3+URZ+0x30830], R4 ;  /* 0x03083004030075a7 */ /* 0x000062000802017f */
[----:B------:R-:W-:Y:S05]  /*191e0*/  @!P0 BRA `(.L_x_2846) ;  /* 0x0000000000048947 */ /* 0x000fea0003800000 */
[----:B------:R-:W-:Y:S01]  /*191f0*/  BPT.TRAP 0x1 ;  /* 0x000000040000795c */ /* 0x000fe20000300000 */
.L_x_2846:
[----:B------:R-:W-:Y:S01]  /*19200*/  IMAD R126, R196, 0x900, R219 ;  /* 0x00000900c47e7824 */ /* 0x000fe200078e02db */
[----:B------:R-:W-:Y:S03]  /*19210*/  BSSY B1, `(.L_x_2847) ;  /* 0x0000006000017945 */ /* 0x000fe60003800000 */
[C---:B------:R-:W-:Y:S02]  /*19220*/  VIADD R122, R126.reuse, 0x2 ;  /* 0x000000027e7a7836 */ /* 0x040fe40000000000 */
[----:B------:R-:W-:Y:S01]  /*19230*/  VIADD R124, R126, 0x4 ;  /* 0x000000047e7c7836 */ /* 0x000fe20000000000 */
[----:B-1----:R-:W-:Y:S06]  /*19240*/  @P1 BRA `(.L_x_2848) ;  /* 0x0000000000081947 */ /* 0x002fec0003800000 */
[----:B------:R-:W1:Y:S02]  /*19250*/  SYNCS.PHASECHK.TRANS64.TRYWAIT P1, [R3+URZ+0x30830], R4 ;  /* 0x03083004030075a7 */ /* 0x000e64000802017f */
[----:B-1----:R-:W-:Y:S05]  /*19260*/  @!P1 BRA `(.L_x_2849) ;  /* 0x0000010400a09947 */ /* 0x002fea0003800000 */
.L_x_2848:
[----:B------:R-:W-:Y:S05]  /*19270*/  BSYNC B1 ;  /* 0x0000000000017941 */ /* 0x000fea0003800000 */
.L_x_2847:
        /* <DEDUP_REMOVED lines=10> */
[----:B01----:R-:W-:Y:S01]  /*19320*/  MOV R4, UR38 ;  /* 0x0000002600047c02 */ /* 0x003fe20008000f00 */
        /* <DEDUP_REMOVED lines=23> */
[----:B------:R-:W-:Y:S01]  /*194a0*/  MOV R3, UR39 ;  /* 0x0000002700037c02 */ /* 0x000fe20008000f00 */
        /* <DEDUP_REMOVED lines=193> */
.L_x_2850:
[----:B------:R-:W-:Y:S01]  /*1a0c0*/  SHF.L.U32 R3, R8, 0x1f, RZ ;  /* 0x0000001f08037819 */ /* 0x000fe200000006ff */
[----:B------:R-:W-:-:S04]  /*1a0d0*/  IMAD R13, R9, 0x8, R2 ;  /* 0x00000008090d7824 */ /* 0x000fc800078e0202 */
[----:B------:R0:W1:Y:S01]  /*1a0e0*/  SYNCS.PHASECHK.TRANS64.TRYWAIT P1, [R13+URZ+0x30850], R3 ;  /* 0x030850030d0075a7 */ /* 0x000062000802017f */
[----:B------:R-:W-:Y:S05]  /*1a0f0*/  @!P0 BRA `(.L_x_2851) ;  /* 0x0000000000048947 */ /* 0x000fea0003800000 */
[----:B------:R-:W-:Y:S01]  /*1a100*/  BPT.TRAP 0x1 ;  /* 0x000000040000795c */ /* 0x000fe20000300000 */
.L_x_2851:
[----:B------:R-:W-:Y:S04]  /*1a110*/  BSSY B1, `(.L_x_2852) ;  /* 0x0000004000017945 */ /* 0x000fe80003800000 */
[----:B-1----:R-:W-:Y:S05]  /*1a120*/  @P1 BRA `(.L_x_2853) ;  /* 0x0000000000081947 */ /* 0x002fea0003800000 */
[----:B------:R-:W1:Y:S02]  /*1a130*/  SYNCS.PHASECHK.TRANS64.TRYWAIT P1, [R13+URZ+0x30850], R3 ;  /* 0x030850030d0075a7 */ /* 0x000e64000802017f */
[----:B-1----:R-:W-:Y:S05]  /*1a140*/  @!P1 BRA `(.L_x_2854) ;  /* 0x000000f400fc9947 */ /* 0x002fea0003800000 */
.L_x_2853:
[----:B------:R-:W-:Y:S05]  /*1a150*/  BSYNC B1 ;  /* 0x0000000000017941 */ /* 0x000fea0003800000 */
.L_x_2852:
        /* <DEDUP_REMOVED lines=48> */
.L_x_2855:
[----:B------:R-:W-:Y:S01]  /*1a460*/  FMUL.FTZ R5, R120, UR38 ;  /* 0x0000002678057c20 */ /* 0x000fe20008410000 */
[----:B------:R-:W-:Y:S01]  /*1a470*/  FMUL.FTZ R14, R121, UR38 ;  /* 0x00000026790e7c20 */ /* 0x000fe20008410000 */
[----:B------:R-:W-:Y:S01]  /*1a480*/  FMUL.FTZ R15, R124, UR38 ;  /* 0x000000267c0f7c20 */ /* 0x000fe20008410000 */
[----:B------:R-:W-:Y:S02]  /*1a490*/  IMAD R0, R0, 0x8, R2 ;  /* 0x0000000800007824 */ /* 0x000fe400078e0202 */
[----:B------:R-:W-:Y:S01]  /*1a4a0*/  FMUL.FTZ R20, R125, UR38 ;  /* 0x000000267d147c20 */ /* 0x000fe20008410000 */
[----:B------:R-:W-:Y:S01]  /*1a4b0*/  FMUL.FTZ R21, R128, UR38 ;  /* 0x0000002680157c20 */ /* 0x000fe20008410000 */
[----:B------:R-:W0:Y:S01]  /*1a4c0*/  MUFU.TANH R5, R5 ;  /* 0x0000000500057308 */ /* 0x000e220000002400 */
[----:B------:R-:W-:Y:S02]  /*1a4d0*/  VIADD R0, R0, 0x30840 ;  /* 0x0003084000007836 */ /* 0x000fe40000000000 */
[----:B------:R-:W-:Y:S01]  /*1a4e0*/  FMUL.FTZ R120, R129, UR38 ;  /* 0x0000002681787c20 */ /* 0x000fe20008410000 */
[----:B------:R-:W-:Y:S01]  /*1a4f0*/  FMUL.FTZ R121, R132, UR38 ;  /* 0x0000002684797c20 */ /* 0x000fe20008410000 */
[----:B------:R-:W-:Y:S01]  /*1a500*/  FMUL.FTZ R8, R122, UR38 ;  /* 0x000000267a087c20 */ /* 0x000fe20008410000 */
[----:B------:R-:W-:Y:S01]  /*1a510*/  FMUL.FTZ R122, R133, UR38 ;  /* 0x00000026857a7c20 */ /* 0x000fe20008410000 */
[----:B------:R-:W-:Y:S01]  /*1a520*/  PRMT R0, R218, 0x654, R0 ;  /* 0x00000654da007816 */ /* 0x000fe20000000000 */
[----:B------:R-:W-:Y:S01]  /*1a530*/  FMUL.FTZ R9, R123, UR38 ;  /* 0x000000267b097c20 */ /* 0x000fe20008410000 */
[----:B------:R-:W1:Y:S01]  /*1a540*/  MUFU.TANH R14, R14 ;  /* 0x0000000e000e7308 */ /* 0x000e620000002400 */
[----:B------:R-:W-:Y:S01]  /*1a550*/  FMUL.FTZ R123, R136, UR38 ;  /* 0x00000026887b7c20 */ /* 0x000fe20008410000 */
[----:B------:R0:W-:Y:S01]  /*1a560*/  SYNCS.ARRIVE.TRANS64.RED.A1T0 RZ, [R0+URZ], RZ ;  /* 0x000000ff00ff79a7 */ /* 0x0001e2000810043f */
[----:B------:R-:W-:Y:S01]  /*1a570*/  FMUL.FTZ R125, R137, UR38 ;  /* 0x00000026897d7c20 */ /* 0x000fe20008410000 */
[----:B------:R-:W-:Y:S01]  /*1a580*/  FMUL.FTZ R124, R140, UR38 ;  /* 0x000000268c7c7c20 */ /* 0x000fe20008410000 */
[----:B------:R-:W-:Y:S01]  /*1a590*/  FMUL.FTZ R128, R141, UR38 ;  /* 0x000000268d807c20 */ /* 0x000fe20008410000 */
[----:B------:R-:W-:Y:S01]  /*1a5a0*/  FMUL.FTZ R129, R144, UR38 ;  /* 0x0000002690817c20 */ /* 0x000fe20008410000 */
[----:B------:R-:W-:Y:S01]  /*1a5b0*/  FMUL.FTZ R132, R145, UR38 ;  /* 0x0000002691847c20 */ /* 0x000fe20008410000 */
[----:B------:R-:W2:Y:S01]  /*1a5c0*/  MUFU.TANH R15, R15 ;  /* 0x0000000f000f7308 */ /* 0x000ea20000002400 */
[----:B------:R-:W-:Y:S01]  /*1a5d0*/  FMUL.FTZ R133, R148, UR38 ;  /* 0x0000002694857c20 */ /* 0x000fe20008410000 */
[----:B0-----:R-:W-:Y:S01]  /*1a5e0*/  FMNMX.FTZ R0, R5, R11, !PT ;  /* 0x0000000b05007209 */ /* 0x001fe20007810000 */
        /* <DEDUP_REMOVED lines=80> */
[----:B------:R-:W4:Y:S01]  /*1aaf0*/  MUFU.TANH R130, R130 ;  /* 0x0000008200827308 */ /* 0x000f220000002400 */
        /* <DEDUP_REMOVED lines=14> */
[----:B------:R-:W-:-:S03]  /*1abe0*/  FMNMX.FTZ R3, R130, R3, !PT ;  /* 0x0000000382037209 */ /* 0x000fc60007810000 */
        /* <DEDUP_REMOVED lines=87> */
[--C-:B------:R-:W-:Y:S01]  /*1b160*/  FFMA.FTZ R155, R155, R3, -R152.reuse ;  /* 0x000000039b9b7223 */ /* 0x100fe20000010898 */
[----:B------:R-:W1:Y:S01]  /*1b170*/  MUFU.EX2 R8, R8 ;  /* 0x0000000800087308 */ /* 0x000e620000000800 */
[----:B0----5:R-:W-:Y:S01]  /*1b180*/  FFMA.FTZ R7, R14, R7, R11 ;  /* 0x000000070e077223 */ /* 0x021fe2000001000b */
[-CC-:B------:R-:W-:Y:S01]  /*1b190*/  FFMA.FTZ R156, R156, R3.reuse, -R152.reuse ;  /* 0x000000039c9c7223 */ /* 0x180fe20000010898 */
[-CC-:B------:R-:W-:Y:S01]  /*1b1a0*/  FFMA.FTZ R157, R157, R3.reuse, -R152.reuse ;  /* 0x000000039d9d7223 */ /* 0x180fe20000010898 */
[-CC-:B------:R-:W-:Y:S01]  /*1b1b0*/  FFMA.FTZ R158, R158, R3.reuse, -R152.reuse ;  /* 0x000000039e9e7223 */ /* 0x180fe20000010898 */
[-CC-:B------:R-:W-:Y:S01]  /*1b1c0*/  FFMA.FTZ R159, R159, R3.reuse, -R152.reuse ;  /* 0x000000039f9f7223 */ /* 0x180fe20000010898 */
[----:B------:R-:W-:-:S02]  /*1b1d0*/  FFMA.FTZ R171, R160, R3, -R152 ;  /* 0x00000003a0ab7223 */ /* 0x000fc40000010898 */
[----:B------:R-:W0:Y:S08]  /*1b1e0*/  MUFU.EX2 R161, R161 ;  /* 0x000000a100a17308 */ /* 0x000e300000000800 */
        /* <DEDUP_REMOVED lines=94> */
.L_x_2856:
        /* <DEDUP_REMOVED lines=34> */
.L_x_2844:
[----:B------:R-:W-:Y:S05]  /*1b9f0*/  BSYNC B0 ;  /* 0x0000000000007941 */ /* 0x000fea0003800000 */
.L_x_2843:
        /* <DEDUP_REMOVED lines=99> */
.L_x_2858:
[----:B------:R-:W-:Y:S01]  /*1c030*/  IMAD R10, R196, 0x8, R2 ;  /* 0x00000008c40a7824 */ /* 0x000fe200078e0202 */
[----:B------:R-:W-:-:S04]  /*1c040*/  SHF.L.U32 R5, R200, 0x1f, RZ ;  /* 0x0000001fc8057819 */ /* 0x000fc800000006ff */
[----:B------:R0:W1:Y:S01]  /*1c050*/  SYNCS.PHASECHK.TRANS64.TRYWAIT P1, [R10+URZ+0x30850], R5 ;  /* 0x030850050a0075a7 */ /* 0x000062000802017f */
[----:B------:R-:W-:Y:S05]  /*1c060*/  @!P0 BRA `(.L_x_2859) ;  /* 0x0000000000048947 */ /* 0x000fea0003800000 */
[----:B------:R-:W-:Y:S01]  /*1c070*/  BPT.TRAP 0x1 ;  /* 0x000000040000795c */ /* 0x000fe20000300000 */
.L_x_2859:
        /* <DEDUP_REMOVED lines=9> */
.L_x_2861:
[----:B------:R-:W-:Y:S05]  /*1c110*/  BSYNC B0 ;  /* 0x0000000000007941 */ /* 0x000fea0003800000 */
.L_x_2860:
[----:B------:R-:W-:Y:S01]  /*1c120*/  IMAD.MOV.U32 R8, RZ, RZ, R2 ;  /* 0x000000ffff087224 */ /* 0x000fe200078e0002 */
[----:B------:R-:W-:Y:S01]  /*1c130*/  WARPGROUP.ARRIVE ;  /* 0x00000000000079c5 */ /* 0x000fe20000000000 */
[----:B------:R-:W-:Y:S01]  /*1c140*/  IMAD.MOV.U32 R9, RZ, RZ, 0x40000040 ;  /* 0x40000040ff097424 */ /* 0x000fe200078e00ff */
[----:B01----:R-:W-:Y:S01]  /*1c150*/  SHFL.BFLY PT, R5, R6, 0x2, 0x1f ;  /* 0x0c401f0006057f89 */ /* 0x003fe200000e0000 */
[----:B------:R-:W-:Y:S01]  /*1c160*/  IMAD.MOV.U32 R128, RZ, RZ, -0x800000 ;  /* 0xff800000ff807424 */ /* 0x000fe200078e00ff */
[----:B------:R-:W-:Y:S01]  /*1c170*/  R2UR UR6, R8 ;  /* 0x00000000080672ca */ /* 0x000fe200000e0000 */
[----:B------:R-:W-:Y:S01]  /*1c180*/  VIADD R8, R2, 0x80 ;  /* 0x0000008002087836 */ /* 0x000fe20000000000 */
[----:B------:R-:W-:Y:S01]  /*1c190*/  R2UR UR7, R9 ;  /* 0x00000000090772ca */ /* 0x000fe200000e0000 */
[----:B------:R-:W-:Y:S02]  /*1c1a0*/  IMAD.MOV.U32 R9, RZ, RZ, 0x40000040 ;  /* 0x40000040ff097424 */ /* 0x000fe400078e00ff */
[----:B------:R-:W-:-:S10]  /*1c1b0*/  IMAD.MOV.U32 R129, RZ, RZ, -0x800000 ;  /* 0xff800000ff817424 */ /* 0x000fd400078e00ff */
        /* <DEDUP_REMOVED lines=26> */
[----:B------:R-:W0:Y:S01]  /*1c360*/  SHFL.BFLY PT, R2, R7, 0x2, 0x1f ;  /* 0x0c401f0007027f89 */ /* 0x000e2200000e0000 */
[----:B------:R-:W-:Y:S02]  /*1c370*/  WARPGROUP.DEPBAR.LE gsb0, 0x0 ;  /* 0x00008000000079c5 */ /* 0x000fe40000010000 */
[----:B------:R-:W-:-:S12]  /*1c380*/  WARPGROUP.ARRIVE ;  /* 0x00000000000079c5 */ /* 0x000fd80000000000 */
[----:B------:R-:W-:Y:S01]  /*1c390*/  HGMMA.64x192x16.F32.BF16 R24, R172, gdesc[UR4].tnspB, R24, gsb0 ;  /* 0x42e00004ac187df0 */ /* 0x000fe20008001818 */
[----:B------:R-:W-:Y:S01]  /*1c3a0*/  R2UR UR6, R8 ;  /* 0x00000000080672ca */ /* 0x000fe200000e0000 */
[----:B0-----:R-:W-:Y:S01]  /*1c3b0*/  FADD.FTZ R8, R2, R7 ;  /* 0x0000000702087221 */ /* 0x001fe20000010000 */
[----:B------:R-:W-:Y:S01]  /*1c3c0*/  R2UR UR7, R9 ;  /* 0x00000000090772ca */ /* 0x000fe200000e0000 */
[----:B------:R-:W-:-:S03]  /*1c3d0*/  FADD.FTZ R9, R5, R6 ;  /* 0x0000000605097221 */ /* 0x000fc60000010000 */
[----:B------:R-:W0:Y:S04]  /*1c3e0*/  SHFL.BFLY PT, R5, R8, 0x1, 0x1f ;  /* 0x0c201f0008057f89 */ /* 0x000e2800000e0000 */
[----:B------:R-:W1:Y:S01]  /*1c3f0*/  SHFL.BFLY PT, R2, R9, 0x1, 0x1f ;  /* 0x0c201f0009027f89 */ /* 0x000e6200000e0000 */
[----:B0-----:R-:W-:Y:S01]  /*1c400*/  FADD.FTZ R13, R8, R5 ;  /* 0x00000005080d7221 */ /* 0x001fe20000010000 */
[----:B------:R-:W-:Y:S02]  /*1c410*/  IMAD.MOV.U32 R5, RZ, RZ, RZ ;  /* 0x000000ffff057224 */ /* 0x000fe400078e00ff */
[----:B-1----:R-:W-:Y:S02]  /*1c420*/  FADD.FTZ R14, R9, R2 ;  /* 0x00000002090e7221 */ /* 0x002fe40000010000 */
[----:B------:R-:W-:Y:S01]  /*1c430*/  FSETP.NE.FTZ.AND P1, PT, R13, RZ, PT ;  /* 0x000000ff0d00720b */ /* 0x000fe20003f35000 */
[----:B------:R-:W-:-:S02]  /*1c440*/  IMAD.MOV.U32 R2, RZ, RZ, RZ ;  /* 0x000000ffff027224 */ /* 0x000fc400078e00ff */
        /* <DEDUP_REMOVED lines=17> */
.L_x_2863:
[----:B------:R-:W2:Y:S01]  /*1c560*/  LDL.LU R0, [R1+0x50] ;  /* 0x0000500001007983 */ /* 0x000ea20000300800 */
        /* <DEDUP_REMOVED lines=15> */
[-C--:B------:R-:W-:Y:S01]  /*1c660*/  FMUL.FTZ R44, R44, R5.reuse ;  /* 0x000000052c2c7220 */ /* 0x080fe20000410000 */
[-C--:B------:R-:W-:Y:S01]  /*1c670*/  FMUL.FTZ R45, R45, R5.reuse ;  /* 0x000000052d2d7220 */ /* 0x080fe20000410000 */
[----:B-1----:R-:W-:Y:S01]  /*1c680*/  SEL R3, RZ, 0x1, P1 ;  /* 0x00000001ff037807 */ /* 0x002fe20000800000 */
        /* <DEDUP_REMOVED lines=85> */
[----:B------:R-:W-:-:S02]  /*1cbe0*/  LOP3.LUT R200, R200, R3, RZ, 0x3c, !PT ;  /* 0x00000003c8c87212 */ /* 0x000fc400078e3cff */
[----:B------:R-:W-:Y:S01]  /*1cbf0*/  SEL R196, R196, RZ, P1 ;  /* 0x000000ffc4c47207 */ /* 0x000fe20000800000 */
[----:B--2---:R-:W-:-:S05]  /*1cc00*/  VIADD R0, R0, 0x1 ;  /* 0x0000000100007836 */ /* 0x004fca0000000000 */
[----:B------:R0:W-:Y:S02]  /*1cc10*/  STL [R1+0x50], R0 ;  /* 0x0000500001007387 */ /* 0x0001e40000100800 */
.L_x_2764:
[----:B------:R-:W1:Y:S08]  /*1cc20*/  S2UR UR4, SR_CgaCtaId ;  /* 0x00000000000479c3 */ /* 0x000e700000008800 */
[----:B------:R-:W-:Y:S01]  /*1cc30*/  BAR.SYNC.DEFER_BLOCKING 0x5, 0x180 ;  /* 0x0146000000007b1d */ /* 0x000fe20000010000 */
[----:B------:R-:W-:-:S05]  /*1cc40*/  MOV R3, 0x400 ;  /* 0x0000040000037802 */ /* 0x000fca0000000f00 */
[----:B------:R-:W-:Y:S01]  /*1cc50*/  BSSY B0, `(.L_x_2864) ;  /* 0x00003d8000007945 */ /* 0x000fe20003800000 */
[----:B-1----:R-:W-:-:S05]  /*1cc60*/  IMAD.U32 R218, RZ, RZ, UR4 ;  /* 0x00000004ffda7e24 */ /* 0x002fca000f8e00ff */
[----:B------:R-:W-:-:S05]  /*1cc70*/  LEA R2, R218, R3, 0x18 ;  /* 0x00000003da027211 */ /* 0x000fca00078ec0ff */
[----:B------:R1:W2:Y:S01]  /*1cc80*/  LDS.128 R4, [R2+0x308d0] ;  /* 0x0308d00002047984 */ /* 0x0002a20000000c00 */
[----:B------:R-:W-:Y:S06]  /*1cc90*/  BAR.ARV 0x4, 0x180 ;  /* 0x0106000000007b1d */ /* 0x000fec0000002000 */
[----:B------:R-:W-:Y:S05]  /*1cca0*/  @P0 BRA `(.L_x_2865) ;  /* 0x0000002c00dc0947 */ /* 0x000fea0003800000 */
[----:B0-----:R-:W3:Y:S01]  /*1ccb0*/  LDL R0, [R1+0x68] ;  /* 0x0000680001007983 */ /* 0x001ee20000100800 */
[----:B------:R-:W0:Y:S01]  /*1ccc0*/  S2R R3, SR_SWINHI ;  /* 0x0000000000037919 */ /* 0x000e220000002f00 */
[----:B------:R-:W-:Y:S01]  /*1ccd0*/  F2FP.BF16.F32.PACK_AB R10, R29, R28 ;  /* 0x0000001c1d0a723e */ /* 0x000fe200000010ff */
[----:B------:R-:W-:Y:S01]  /*1cce0*/  ULDC.64 UR6, c[0x0][0xc00] ;  /* 0x0003000000067ab9 */ /* 0x000fe20000000a00 */
[----:B------:R-:W-:Y:S01]  /*1ccf0*/  F2FP.BF16.F32.PACK_AB R11, R31, R30 ;  /* 0x0000001e1f0b723e */ /* 0x000fe200000010ff */
[----:B------:R-:W4:Y:S01]  /*1cd00*/  LDL.LU R145, [R1+0x48] ;  /* 0x0000480001917983 */ /* 0x000f220000300800 */
[----:B------:R-:W-:-:S03]  /*1cd10*/  ULDC.64 UR4, c[0x0][0xc08] ;  /* 0x0003020000047ab9 */ /* 0x000fc60000000a00 */
[----:B------:R-:W4:Y:S04]  /*1cd20*/  LDL.LU R144, [R1+0x4c] ;  /* 0x00004c0001907983 */ /* 0x000f280000300800 */
[----:B------:R-:W4:Y:S04]  /*1cd30*/  LDL.LU R143, [R1+0x40] ;  /* 0x00004000018f7983 */ /* 0x000f280000300800 */
[----:B------:R-:W4:Y:S04]  /*1cd40*/  LDL.LU R142, [R1+0x44] ;  /* 0x00004400018e7983 */ /* 0x000f280000300800 */
[----:B------:R-:W4:Y:S04]  /*1cd50*/  LDL.LU R141, [R1+0x5c] ;  /* 0x00005c00018d7983 */ /* 0x000f280000300800 */
[----:B------:R-:W4:Y:S01]  /*1cd60*/  LDL R140, [R1+0x3c] ;  /* 0x00003c00018c7983 */ /* 0x000f220000100800 */
[----:B------:R-:W-:-:S02]  /*1cd70*/  MOV R126, R2 ;  /* 0x00000002007e7202 */ /* 0x000fc40000000f00 */
[----:B0-----:R-:W-:Y:S01]  /*1cd80*/  MOV R127, R3 ;  /* 0x00000003007f7202 */ /* 0x001fe20000000f00 */
[----:B------:R-:W-:Y:S02]  /*1cd90*/  BAR.SYNC.DEFER_BLOCKING 0x1, 0x100 ;  /* 0x0044000000007b1d */ /* 0x000fe40000010000 */
[----:B---3--:R-:W-:-:S03]  /*1cda0*/  IMAD.WIDE R84, R0, 0x2, R126 ;  /* 0x0000000200547825 */ /* 0x008fc600078e027e */
[C---:B------:R-:W-:Y:S02]  /*1cdb0*/  IADD3 R81, P0, R84.reuse, 0x20, RZ ;  /* 0x0000002054517810 */ /* 0x040fe40007f1e0ff */
[----:B------:R-:W-:Y:S02]  /*1cdc0*/  LOP3.LUT R9, R84, 0x380, RZ, 0xc0, !PT ;  /* 0x0000038054097812 */ /* 0x000fe400078ec0ff */
[----:B------:R-:W-:Y:S02]  /*1cdd0*/  LOP3.LUT R80, R81, 0x380, RZ, 0xc0, !PT ;  /* 0x0000038051507812 */ /* 0x000fe400078ec0ff */
[----:B------:R-:W-:Y:S02]  /*1cde0*/  SHF.R.U64 R9, R9, 0x3, RZ ;  /* 0x0000000309097819 */ /* 0x000fe400000012ff */
[----:B------:R-:W-:Y:S02]  /*1cdf0*/  SHF.R.U64 R80, R80, 0x3, RZ ;  /* 0x0000000350507819 */ /* 0x000fe400000012ff */
[----:B------:R-:W-:Y:S01]  /*1ce00*/  LOP3.LUT R8, R9, R84, RZ, 0x3c, !PT ;  /* 0x0000005409087212 */ /* 0x000fe200078e3cff */
[----:B------:R-:W-:Y:S01]  /*1ce10*/  IMAD.MOV.U32 R9, RZ, RZ, R85 ;  /* 0x000000ffff097224 */ /* 0x000fe200078e0055 */
[----:B------:R-:W-:-:S02]  /*1ce20*/  IADD3 R15, P1, R84, 0x40, RZ ;  /* 0x00000040540f7810 */ /* 0x000fc40007f3e0ff */
[----:B------:R-:W-:Y:S01]  /*1ce30*/  LOP3.LUT R80, R80, R81, RZ, 0x3c, !PT ;  /* 0x0000005150507212 */ /* 0x000fe200078e3cff */
[----:B------:R-:W-:Y:S01]  /*1ce40*/  IMAD.X R81, RZ, RZ, R85, P0 ;  /* 0x000000ffff517224 */ /* 0x000fe200000e0655 */
[----:B------:R-:W-:Y:S02]  /*1ce50*/  LOP3.LUT R14, R15, 0x380, RZ, 0xc0, !PT ;  /* 0x000003800f0e7812 */ /* 0x000fe400078ec0ff */
[C---:B------:R-:W-:Y:S02]  /*1ce60*/  IADD3 R136, P6, R84.reuse, 0x60, RZ ;  /* 0x0000006054887810 */ /* 0x040fe40007fde0ff */
[----:B------:R-:W-:Y:S02]  /*1ce70*/  IADD3 R12, P5, R84, 0x4000, RZ ;  /* 0x00004000540c7810 */ /* 0x000fe40007fbe0ff */
[----:B------:R-:W-:Y:S02]  /*1ce80*/  MOV R3, R8 ;  /* 0x0000000800037202 */ /* 0x000fe40000000f00 */
[----:B------:R-:W-:-:S02]  /*1ce90*/  F2FP.BF16.F32.PACK_AB R8, R25, R24 ;  /* 0x000000181908723e */ /* 0x000fc400000010ff */
[----:B------:R-:W-:Y:S02]  /*1cea0*/  F2FP.BF16.F32.PACK_AB R9, R27, R26 ;  /* 0x0000001a1b09723e */ /* 0x000fe400000010ff */
[----:B------:R-:W-:Y:S02]  /*1ceb0*/  IADD3 R82, P3, R84, 0x4060, RZ ;  /* 0x0000406054527810 */ /* 0x000fe40007f7e0ff */
[----:B------:R-:W-:Y:S02]  /*1cec0*/  MOV R81, R80 ;  /* 0x0000005000517202 */ /* 0x000fe40000000f00 */
[----:B------:R-:W-:Y:S02]  /*1ced0*/  SHF.R.U64 R14, R14, 0x3, RZ ;  /* 0x000000030e0e7819 */ /* 0x000fe400000012ff */
[----:B------:R-:W-:Y:S02]  /*1cee0*/  IADD3 R80, P4, R84, 0x4040, RZ ;  /* 0x0000404054507810 */ /* 0x000fe40007f9e0ff */
[----:B------:R-:W-:-:S02]  /*1cef0*/  LOP3.LUT R137, R136, 0x380, RZ, 0xc0, !PT ;  /* 0x0000038088897812 */ /* 0x000fc400078ec0ff */
[----:B------:R-:W-:Y:S01]  /*1cf00*/  LOP3.LUT R13, R12, 0x380, RZ, 0xc0, !PT ;  /* 0x000003800c0d7812 */ /* 0x000fe200078ec0ff */
[----:B------:R0:W-:Y:S01]  /*1cf10*/  STSM.16.M88.4 [R3], R8 ;  /* 0x0000000803007844 */ /* 0x0001e20000000200 */
[----:B------:R-:W-:Y:S02]  /*1cf20*/  LOP3.LUT R83, R82, 0x380, RZ, 0xc0, !PT ;  /* 0x0000038052537812 */ /* 0x000fe400078ec0ff */
[----:B------:R-:W-:Y:S02]  /*1cf30*/  IADD3 R138, P0, R84, 0x4020, RZ ;  /* 0x00004020548a7810 */ /* 0x000fe40007f1e0ff */
[----:B------:R-:W-:Y:S01]  /*1cf40*/  LOP3.LUT R14, R14, R15, RZ, 0x3c, !PT ;  /* 0x0000000f0e0e7212 */ /* 0x000fe200078e3cff */
[----:B------:R-:W-:Y:S01]  /*1cf50*/  IMAD.X R15, RZ, RZ, R85, P1 ;  /* 0x000000ffff0f7224 */ /* 0x000fe200008e0655 */
[----:B------:R-:W-:Y:S02]  /*1cf60*/  LOP3.LUT R0, R80, 0x380, RZ, 0xc0, !PT ;  /* 0x0000038050007812 */ /* 0x000fe400078ec0ff */
[----:B------:R-:W-:-:S02]  /*1cf70*/  SHF.R.U64 R137, R137, 0x3, RZ ;  /* 0x0000000389897819 */ /* 0x000fc400000012ff */
[----:B------:R-:W-:Y:S02]  /*1cf80*/  SHF.R.U64 R13, R13, 0x3, RZ ;  /* 0x000000030d0d7819 */ /* 0x000fe400000012ff */
[----:B------:R-:W-:Y:S02]  /*1cf90*/  SHF.R.U64 R83, R83, 0x3, RZ ;  /* 0x0000000353537819 */ /* 0x000fe400000012ff */
[----:B0-----:R-:W-:Y:S02]  /*1cfa0*/  F2FP.BF16.F32.PACK_AB R8, R33, R32 ;  /* 0x000000202108723e */ /* 0x001fe400000010ff */
[----:B------:R-:W-:Y:S02]  /*1cfb0*/  F2FP.BF16.F32.PACK_AB R9, R35, R34 ;  /* 0x000000222309723e */ /* 0x000fe400000010ff */
[----:B------:R-:W-:Y:S02]  /*1cfc0*/  F2FP.BF16.F32.PACK_AB R10, R37, R36 ;  /* 0x00000024250a723e */ /* 0x000fe400000010ff */
[----:B------:R-:W-:-:S02]  /*1cfd0*/  F2FP.BF16.F32.PACK_AB R11, R39, R38 ;  /* 0x00000026270b723e */ /* 0x000fc400000010ff */
[----:B------:R-:W-:Y:S02]  /*1cfe0*/  LOP3.LUT R139, R138, 0x380, RZ, 0xc0, !PT ;  /* 0x000003808a8b7812 */ /* 0x000fe400078ec0ff */
[----:B------:R-:W-:Y:S01]  /*1cff0*/  IADD3 R86, P2, R84, 0x8000, RZ ;  /* 0x0000800054567810 */ /* 0x000fe20007f5e0ff */
[----:B------:R0:W-:Y:S01]  /*1d000*/  STSM.16.M88.4 [R81], R8 ;  /* 0x0000000851007844 */ /* 0x0001e20000000200 */
[----:B------:R-:W-:Y:S02]  /*1d010*/  SHF.R.U64 R0, R0, 0x3, RZ ;  /* 0x0000000300007819 */ /* 0x000fe400000012ff */
[----:B------:R-:W-:Y:S01]  /*1d020*/  LOP3.LUT R136, R137, R136, RZ, 0x3c, !PT ;  /* 0x0000008889887212 */ /* 0x000fe200078e3cff */
[--C-:B------:R-:W-:Y:S01]  /*1d030*/  IMAD.X R137, RZ, RZ, R85.reuse, P6 ;  /* 0x000000ffff897224 */ /* 0x100fe200030e0655 */
[----:B------:R-:W-:Y:S01]  /*1d040*/  LOP3.LUT R12, R13, R12, RZ, 0x3c, !PT ;  /* 0x0000000c0d0c7212 */ /* 0x000fe200078e3cff */
[----:B------:R-:W-:Y:S01]  /*1d050*/  IMAD.X R13, RZ, RZ, R85, P5 ;  /* 0x000000ffff0d7224 */ /* 0x000fe200028e0655 */
[----:B-----5:R-:W-:-:S02]  /*1d060*/  IADD3 R134, P1, R84, 0x8020, RZ ;  /* 0x0000802054867810 */ /* 0x020fc40007f3e0ff */
[----:B------:R-:W-:Y:S01]  /*1d070*/  LOP3.LUT R82, R83, R82, RZ, 0x3c, !PT ;  /* 0x0000005253527212 */ /* 0x000fe200078e3cff */
[--C-:B------:R-:W-:Y:S01]  /*1d080*/  IMAD.X R83, RZ, RZ, R85.reuse, P3 ;  /* 0x000000ffff537224 */ /* 0x100fe200018e0655 */
[----:B------:R-:W-:Y:S02]  /*1d090*/  MOV R14, R14 ;  /* 0x0000000e000e7202 */ /* 0x000fe40000000f00 */
[----:B------:R-:W-:Y:S02]  /*1d0a0*/  SHF.R.U64 R139, R139, 0x3, RZ ;  /* 0x000000038b8b7819 */ /* 0x000fe400000012ff */
[----:B------:R-:W-:Y:S01]  /*1d0b0*/  LOP3.LUT R87, R86, 0x380, RZ, 0xc0, !PT ;  /* 0x0000038056577812 */ /* 0x000fe200078ec0ff */
[----:B0-----:R-:W-:Y:S01]  /*1d0c0*/  IMAD.X R81, RZ, RZ, R85, P4 ;  /* 0x000000ffff517224 */ /* 0x001fe200020e0655 */
[----:B------:R-:W-:Y:S02]  /*1d0d0*/  F2FP.BF16.F32.PACK_AB R8, R41, R40 ;  /* 0x000000282908723e */ /* 0x000fe400000010ff */
[----:B------:R-:W-:-:S02]  /*1d0e0*/  F2FP.BF16.F32.PACK_AB R9, R43, R42 ;  /* 0x0000002a2b09723e */ /* 0x000fc400000010ff */
[----:B------:R-:W-:Y:S02]  /*1d0f0*/  F2FP.BF16.F32.PACK_AB R10, R45, R44 ;  /* 0x0000002c2d0a723e */ /* 0x000fe400000010ff */
[----:B------:R-:W-:Y:S02]  /*1d100*/  F2FP.BF16.F32.PACK_AB R11, R47, R46 ;  /* 0x0000002e2f0b723e */ /* 0x000fe400000010ff */
[C---:B------:R-:W-:Y:S02]  /*1d110*/  IADD3 R130, P6, R84.reuse, 0x8040, RZ ;  /* 0x0000804054827810 */ /* 0x040fe40007fde0ff */
[----:B------:R-:W-:Y:S02]  /*1d120*/  IADD3 R132, P5, R84, 0x8060, RZ ;  /* 0x0000806054847810 */ /* 0x000fe40007fbe0ff */
[----:B------:R-:W-:Y:S02]  /*1d130*/  LOP3.LUT R80, R0, R80, RZ, 0x3c, !PT ;  /* 0x0000005000507212 */ /* 0x000fe400078e3cff */
[----:B------:R-:W-:Y:S01]  /*1d140*/  LOP3.LUT R135, R134, 0x380, RZ, 0xc0, !PT ;  /* 0x0000038086877812 */ /* 0x000fe200078ec0ff */
[----:B------:R0:W-:Y:S01]  /*1d150*/  STSM.16.M88.4 [R14], R8 ;  /* 0x000000080e007844 */ /* 0x0001e20000000200 */
[----:B------:R-:W-:Y:S01]  /*1d160*/  LOP3.LUT R138, R139, R138, RZ, 0x3c, !PT ;  /* 0x0000008a8b8a7212 */ /* 0x000fe200078e3cff */
[----:B------:R-:W-:Y:S01]  /*1d170*/  IMAD.X R139, RZ, RZ, R85, P0 ;  /* 0x000000ffff8b7224 */ /* 0x000fe200000e0655 */
[----:B------:R-:W-:-:S02]  /*1d180*/  SHF.R.U64 R87, R87, 0x3, RZ ;  /* 0x0000000357577819 */ /* 0x000fc400000012ff */
[----:B------:R-:W-:Y:S02]  /*1d190*/  LOP3.LUT R131, R130, 0x380, RZ, 0xc0, !PT ;  /* 0x0000038082837812 */ /* 0x000fe400078ec0ff */
[----:B------:R-:W-:Y:S02]  /*1d1a0*/  LOP3.LUT R133, R132, 0x380, RZ, 0xc0, !PT ;  /* 0x0000038084857812 */ /* 0x000fe400078ec0ff */
[----:B------:R-:W-:Y:S02]  /*1d1b0*/  MOV R3, R12 ;  /* 0x0000000c00037202 */ /* 0x000fe40000000f00 */
[----:B------:R-:W-:Y:S02]  /*1d1c0*/  MOV R136, R136 ;  /* 0x0000008800887202 */ /* 0x000fe40000000f00 */
[----:B------:R-:W-:Y:S02]  /*1d1d0*/  F2FP.BF16.F32.PACK_AB R12, R49, R48 ;  /* 0x00000030310c723e */ /* 0x000fe400000010ff */
[----:B------:R-:W-:-:S02]  /*1d1e0*/  F2FP.BF16.F32.PACK_AB R13, R51, R50 ;  /* 0x00000032330d723e */ /* 0x000fc400000010ff */
[----:B0-----:R-:W-:Y:S02]  /*1d1f0*/  F2FP.BF16.F32.PACK_AB R14, R53, R52 ;  /* 0x00000034350e723e */ /* 0x001fe400000010ff */
[----:B------:R-:W-:Y:S02]  /*1d200*/  F2FP.BF16.F32.PACK_AB R15, R55, R54 ;  /* 0x00000036370f723e */ /* 0x000fe400000010ff */
[----:B--2---:R-:W-:Y:S02]  /*1d210*/  MOV R4, R80 ;  /* 0x0000005000047202 */ /* 0x004fe40000000f00 */
[----:B------:R-:W-:Y:S02]  /*1d220*/  MOV R0, R82 ;  /* 0x0000005200007202 */ /* 0x000fe40000000f00 */
[----:B------:R-:W-:Y:S02]  /*1d230*/  SHF.R.U64 R135, R135, 0x3, RZ ;  /* 0x0000000387877819 */ /* 0x000fe400000012ff */
[----:B------:R-:W-:-:S02]  /*1d240*/  F2FP.BF16.F32.PACK_AB R80, R57, R56 ;  /* 0x000000383950723e */ /* 0x000fc400000010ff */
[----:B------:R-:W-:Y:S02]  /*1d250*/  F2FP.BF16.F32.PACK_AB R81, R59, R58 ;  /* 0x0000003a3b51723e */ /* 0x000fe400000010ff */
[----:B------:R-:W-:Y:S02]  /*1d260*/  F2FP.BF16.F32.PACK_AB R82, R61, R60 ;  /* 0x0000003c3d52723e */ /* 0x000fe400000010ff */
[----:B------:R-:W-:Y:S02]  /*1d270*/  F2FP.BF16.F32.PACK_AB R83, R63, R62 ;  /* 0x0000003e3f53723e */ /* 0x000fe400000010ff */
[----:B------:R-:W-:Y:S01]  /*1d280*/  LOP3.LUT R86, R87, R86, RZ, 0x3c, !PT ;  /* 0x0000005657567212 */ /* 0x000fe200078e3cff */
[--C-:B------:R-:W-:Y:S01]  /*1d290*/  IMAD.X R87, RZ, RZ, R85.reuse, P2 ;  /* 0x000000ffff577224 */ /* 0x100fe200010e0655 */
[----:B------:R-:W-:Y:S02]  /*1d2a0*/  SHF.R.U64 R131, R131, 0x3, RZ ;  /* 0x0000000383837819 */ /* 0x000fe400000012ff */
[----:B------:R-:W-:Y:S01]  /*1d2b0*/  SHF.R.U64 R133, R133, 0x3, RZ ;  /* 0x0000000385857819 */ /* 0x000fe200000012ff */
[----:B------:R0:W-:Y:S01]  /*1d2c0*/  STSM.16.M88.4 [R136], R12 ;  /* 0x0000000c88007844 */ /* 0x0001e20000000200 */
[----:B------:R-:W-:Y:S01]  /*1d2d0*/  LOP3.LUT R134, R135, R134, RZ, 0x3c, !PT ;  /* 0x0000008687867212 */ /* 0x000fe200078e3cff */
[----:B------:R-:W-:Y:S01]  /*1d2e0*/  IMAD.X R135, RZ, RZ, R85, P1 ;  /* 0x000000ffff877224 */ /* 0x000fe200008e0655 */
[----:B------:R-:W-:Y:S01]  /*1d2f0*/  MOV R138, R138 ;  /* 0x0000008a008a7202 */ /* 0x000fe20000000f00 */
[----:B------:R2:W-:Y:S01]  /*1d300*/  STSM.16.M88.4 [R3], R80 ;  /* 0x0000005003007844 */ /* 0x0005e20000000200 */
[----:B------:R-:W-:-:S02]  /*1d310*/  F2FP.BF16.F32.PACK_AB R8, R65, R64 ;  /* 0x000000404108723e */ /* 0x000fc400000010ff */
[----:B------:R-:W-:Y:S02]  /*1d320*/  F2FP.BF16.F32.PACK_AB R9, R67, R66 ;  /* 0x000000424309723e */ /* 0x000fe400000010ff */
[----:B------:R-:W-:Y:S02]  /*1d330*/  F2FP.BF16.F32.PACK_AB R10, R69, R68 ;  /* 0x00000044450a723e */ /* 0x000fe400000010ff */
[----:B------:R-:W-:Y:S02]  /*1d340*/  F2FP.BF16.F32.PACK_AB R11, R71, R70 ;  /* 0x00000046470b723e */ /* 0x000fe400000010ff */
[----:B------:R-:W-:Y:S02]  /*1d350*/  LOP3.LUT R130, R131, R130, RZ, 0x3c, !PT ;  /* 0x0000008283827212 */ /* 0x000fe400078e3cff */
[----:B------:R-:W-:Y:S02]  /*1d360*/  LOP3.LUT R132, R133, R132, RZ, 0x3c, !PT ;  /* 0x0000008485847212 */ /* 0x000fe400078e3cff */
[----:B0-----:R-:W-:-:S02]  /*1d370*/  F2FP.BF16.F32.PACK_AB R12, R73, R72 ;  /* 0x00000048490c723e */ /* 0x001fc400000010ff */
[----:B------:R-:W-:Y:S02]  /*1d380*/  F2FP.BF16.F32.PACK_AB R13, R75, R74 ;  /* 0x0000004a4b0d723e */ /* 0x000fe400000010ff */
[----:B------:R-:W-:Y:S02]  /*1d390*/  F2FP.BF16.F32.PACK_AB R14, R77, R76 ;  /* 0x0000004c4d0e723e */ /* 0x000fe400000010ff */
[----:B------:R-:W-:Y:S01]  /*1d3a0*/  F2FP.BF16.F32.PACK_AB R15, R79, R78 ;  /* 0x0000004e4f0f723e */ /* 0x000fe200000010ff */
[----:B------:R-:W-:Y:S01]  /*1d3b0*/  IMAD.X R133, RZ, RZ, R85, P5 ;  /* 0x000000ffff857224 */ /* 0x000fe200028e0655 */
[----:B--2---:R-:W-:Y:S02]  /*1d3c0*/  F2FP.BF16.F32.PACK_AB R80, R21, R20 ;  /* 0x000000141550723e */ /* 0x004fe400000010ff */
[----:B------:R-:W-:Y:S02]  /*1d3d0*/  F2FP.BF16.F32.PACK_AB R81, R123, R122 ;  /* 0x0000007a7b51723e */ /* 0x000fe400000010ff */
[----:B------:R-:W-:-:S02]  /*1d3e0*/  F2FP.BF16.F32.PACK_AB R82, R121, R120 ;  /* 0x000000787952723e */ /* 0x000fc400000010ff */
[----:B------:R-:W-:Y:S02]  /*1d3f0*/  F2FP.BF16.F32.PACK_AB R83, R125, R124 ;  /* 0x0000007c7d53723e */ /* 0x000fe400000010ff */
[----:B------:R-:W-:Y:S01]  /*1d400*/  IADD3.X R131, RZ, R85, RZ, P6, !PT ;  /* 0x00000055ff837210 */ /* 0x000fe200037fe4ff */
[----:B------:R0:W-:Y:S01]  /*1d410*/  STSM.16.M88.4 [R138], R8 ;  /* 0x000000088a007844 */ /* 0x0001e20000000200 */
[----:B------:R-:W-:Y:S02]  /*1d420*/  MOV R136, R86 ;  /* 0x0000005600887202 */ /* 0x000fe40000000f00 */
[----:B------:R-:W-:Y:S01]  /*1d430*/  F2FP.BF16.F32.PACK_AB R84, R89, R88 ;  /* 0x000000585954723e */ /* 0x000fe200000010ff */
[----:B------:R2:W-:Y:S01]  /*1d440*/  STSM.16.M88.4 [R4], R12 ;  /* 0x0000000c04007844 */ /* 0x0005e20000000200 */
[----:B------:R-:W-:Y:S02]  /*1d450*/  F2FP.BF16.F32.PACK_AB R85, R91, R90 ;  /* 0x0000005a5b55723e */ /* 0x000fe400000010ff */
[----:B------:R-:W-:-:S02]  /*1d460*/  F2FP.BF16.F32.PACK_AB R86, R93, R92 ;  /* 0x0000005c5d56723e */ /* 0x000fc400000010ff */
[----:B------:R-:W-:Y:S01]  /*1d470*/  F2FP.BF16.F32.PACK_AB R87, R95, R94 ;  /* 0x0000005e5f57723e */ /* 0x000fe200000010ff */
[----:B------:R3:W-:Y:S01]  /*1d480*/  STSM.16.M88.4 [R0], R80 ;  /* 0x0000005000007844 */ /* 0x0007e20000000200 */
[----:B------:R-:W-:Y:S02]  /*1d490*/  MOV R134, R134 ;  /* 0x0000008600867202 */ /* 0x000fe40000000f00 */
[----:B------:R-:W-:Y:S02]  /*1d4a0*/  MOV R130, R130 ;  /* 0x0000008200827202 */ /* 0x000fe40000000f00 */
[----:B0-----:R-:W-:Y:S02]  /*1d4b0*/  F2FP.BF16.F32.PACK_AB R8, R97, R96 ;  /* 0x000000606108723e */ /* 0x001fe400000010ff */
[----:B------:R-:W-:Y:S02]  /*1d4c0*/  F2FP.BF16.F32.PACK_AB R9, R99, R98 ;  /* 0x000000626309723e */ /* 0x000fe400000010ff */
[----:B------:R-:W-:-:S02]  /*1d4d0*/  F2FP.BF16.F32.PACK_AB R10, R101, R100 ;  /* 0x00000064650a723e */ /* 0x000fc400000010ff */
[----:B------:R-:W-:Y:S02]  /*1d4e0*/  F2FP.BF16.F32.PACK_AB R11, R103, R102 ;  /* 0x00000066670b723e */ /* 0x000fe400000010ff */
[----:B--2---:R-:W-:Y:S02]  /*1d4f0*/  F2FP.BF16.F32.PACK_AB R12, R105, R104 ;  /* 0x00000068690c723e */ /* 0x004fe400000010ff */
[----:B------:R-:W-:Y:S02]  /*1d500*/  F2FP.BF16.F32.PACK_AB R13, R107, R106 ;  /* 0x0000006a6b0d723e */ /* 0x000fe400000010ff */
[----:B------:R-:W-:Y:S02]  /*1d510*/  F2FP.BF16.F32.PACK_AB R14, R109, R108 ;  /* 0x0000006c6d0e723e */ /* 0x000fe400000010ff */
[----:B------:R-:W-:Y:S02]  /*1d520*/  F2FP.BF16.F32.PACK_AB R15, R111, R110 ;  /* 0x0000006e6f0f723e */ /* 0x000fe400000010ff */
[----:B------:R-:W-:-:S02]  /*1d530*/  MOV R132, R132 ;  /* 0x0000008400847202 */ /* 0x000fc40000000f00 */
[----:B---3--:R-:W-:Y:S02]  /*1d540*/  F2FP.BF16.F32.PACK_AB R80, R113, R112 ;  /* 0x000000707150723e */ /* 0x008fe400000010ff */
[----:B------:R-:W-:Y:S02]  /*1d550*/  F2FP.BF16.F32.PACK_AB R81, R115, R114 ;  /* 0x000000727351723e */ /* 0x000fe400000010ff */
[----:B------:R-:W-:Y:S02]  /*1d560*/  F2FP.BF16.F32.PACK_AB R82, R117, R116 ;  /* 0x000000747552723e */ /* 0x000fe400000010ff */
[----:B------:R-:W-:Y:S01]  /*1d570*/  F2FP.BF16.F32.PACK_AB R83, R119, R118 ;  /* 0x000000767753723e */ /* 0x000fe200000010ff */
[----:B------:R4:W-:Y:S04]  /*1d580*/  STSM.16.M88.4 [R136], R84 ;  /* 0x0000005488007844 */ /* 0x0009e80000000200 */
[----:B------:R0:W-:Y:S04]  /*1d590*/  STSM.16.M88.4 [R134], R8 ;  /* 0x0000000886007844 */ /* 0x0001e80000000200 */
[----:B------:R-:W-:Y:S04]  /*1d5a0*/  STSM.16.M88.4 [R130], R12 ;  /* 0x0000000c82007844 */ /* 0x000fe80000000200 */
[----:B------:R2:W-:Y:S01]  /*1d5b0*/  STSM.16.M88.4 [R132], R80 ;  /* 0x0000005084007844 */ /* 0x0005e20000000200 */
[----:B------:R-:W-:-:S02]  /*1d5c0*/  ISETP.NE.U32.AND P0, PT, RZ, UR6, PT ;  /* 0x00000006ff007c0c */ /* 0x000fc4000bf05070 */
[----:B----4-:R-:W-:Y:S01]  /*1d5d0*/  IADD3 R84, P1, R145, UR6, RZ ;  /* 0x0000000691547c10 */ /* 0x010fe2000ff3e0ff */
[----:B------:R-:W-:Y:S01]  /*1d5e0*/  IMAD.MOV.U32 R0, RZ, RZ, RZ ;  /* 0x000000ffff007224 */ /* 0x000fe200078e00ff */
[----:B------:R-:W-:Y:S01]  /*1d5f0*/  BAR.SYNC.DEFER_BLOCKING 0x1, 0x100 ;  /* 0x0044000000007b1d */ /* 0x000fe20000010000 */
[----:B------:R-:W-:Y:S02]  /*1d600*/  ISETP.NE.AND.EX P0, PT, RZ, UR7, PT, P0 ;  /* 0x00000007ff007c0c */ /* 0x000fe4000bf05300 */
[----:B------:R-:W-:Y:S01]  /*1d610*/  IADD3.X R85, R144, UR7, RZ, P1, !PT ;  /* 0x0000000790557c10 */ /* 0x000fe20008ffe4ff */
[----:B------:R-:W-:-:S04]  /*1d620*/  IMAD.MOV.U32 R133, RZ, RZ, 0x9b8 ;  /* 0x000009b8ff857424 */ /* 0x000fc800078e00ff */
[----:B------:R-:W3:Y:S01]  /*1d630*/  LDC R86, c[0x0][0xbe8] ;  /* 0x0002fa00ff567b82 */ /* 0x000ee20000000800 */
[----:B0-----:R-:W4:Y:S07]  /*1d640*/  LDL R134, [R1+0x54] ;  /* 0x0000540001867983 */ /* 0x001f2e0000100800 */
[----:B--2---:R-:W0:Y:S01]  /*1d650*/  LDC.64 R80, c[0x0][0xba8] ;  /* 0x0002ea00ff507b82 */ /* 0x004e220000000a00 */
[----:B------:R-:W2:Y:S01]  /*1d660*/  @P0 LDG.E R0, desc[UR60][R84.64] ;  /* 0x0000003c54000981 */ /* 0x000ea2000c1e1900 */
        /* <DEDUP_REMOVED lines=12> */
[----:B------:R-:W0:Y:S08]  /*1d730*/  LDC.64 R10, c[0x0][R133+0x220] ;  /* 0x00008800850a7b82 */ /* 0x000e300000000a00 */
[----:B------:R-:W0:Y:S01]  /*1d740*/  LDC.64 R12, c[0x0][R133+0x218] ;  /* 0x00008600850c7b82 */ /* 0x000e220000000a00 */
[----:B---3--:R-:W-:-:S07]  /*1d750*/  ISETP.NE.AND P4, PT, R86, 0x1, PT ;  /* 0x000000015600780c */ /* 0x008fce0003f85270 */
[----:B------:R-:W3:Y:S01]  /*1d760*/  LDC.64 R14, c[0x0][R133+0x228] ;  /* 0x00008a00850e7b82 */ /* 0x000ee20000000a00 */
[----:B------:R-:W-:-:S07]  /*1d770*/  ISETP.NE.U32.AND P2, PT, RZ, UR6, PT ;  /* 0x00000006ff007c0c */ /* 0x000fce000bf45070 */
[----:B-1----:R-:W1:Y:S01]  /*1d780*/  LDC.64 R8, c[0x0][R133+0x210] ;  /* 0x0000840085087b82 */ /* 0x002e620000000a00 */
[----:B------:R-:W-:-:S07]  /*1d790*/  ISETP.NE.AND.EX P2, PT, RZ, UR7, PT, P2 ;  /* 0x00000007ff007c0c */ /* 0x000fce000bf45320 */
[----:B------:R-:W1:Y:S01]  /*1d7a0*/  @P4 LDC R4, c[0x0][0xbec] ;  /* 0x0002fb00ff044b82 */ /* 0x000e620000000800 */
[----:B------:R-:W-:-:S07]  /*1d7b0*/  SEL R3, R142, RZ, !P2 ;  /* 0x000000ff8e037207 */ /* 0x000fce0005000000 */
[----:B------:R-:W1:Y:S01]  /*1d7c0*/  @P4 LDC R87, c[0x0][0xbf0] ;  /* 0x0002fc00ff574b82 */ /* 0x000e620000000800 */
[----:B------:R-:W-:Y:S01]  /*1d7d0*/  SEL R131, R141, RZ, !P2 ;  /* 0x000000ff8d837207 */ /* 0x000fe20005000000 */
[----:B0-----:R-:W-:-:S06]  /*1d7e0*/  IMAD R130, R11, R3, RZ ;  /* 0x000000030b827224 */ /* 0x001fcc00078e02ff */
[----:B------:R-:W0:Y:S01]  /*1d7f0*/  @!P3 LDC R80, c[0x0][0xb50] ;  /* 0x0002d400ff50bb82 */ /* 0x000e220000000800 */
[C---:B------:R-:W-:Y:S02]  /*1d800*/  IMAD R130, R10.reuse, R131, R130 ;  /* 0x000000830a827224 */ /* 0x040fe400078e0282 */
[----:B------:R-:W-:-:S05]  /*1d810*/  IMAD.WIDE.U32 R10, R10, R3, RZ ;  /* 0x000000030a0a7225 */ /* 0x000fca00078e00ff */
[----:B------:R-:W0:Y:S01]  /*1d820*/  @!P3 LDC R81, c[0x0][0xb54] ;  /* 0x0002d500ff51bb82 */ /* 0x000e220000000800 */
[-C--:B------:R-:W-:Y:S02]  /*1d830*/  IMAD R131, R13, R197.reuse, RZ ;  /* 0x000000c50d837224 */ /* 0x080fe400078e02ff */
[----:B------:R-:W-:-:S04]  /*1d840*/  IMAD.WIDE.U32 R12, R12, R197, RZ ;  /* 0x000000c50c0c7225 */ /* 0x000fc800078e00ff */
[----:B------:R-:W-:Y:S02]  /*1d850*/  IMAD.IADD R82, R140, 0x1, R226 ;  /* 0x000000018c527824 */ /* 0x000fe400078e02e2 */
[----:B------:R-:W-:Y:S02]  /*1d860*/  IMAD.IADD R130, R11, 0x1, R130 ;  /* 0x000000010b827824 */ /* 0x000fe400078e0282 */
[----:B------:R-:W-:Y:S01]  /*1d870*/  IMAD.IADD R131, R13, 0x1, R131 ;  /* 0x000000010d837824 */ /* 0x000fe200078e0283 */
[----:B----4-:R-:W-:-:S05]  /*1d880*/  SEL R132, R134, RZ, P3 ;  /* 0x000000ff86847207 */ /* 0x010fca0001800000 */
[-C--:B---3--:R-:W-:Y:S02]  /*1d890*/  IMAD R13, R15, R132.reuse, RZ ;  /* 0x000000840f0d7224 */ /* 0x088fe400078e02ff */
[----:B------:R-:W-:Y:S01]  /*1d8a0*/  IMAD.WIDE.U32 R14, R14, R132, RZ ;  /* 0x000000840e0e7225 */ /* 0x000fe200078e00ff */
[----:B--2---:R-:W-:-:S03]  /*1d8b0*/  IADD3 R11, P2, P5, R10, R12, R0 ;  /* 0x0000000c0a0b7210 */ /* 0x004fc60007d5e000 */
[----:B-1----:R-:W-:-:S04]  /*1d8c0*/  @P4 IMAD.HI.U32 R12, R82, R4, RZ ;  /* 0x00000004520c4227 */ /* 0x002fc800078e00ff */
[----:B------:R-:W-:Y:S01]  /*1d8d0*/  IMAD.MOV.U32 R10, RZ, RZ, R82 ;  /* 0x000000ffff0a7224 */ /* 0x000fe200078e0052 */
[----:B------:R-:W-:Y:S02]  /*1d8e0*/  @P4 SHF.R.U32.HI R10, RZ, R87, R12 ;  /* 0x00000057ff0a4219 */ /* 0x000fe4000001160c */
[----:B------:R-:W-:-:S03]  /*1d8f0*/  SHF.R.S32.HI R4, RZ, 0x1f, R0 ;  /* 0x0000001fff047819 */ /* 0x000fc60000011400 */
[----:B------:R-:W-:Y:S01]  /*1d900*/  IMAD.MOV R87, RZ, RZ, -R10 ;  /* 0x000000ffff577224 */ /* 0x000fe200078e0a0a */
[----:B------:R-:W-:Y:S01]  /*1d910*/  IADD3.X R130, R130, R131, R4, P2, P5 ;  /* 0x0000008382827210 */ /* 0x000fe200017ea404 */
[----:B------:R-:W-:Y:S01]  /*1d920*/  IMAD.IADD R12, R15, 0x1, R13 ;  /* 0x000000010f0c7824 */ /* 0x000fe200078e020d */
[----:B------:R-:W-:Y:S01]  /*1d930*/  IADD3 R14, P2, P5, R10, R11, R14 ;  /* 0x0000000b0a0e7210 */ /* 0x000fe20007d5e00e */
[----:B------:R-:W-:Y:S01]  /*1d940*/  IMAD R11, R86, R87, R82 ;  /* 0x00000057560b7224 */ /* 0x000fe200078e0252 */
[----:B------:R-:W-:-:S04]  /*1d950*/  SHF.R.S32.HI R13, RZ, 0x1f, R10 ;  /* 0x0000001fff0d7819 */ /* 0x000fc8000001140a */
[----:B------:R-:W-:Y:S01]  /*1d960*/  IADD3.X R15, R13, R130, R12, P2, P5 ;  /* 0x000000820d0f7210 */ /* 0x000fe200017ea40c */
[-C--:B------:R-:W-:Y:S01]  /*1d970*/  IMAD R9, R9, R11.reuse, RZ ;  /* 0x0000000b09097224 */ /* 0x080fe200078e02ff */
[----:B------:R-:W-:Y:S01]  /*1d980*/  SHF.R.S32.HI R13, RZ, 0x1f, R11 ;  /* 0x0000001fff0d7819 */ /* 0x000fe2000001140b */
[----:B------:R-:W-:-:S04]  /*1d990*/  IMAD.WIDE.U32 R14, R8, R11, R14 ;  /* 0x0000000b080e7225 */ /* 0x000fc800078e000e */
[----:B------:R-:W-:Y:S01]  /*1d9a0*/  IMAD R9, R8, R13, R9 ;  /* 0x0000000d08097224 */ /* 0x000fe200078e0209 */
[----:B0-----:R-:W-:-:S03]  /*1d9b0*/  LEA R13, P2, R14, R80, 0x2 ;  /* 0x000000500e0d7211 */ /* 0x001fc600078410ff */
[----:B------:R-:W-:-:S05]  /*1d9c0*/  IMAD.IADD R8, R15, 0x1, R9 ;  /* 0x000000010f087824 */ /* 0x000fca00078e0209 */
[----:B------:R-:W-:Y:S01]  /*1d9d0*/  LEA.HI.X R14, R14, R81, R8, 0x2, P2 ;  /* 0x000000510e0e7211 */ /* 0x000fe200010f1408 */
[----:B------:R-:W-:Y:S06]  /*1d9e0*/  @P1 BRA `(.L_x_2866) ;  /* 0x0000000000101947 */ /* 0x000fec0003800000 */
[----:B------:R-:W-:Y:S05]  /*1d9f0*/  @!P0 BRA `(.L_x_2866) ;  /* 0x00000000000c8947 */ /* 0x000fea0003800000 */
[----:B------:R-:W2:Y:S04]  /*1da00*/  LDG.E R8, desc[UR60][R84.64] ;  /* 0x0000003c54087981 */ /* 0x000ea8000c1e1900 */
[----:B-----5:R-:W2:Y:S02]  /*1da10*/  LDG.E R83, desc[UR60][R84.64+0x4] ;  /* 0x0000043c54537981 */ /* 0x020ea4000c1e1900 */
[----:B--2---:R-:W-:-:S07]  /*1da20*/  IMAD.IADD R83, R83, 0x1, -R8 ;  /* 0x0000000153537824 */ /* 0x004fce00078e0a08 */
.L_x_2866:
[----:B------:R-:W2:Y:S04]  /*1da30*/  LDL R12, [R1+0x64] ;  /* 0x00006400010c7983 */ /* 0x000ea80000100800 */
[----:B------:R-:W3:Y:S01]  /*1da40*/  LDL R15, [R1+0x60] ;  /* 0x00006000010f7983 */ /* 0x000ee20000100800 */
[----:B-----5:R-:W-:-:S03]  /*1da50*/  IMAD R80, R83, R86, RZ ;  /* 0x0000005653507224 */ /* 0x020fc600078e02ff */
[----:B------:R-:W-:Y:S04]  /*1da60*/  SHFL.IDX PT, R8, R13, RZ, 0x1c1f ;  /* 0x001c1fff0d087589 */ /* 0x000fe800000e0000 */
[----:B------:R-:W0:Y:S04]  /*1da70*/  SHFL.IDX PT, R9, R14, RZ, 0x1c1f ;  /* 0x001c1fff0e097589 */ /* 0x000e2800000e0000 */
[----:B------:R-:W-:Y:S04]  /*1da80*/  SHFL.IDX PT, R10, R13, 0x1, 0x1c1f ;  /* 0x003c1f000d0a7f89 */ /* 0x000fe800000e0000 */
[----:B------:R-:W1:Y:S01]  /*1da90*/  SHFL.IDX PT, R11, R14, 0x1, 0x1c1f ;  /* 0x003c1f000e0b7f89 */ /* 0x000e6200000e0000 */
[----:B--2---:R-:W-:Y:S01]  /*1daa0*/  IMAD.IADD R12, R12, 0x1, R226 ;  /* 0x000000010c0c7824 */ /* 0x004fe200078e02e2 */
[----:B---3--:R-:W-:-:S03]  /*1dab0*/  LOP3.LUT P0, RZ, R15, 0x3, RZ, 0xc0, !PT ;  /* 0x000000030fff7812 */ /* 0x008fc6000780c0ff */
[C---:B------:R-:W-:Y:S01]  /*1dac0*/  VIADD R81, R12.reuse, 0x8 ;  /* 0x000000080c517836 */ /* 0x040fe20000000000 */
[----:B------:R-:W-:-:S04]  /*1dad0*/  ISETP.GE.OR P1, PT, R12, R80, P0 ;  /* 0x000000500c00720c */ /* 0x000fc80000726670 */
[----:B------:R-:W-:-:S09]  /*1dae0*/  ISETP.GE.OR P0, PT, R81, R80, P0 ;  /* 0x000000505100720c */ /* 0x000fd20000706670 */
[----:B0-----:R0:W-:Y:S04]  /*1daf0*/  @!P1 ST.E desc[UR60][R8.64], R128 ;  /* 0x0000008008009985 */ /* 0x0011e8000c10193c */
[----:B-1----:R0:W-:Y:S01]  /*1db00*/  @!P0 ST.E desc[UR60][R10.64], R129 ;  /* 0x000000810a008985 */ /* 0x0021e2000c10193c */
[----:B------:R-:W-:Y:S05]  /*1db10*/  @P3 BRA `(.L_x_2867) ;  /* 0x0000000c00503947 */ /* 0x000fea0003800000 */
[----:B0-----:R-:W0:Y:S01]  /*1db20*/  S2R R8, SR_TID.X ;  /* 0x0000000000087919 */ /* 0x001e220000002100 */
[----:B------:R-:W1:Y:S01]  /*1db30*/  @P4 LDC R69, c[0x0][0xbec] ;  /* 0x0002fb00ff454b82 */ /* 0x000e620000000800 */
[----:B------:R-:W-:Y:S02]  /*1db40*/  ULDC.64 UR4, c[0x0][0xaa0] ;  /* 0x0002a80000047ab9 */ /* 0x000fe40000000a00 */
[----:B------:R-:W-:-:S05]  /*1db50*/  IMAD R21, R4, UR4, RZ ;  /* 0x0000000404157c24 */ /* 0x000fca000f8e02ff */
[----:B------:R-:W2:Y:S01]  /*1db60*/  @P4 LDC R71, c[0x0][0xbf0] ;  /* 0x0002fc00ff474b82 */ /* 0x000ea20000000800 */
[----:B0-----:R-:W-:-:S05]  /*1db70*/  VIADD R8, R8, 0xffffff80 ;  /* 0xffffff8008087836 */ /* 0x001fca0000000000 */
[----:B------:R-:W-:-:S04]  /*1db80*/  SHF.R.S32.HI R9, RZ, 0x1f, R8 ;  /* 0x0000001fff097819 */ /* 0x000fc80000011408 */
[----:B------:R-:W-:-:S04]  /*1db90*/  LEA.HI R9, R9, R8, RZ, 0x3 ;  /* 0x0000000809097211 */ /* 0x000fc800078f18ff */
[----:B------:R-:W-:Y:S02]  /*1dba0*/  LOP3.LUT R11, R9, 0xfffffff8, RZ, 0xc0, !PT ;  /* 0xfffffff8090b7812 */ /* 0x000fe400078ec0ff */
[----:B------:R-:W-:-:S03]  /*1dbb0*/  SHF.R.S32.HI R65, RZ, 0x3, R9 ;  /* 0x00000003ff417819 */ /* 0x000fc60000011409 */
[----:B------:R-:W-:-:S04]  /*1dbc0*/  IMAD.IADD R64, R8, 0x1, -R11 ;  /* 0x0000000108407824 */ /* 0x000fc800078e0a0b */
[----:B------:R-:W-:-:S04]  /*1dbd0*/  IMAD.SHL.U32 R68, R64, 0x8, RZ ;  /* 0x0000000840447824 */ /* 0x000fc800078e00ff */
[----:B------:R-:W-:Y:S02]  /*1dbe0*/  IMAD R9, R65, 0x40, R68 ;  /* 0x0000004041097824 */ /* 0x000fe400078e0244 */
[----:B------:R-:W-:Y:S02]  /*1dbf0*/  IMAD R67, R0, UR5, R21 ;  /* 0x0000000500437c24 */ /* 0x000fe4000f8e0215 */
[----:B------:R-:W-:-:S04]  /*1dc00*/  IMAD.WIDE R126, R9, 0x2, R126 ;  /* 0x00000002097e7825 */ /* 0x000fc800078e027e */
[----:B------:R-:W-:Y:S01]  /*1dc10*/  IMAD.WIDE.U32 R20, R0, UR4, RZ ;  /* 0x0000000400147c25 */ /* 0x000fe2000f8e00ff */
[C---:B------:R-:W-:Y:S01]  /*1dc20*/  IADD3 R13, P3, R126.reuse, 0x1000, RZ ;  /* 0x000010007e0d7810 */ /* 0x040fe20007f7e0ff */
[----:B------:R-:W-:Y:S01]  /*1dc30*/  ULDC.64 UR4, c[0x0][0xae8] ;  /* 0x0002ba0000047ab9 */ /* 0x000fe20000000a00 */
[C---:B------:R-:W-:Y:S01]  /*1dc40*/  IADD3 R25, P2, R126.reuse, 0x2000, RZ ;  /* 0x000020007e197810 */ /* 0x040fe20007f5e0ff */
[----:B------:R-:W-:Y:S01]  /*1dc50*/  IMAD.IADD R21, R21, 0x1, R67 ;  /* 0x0000000115157824 */ /* 0x000fe200078e0243 */
[----:B------:R-:W-:Y:S01]  /*1dc60*/  IADD3 R29, P6, R126, 0x3000, RZ ;  /* 0x000030007e1d7810 */ /* 0x000fe20007fde0ff */
[----:B------:R-:W-:Y:S01]  /*1dc70*/  IMAD R67, R64, 0x20, R65 ;  /* 0x0000002040437824 */ /* 0x000fe200078e0241 */
[C---:B------:R-:W-:Y:S02]  /*1dc80*/  IADD3 R33, P5, R126.reuse, 0x4000, RZ ;  /* 0x000040007e217810 */ /* 0x040fe40007fbe0ff */
[----:B------:R-:W-:Y:S01]  /*1dc90*/  IADD3 R37, P1, R126, 0x5000, RZ ;  /* 0x000050007e257810 */ /* 0x000fe20007f3e0ff */
[----:B------:R-:W-:Y:S01]  /*1dca0*/  IMAD.IADD R64, R226, 0x1, R67 ;  /* 0x00000001e2407824 */ /* 0x000fe200078e0243 */
[----:B------:R-:W-:-:S02]  /*1dcb0*/  LOP3.LUT R12, R13, 0x380, RZ, 0xc0, !PT ;  /* 0x000003800d0c7812 */ /* 0x000fc400078ec0ff */
[----:B------:R-:W-:Y:S02]  /*1dcc0*/  LOP3.LUT R24, R25, 0x380, RZ, 0xc0, !PT ;  /* 0x0000038019187812 */ /* 0x000fe400078ec0ff */
[----:B------:R-:W-:Y:S02]  /*1dcd0*/  LOP3.LUT R28, R29, 0x380, RZ, 0xc0, !PT ;  /* 0x000003801d1c7812 */ /* 0x000fe400078ec0ff */
[----:B------:R-:W-:Y:S01]  /*1dce0*/  LOP3.LUT R32, R33, 0x380, RZ, 0xc0, !PT ;  /* 0x0000038021207812 */ /* 0x000fe200078ec0ff */
[----:B------:R-:W-:Y:S01]  /*1dcf0*/  IMAD.WIDE.U32 R20, R197, UR4, R20 ;  /* 0x00000004c5147c25 */ /* 0x000fe2000f8e0014 */
[----:B------:R-:W-:Y:S02]  /*1dd00*/  LOP3.LUT R36, R37, 0x380, RZ, 0xc0, !PT ;  /* 0x0000038025247812 */ /* 0x000fe400078ec0ff */
[----:B------:R-:W-:Y:S01]  /*1dd10*/  SHF.R.U64 R12, R12, 0x3, RZ ;  /* 0x000000030c0c7819 */ /* 0x000fe200000012ff */
[----:B-1----:R-:W-:Y:S01]  /*1dd20*/  @P4 IMAD.HI.U32 R0, R64, R69, RZ ;  /* 0x0000004540004227 */ /* 0x002fe200078e00ff */
[----:B------:R-:W-:-:S02]  /*1dd30*/  SHF.R.U64 R24, R24, 0x3, RZ ;  /* 0x0000000318187819 */ /* 0x000fc400000012ff */
[----:B------:R-:W-:Y:S02]  /*1dd40*/  SHF.R.U64 R28, R28, 0x3, RZ ;  /* 0x000000031c1c7819 */ /* 0x000fe400000012ff */
[----:B------:R-:W-:Y:S02]  /*1dd50*/  SHF.R.U64 R32, R32, 0x3, RZ ;  /* 0x0000000320207819 */ /* 0x000fe400000012ff */
[----:B------:R-:W-:Y:S01]  /*1dd60*/  SHF.R.S32.HI R4, RZ, 0x1f, R3 ;  /* 0x0000001fff047819 */ /* 0x000fe20000011403 */
[----:B------:R-:W-:Y:S01]  /*1dd70*/  IMAD R21, R197, UR5, R21 ;  /* 0x00000005c5157c24 */ /* 0x000fe2000f8e0215 */
[----:B------:R-:W-:Y:S01]  /*1dd80*/  SHF.R.U64 R36, R36, 0x3, RZ ;  /* 0x0000000324247819 */ /* 0x000fe200000012ff */
[----:B------:R-:W-:Y:S01]  /*1dd90*/  ULDC.64 UR4, c[0x0][0xaf0] ;  /* 0x0002bc0000047ab9 */ /* 0x000fe20000000a00 */
[----:B------:R-:W-:Y:S01]  /*1dda0*/  LOP3.LUT R12, R12, R13, RZ, 0x3c, !PT ;  /* 0x0000000d0c0c7212 */ /* 0x000fe200078e3cff */
[----:B------:R-:W-:Y:S01]  /*1ddb0*/  IMAD.MOV.U32 R67, RZ, RZ, R64 ;  /* 0x000000ffff437224 */ /* 0x000fe200078e0040 */
        /* <DEDUP_REMOVED lines=8> */
[----:B--2---:R-:W-:Y:S01]  /*1de40*/  @P4 SHF.R.U32.HI R67, RZ, R71, R0 ;  /* 0x00000047ff434219 */ /* 0x004fe20000011600 */
[----:B------:R-:W-:Y:S01]  /*1de50*/  IMAD R4, R4, UR4, RZ ;  /* 0x0000000404047c24 */ /* 0x000fe2000f8e02ff */
[C---:B------:R-:W-:Y:S01]  /*1de60*/  IADD3 R41, P0, R126.reuse, 0x6000, RZ ;  /* 0x000060007e297810 */ /* 0x040fe20007f1e0ff */
[----:B------:R-:W-:Y:S01]  /*1de70*/  IMAD.X R37, RZ, RZ, R127, P1 ;  /* 0x000000ffff257224 */ /* 0x000fe200008e067f */
[C---:B------:R-:W-:Y:S01]  /*1de80*/  IADD3 R45, P3, R126.reuse, 0x7000, RZ ;  /* 0x000070007e2d7810 */ /* 0x040fe20007f7e0ff */
[----:B------:R-:W-:Y:S01]  /*1de90*/  IMAD.WIDE.U32 R20, R3, UR4, R20 ;  /* 0x0000000403147c25 */ /* 0x000fe2000f8e0014 */
[C---:B------:R-:W-:Y:S01]  /*1dea0*/  IADD3 R49, P2, R126.reuse, 0x8000, RZ ;  /* 0x000080007e317810 */ /* 0x040fe20007f5e0ff */
[----:B------:R-:W5:Y:S01]  /*1deb0*/  LD.E.128 R12, desc[UR60][R12.64] ;  /* 0x0000003c0c0c7980 */ /* 0x000f62000c101d00 */
[----:B------:R-:W-:-:S02]  /*1dec0*/  IADD3 R53, P6, R126, 0x9000, RZ ;  /* 0x000090007e357810 */ /* 0x000fc40007fde0ff */
[C---:B------:R-:W-:Y:S01]  /*1ded0*/  IADD3 R57, P5, R126.reuse, 0xa000, RZ ;  /* 0x0000a0007e397810 */ /* 0x040fe20007fbe0ff */
[----:B------:R-:W-:Y:S01]  /*1dee0*/  IMAD R69, R3, UR5, R4 ;  /* 0x0000000503457c24 */ /* 0x000fe2000f8e0204 */
[----:B------:R-:W-:Y:S01]  /*1def0*/  IADD3 R9, P1, R126, 0xb000, RZ ;  /* 0x0000b0007e097810 */ /* 0x000fe20007f3e0ff */
[--C-:B------:R-:W-:Y:S01]  /*1df00*/  IMAD.MOV R3, RZ, RZ, -R67.reuse ;  /* 0x000000ffff037224 */ /* 0x100fe200078e0a43 */
[----:B------:R-:W-:Y:S01]  /*1df10*/  SHF.R.S32.HI R0, RZ, 0x1f, R67 ;  /* 0x0000001fff007819 */ /* 0x000fe20000011443 */
[----:B------:R-:W-:Y:S01]  /*1df20*/  ULDC.64 UR4, c[0x0][0xae0] ;  /* 0x0002b80000047ab9 */ /* 0x000fe20000000a00 */
[----:B------:R-:W-:Y:S01]  /*1df30*/  LOP3.LUT R40, R41, 0x380, RZ, 0xc0, !PT ;  /* 0x0000038029287812 */ /* 0x000fe200078ec0ff */
[----:B------:R-:W5:Y:S01]  /*1df40*/  LD.E.128 R24, desc[UR60][R24.64] ;  /* 0x0000003c18187980 */ /* 0x000f62000c101d00 */
[----:B------:R-:W-:Y:S02]  /*1df50*/  LOP3.LUT R44, R45, 0x380, RZ, 0xc0, !PT ;  /* 0x000003802d2c7812 */ /* 0x000fe400078ec0ff */
[----:B------:R-:W-:Y:S01]  /*1df60*/  LOP3.LUT R48, R49, 0x380, RZ, 0xc0, !PT ;  /* 0x0000038031307812 */ /* 0x000fe200078ec0ff */
[----:B------:R-:W5:Y:S01]  /*1df70*/  LD.E.128 R28, desc[UR60][R28.64] ;  /* 0x0000003c1c1c7980 */ /* 0x000f62000c101d00 */
[----:B------:R-:W-:-:S02]  /*1df80*/  LOP3.LUT R52, R53, 0x380, RZ, 0xc0, !PT ;  /* 0x0000038035347812 */ /* 0x000fc400078ec0ff */
[----:B------:R-:W-:Y:S01]  /*1df90*/  LOP3.LUT R56, R57, 0x380, RZ, 0xc0, !PT ;  /* 0x0000038039387812 */ /* 0x000fe200078ec0ff */
[----:B------:R-:W-:Y:S01]  /*1dfa0*/  IMAD.IADD R21, R21, 0x1, R69 ;  /* 0x0000000115157824 */ /* 0x000fe200078e0245 */
[----:B------:R-:W-:Y:S02]  /*1dfb0*/  LOP3.LUT R8, R9, 0x380, RZ, 0xc0, !PT ;  /* 0x0000038009087812 */ /* 0x000fe400078ec0ff */
[----:B------:R-:W-:Y:S01]  /*1dfc0*/  LOP3.LUT R11, R126, 0x380, RZ, 0xc0, !PT ;  /* 0x000003807e0b7812 */ /* 0x000fe200078ec0ff */
[----:B------:R-:W-:Y:S01]  /*1dfd0*/  IMAD R0, R0, UR4, RZ ;  /* 0x0000000400007c24 */ /* 0x000fe2000f8e02ff */
[----:B------:R-:W-:Y:S01]  /*1dfe0*/  SHF.R.U64 R40, R40, 0x3, RZ ;  /* 0x0000000328287819 */ /* 0x000fe200000012ff */
[----:B------:R-:W-:Y:S01]  /*1dff0*/  IMAD R3, R86, R3, R64 ;  /* 0x0000000356037224 */ /* 0x000fe200078e0240 */
[----:B------:R-:W-:Y:S01]  /*1e000*/  SHF.R.U64 R44, R44, 0x3, RZ ;  /* 0x000000032c2c7819 */ /* 0x000fe200000012ff */
[----:B------:R-:W-:Y:S01]  /*1e010*/  IMAD.X R61, RZ, RZ, R127, P1 ;  /* 0x000000ffff3d7224 */ /* 0x000fe200008e067f */
[----:B------:R-:W-:Y:S01]  /*1e020*/  SHF.R.U64 R48, R48, 0x3, RZ ;  /* 0x0000000330307819 */ /* 0x000fe200000012ff */
[----:B------:R-:W5:Y:S01]  /*1e030*/  LD.E.128 R32, desc[UR60][R32.64] ;  /* 0x0000003c20207980 */ /* 0x000f62000c101d00 */
[----:B------:R-:W-:-:S02]  /*1e040*/  SHF.R.U64 R52, R52, 0x3, RZ ;  /* 0x0000000334347819 */ /* 0x000fc400000012ff */
[----:B------:R-:W-:Y:S01]  /*1e050*/  SHF.R.U64 R56, R56, 0x3, RZ ;  /* 0x0000000338387819 */ /* 0x000fe200000012ff */
[----:B------:R-:W5:Y:S01]  /*1e060*/  LD.E.128 R36, desc[UR60][R36.64] ;  /* 0x0000003c24247980 */ /* 0x000f62000c101d00 */
[----:B------:R-:W-:Y:S01]  /*1e070*/  SHF.R.U64 R8, R8, 0x3, RZ ;  /* 0x0000000308087819 */ /* 0x000fe200000012ff */
[----:B------:R-:W-:Y:S01]  /*1e080*/  IMAD.WIDE.U32 R20, R67, UR4, R20 ;  /* 0x0000000443147c25 */ /* 0x000fe2000f8e0014 */
[----:B------:R-:W-:Y:S02]  /*1e090*/  SHF.R.U64 R11, R11, 0x3, RZ ;  /* 0x000000030b0b7819 */ /* 0x000fe400000012ff */
[----:B------:R-:W-:Y:S01]  /*1e0a0*/  LOP3.LUT R40, R40, R41, RZ, 0x3c, !PT ;  /* 0x0000002928287212 */ /* 0x000fe200078e3cff */
[----:B------:R-:W-:Y:S01]  /*1e0b0*/  IMAD R67, R67, UR5, R0 ;  /* 0x0000000543437c24 */ /* 0x000fe2000f8e0200 */
        /* <DEDUP_REMOVED lines=11> */
[----:B------:R-:W-:Y:S01]  /*1e170*/  ULDC.64 UR4, c[0x0][0xad8] ;  /* 0x0002b60000047ab9 */ /* 0x000fe20000000a00 */
[----:B------:R-:W-:Y:S01]  /*1e180*/  LOP3.LUT R126, R11, R126, RZ, 0x3c, !PT ;  /* 0x0000007e0b7e7212 */ /* 0x000fe200078e3cff */
[----:B------:R-:W-:Y:S01]  /*1e190*/  IMAD.IADD R21, R21, 0x1, R67 ;  /* 0x0000000115157824 */ /* 0x000fe200078e0243 */
[----:B------:R-:W5:Y:S01]  /*1e1a0*/  LD.E.128 R40, desc[UR60][R40.64] ;  /* 0x0000003c28287980 */ /* 0x000f62000c101d00 */
[----:B------:R-:W-:-:S03]  /*1e1b0*/  IMAD R0, R0, UR4, RZ ;  /* 0x0000000400007c24 */ /* 0x000fc6000f8e02ff */
[----:B------:R0:W5:Y:S01]  /*1e1c0*/  LD.E.128 R8, desc[UR60][R126.64] ;  /* 0x0000003c7e087980 */ /* 0x000162000c101d00 */
[----:B------:R-:W-:-:S03]  /*1e1d0*/  IMAD R67, R3, UR5, R0 ;  /* 0x0000000503437c24 */ /* 0x000fc6000f8e0200 */
[----:B------:R-:W5:Y:S01]  /*1e1e0*/  LD.E.128 R44, desc[UR60][R44.64] ;  /* 0x0000003c2c2c7980 */ /* 0x000f62000c101d00 */
[----:B------:R-:W-:Y:S01]  /*1e1f0*/  IMAD.WIDE.U32 R20, R3, UR4, R20 ;  /* 0x0000000403147c25 */ /* 0x000fe2000f8e0014 */
[----:B------:R-:W-:Y:S02]  /*1e200*/  ULDC.64 UR4, c[0x0][0xa80] ;  /* 0x0002a00000047ab9 */ /* 0x000fe40000000a00 */
[----:B------:R-:W5:Y:S04]  /*1e210*/  LD.E.128 R48, desc[UR60][R48.64] ;  /* 0x0000003c30307980 */ /* 0x000f68000c101d00 */
        /* <DEDUP_REMOVED lines=8> */
[----:B-1----:R-:W1:Y:S01]  /*1e2a0*/  FENCE.VIEW.ASYNC.S ;  /* 0x00000000000073c6 */ /* 0x002e620000000000 */
[----:B------:R-:W-:Y:S01]  /*1e2b0*/  IMAD.IADD R21, R21, 0x1, R67 ;  /* 0x0000000115157824 */ /* 0x000fe200078e0243 */
[----:B------:R-:W-:Y:S01]  /*1e2c0*/  LEA R4, P2, R20, UR4, 0x1 ;  /* 0x0000000414047c11 */ /* 0x000fe2000f8408ff */
[----:B------:R-:W-:-:S03]  /*1e2d0*/  IMAD.IADD R71, R65, 0x1, R226 ;  /* 0x0000000141477824 */ /* 0x000fc600078e02e2 */
[----:B------:R-:W-:Y:S02]  /*1e2e0*/  LEA.HI.X R69, R20, UR5, R21, 0x1, P2 ;  /* 0x0000000514457c11 */ /* 0x000fe400090f0c15 */
[C---:B------:R-:W-:Y:S01]  /*1e2f0*/  ISETP.GE.AND P2, PT, R71.reuse, R80, PT ;  /* 0x000000504700720c */ /* 0x040fe20003f46270 */
[----:B------:R-:W-:Y:S02]  /*1e300*/  VIADD R0, R2, 0x30820 ;  /* 0x0003082002007836 */ /* 0x000fe40000000000 */
[----:B------:R-:W-:-:S03]  /*1e310*/  VIADD R3, R71, 0x20 ;  /* 0x0000002047037836 */ /* 0x000fc60000000000 */
[----:B------:R-:W-:Y:S01]  /*1e320*/  PRMT R0, RZ, 0x654, R0 ;  /* 0x00000654ff007816 */ /* 0x000fe20000000000 */
[----:B------:R-:W-:Y:S01]  /*1e330*/  VIADD R65, R71, 0x40 ;  /* 0x0000004047417836 */ /* 0x000fe20000000000 */
[-C--:B------:R-:W-:Y:S01]  /*1e340*/  ISETP.GE.AND P1, PT, R3, R80.reuse, PT ;  /* 0x000000500300720c */ /* 0x080fe20003f26270 */
[C---:B------:R-:W-:Y:S02]  /*1e350*/  VIADD R70, R68.reuse, 0x80 ;  /* 0x0000008044467836 */ /* 0x040fe40000000000 */
[----:B------:R-:W-:Y:S01]  /*1e360*/  VIADD R74, R68, 0x40 ;  /* 0x00000040444a7836 */ /* 0x000fe20000000000 */
[----:B-1----:R0:W1:Y:S01]  /*1e370*/  SHFL.IDX PT, R67, R4, RZ, 0x181f ;  /* 0x00181fff04437589 */ /* 0x00206200000e0000 */
[----:B------:R-:W-:Y:S01]  /*1e380*/  BSSY B1, `(.L_x_2868) ;  /* 0x0000015000017945 */ /* 0x000fe20003800000 */
[----:B------:R2:W-:Y:S02]  /*1e390*/  SYNCS.ARRIVE.TRANS64.RED.A1T0 RZ, [R0+URZ], RZ ;  /* 0x000000ff00ff79a7 */ /* 0x0005e4000810043f */
[----:B------:R0:W3:Y:S01]  /*1e3a0*/  SHFL.IDX PT, R3, R69, RZ, 0x181f ;  /* 0x00181fff45037589 */ /* 0x0000e200000e0000 */
[----:B------:R-:W-:-:S02]  /*1e3b0*/  ISETP.GE.AND P0, PT, R65, R80, PT ;  /* 0x000000504100720c */ /* 0x000fc40003f06270 */
[----:B------:R-:W-:Y:S02]  /*1e3c0*/  SHF.R.S32.HI R72, RZ, 0x1f, R68 ;  /* 0x0000001fff487819 */ /* 0x000fe40000011444 */
[----:B------:R-:W-:Y:S02]  /*1e3d0*/  SHF.R.S32.HI R73, RZ, 0x1f, R74 ;  /* 0x0000001fff497819 */ /* 0x000fe4000001144a */
[----:B--2---:R-:W-:Y:S01]  /*1e3e0*/  SHF.R.S32.HI R0, RZ, 0x1f, R70 ;  /* 0x0000001fff007819 */ /* 0x004fe20000011446 */
[----:B0-----:R-:W-:Y:S06]  /*1e3f0*/  @P2 BRA `(.L_x_2869) ;  /* 0x0000000000342947 */ /* 0x001fec0003800000 */
[----:B------:R-:W-:Y:S02]  /*1e400*/  ULDC UR4, c[0x0][0xac8] ;  /* 0x0002b20000047ab9 */ /* 0x000fe40000000800 */
[----:B------:R-:W-:Y:S02]  /*1e410*/  ISETP.GE.AND P4, PT, R68, UR4, PT ;  /* 0x0000000444007c0c */ /* 0x000fe4000bf86270 */
[----:B------:R-:W-:Y:S02]  /*1e420*/  ISETP.GE.AND P3, PT, R74, UR4, PT ;  /* 0x000000044a007c0c */ /* 0x000fe4000bf66270 */
[----:B------:R-:W-:-:S09]  /*1e430*/  ISETP.GE.AND P2, PT, R70, UR4, PT ;  /* 0x0000000446007c0c */ /* 0x000fd2000bf46270 */
[-C--:B-1----:R-:W-:Y:S02]  /*1e440*/  @!P4 LEA R20, P6, R68, R67.reuse, 0x1 ;  /* 0x000000434414c211 */ /* 0x082fe400078c08ff */
[----:B------:R-:W-:Y:S02]  /*1e450*/  @!P3 LEA R64, P5, R74, R67, 0x1 ;  /* 0x000000434a40b211 */ /* 0x000fe400078a08ff */
[----:B---3--:R-:W-:Y:S02]  /*1e460*/  @!P4 LEA.HI.X R21, R68, R3, R72, 0x1, P6 ;  /* 0x000000034415c211 */ /* 0x008fe400030f0c48 */
[----:B------:R-:W-:Y:S02]  /*1e470*/  @!P2 LEA R66, P6, R70, R67, 0x1 ;  /* 0x000000434642a211 */ /* 0x000fe400078c08ff */
[-C--:B------:R-:W-:Y:S01]  /*1e480*/  @!P3 LEA.HI.X R65, R74, R3.reuse, R73, 0x1, P5 ;  /* 0x000000034a41b211 */ /* 0x080fe200028f0c49 */
[----:B-----5:R0:W-:Y:S01]  /*1e490*/  @!P4 ST.E.128 desc[UR60][R20.64], R8 ;  /* 0x000000081400c985 */ /* 0x0201e2000c101d3c */
[----:B------:R-:W-:-:S03]  /*1e4a0*/  @!P2 LEA.HI.X R67, R70, R3, R0, 0x1, P6 ;  /* 0x000000034643a211 */ /* 0x000fc600030f0c00 */
[----:B------:R0:W-:Y:S04]  /*1e4b0*/  @!P3 ST.E.128 desc[UR60][R64.64], R32 ;  /* 0x000000204000b985 */ /* 0x0001e8000c101d3c */
[----:B------:R0:W-:Y:S02]  /*1e4c0*/  @!P2 ST.E.128 desc[UR60][R66.64], R48 ;  /* 0x000000304200a985 */ /* 0x0001e4000c101d3c */
.L_x_2869:
[----:B------:R-:W-:Y:S05]  /*1e4d0*/  BSYNC B1 ;  /* 0x0000000000017941 */ /* 0x000fea0003800000 */
.L_x_2868:
[----:B---3--:R2:W3:Y:S01]  /*1e4e0*/  SHFL.IDX PT, R3, R69, 0x1, 0x181f ;  /* 0x00381f0045037f89 */ /* 0x0084e200000e0000 */
[----:B------:R-:W-:Y:S03]  /*1e4f0*/  BSSY B1, `(.L_x_2870) ;  /* 0x0000010000017945 */ /* 0x000fe60003800000 */
[----:B0-----:R2:W0:Y:S01]  /*1e500*/  SHFL.IDX PT, R21, R4, 0x1, 0x181f ;  /* 0x00381f0004157f89 */ /* 0x00142200000e0000 */
[----:B------:R-:W-:Y:S05]  /*1e510*/  @P1 BRA `(.L_x_2871) ;  /* 0x0000000000341947 */ /* 0x000fea0003800000 */
[----:B------:R-:W-:Y:S02]  /*1e520*/  ULDC UR4, c[0x0][0xac8] ;  /* 0x0002b20000047ab9 */ /* 0x000fe40000000800 */
[----:B------:R-:W-:Y:S02]  /*1e530*/  ISETP.GE.AND P4, PT, R68, UR4, PT ;  /* 0x0000000444007c0c */ /* 0x000fe4000bf86270 */
[----:B------:R-:W-:Y:S02]  /*1e540*/  ISETP.GE.AND P5, PT, R74, UR4, PT ;  /* 0x000000044a007c0c */ /* 0x000fe4000bfa6270 */
[----:B------:R-:W-:-:S09]  /*1e550*/  ISETP.GE.AND P6, PT, R70, UR4, PT ;  /* 0x0000000446007c0c */ /* 0x000fd2000bfc6270 */
[-C--:B0----5:R-:W-:Y:S02]  /*1e560*/  @!P4 LEA R8, P1, R68, R21.reuse, 0x1 ;  /* 0x000000154408c211 */ /* 0x0a1fe400078208ff */
        /* <DEDUP_REMOVED lines=8> */
.L_x_2871:
[----:B------:R-:W-:Y:S05]  /*1e5f0*/  BSYNC B1 ;  /* 0x0000000000017941 */ /* 0x000fea0003800000 */
.L_x_2870:
[----:B---3--:R3:W0:Y:S01]  /*1e600*/  SHFL.IDX PT, R3, R69, 0x2, 0x181f ;  /* 0x00581f0045037f89 */ /* 0x00862200000e0000 */
[----:B------:R-:W-:Y:S03]  /*1e610*/  BSSY B1, `(.L_x_2872) ;  /* 0x0000010000017945 */ /* 0x000fe60003800000 */
[----:B----45:R3:W4:Y:S01]  /*1e620*/  SHFL.IDX PT, R13, R4, 0x2, 0x181f ;  /* 0x00581f00040d7f89 */ /* 0x03072200000e0000 */
        /* <DEDUP_REMOVED lines=14> */
.L_x_2873:
[----:B------:R-:W-:Y:S05]  /*1e710*/  BSYNC B1 ;  /* 0x0000000000017941 */ /* 0x000fea0003800000 */
.L_x_2872:
[----:B0-----:R-:W-:Y:S01]  /*1e720*/  VIADD R3, R71, 0x60 ;  /* 0x0000006047037836 */ /* 0x001fe20000000000 */
[----:B--23--:R-:W3:Y:S04]  /*1e730*/  SHFL.IDX PT, R69, R69, 0x3, 0x181f ;  /* 0x00781f0045457f89 */ /* 0x00cee800000e0000 */
[----:B------:R-:W-:Y:S01]  /*1e740*/  ISETP.GE.AND P0, PT, R3, R80, PT ;  /* 0x000000500300720c */ /* 0x000fe20003f06270 */
[----:B----4-:R0:W2:-:S12]  /*1e750*/  SHFL.IDX PT, R13, R4, 0x3, 0x181f ;  /* 0x00781f00040d7f89 */ /* 0x01009800000e0000 */
[----:B0-----:R-:W-:Y:S05]  /*1e760*/  @P0 BRA `(.L_x_2874) ;  /* 0x0000002000980947 */ /* 0x001fea0003800000 */
[----:B------:R-:W-:Y:S02]  /*1e770*/  ULDC UR4, c[0x0][0xac8] ;  /* 0x0002b20000047ab9 */ /* 0x000fe40000000800 */
[----:B------:R-:W-:Y:S02]  /*1e780*/  ISETP.GE.AND P2, PT, R68, UR4, PT ;  /* 0x0000000444007c0c */ /* 0x000fe4000bf46270 */
[----:B------:R-:W-:-:S11]  /*1e790*/  ISETP.GE.AND P3, PT, R74, UR4, PT ;  /* 0x000000044a007c0c */ /* 0x000fd6000bf66270 */
[-C--:B--2---:R-:W-:Y:S02]  /*1e7a0*/  @!P2 LEA R8, P0, R68, R13.reuse, 0x1 ;  /* 0x0000000d4408a211 */ /* 0x084fe400078008ff */
[----:B------:R-:W-:Y:S02]  /*1e7b0*/  @!P3 LEA R10, P1, R74, R13, 0x1 ;  /* 0x0000000d4a0ab211 */ /* 0x000fe400078208ff */
[-C--:B---3--:R-:W-:Y:S02]  /*1e7c0*/  @!P2 LEA.HI.X R9, R68, R69.reuse, R72, 0x1, P0 ;  /* 0x000000454409a211 */ /* 0x088fe400000f0c48 */
        /* <DEDUP_REMOVED lines=9> */
.L_x_2867:
[----:B------:R-:W1:Y:S01]  /*1e860*/  @P4 LDC R13, c[0x0][0xbec] ;  /* 0x0002fb00ff0d4b82 */ /* 0x000e620000000800 */
[----:B------:R-:W-:Y:S01]  /*1e870*/  ULDC.64 UR4, c[0x0][0xb08] ;  /* 0x0002c20000047ab9 */ /* 0x000fe20000000a00 */
[----:B------:R-:W-:Y:S01]  /*1e880*/  ULDC.64 UR6, c[0x0][0xb30] ;  /* 0x0002cc0000067ab9 */ /* 0x000fe20000000a00 */
[----:B0-----:R-:W-:Y:S01]  /*1e890*/  IMAD R11, R4, UR4, RZ ;  /* 0x00000004040b7c24 */ /* 0x001fe2000f8e02ff */
[----:B------:R-:W-:Y:S01]  /*1e8a0*/  ISETP.GE.AND P0, PT, R12, R80, PT ;  /* 0x000000500c00720c */ /* 0x000fe20003f06270 */
[C---:B------:R-:W-:Y:S01]  /*1e8b0*/  IMAD.WIDE.U32 R8, R0.reuse, UR4, RZ ;  /* 0x0000000400087c25 */ /* 0x040fe2000f8e00ff */
[----:B------:R-:W-:Y:S02]  /*1e8c0*/  BSSY B1, `(.L_x_2875) ;  /* 0x00000cc000017945 */ /* 0x000fe40003800000 */
[----:B------:R-:W0:Y:S01]  /*1e8d0*/  @P4 LDC R4, c[0x0][0xbf0] ;  /* 0x0002fc00ff044b82 */ /* 0x000e220000000800 */
[----:B------:R-:W-:Y:S01]  /*1e8e0*/  IMAD R11, R0, UR5, R11 ;  /* 0x00000005000b7c24 */ /* 0x000fe2000f8e020b */
[----:B------:R-:W-:Y:S01]  /*1e8f0*/  ULDC.64 UR4, c[0x0][0xb38] ;  /* 0x0002ce0000047ab9 */ /* 0x000fe20000000a00 */
[----:B------:R-:W-:Y:S01]  /*1e900*/  SHF.R.S32.HI R0, RZ, 0x1f, R3 ;  /* 0x0000001fff007819 */ /* 0x000fe20000011403 */
[----:B------:R-:W-:-:S02]  /*1e910*/  VIADD R84, R229, 0xa8 ;  /* 0x000000a8e5547836 */ /* 0x000fc40000000000 */
[----:B------:R-:W-:Y:S02]  /*1e920*/  IMAD.IADD R9, R9, 0x1, R11 ;  /* 0x0000000109097824 */ /* 0x000fe400078e020b */
[----:B------:R-:W-:Y:S01]  /*1e930*/  VIADD R126, R229, 0x98 ;  /* 0x00000098e57e7836 */ /* 0x000fe20000000000 */
[----:B------:R-:W-:Y:S01]  /*1e940*/  SHF.R.S32.HI R84, RZ, 0x1f, R84 ;  /* 0x0000001fff547819 */ /* 0x000fe20000011454 */
[----:B------:R-:W-:-:S03]  /*1e950*/  IMAD.WIDE.U32 R8, R197, UR4, R8 ;  /* 0x00000004c5087c25 */ /* 0x000fc6000f8e0008 */
[----:B------:R-:W-:Y:S01]  /*1e960*/  SHF.R.S32.HI R126, RZ, 0x1f, R126 ;  /* 0x0000001fff7e7819 */ /* 0x000fe2000001147e */
[----:B------:R-:W-:Y:S01]  /*1e970*/  IMAD R9, R197, UR5, R9 ;  /* 0x00000005c5097c24 */ /* 0x000fe2000f8e0209 */
[----:B------:R-:W-:Y:S01]  /*1e980*/  ULDC.64 UR4, c[0x0][0xb40] ;  /* 0x0002d00000047ab9 */ /* 0x000fe20000000a00 */
[----:B-1----:R-:W-:-:S04]  /*1e990*/  @P4 IMAD.HI.U32 R13, R82, R13, RZ ;  /* 0x0000000d520d4227 */ /* 0x002fc800078e00ff */
[----:B------:R-:W-:Y:S02]  /*1e9a0*/  IMAD R0, R0, UR4, RZ ;  /* 0x0000000400007c24 */ /* 0x000fe4000f8e02ff */
[----:B------:R-:W-:-:S04]  /*1e9b0*/  IMAD.WIDE.U32 R8, R3, UR4, R8 ;  /* 0x0000000403087c25 */ /* 0x000fc8000f8e0008 */
[----:B------:R-:W-:Y:S01]  /*1e9c0*/  IMAD R11, R3, UR5, R0 ;  /* 0x00000005030b7c24 */ /* 0x000fe2000f8e0200 */
[----:B------:R-:W-:Y:S01]  /*1e9d0*/  ULDC.64 UR4, c[0x0][0xb48] ;  /* 0x0002d20000047ab9 */ /* 0x000fe20000000a00 */
[----:B------:R-:W-:Y:S01]  /*1e9e0*/  IMAD.MOV.U32 R3, RZ, RZ, R82 ;  /* 0x000000ffff037224 */ /* 0x000fe200078e0052 */
[----:B0-----:R-:W-:Y:S01]  /*1e9f0*/  @P4 SHF.R.U32.HI R3, RZ, R4, R13 ;  /* 0x00000004ff034219 */ /* 0x001fe2000001160d */
[----:B------:R-:W-:Y:S02]  /*1ea00*/  IMAD.IADD R9, R9, 0x1, R11 ;  /* 0x0000000109097824 */ /* 0x000fe400078e020b */
[----:B------:R-:W-:Y:S01]  /*1ea10*/  VIADD R4, R2, 0x30820 ;  /* 0x0003082002047836 */ /* 0x000fe20000000000 */
[--C-:B------:R-:W-:Y:S01]  /*1ea20*/  SHF.R.S32.HI R0, RZ, 0x1f, R3.reuse ;  /* 0x0000001fff007819 */ /* 0x100fe20000011403 */
[----:B------:R-:W-:Y:S02]  /*1ea30*/  IMAD.MOV R11, RZ, RZ, -R3 ;  /* 0x000000ffff0b7224 */ /* 0x000fe400078e0a03 */
[----:B------:R-:W-:Y:S01]  /*1ea40*/  IMAD.WIDE.U32 R8, R134, UR4, R8 ;  /* 0x0000000486087c25 */ /* 0x000fe2000f8e0008 */
[----:B------:R-:W-:-:S03]  /*1ea50*/  PRMT R4, RZ, 0x654, R4 ;  /* 0x00000654ff047816 */ /* 0x000fc60000000004 */
[----:B------:R-:W-:Y:S01]  /*1ea60*/  IMAD R11, R86, R11, R82 ;  /* 0x0000000b560b7224 */ /* 0x000fe200078e0252 */
[----:B------:R0:W-:Y:S01]  /*1ea70*/  SYNCS.ARRIVE.TRANS64.RED.A1T0 RZ, [R4+URZ], RZ ;  /* 0x000000ff04ff79a7 */ /* 0x0001e2000810043f */
        /* <DEDUP_REMOVED lines=12> */
[C---:B------:R-:W-:Y:S01]  /*1eb40*/  LEA R0, P1, R8.reuse, UR4, 0x2 ;  /* 0x0000000408007c11 */ /* 0x040fe2000f8210ff */
[C---:B------:R-:W-:Y:S02]  /*1eb50*/  VIADD R86, R229.reuse, 0xa0 ;  /* 0x000000a0e5567836 */ /* 0x040fe40000000000 */
[C---:B------:R-:W-:Y:S01]  /*1eb60*/  VIADD R128, R229.reuse, 0x90 ;  /* 0x00000090e5807836 */ /* 0x040fe20000000000 */
[----:B------:R-:W-:Y:S01]  /*1eb70*/  LEA.HI.X R3, R8, UR5, R3, 0x2, P1 ;  /* 0x0000000508037c11 */ /* 0x000fe200088f1403 */
[C---:B------:R-:W-:Y:S01]  /*1eb80*/  VIADD R130, R229.reuse, 0x88 ;  /* 0x00000088e5827836 */ /* 0x040fe20000000000 */
[----:B------:R0:W1:Y:S01]  /*1eb90*/  SHFL.IDX PT, R8, R0, RZ, 0x1c1f ;  /* 0x001c1fff00087589 */ /* 0x00006200000e0000 */
[C---:B------:R-:W-:Y:S01]  /*1eba0*/  VIADD R132, R229.reuse, 0x80 ;  /* 0x00000080e5847836 */ /* 0x040fe20000000000 */
[----:B------:R-:W-:Y:S01]  /*1ebb0*/  SHF.R.S32.HI R86, RZ, 0x1f, R86 ;  /* 0x0000001fff567819 */ /* 0x000fe20000011456 */
[C---:B------:R-:W-:Y:S01]  /*1ebc0*/  VIADD R134, R229.reuse, 0x78 ;  /* 0x00000078e5867836 */ /* 0x040fe20000000000 */
[----:B------:R0:W2:Y:S01]  /*1ebd0*/  SHFL.IDX PT, R9, R3, RZ, 0x1c1f ;  /* 0x001c1fff03097589 */ /* 0x0000a200000e0000 */
        /* <DEDUP_REMOVED lines=53> */
[----:B------:R-:W-:Y:S01]  /*1ef30*/  VIADD R161, R229, 0x8 ;  /* 0x00000008e5a17836 */ /* 0x000fe20000000000 */
[----:B012---:R-:W-:Y:S06]  /*1ef40*/  @P0 BRA `(.L_x_2876) ;  /* 0x00000004008c0947 */ /* 0x007fec0003800000 */
[----:B------:R-:W-:Y:S02]  /*1ef50*/  ULDC UR4, c[0x0][0xac8] ;  /* 0x0002b20000047ab9 */ /* 0x000fe40000000800 */
[----:B------:R-:W-:Y:S02]  /*1ef60*/  ISETP.GE.AND P0, PT, R229, UR4, PT ;  /* 0x00000004e5007c0c */ /* 0x000fe4000bf06270 */
[----:B------:R-:W-:Y:S02]  /*1ef70*/  ISETP.GE.AND P5, PT, R161, UR4, PT ;  /* 0x00000004a1007c0c */ /* 0x000fe4000bfa6270 */
[----:B------:R-:W-:Y:S02]  /*1ef80*/  ISETP.GE.AND P4, PT, R159, UR4, PT ;  /* 0x000000049f007c0c */ /* 0x000fe4000bf86270 */
[----:B------:R-:W-:-:S07]  /*1ef90*/  ISETP.GE.AND P3, PT, R157, UR4, PT ;  /* 0x000000049d007c0c */ /* 0x000fce000bf66270 */
[----:B------:R-:W-:-:S04]  /*1efa0*/  @!P0 IMAD.WIDE R10, R229, 0x4, R8 ;  /* 0x00000004e50a8825 */ /* 0x000fc800078e0208 */
[-C--:B------:R-:W-:Y:S01]  /*1efb0*/  @!P4 LEA R12, P2, R159, R8.reuse, 0x2 ;  /* 0x000000089f0cc211 */ /* 0x080fe200078410ff */
[----:B------:R0:W-:Y:S01]  /*1efc0*/  @!P0 ST.E.64 desc[UR60][R10.64], R24 ;  /* 0x000000180a008985 */ /* 0x0001e2000c101b3c */
[----:B------:R-:W-:Y:S02]  /*1efd0*/  ISETP.GE.AND P0, PT, R155, UR4, PT ;  /* 0x000000049b007c0c */ /* 0x000fe4000bf06270 */
[----:B------:R-:W-:Y:S02]  /*1efe0*/  @!P3 LEA R14, P6, R157, R8, 0x2 ;  /* 0x000000089d0eb211 */ /* 0x000fe400078c10ff */
[-C--:B------:R-:W-:Y:S02]  /*1eff0*/  @!P4 LEA.HI.X R13, R159, R9.reuse, R160, 0x2, P2 ;  /* 0x000000099f0dc211 */ /* 0x080fe400010f14a0 */
[----:B------:R-:W-:Y:S02]  /*1f000*/  ISETP.GE.AND P2, PT, R151, UR4, PT ;  /* 0x0000000497007c0c */ /* 0x000fe4000bf46270 */
[----:B------:R-:W-:-:S02]  /*1f010*/  @!P3 LEA.HI.X R15, R157, R9, R158, 0x2, P6 ;  /* 0x000000099d0fb211 */ /* 0x000fc400030f149e */
[C---:B0-----:R-:W-:Y:S02]  /*1f020*/  @!P5 LEA R10, P1, R161.reuse, R8, 0x2 ;  /* 0x00000008a10ad211 */ /* 0x041fe400078210ff */
[----:B------:R-:W-:Y:S02]  /*1f030*/  SHF.R.S32.HI R25, RZ, 0x1f, R82 ;  /* 0x0000001fff197819 */ /* 0x000fe40000011452 */
[----:B------:R-:W-:Y:S02]  /*1f040*/  @!P5 LEA.HI.X R11, R161, R9, R162, 0x2, P1 ;  /* 0x00000009a10bd211 */ /* 0x000fe400008f14a2 */
[----:B------:R-:W-:-:S03]  /*1f050*/  ISETP.GE.AND P1, PT, R153, UR4, PT ;  /* 0x0000000499007c0c */ /* 0x000fc6000bf26270 */
[----:B------:R0:W-:Y:S04]  /*1f060*/  @!P5 ST.E.64 desc[UR60][R10.64], R28 ;  /* 0x0000001c0a00d985 */ /* 0x0001e8000c101b3c */
[----:B------:R1:W-:Y:S01]  /*1f070*/  @!P4 ST.E.64 desc[UR60][R12.64], R32 ;  /* 0x000000200c00c985 */ /* 0x0003e2000c101b3c */
[----:B------:R-:W-:-:S03]  /*1f080*/  ISETP.GE.AND P4, PT, R147, UR4, PT ;  /* 0x0000000493007c0c */ /* 0x000fc6000bf86270 */
[----:B------:R2:W-:Y:S01]  /*1f090*/  @!P3 ST.E.64 desc[UR60][R14.64], R36 ;  /* 0x000000240e00b985 */ /* 0x0005e2000c101b3c */
[----:B------:R-:W-:Y:S02]  /*1f0a0*/  ISETP.GE.AND P3, PT, R149, UR4, PT ;  /* 0x0000000495007c0c */ /* 0x000fe4000bf66270 */
[-C--:B0-----:R-:W-:Y:S01]  /*1f0b0*/  @!P0 LEA R10, P6, R155, R8.reuse, 0x2 ;  /* 0x000000089b0a8211 */ /* 0x081fe200078c10ff */
[----:B------:R-:W-:Y:S01]  /*1f0c0*/  VIADD R29, R229, 0xb8 ;  /* 0x000000b8e51d7836 */ /* 0x000fe20000000000 */
[-C--:B-1----:R-:W-:Y:S02]  /*1f0d0*/  @!P1 LEA R12, P5, R153, R8.reuse, 0x2 ;  /* 0x00000008990c9211 */ /* 0x082fe400078a10ff */
[-C--:B------:R-:W-:Y:S02]  /*1f0e0*/  @!P0 LEA.HI.X R11, R155, R9.reuse, R156, 0x2, P6 ;  /* 0x000000099b0b8211 */ /* 0x080fe400030f149c */
[----:B--2---:R-:W-:Y:S02]  /*1f0f0*/  @!P2 LEA R14, P6, R151, R8, 0x2 ;  /* 0x00000008970ea211 */ /* 0x004fe400078c10ff */
[----:B------:R-:W-:Y:S01]  /*1f100*/  @!P1 LEA.HI.X R13, R153, R9, R154, 0x2, P5 ;  /* 0x00000009990d9211 */ /* 0x000fe200028f149a */
[----:B------:R0:W-:Y:S01]  /*1f110*/  @!P0 ST.E.64 desc[UR60][R10.64], R40 ;  /* 0x000000280a008985 */ /* 0x0001e2000c101b3c */
[----:B------:R-:W-:-:S02]  /*1f120*/  ISETP.GE.AND P5, PT, R145, UR4, PT ;  /* 0x0000000491007c0c */ /* 0x000fc4000bfa6270 */
[----:B------:R-:W-:Y:S01]  /*1f130*/  @!P2 LEA.HI.X R15, R151, R9, R152, 0x2, P6 ;  /* 0x00000009970fa211 */ /* 0x000fe200030f1498 */
[----:B------:R1:W-:Y:S01]  /*1f140*/  @!P1 ST.E.64 desc[UR60][R12.64], R44 ;  /* 0x0000002c0c009985 */ /* 0x0003e2000c101b3c */
[----:B------:R-:W-:Y:S02]  /*1f150*/  ISETP.GE.AND P0, PT, R143, UR4, PT ;  /* 0x000000048f007c0c */ /* 0x000fe4000bf06270 */
[----:B------:R-:W-:Y:S01]  /*1f160*/  ISETP.GE.AND P1, PT, R141, UR4, PT ;  /* 0x000000048d007c0c */ /* 0x000fe2000bf26270 */
[----:B------:R2:W-:Y:S01]  /*1f170*/  @!P2 ST.E.64 desc[UR60][R14.64], R48 ;  /* 0x000000300e00a985 */ /* 0x0005e2000c101b3c */
[----:B------:R-:W-:Y:S02]  /*1f180*/  SHF.R.S32.HI R4, RZ, 0x1f, R29 ;  /* 0x0000001fff047819 */ /* 0x000fe4000001141d */
[-C--:B0-----:R-:W-:Y:S02]  /*1f190*/  @!P3 LEA R10, P6, R149, R8.reuse, 0x2 ;  /* 0x00000008950ab211 */ /* 0x081fe400078c10ff */
[----:B-1----:R-:W-:-:S02]  /*1f1a0*/  @!P4 LEA R12, P2, R147, R8, 0x2 ;  /* 0x00000008930cc211 */ /* 0x002fc400078410ff */
[-C--:B------:R-:W-:Y:S02]  /*1f1b0*/  @!P3 LEA.HI.X R11, R149, R9.reuse, R150, 0x2, P6 ;  /* 0x00000009950bb211 */ /* 0x080fe400030f1496 */
[----:B--2---:R-:W-:Y:S02]  /*1f1c0*/  @!P5 LEA R14, P6, R145, R8, 0x2 ;  /* 0x00000008910ed211 */ /* 0x004fe400078c10ff */
[-C--:B------:R-:W-:Y:S01]  /*1f1d0*/  @!P4 LEA.HI.X R13, R147, R9.reuse, R148, 0x2, P2 ;  /* 0x00000009930dc211 */ /* 0x080fe200010f1494 */
[----:B------:R0:W-:Y:S01]  /*1f1e0*/  @!P3 ST.E.64 desc[UR60][R10.64], R52 ;  /* 0x000000340a00b985 */ /* 0x0001e2000c101b3c */
[----:B------:R-:W-:Y:S02]  /*1f1f0*/  ISETP.GE.AND P2, PT, R139, UR4, PT ;  /* 0x000000048b007c0c */ /* 0x000fe4000bf46270 */
[----:B------:R-:W-:Y:S01]  /*1f200*/  @!P5 LEA.HI.X R15, R145, R9, R146, 0x2, P6 ;  /* 0x00000009910fd211 */ /* 0x000fe200030f1492 */
[----:B------:R1:W-:Y:S01]  /*1f210*/  @!P4 ST.E.64 desc[UR60][R12.64], R56 ;  /* 0x000000380c00c985 */ /* 0x0003e2000c101b3c */
[----:B------:R-:W-:-:S03]  /*1f220*/  ISETP.GE.AND P3, PT, R137, UR4, PT ;  /* 0x0000000489007c0c */ /* 0x000fc6000bf66270 */
[----:B------:R2:W-:Y:S01]  /*1f230*/  @!P5 ST.E.64 desc[UR60][R14.64], R60 ;  /* 0x0000003c0e00d985 */ /* 0x0005e2000c101b3c */
[-C--:B0-----:R-:W-:Y:S02]  /*1f240*/  @!P0 LEA R10, P4, R143, R8.reuse, 0x2 ;  /* 0x000000088f0a8211 */ /* 0x081fe400078810ff */
[-C--:B-1----:R-:W-:Y:S02]  /*1f250*/  @!P1 LEA R12, P5, R141, R8.reuse, 0x2 ;  /* 0x000000088d0c9211 */ /* 0x082fe400078a10ff */
[-C--:B------:R-:W-:Y:S02]  /*1f260*/  @!P0 LEA.HI.X R11, R143, R9.reuse, R144, 0x2, P4 ;  /* 0x000000098f0b8211 */ /* 0x080fe400020f1490 */
[----:B--2---:R-:W-:Y:S02]  /*1f270*/  @!P2 LEA R14, P6, R139, R8, 0x2 ;  /* 0x000000088b0ea211 */ /* 0x004fe400078c10ff */
[----:B------:R-:W-:Y:S01]  /*1f280*/  ISETP.GE.AND P4, PT, R135, UR4, PT ;  /* 0x0000000487007c0c */ /* 0x000fe2000bf86270 */
[----:B------:R0:W-:Y:S01]  /*1f290*/  @!P0 ST.E.64 desc[UR60][R10.64], R64 ;  /* 0x000000400a008985 */ /* 0x0001e2000c101b3c */
[----:B------:R-:W-:-:S02]  /*1f2a0*/  @!P1 LEA.HI.X R13, R141, R9, R142, 0x2, P5 ;  /* 0x000000098d0d9211 */ /* 0x000fc400028f148e */
[----:B------:R-:W-:Y:S02]  /*1f2b0*/  ISETP.GE.AND P5, PT, R133, UR4, PT ;  /* 0x0000000485007c0c */ /* 0x000fe4000bfa6270 */
        /* <DEDUP_REMOVED lines=9> */
[----:B--2---:R-:W-:Y:S02]  /*1f350*/  @!P5 LEA R14, P6, R133, R8, 0x2 ;  /* 0x00000008850ed211 */ /* 0x004fe400078c10ff */
[-C--:B------:R-:W-:Y:S02]  /*1f360*/  @!P4 LEA.HI.X R13, R135, R9.reuse, R136, 0x2, P1 ;  /* 0x00000009870dc211 */ /* 0x080fe400008f1488 */
        /* <DEDUP_REMOVED lines=10> */
[----:B------:R-:W-:Y:S02]  /*1f410*/  ISETP.GE.AND P2, PT, R29, UR4, PT ;  /* 0x000000041d007c0c */ /* 0x000fe4000bf46270 */
[-C--:B------:R-:W-:Y:S02]  /*1f420*/  @!P0 LEA.HI.X R13, R129, R9.reuse, R130, 0x2, P6 ;  /* 0x00000009810d8211 */ /* 0x080fe400030f1482 */
[----:B------:R-:W-:Y:S02]  /*1f430*/  ISETP.GE.AND P6, PT, R82, UR4, PT ;  /* 0x0000000452007c0c */ /* 0x000fe4000bfc6270 */
[----:B--2---:R-:W-:Y:S01]  /*1f440*/  @!P1 LEA R14, P3, R127, R8, 0x2 ;  /* 0x000000087f0e9211 */ /* 0x004fe200078610ff */
[----:B------:R1:W-:Y:S01]  /*1f450*/  @!P0 ST.E.64 desc[UR60][R12.64], R92 ;  /* 0x0000005c0c008985 */ /* 0x0003e2000c101b3c */
[----:B------:R-:W-:Y:S02]  /*1f460*/  ISETP.GE.AND P0, PT, R83, UR4, PT ;  /* 0x0000000453007c0c */ /* 0x000fe4000bf06270 */
[----:B------:R-:W-:-:S02]  /*1f470*/  @!P1 LEA.HI.X R15, R127, R9, R128, 0x2, P3 ;  /* 0x000000097f0f9211 */ /* 0x000fc400018f1480 */
[----:B0-----:R-:W-:-:S03]  /*1f480*/  @!P5 LEA R10, P3, R87, R8, 0x2 ;  /* 0x00000008570ad211 */ /* 0x001fc600078610ff */
[----:B------:R0:W-:Y:S01]  /*1f490*/  @!P1 ST.E.64 desc[UR60][R14.64], R96 ;  /* 0x000000600e009985 */ /* 0x0001e2000c101b3c */
[-C--:B------:R-:W-:Y:S02]  /*1f4a0*/  @!P4 LEA R20, P1, R85, R8.reuse, 0x2 ;  /* 0x000000085514c211 */ /* 0x080fe400078210ff */
[-C--:B------:R-:W-:Y:S02]  /*1f4b0*/  @!P5 LEA.HI.X R11, R87, R9.reuse, R126, 0x2, P3 ;  /* 0x00000009570bd211 */ /* 0x080fe400018f147e */
[-C--:B------:R-:W-:Y:S02]  /*1f4c0*/  @!P4 LEA.HI.X R21, R85, R9.reuse, R86, 0x2, P1 ;  /* 0x000000095515c211 */ /* 0x080fe400008f1456 */
[CC--:B-1----:R-:W-:Y:S01]  /*1f4d0*/  @!P2 LEA R12, P1, R29.reuse, R8.reuse, 0x2 ;  /* 0x000000081d0ca211 */ /* 0x0c2fe200078210ff */
[----:B------:R1:W-:Y:S03]  /*1f4e0*/  @!P5 ST.E.64 desc[UR60][R10.64], R100 ;  /* 0x000000640a00d985 */ /* 0x0003e6000c101b3c */
[----:B------:R-:W-:Y:S01]  /*1f4f0*/  @!P2 LEA.HI.X R13, R29, R9, R4, 0x2, P1 ;  /* 0x000000091d0da211 */ /* 0x000fe200008f1404 */
[----:B------:R1:W-:Y:S01]  /*1f500*/  @!P4 ST.E.64 desc[UR60][R20.64], R104 ;  /* 0x000000681400c985 */ /* 0x0003e2000c101b3c */
[----:B0-----:R-:W-:-:S04]  /*1f510*/  @!P6 LEA R14, P3, R82, R8, 0x2 ;  /* 0x00000008520ee211 */ /* 0x001fc800078610ff */
[----:B------:R-:W-:Y:S02]  /*1f520*/  @!P6 LEA.HI.X R15, R82, R9, R25, 0x2, P3 ;  /* 0x00000009520fe211 */ /* 0x000fe400018f1419 */
[----:B------:R-:W-:-:S04]  /*1f530*/  @!P0 LEA R8, P3, R83, R8, 0x2 ;  /* 0x0000000853088211 */ /* 0x000fc800078610ff */
[----:B------:R-:W-:-:S05]  /*1f540*/  @!P0 LEA.HI.X R9, R83, R9, R84, 0x2, P3 ;  /* 0x0000000953098211 */ /* 0x000fca00018f1454 */
[----:B------:R1:W-:Y:S04]  /*1f550*/  @!P0 ST.E.64 desc[UR60][R8.64], R108 ;  /* 0x0000006c08008985 */ /* 0x0003e8000c101b3c */
[----:B------:R1:W-:Y:S04]  /*1f560*/  @!P6 ST.E.64 desc[UR60][R14.64], R112 ;  /* 0x000000700e00e985 */ /* 0x0003e8000c101b3c */
[----:B------:R1:W-:Y:S02]  /*1f570*/  @!P2 ST.E.64 desc[UR60][R12.64], R116 ;  /* 0x000000740c00a985 */ /* 0x0003e4000c101b3c */
.L_x_2876:
[----:B------:R-:W-:Y:S05]  /*1f580*/  BSYNC B1 ;  /* 0x0000000000017941 */ /* 0x000fea0003800000 */
.L_x_2875:
[----:B------:R-:W-:Y:S01]  /*1f590*/  ISETP.GE.AND P0, PT, R81, R80, PT ;  /* 0x000000505100720c */ /* 0x000fe20003f06270 */
[----:B-1----:R0:W1:Y:S04]  /*1f5a0*/  SHFL.IDX PT, R9, R3, 0x1, 0x1c1f ;  /* 0x003c1f0003097f89 */ /* 0x00206800000e0000 */
[----:B------:R0:W2:Y:S08]  /*1f5b0*/  SHFL.IDX PT, R8, R0, 0x1, 0x1c1f ;  /* 0x003c1f0000087f89 */ /* 0x0000b000000e0000 */
[----:B0-----:R-:W-:Y:S05]  /*1f5c0*/  @P0 BRA `(.L_x_2874) ;  /* 0x0000001400000947 */ /* 0x001fea0003800000 */
[----:B------:R-:W-:Y:S01]  /*1f5d0*/  ULDC UR4, c[0x0][0xac8] ;  /* 0x0002b20000047ab9 */ /* 0x000fe20000000800 */
[----:B------:R-:W-:Y:S02]  /*1f5e0*/  SHF.R.S32.HI R3, RZ, 0x1f, R82 ;  /* 0x0000001fff037819 */ /* 0x000fe40000011452 */
[----:B------:R-:W-:Y:S02]  /*1f5f0*/  ISETP.GE.AND P2, PT, R161, UR4, PT ;  /* 0x00000004a1007c0c */ /* 0x000fe4000bf46270 */
[----:B------:R-:W-:Y:S02]  /*1f600*/  ISETP.GE.AND P1, PT, R229, UR4, PT ;  /* 0x00000004e5007c0c */ /* 0x000fe4000bf26270 */
[----:B------:R-:W-:Y:S02]  /*1f610*/  ISETP.GE.AND P5, PT, R159, UR4, PT ;  /* 0x000000049f007c0c */ /* 0x000fe4000bfa6270 */
[----:B------:R-:W-:Y:S02]  /*1f620*/  ISETP.GE.AND P4, PT, R157, UR4, PT ;  /* 0x000000049d007c0c */ /* 0x000fe4000bf86270 */
[----:B------:R-:W-:-:S05]  /*1f630*/  ISETP.GE.AND P3, PT, R155, UR4, PT ;  /* 0x000000049b007c0c */ /* 0x000fca000bf66270 */
[----:B--2---:R-:W-:Y:S02]  /*1f640*/  @!P2 LEA R10, P0, R161, R8, 0x2 ;  /* 0x00000008a10aa211 */ /* 0x004fe400078010ff */
[----:B-1----:R-:W-:Y:S02]  /*1f650*/  @!P1 IMAD.WIDE R12, R229, 0x4, R8 ;  /* 0x00000004e50c9825 */ /* 0x002fe400078e0208 */
[----:B------:R-:W-:Y:S02]  /*1f660*/  @!P2 LEA.HI.X R11, R161, R9, R162, 0x2, P0 ;  /* 0x00000009a10ba211 */ /* 0x000fe400000f14a2 */
[----:B------:R-:W-:Y:S01]  /*1f670*/  ISETP.GE.AND P0, PT, R153, UR4, PT ;  /* 0x0000000499007c0c */ /* 0x000fe2000bf06270 */
[----:B------:R0:W-:Y:S01]  /*1f680*/  @!P1 ST.E.64 desc[UR60][R12.64], R26 ;  /* 0x0000001a0c009985 */ /* 0x0001e2000c101b3c */
[----:B------:R-:W-:-:S03]  /*1f690*/  ISETP.GE.AND P1, PT, R151, UR4, PT ;  /* 0x0000000497007c0c */ /* 0x000fc6000bf26270 */
[----:B------:R1:W-:Y:S01]  /*1f6a0*/  @!P2 ST.E.64 desc[UR60][R10.64], R30 ;  /* 0x0000001e0a00a985 */ /* 0x0003e2000c101b3c */
[-C--:B0-----:R-:W-:Y:S02]  /*1f6b0*/  @!P4 LEA R12, P2, R157, R8.reuse, 0x2 ;  /* 0x000000089d0cc211 */ /* 0x081fe400078410ff */
[-C--:B-1----:R-:W-:Y:S02]  /*1f6c0*/  @!P5 LEA R10, P6, R159, R8.reuse, 0x2 ;  /* 0x000000089f0ad211 */ /* 0x082fe400078c10ff */
        /* <DEDUP_REMOVED lines=17> */
[-C--:B------:R-:W-:Y:S01]  /*1f7e0*/  @!P2 LEA.HI.X R15, R149, R9.reuse, R150, 0x2, P6 ;  /* 0x00000009950fa211 */ /* 0x080fe200030f1496 */
[----:B------:R1:W-:Y:S01]  /*1f7f0*/  @!P1 ST.E.64 desc[UR60][R12.64], R50 ;  /* 0x000000320c009985 */ /* 0x0003e2000c101b3c */
[-C--:B------:R-:W-:Y:S02]  /*1f800*/  @!P3 LEA R20, P6, R147, R8.reuse, 0x2 ;  /* 0x000000089314b211 */ /* 0x080fe400078c10ff */
[----:B------:R-:W-:Y:S01]  /*1f810*/  @!P4 LEA R24, P0, R145, R8, 0x2 ;  /* 0x000000089118c211 */ /* 0x000fe200078010ff */
[----:B------:R2:W-:Y:S01]  /*1f820*/  @!P2 ST.E.64 desc[UR60][R14.64], R54 ;  /* 0x000000360e00a985 */ /* 0x0005e2000c101b3c */
[----:B------:R-:W-:Y:S02]  /*1f830*/  ISETP.GE.AND P2, PT, R141, UR4, PT ;  /* 0x000000048d007c0c */ /* 0x000fe4000bf46270 */
[----:B------:R-:W-:Y:S02]  /*1f840*/  ISETP.GE.AND P1, PT, R139, UR4, PT ;  /* 0x000000048b007c0c */ /* 0x000fe4000bf26270 */
[----:B------:R-:W-:-:S02]  /*1f850*/  @!P4 LEA.HI.X R25, R145, R9, R146, 0x2, P0 ;  /* 0x000000099119c211 */ /* 0x000fc400000f1492 */
[-C--:B------:R-:W-:Y:S02]  /*1f860*/  @!P3 LEA.HI.X R21, R147, R9.reuse, R148, 0x2, P6 ;  /* 0x000000099315b211 */ /* 0x080fe400030f1494 */
[----:B------:R-:W-:Y:S02]  /*1f870*/  ISETP.GE.AND P0, PT, R137, UR4, PT ;  /* 0x0000000489007c0c */ /* 0x000fe4000bf06270 */
[CC--:B------:R-:W-:Y:S01]  /*1f880*/  @!P5 LEA R26, P6, R143.reuse, R8.reuse, 0x2 ;  /* 0x000000088f1ad211 */ /* 0x0c0fe200078c10ff */
[----:B------:R3:W-:Y:S03]  /*1f890*/  @!P3 ST.E.64 desc[UR60][R20.64], R58 ;  /* 0x0000003a1400b985 */ /* 0x0007e6000c101b3c */
[----:B------:R-:W-:Y:S01]  /*1f8a0*/  @!P5 LEA.HI.X R27, R143, R9, R144, 0x2, P6 ;  /* 0x000000098f1bd211 */ /* 0x000fe200030f1490 */
[----:B------:R4:W-:Y:S01]  /*1f8b0*/  @!P4 ST.E.64 desc[UR60][R24.64], R62 ;  /* 0x0000003e1800c985 */ /* 0x0009e2000c101b3c */
[----:B0-----:R-:W-:-:S02]  /*1f8c0*/  @!P2 LEA R10, P6, R141, R8, 0x2 ;  /* 0x000000088d0aa211 */ /* 0x001fc400078c10ff */
[-C--:B-1----:R-:W-:Y:S01]  /*1f8d0*/  @!P1 LEA R12, P3, R139, R8.reuse, 0x2 ;  /* 0x000000088b0c9211 */ /* 0x082fe200078610ff */
[----:B------:R0:W-:Y:S01]  /*1f8e0*/  @!P5 ST.E.64 desc[UR60][R26.64], R66 ;  /* 0x000000421a00d985 */ /* 0x0001e2000c101b3c */
[----:B------:R-:W-:Y:S02]  /*1f8f0*/  ISETP.GE.AND P5, PT, R135, UR4, PT ;  /* 0x0000000487007c0c */ /* 0x000fe4000bfa6270 */
        /* <DEDUP_REMOVED lines=8> */
[----:B---3--:R-:W-:-:S03]  /*1f980*/  @!P5 LEA R20, P1, R135, R8, 0x2 ;  /* 0x000000088714d211 */ /* 0x008fc600078210ff */
[----:B------:R3:W-:Y:S01]  /*1f990*/  @!P0 ST.E.64 desc[UR60][R14.64], R78 ;  /* 0x0000004e0e008985 */ /* 0x0007e2000c101b3c */
[----:B------:R-:W-:Y:S02]  /*1f9a0*/  ISETP.GE.AND P0, PT, R129, UR4, PT ;  /* 0x0000000481007c0c */ /* 0x000fe4000bf06270 */
[-C--:B------:R-:W-:Y:S02]  /*1f9b0*/  @!P5 LEA.HI.X R21, R135, R9.reuse, R136, 0x2, P1 ;  /* 0x000000098715d211 */ /* 0x080fe400008f1488 */
[-C--:B----4-:R-:W-:Y:S02]  /*1f9c0*/  @!P4 LEA R24, P2, R133, R8.reuse, 0x2 ;  /* 0x000000088518c211 */ /* 0x090fe400078410ff */
[----:B------:R-:W-:Y:S01]  /*1f9d0*/  ISETP.GE.AND P1, PT, R127, UR4, PT ;  /* 0x000000047f007c0c */ /* 0x000fe2000bf26270 */
[----:B------:R-:W-:Y:S01]  /*1f9e0*/  @!P5 ST.E.64 desc[UR60][R20.64], R122 ;  /* 0x0000007a1400d985 */ /* 0x000fe2000c101b3c */
[----:B0-----:R-:W-:Y:S02]  /*1f9f0*/  @!P3 LEA R26, P6, R131, R8, 0x2 ;  /* 0x00000008831ab211 */ /* 0x001fe400078c10ff */
        /* <DEDUP_REMOVED lines=11> */
[----:B------:R4:W-:Y:S03]  /*1fab0*/  @!P0 ST.E.64 desc[UR60][R10.64], R94 ;  /* 0x0000005e0a008985 */ /* 0x0009e6000c101b3c */
[----:B------:R-:W-:Y:S02]  /*1fac0*/  @!P1 LEA.HI.X R13, R127, R9, R128, 0x2, P6 ;  /* 0x000000097f0d9211 */ /* 0x000fe400030f1480 */
[-C--:B---3--:R-:W-:Y:S02]  /*1fad0*/  @!P5 LEA R14, P6, R87, R8.reuse, 0x2 ;  /* 0x00000008570ed211 */ /* 0x088fe400078c10ff */
[-C--:B0-----:R-:W-:Y:S01]  /*1fae0*/  @!P3 LEA R24, P0, R83, R8.reuse, 0x2 ;  /* 0x000000085318b211 */ /* 0x081fe200078010ff */
[----:B------:R4:W-:Y:S01]  /*1faf0*/  @!P1 ST.E.64 desc[UR60][R12.64], R98 ;  /* 0x000000620c009985 */ /* 0x0009e2000c101b3c */
[----:B------:R-:W-:-:S02]  /*1fb00*/  @!P4 LEA R20, P1, R85, R8, 0x2 ;  /* 0x000000085514c211 */ /* 0x000fc400078210ff */
[-C--:B------:R-:W-:Y:S02]  /*1fb10*/  @!P5 LEA.HI.X R15, R87, R9.reuse, R126, 0x2, P6 ;  /* 0x00000009570fd211 */ /* 0x080fe400030f147e */
[C---:B-1----:R-:W-:Y:S02]  /*1fb20*/  @!P2 LEA R26, P6, R82.reuse, R8, 0x2 ;  /* 0x00000008521aa211 */ /* 0x042fe400078c10ff */
[-C--:B------:R-:W-:Y:S01]  /*1fb30*/  @!P4 LEA.HI.X R21, R85, R9.reuse, R86, 0x2, P1 ;  /* 0x000000095515c211 */ /* 0x080fe200008f1456 */
[----:B------:R4:W-:Y:S01]  /*1fb40*/  @!P5 ST.E.64 desc[UR60][R14.64], R102 ;  /* 0x000000660e00d985 */ /* 0x0009e2000c101b3c */
[-C--:B------:R-:W-:Y:S02]  /*1fb50*/  @!P3 LEA.HI.X R25, R83, R9.reuse, R84, 0x2, P0 ;  /* 0x000000095319b211 */ /* 0x080fe400000f1454 */
[----:B------:R-:W-:Y:S01]  /*1fb60*/  @!P2 LEA.HI.X R27, R82, R9, R3, 0x2, P6 ;  /* 0x00000009521ba211 */ /* 0x000fe200030f1403 */
[----:B------:R4:W-:Y:S01]  /*1fb70*/  @!P4 ST.E.64 desc[UR60][R20.64], R106 ;  /* 0x0000006a1400c985 */ /* 0x0009e2000c101b3c */
[----:B------:R-:W-:-:S03]  /*1fb80*/  VIADD R3, R229, 0xb8 ;  /* 0x000000b8e5037836 */ /* 0x000fc60000000000 */
[----:B------:R4:W-:Y:S02]  /*1fb90*/  @!P3 ST.E.64 desc[UR60][R24.64], R110 ;  /* 0x0000006e1800b985 */ /* 0x0009e4000c101b3c */
[----:B------:R-:W-:Y:S02]  /*1fba0*/  ISETP.GE.AND P0, PT, R3, UR4, PT ;  /* 0x0000000403007c0c */ /* 0x000fe4000bf06270 */
[----:B------:R4:W-:Y:S11]  /*1fbb0*/  @!P2 ST.E.64 desc[UR60][R26.64], R114 ;  /* 0x000000721a00a985 */ /* 0x0009f6000c101b3c */
[----:B------:R-:W-:Y:S05]  /*1fbc0*/  @P0 BRA `(.L_x_2874) ;  /* 0x0000000c00800947 */ /* 0x000fea0003800000 */
[----:B------:R-:W-:Y:S02]  /*1fbd0*/  LEA R8, P0, R3, R8, 0x2 ;  /* 0x0000000803087211 */ /* 0x000fe400078010ff */
[----:B------:R-:W-:-:S04]  /*1fbe0*/  SHF.R.S32.HI R0, RZ, 0x1f, R3 ;  /* 0x0000001fff007819 */ /* 0x000fc80000011403 */
[----:B------:R-:W-:-:S05]  /*1fbf0*/  LEA.HI.X R9, R3, R9, R0, 0x2, P0 ;  /* 0x0000000903097211 */ /* 0x000fca00000f1400 */
[----:B------:R0:W-:Y:S01]  /*1fc00*/  ST.E.64 desc[UR60][R8.64], R118 ;  /* 0x0000007608007985 */ /* 0x0001e2000c101b3c */
[----:B------:R-:W-:Y:S05]  /*1fc10*/  BRA `(.L_x_2874) ;  /* 0x0000000c006c7947 */ /* 0x000fea0003800000 */
.L_x_2865:
[----:B--2---:R-:W2:Y:S01]  /*1fc20*/  LDL.LU R4, [R1+0x48] ;  /* 0x0000480001047983 */ /* 0x004ea20000300800 */
[----:B------:R-:W-:Y:S01]  /*1fc30*/  ULDC.64 UR6, c[0x0][0xc08] ;  /* 0x0003020000067ab9 */ /* 0x000fe20000000a00 */
[----:B------:R-:W-:Y:S02]  /*1fc40*/  ULDC.64 UR4, c[0x0][0xc00] ;  /* 0x0003000000047ab9 */ /* 0x000fe40000000a00 */
[----:B0-----:R-:W3:Y:S04]  /*1fc50*/  LDL.LU R0, [R1+0x4c] ;  /* 0x00004c0001007983 */ /* 0x001ee80000300800 */
[----:B------:R-:W4:Y:S01]  /*1fc60*/  LDL R12, [R1+0x40] ;  /* 0x00004000010c7983 */ /* 0x000f220000100800 */
[----:B------:R-:W-:Y:S01]  /*1fc70*/  ISETP.NE.U32.AND P1, PT, RZ, UR6, PT ;  /* 0x00000006ff007c0c */ /* 0x000fe2000bf25070 */
[----:B------:R-:W-:Y:S01]  /*1fc80*/  IMAD.MOV.U32 R3, RZ, RZ, RZ ;  /* 0x000000ffff037224 */ /* 0x000fe200078e00ff */
[----:B------:R-:W-:-:S02]  /*1fc90*/  ISETP.NE.U32.AND P0, PT, RZ, UR4, PT ;  /* 0x00000004ff007c0c */ /* 0x000fc4000bf05070 */
[----:B------:R-:W-:Y:S02]  /*1fca0*/  ISETP.NE.AND.EX P1, PT, RZ, UR7, PT, P1 ;  /* 0x00000007ff007c0c */ /* 0x000fe4000bf25310 */
[----:B------:R-:W-:Y:S01]  /*1fcb0*/  ISETP.NE.AND.EX P0, PT, RZ, UR5, PT, P0 ;  /* 0x00000005ff007c0c */ /* 0x000fe2000bf05300 */
[----:B------:R-:W0:Y:S01]  /*1fcc0*/  S2R R35, SR_TID.X ;  /* 0x0000000000237919 */ /* 0x000e220000002100 */
[----:B--2---:R-:W-:-:S04]  /*1fcd0*/  IADD3 R8, P2, R4, UR4, RZ ;  /* 0x0000000404087c10 */ /* 0x004fc8000ff5e0ff */
[----:B---3--:R-:W-:-:S05]  /*1fce0*/  IADD3.X R9, R0, UR5, RZ, P2, !PT ;  /* 0x0000000500097c10 */ /* 0x008fca00097fe4ff */
[----:B------:R-:W-:Y:S01]  /*1fcf0*/  @P1 IADD3 R10, P2, R4, UR6, RZ ;  /* 0x00000006040a1c10 */ /* 0x000fe2000ff5e0ff */
[----:B------:R-:W-:Y:S01]  /*1fd00*/  ULDC UR4, c[0x0][0xa88] ;  /* 0x0002a20000047ab9 */ /* 0x000fe20000000800 */
[----:B------:R2:W5:Y:S02]  /*1fd10*/  @P0 LDG.E R3, desc[UR60][R8.64] ;  /* 0x0000003c08030981 */ /* 0x000564000c1e1900 */
[----:B------:R-:W-:Y:S01]  /*1fd20*/  @P1 IADD3.X R11, R0, UR7, RZ, P2, !PT ;  /* 0x00000007000b1c10 */ /* 0x000fe200097fe4ff */
[----:B------:R-:W-:-:S06]  /*1fd30*/  IMAD.U32 R0, RZ, RZ, UR4 ;  /* 0x00000004ff007e24 */ /* 0x000fcc000f8e00ff */
[----:B------:R2:W5:Y:S01]  /*1fd40*/  @P1 LDG.E R0, desc[UR60][R10.64] ;  /* 0x0000003c0a001981 */ /* 0x000562000c1e1900 */
[----:B----4-:R-:W-:Y:S01]  /*1fd50*/  ISETP.NE.AND P2, PT, R12, RZ, PT ;  /* 0x000000ff0c00720c */ /* 0x010fe20003f45270 */
[----:B0-----:R-:W-:-:S05]  /*1fd60*/  VIADD R4, R35, 0xffffff80 ;  /* 0xffffff8023047836 */ /* 0x001fca0000000000 */
[----:B------:R-:W-:-:S07]  /*1fd70*/  ISETP.GT.AND P3, PT, R4, 0x7f, PT ;  /* 0x0000007f0400780c */ /* 0x000fce0003f64270 */
[----:B------:R-:W0:Y:S02]  /*1fd80*/  @!P2 LDC R12, c[0x0][0xad4] ;  /* 0x0002b500ff0cab82 */ /* 0x000e240000000800 */
[----:B0-----:R2:W-:Y:S01]  /*1fd90*/  @!P2 STL [R1+0x40], R12 ;  /* 0x0000400c0100a387 */ /* 0x0015e20000100800 */
[----:B------:R-:W-:Y:S01]  /*1fda0*/  ISETP.GT.AND P2, PT, R12, 0x1, PT ;  /* 0x000000010c00780c */ /* 0x000fe20003f44270 */
[----:B------:R-:W-:-:S12]  /*1fdb0*/  @P1 BRA `(.L_x_2877) ;  /* 0x0000000000101947 */ /* 0x000fd80003800000 */
[----:B------:R-:W-:Y:S05]  /*1fdc0*/  @!P0 BRA `(.L_x_2877) ;  /* 0x00000000000c8947 */ /* 0x000fea0003800000 */
[----:B--2---:R-:W2:Y:S04]  /*1fdd0*/  LDG.E R11, desc[UR60][R8.64] ;  /* 0x0000003c080b7981 */ /* 0x004ea8000c1e1900 */
[----:B-----5:R-:W2:Y:S02]  /*1fde0*/  LDG.E R0, desc[UR60][R8.64+0x4] ;  /* 0x0000043c08007981 */ /* 0x020ea4000c1e1900 */
[----:B--2---:R-:W-:-:S07]  /*1fdf0*/  IMAD.IADD R0, R0, 0x1, -R11 ;  /* 0x0000000100007824 */ /* 0x004fce00078e0a0b */
.L_x_2877:
[----:B--2---:R-:W2:Y:S04]  /*1fe00*/  LDL.LU R8, [R1+0x44] ;  /* 0x0000440001087983 */ /* 0x004ea80000300800 */
[----:B------:R-:W3:Y:S01]  /*1fe10*/  LDL.LU R4, [R1+0x5c] ;  /* 0x00005c0001047983 */ /* 0x000ee20000300800 */
[----:B------:R-:W-:Y:S01]  /*1fe20*/  BSSY B1, `(.L_x_2878) ;  /* 0x0000036000017945 */ /* 0x000fe20003800000 */
[----:B-----5:R-:W-:Y:S02]  /*1fe30*/  SHF.R.S32.HI R28, RZ, 0x1f, R3 ;  /* 0x0000001fff1c7819 */ /* 0x020fe40000011403 */
[----:B--2---:R-:W-:Y:S02]  /*1fe40*/  SEL R33, R8, RZ, !P0 ;  /* 0x000000ff08217207 */ /* 0x004fe40004000000 */
[----:B---3--:R-:W-:Y:S01]  /*1fe50*/  SEL R30, R4, RZ, !P0 ;  /* 0x000000ff041e7207 */ /* 0x008fe20004000000 */
[----:B------:R-:W-:Y:S06]  /*1fe60*/  @P3 BRA `(.L_x_2879) ;  /* 0x0000000000c43947 */ /* 0x000fec0003800000 */
[----:B------:R-:W0:Y:S01]  /*1fe70*/  LDC R37, c[0x0][0xbe8] ;  /* 0x0002fa00ff257b82 */ /* 0x000e220000000800 */
[----:B------:R-:W-:Y:S01]  /*1fe80*/  IADD3 R35, R226, -0x80, R35 ;  /* 0xffffff80e2237810 */ /* 0x000fe20007ffe023 */
[----:B0-----:R-:W-:-:S05]  /*1fe90*/  IMAD R4, R0, R37, RZ ;  /* 0x0000002500047224 */ /* 0x001fca00078e02ff */
[----:B------:R-:W-:-:S13]  /*1fea0*/  ISETP.GE.AND P0, PT, R35, R4, PT ;  /* 0x000000042300720c */ /* 0x000fda0003f06270 */
[----:B------:R-:W-:Y:S05]  /*1feb0*/  @P0 BRA `(.L_x_2879) ;  /* 0x0000000000b00947 */ /* 0x000fea0003800000 */
[----:B------:R-:W2:Y:S01]  /*1fec0*/  LDL.LU R32, [R1+0x54] ;  /* 0x0000540001207983 */ /* 0x000ea20000300800 */
[----:B------:R-:W-:Y:S01]  /*1fed0*/  IMAD.MOV.U32 R26, RZ, RZ, 0x9b8 ;  /* 0x000009b8ff1a7424 */ /* 0x000fe200078e00ff */
[----:B------:R-:W-:Y:S01]  /*1fee0*/  ISETP.GT.AND P0, PT, R12, 0x1, PT ;  /* 0x000000010c00780c */ /* 0x000fe20003f04270 */
[----:B------:R-:W0:Y:S01]  /*1fef0*/  LDC.64 R8, c[0x0][0xba8] ;  /* 0x0002ea00ff087b82 */ /* 0x000e220000000a00 */
[----:B------:R-:W-:Y:S01]  /*1ff00*/  ISETP.NE.AND P1, PT, R37, 0x1, PT ;  /* 0x000000012500780c */ /* 0x000fe20003f25270 */
[----:B------:R-:W-:Y:S01]  /*1ff10*/  IMAD.MOV.U32 R27, RZ, RZ, R35 ;  /* 0x000000ffff1b7224 */ /* 0x000fe200078e0023 */
[----:B------:R-:W-:-:S05]  /*1ff20*/  SEL R26, R26, 0x978, P0 ;  /* 0x000009781a1a7807 */ /* 0x000fca0000000000 */
[----:B------:R-:W3:Y:S08]  /*1ff30*/  LDC.64 R20, c[0x0][R26+0x220] ;  /* 0x000088001a147b82 */ /* 0x000ef00000000a00 */
[----:B------:R-:W4:Y:S08]  /*1ff40*/  LDC.64 R24, c[0x0][R26+0x218] ;  /* 0x000086001a187b82 */ /* 0x000f300000000a00 */
[----:B------:R-:W5:Y:S08]  /*1ff50*/  LDC.64 R12, c[0x0][R26+0x228] ;  /* 0x00008a001a0c7b82 */ /* 0x000f700000000a00 */
[----:B------:R-:W1:Y:S08]  /*1ff60*/  @P1 LDC R4, c[0x0][0xbec] ;  /* 0x0002fb00ff041b82 */ /* 0x000e700000000800 */
[----:B------:R-:W5:Y:S08]  /*1ff70*/  LDC.64 R10, c[0x0][R26+0x210] ;  /* 0x000084001a0a7b82 */ /* 0x000f700000000a00 */
[----:B------:R-:W5:Y:S01]  /*1ff80*/  @P1 LDC R31, c[0x0][0xbf0] ;  /* 0x0002fc00ff1f1b82 */ /* 0x000f620000000800 */
[----:B-1----:R-:W-:-:S07]  /*1ff90*/  @P1 IMAD.HI.U32 R4, R35, R4, RZ ;  /* 0x0000000423041227 */ /* 0x002fce00078e00ff */
[----:B0-----:R-:W0:Y:S01]  /*1ffa0*/  @!P0 LDC R8, c[0x0][0xb50] ;  /* 0x0002d400ff088b82 */ /* 0x001e220000000800 */
[-C--:B---3--:R-:W-:Y:S02]  /*1ffb0*/  IMAD R21, R21, R33.reuse, RZ ;  /* 0x0000002115157224 */ /* 0x088fe400078e02ff */
[----:B------:R-:W-:-:S05]  /*1ffc0*/  IMAD.WIDE.U32 R14, R20, R33, RZ ;  /* 0x00000021140e7225 */ /* 0x000fca00078e00ff */
[----:B------:R-:W1:Y:S01]  /*1ffd0*/  @!P0 LDC R9, c[0x0][0xb54] ;  /* 0x0002d500ff098b82 */ /* 0x000e620000000800 */
[-C--:B----4-:R-:W-:Y:S02]  /*1ffe0*/  IMAD R29, R25, R197.reuse, RZ ;  /* 0x000000c5191d7224 */ /* 0x090fe400078e02ff */
[----:B------:R-:W-:Y:S01]  /*1fff0*/  IMAD.WIDE.U32 R24, R24, R197, RZ ;  /* 0x000000c518187225 */ /* 0x000fe200078e00ff */
[----:B-----5:R-:W-:-:S03]  /*20000*/  @P1 SHF.R.U32.HI R27, RZ, R31, R4 ;  /* 0x0000001fff1b1219 */ /* 0x020fc60000011604 */
[----:B------:R-:W-:Y:S01]  /*20010*/  IMAD R31, R20, R30, R21 ;  /* 0x0000001e141f7224 */ /* 0x000fe200078e0215 */
[----:B------:R-:W-:Y:S01]  /*20020*/  IADD3 R24, P1, P3, R14, R24, R3 ;  /* 0x000000180e187210 */ /* 0x000fe20007b3e003 */
[----:B------:R-:W-:Y:S02]  /*20030*/  IMAD.IADD R29, R25, 0x1, R29 ;  /* 0x00000001191d7824 */ /* 0x000fe400078e021d */
[----:B------:R-:W-:Y:S02]  /*20040*/  IMAD.MOV R4, RZ, RZ, -R27 ;  /* 0x000000ffff047224 */ /* 0x000fe400078e0a1b */
[----:B------:R-:W-:Y:S02]  /*20050*/  IMAD.IADD R31, R15, 0x1, R31 ;  /* 0x000000010f1f7824 */ /* 0x000fe400078e021f */
[----:B------:R-:W-:-:S03]  /*20060*/  IMAD R15, R37, R4, R35 ;  /* 0x00000004250f7224 */ /* 0x000fc600078e0223 */
[----:B------:R-:W-:Y:S02]  /*20070*/  IADD3.X R4, R31, R29, R28, P1, P3 ;  /* 0x0000001d1f047210 */ /* 0x000fe40000fe641c */
[----:B--2---:R-:W-:-:S05]  /*20080*/  SEL R21, R32, RZ, P0 ;  /* 0x000000ff20157207 */ /* 0x004fca0000000000 */
[-C--:B------:R-:W-:Y:S02]  /*20090*/  IMAD R25, R13, R21.reuse, RZ ;  /* 0x000000150d197224 */ /* 0x080fe400078e02ff */
[----:B------:R-:W-:Y:S01]  /*200a0*/  IMAD.WIDE.U32 R12, R12, R21, RZ ;  /* 0x000000150c0c7225 */ /* 0x000fe200078e00ff */
[----:B------:R-:W-:-:S03]  /*200b0*/  SHF.R.S32.HI R21, RZ, 0x1f, R15 ;  /* 0x0000001fff157819 */ /* 0x000fc6000001140f */
[----:B------:R-:W-:Y:S01]  /*200c0*/  IMAD.IADD R25, R13, 0x1, R25 ;  /* 0x000000010d197824 */ /* 0x000fe200078e0219 */
[----:B------:R-:W-:Y:S02]  /*200d0*/  IADD3 R12, P0, P1, R27, R24, R12 ;  /* 0x000000181b0c7210 */ /* 0x000fe4000791e00c */
[----:B------:R-:W-:-:S04]  /*200e0*/  SHF.R.S32.HI R27, RZ, 0x1f, R27 ;  /* 0x0000001fff1b7819 */ /* 0x000fc8000001141b */
[----:B------:R-:W-:Y:S01]  /*200f0*/  IADD3.X R13, R27, R4, R25, P0, P1 ;  /* 0x000000041b0d7210 */ /* 0x000fe200007e2419 */
[----:B------:R-:W-:-:S04]  /*20100*/  IMAD R4, R11, R15, RZ ;  /* 0x0000000f0b047224 */ /* 0x000fc800078e02ff */
[C---:B------:R-:W-:Y:S02]  /*20110*/  IMAD R21, R10.reuse, R21, R4 ;  /* 0x000000150a157224 */ /* 0x040fe400078e0204 */
[----:B------:R-:W-:-:S04]  /*20120*/  IMAD.WIDE.U32 R10, R10, R15, R12 ;  /* 0x0000000f0a0a7225 */ /* 0x000fc800078e000c */
[----:B------:R-:W-:Y:S01]  /*20130*/  IMAD.IADD R4, R11, 0x1, R21 ;  /* 0x000000010b047824 */ /* 0x000fe200078e0215 */
[----:B0-----:R-:W-:Y:S01]  /*20140*/  LEA R8, P0, R10, R8, 0x2 ;  /* 0x000000080a087211 */ /* 0x001fe200078010ff */
[----:B------:R-:W-:-:S03]  /*20150*/  IMAD.MOV.U32 R11, RZ, RZ, -0x800000 ;  /* 0xff800000ff0b7424 */ /* 0x000fc600078e00ff */
[----:B-1----:R-:W-:-:S05]  /*20160*/  LEA.HI.X R9, R10, R9, R4, 0x2, P0 ;  /* 0x000000090a097211 */ /* 0x002fca00000f1404 */
[----:B------:R0:W-:Y:S04]  /*20170*/  STG.E desc[UR60][R8.64], R11 ;  /* 0x0000000b08007986 */ /* 0x0001e8000c10193c */
.L_x_2879:
[----:B------:R-:W-:Y:S05]  /*20180*/  BSYNC B1 ;  /* 0x0000000000017941 */ /* 0x000fea0003800000 */
.L_x_2878:
[----:B------:R-:W-:Y:S05]  /*20190*/  @P2 BRA `(.L_x_2874) ;  /* 0x00000008000c2947 */ /* 0x000fea0003800000 */
[----:B------:R-:W2:Y:S01]  /*201a0*/  S2R R4, SR_TID.X ;  /* 0x0000000000047919 */ /* 0x000ea20000002100 */
[----:B------:R-:W3:Y:S01]  /*201b0*/  LDC R15, c[0x0][0xbe8] ;  /* 0x0002fa00ff0f7b82 */ /* 0x000ee20000000800 */
[----:B------:R-:W-:Y:S01]  /*201c0*/  ULDC.64 UR4, c[0x0][0xaa0] ;  /* 0x0002a80000047ab9 */ /* 0x000fe20000000a00 */
[----:B------:R-:W-:Y:S01]  /*201d0*/  BSSY B1, `(.L_x_2880) ;  /* 0x0000049000017945 */ /* 0x000fe20003800000 */
[----:B---3--:R-:W-:Y:S01]  /*201e0*/  ISETP.NE.AND P0, PT, R15, 0x1, PT ;  /* 0x000000010f00780c */ /* 0x008fe20003f05270 */
[----:B--2---:R-:W-:Y:S02]  /*201f0*/  VIADD R10, R4, 0xffffff80 ;  /* 0xffffff80040a7836 */ /* 0x004fe40000000000 */
[----:B------:R-:W-:-:S03]  /*20200*/  IMAD R4, R28, UR4, RZ ;  /* 0x000000041c047c24 */ /* 0x000fc6000f8e02ff */
[----:B0-----:R-:W-:-:S07]  /*20210*/  SHF.R.S32.HI R9, RZ, 0x1f, R10 ;  /* 0x0000001fff097819 */ /* 0x001fce000001140a */
[----:B------:R-:W0:Y:S01]  /*20220*/  @P0 LDC R13, c[0x0][0xbec] ;  /* 0x0002fb00ff0d0b82 */ /* 0x000e220000000800 */
[----:B------:R-:W-:Y:S01]  /*20230*/  IMAD R11, R3, UR5, R4 ;  /* 0x00000005030b7c24 */ /* 0x000fe2000f8e0204 */
[----:B------:R-:W-:Y:S01]  /*20240*/  LEA.HI R4, R9, R10, RZ, 0x3 ;  /* 0x0000000a09047211 */ /* 0x000fe200078f18ff */
[----:B------:R-:W-:Y:S01]  /*20250*/  IMAD.WIDE.U32 R8, R3, UR4, RZ ;  /* 0x0000000403087c25 */ /* 0x000fe2000f8e00ff */
[----:B------:R-:W-:Y:S02]  /*20260*/  ULDC.64 UR4, c[0x0][0xae8] ;  /* 0x0002ba0000047ab9 */ /* 0x000fe40000000a00 */
[----:B------:R-:W-:Y:S02]  /*20270*/  LOP3.LUT R3, R4, 0xfffffff8, RZ, 0xc0, !PT ;  /* 0xfffffff804037812 */ /* 0x000fe400078ec0ff */
[----:B------:R-:W2:Y:S01]  /*20280*/  @P0 LDC R21, c[0x0][0xbf0] ;  /* 0x0002fc00ff150b82 */ /* 0x000ea20000000800 */
[----:B------:R-:W-:Y:S01]  /*20290*/  SHF.R.S32.HI R25, RZ, 0x3, R4 ;  /* 0x00000003ff197819 */ /* 0x000fe20000011404 */
[----:B------:R-:W-:-:S02]  /*202a0*/  IMAD.IADD R9, R9, 0x1, R11 ;  /* 0x0000000109097824 */ /* 0x000fc400078e020b */
[----:B------:R-:W-:Y:S02]  /*202b0*/  IMAD.IADD R14, R10, 0x1, -R3 ;  /* 0x000000010a0e7824 */ /* 0x000fe400078e0a03 */
[----:B------:R-:W-:-:S04]  /*202c0*/  IMAD.WIDE.U32 R8, R197, UR4, R8 ;  /* 0x00000004c5087c25 */ /* 0x000fc8000f8e0008 */
[----:B------:R-:W-:Y:S02]  /*202d0*/  IMAD R3, R14, 0x20, R25 ;  /* 0x000000200e037824 */ /* 0x000fe400078e0219 */
[----:B------:R-:W-:Y:S01]  /*202e0*/  IMAD R9, R197, UR5, R9 ;  /* 0x00000005c5097c24 */ /* 0x000fe2000f8e0209 */
[----:B------:R-:W-:Y:S01]  /*202f0*/  ULDC.64 UR4, c[0x0][0xaf0] ;  /* 0x0002bc0000047ab9 */ /* 0x000fe20000000a00 */
[----:B------:R-:W-:Y:S02]  /*20300*/  IMAD.IADD R12, R226, 0x1, R3 ;  /* 0x00000001e20c7824 */ /* 0x000fe400078e0203 */
[----:B------:R-:W-:Y:S02]  /*20310*/  IMAD R10, R30, UR4, RZ ;  /* 0x000000041e0a7c24 */ /* 0x000fe4000f8e02ff */
[----:B0-----:R-:W-:-:S04]  /*20320*/  @P0 IMAD.HI.U32 R4, R12, R13, RZ ;  /* 0x0000000d0c040227 */ /* 0x001fc800078e00ff */
[----:B------:R-:W-:Y:S02]  /*20330*/  IMAD.MOV.U32 R3, RZ, RZ, R12 ;  /* 0x000000ffff037224 */ /* 0x000fe400078e000c */
[C---:B------:R-:W-:Y:S01]  /*20340*/  IMAD R11, R33.reuse, UR5, R10 ;  /* 0x00000005210b7c24 */ /* 0x040fe2000f8e020a */
[----:B--2---:R-:W-:Y:S01]  /*20350*/  @P0 SHF.R.U32.HI R3, RZ, R21, R4 ;  /* 0x00000015ff030219 */ /* 0x004fe20000011604 */
[----:B------:R-:W-:Y:S01]  /*20360*/  IMAD.WIDE.U32 R8, R33, UR4, R8 ;  /* 0x0000000421087c25 */ /* 0x000fe2000f8e0008 */
[----:B------:R-:W-:Y:S02]  /*20370*/  ULDC.64 UR4, c[0x0][0xae0] ;  /* 0x0002b80000047ab9 */ /* 0x000fe40000000a00 */
[----:B------:R-:W-:Y:S01]  /*20380*/  SHF.R.S32.HI R4, RZ, 0x1f, R3 ;  /* 0x0000001fff047819 */ /* 0x000fe20000011403 */
[----:B------:R-:W-:Y:S02]  /*20390*/  IMAD.IADD R9, R9, 0x1, R11 ;  /* 0x0000000109097824 */ /* 0x000fe400078e020b */
[----:B------:R-:W-:-:S02]  /*203a0*/  IMAD.MOV R11, RZ, RZ, -R3 ;  /* 0x000000ffff0b7224 */ /* 0x000fc400078e0a03 */
[----:B------:R-:W-:Y:S02]  /*203b0*/  IMAD R4, R4, UR4, RZ ;  /* 0x0000000404047c24 */ /* 0x000fe4000f8e02ff */
[----:B------:R-:W-:Y:S02]  /*203c0*/  IMAD R11, R15, R11, R12 ;  /* 0x0000000b0f0b7224 */ /* 0x000fe400078e020c */
[----:B------:R-:W-:-:S04]  /*203d0*/  IMAD.WIDE.U32 R8, R3, UR4, R8 ;  /* 0x0000000403087c25 */ /* 0x000fc8000f8e0008 */
[----:B------:R-:W-:Y:S01]  /*203e0*/  IMAD R13, R3, UR5, R4 ;  /* 0x00000005030d7c24 */ /* 0x000fe2000f8e0204 */
[----:B------:R-:W-:Y:S01]  /*203f0*/  SHF.R.S32.HI R3, RZ, 0x1f, R11 ;  /* 0x0000001fff037819 */ /* 0x000fe2000001140b */
[----:B------:R-:W-:Y:S01]  /*20400*/  IMAD.IADD R226, R25, 0x1, R226 ;  /* 0x0000000119e27824 */ /* 0x000fe200078e02e2 */
[----:B------:R-:W-:Y:S01]  /*20410*/  ULDC.64 UR4, c[0x0][0xad8] ;  /* 0x0002b60000047ab9 */ /* 0x000fe20000000a00 */
[----:B------:R-:W-:Y:S02]  /*20420*/  IMAD.IADD R9, R9, 0x1, R13 ;  /* 0x0000000109097824 */ /* 0x000fe400078e020d */
[----:B------:R-:W-:Y:S02]  /*20430*/  IMAD R4, R3, UR4, RZ ;  /* 0x0000000403047c24 */ /* 0x000fe4000f8e02ff */
[----:B------:R-:W-:Y:S02]  /*20440*/  IMAD R15, R0, R15, RZ ;  /* 0x0000000f000f7224 */ /* 0x000fe400078e02ff */
[----:B------:R-:W-:-:S02]  /*20450*/  VIADD R3, R226, 0x40 ;  /* 0x00000040e2037836 */ /* 0x000fc40000000000 */
[C---:B------:R-:W-:Y:S01]  /*20460*/  IMAD R13, R11.reuse, UR5, R4 ;  /* 0x000000050b0d7c24 */ /* 0x040fe2000f8e0204 */
[-C--:B------:R-:W-:Y:S01]  /*20470*/  ISETP.GE.AND P2, PT, R226, R15.reuse, PT ;  /* 0x0000000fe200720c */ /* 0x080fe20003f46270 */
[----:B------:R-:W-:Y:S01]  /*20480*/  IMAD.WIDE.U32 R8, R11, UR4, R8 ;  /* 0x000000040b087c25 */ /* 0x000fe2000f8e0008 */
[----:B------:R-:W-:Y:S01]  /*20490*/  ISETP.GE.AND P1, PT, R3, R15, PT ;  /* 0x0000000f0300720c */ /* 0x000fe20003f26270 */
[----:B------:R-:W-:Y:S02]  /*204a0*/  ULDC.64 UR4, c[0x0][0xa80] ;  /* 0x0002a00000047ab9 */ /* 0x000fe40000000a00 */
        /* <DEDUP_REMOVED lines=10> */
[----:B------:R0:W3:Y:S01]  /*20550*/  SHFL.IDX PT, R0, R3, RZ, 0x181f ;  /* 0x00181fff03007589 */ /* 0x0000e200000e0000 */
[----:B------:R-:W-:Y:S02]  /*20560*/  SHF.R.S32.HI R10, RZ, 0x1f, R13 ;  /* 0x0000001fff0a7819 */ /* 0x000fe4000001140d */
[----:B------:R-:W-:Y:S01]  /*20570*/  SHF.R.S32.HI R12, RZ, 0x1f, R21 ;  /* 0x0000001fff0c7819 */ /* 0x000fe20000011415 */
[----:B------:R-:W-:Y:S06]  /*20580*/  @P2 BRA `(.L_x_2881) ;  /* 0x0000000000342947 */ /* 0x000fec0003800000 */
[----:B------:R-:W-:Y:S02]  /*20590*/  ULDC UR4, c[0x0][0xac8] ;  /* 0x0002b20000047ab9 */ /* 0x000fe40000000800 */
[----:B------:R-:W-:Y:S02]  /*205a0*/  ISETP.GE.AND P4, PT, R11, UR4, PT ;  /* 0x000000040b007c0c */ /* 0x000fe4000bf86270 */
[----:B------:R-:W-:Y:S02]  /*205b0*/  ISETP.GE.AND P3, PT, R21, UR4, PT ;  /* 0x0000000415007c0c */ /* 0x000fe4000bf66270 */
[----:B------:R-:W-:-:S09]  /*205c0*/  ISETP.GE.AND P2, PT, R13, UR4, PT ;  /* 0x000000040d007c0c */ /* 0x000fd2000bf46270 */
[-C--:B--2---:R-:W-:Y:S02]  /*205d0*/  @!P4 LEA R24, P6, R11, R8.reuse, 0x1 ;  /* 0x000000080b18c211 */ /* 0x084fe400078c08ff */
[----:B------:R-:W-:Y:S02]  /*205e0*/  @!P3 LEA R26, P5, R21, R8, 0x1 ;  /* 0x00000008151ab211 */ /* 0x000fe400078a08ff */
[----:B---3--:R-:W-:Y:S02]  /*205f0*/  @!P4 LEA.HI.X R25, R11, R0, R14, 0x1, P6 ;  /* 0x000000000b19c211 */ /* 0x008fe400030f0c0e */
[----:B------:R-:W-:Y:S02]  /*20600*/  @!P2 LEA R8, P6, R13, R8, 0x1 ;  /* 0x000000080d08a211 */ /* 0x000fe400078c08ff */
[-C--:B------:R-:W-:Y:S01]  /*20610*/  @!P3 LEA.HI.X R27, R21, R0.reuse, R12, 0x1, P5 ;  /* 0x00000000151bb211 */ /* 0x080fe200028f0c0c */
[----:B------:R4:W-:Y:S01]  /*20620*/  @!P4 ST.E.128 desc[UR60][R24.64], RZ ;  /* 0x000000ff1800c985 */ /* 0x0009e2000c101d3c */
[----:B------:R-:W-:-:S03]  /*20630*/  @!P2 LEA.HI.X R9, R13, R0, R10, 0x1, P6 ;  /* 0x000000000d09a211 */ /* 0x000fc600030f0c0a */
[----:B------:R4:W-:Y:S04]  /*20640*/  @!P3 ST.E.128 desc[UR60][R26.64], RZ ;  /* 0x000000ff1a00b985 */ /* 0x0009e8000c101d3c */
[----:B------:R4:W-:Y:S02]  /*20650*/  @!P2 ST.E.128 desc[UR60][R8.64], RZ ;  /* 0x000000ff0800a985 */ /* 0x0009e4000c101d3c */
.L_x_2881:
[----:B------:R-:W-:Y:S05]  /*20660*/  BSYNC B1 ;  /* 0x0000000000017941 */ /* 0x000fea0003800000 */
.L_x_2880:
[----:B---3--:R3:W0:Y:S01]  /*20670*/  SHFL.IDX PT, R0, R3, 0x1, 0x181f ;  /* 0x00381f0003007f89 */ /* 0x00862200000e0000 */
[----:B------:R-:W-:Y:S03]  /*20680*/  BSSY B1, `(.L_x_2882) ;  /* 0x0000010000017945 */ /* 0x000fe60003800000 */
[----:B--2-4-:R3:W2:Y:S01]  /*20690*/  SHFL.IDX PT, R8, R4, 0x1, 0x181f ;  /* 0x00381f0004087f89 */ /* 0x0146a200000e0000 */
        /* <DEDUP_REMOVED lines=14> */
.L_x_2883:
[----:B------:R-:W-:Y:S05]  /*20780*/  BSYNC B1 ;  /* 0x0000000000017941 */ /* 0x000fea0003800000 */
.L_x_2882:
[----:B0-----:R0:W0:Y:S01]  /*20790*/  SHFL.IDX PT, R0, R3, 0x2, 0x181f ;  /* 0x00581f0003007f89 */ /* 0x00102200000e0000 */
[----:B------:R-:W-:Y:S03]  /*207a0*/  BSSY B1, `(.L_x_2884) ;  /* 0x0000010000017945 */ /* 0x000fe60003800000 */
[----:B--2-4-:R2:W4:Y:S01]  /*207b0*/  SHFL.IDX PT, R8, R4, 0x2, 0x181f ;  /* 0x00581f0004087f89 */ /* 0x01452200000e0000 */
        /* <DEDUP_REMOVED lines=14> */
.L_x_2885:
[----:B------:R-:W-:Y:S05]  /*208a0*/  BSYNC B1 ;  /* 0x0000000000017941 */ /* 0x000fea0003800000 */
.L_x_2884:
[----:B0-----:R-:W-:Y:S01]  /*208b0*/  VIADD R0, R226, 0x60 ;  /* 0x00000060e2007836 */ /* 0x001fe20000000000 */
[----:B---3--:R-:W0:Y:S04]  /*208c0*/  SHFL.IDX PT, R3, R3, 0x3, 0x181f ;  /* 0x00781f0003037f89 */ /* 0x008e2800000e0000 */
[----:B------:R-:W-:Y:S01]  /*208d0*/  ISETP.GE.AND P0, PT, R0, R15, PT ;  /* 0x0000000f0000720c */ /* 0x000fe20003f06270 */
[----:B--2---:R-:W2:-:S12]  /*208e0*/  SHFL.IDX PT, R4, R4, 0x3, 0x181f ;  /* 0x00781f0004047f89 */ /* 0x004e9800000e0000 */
[----:B------:R-:W-:Y:S05]  /*208f0*/  @P0 BRA `(.L_x_2874) ;  /* 0x0000000000340947 */ /* 0x000fea0003800000 */
[----:B------:R-:W-:Y:S02]  /*20900*/  ULDC UR4, c[0x0][0xac8] ;  /* 0x0002b20000047ab9 */ /* 0x000fe40000000800 */
[----:B------:R-:W-:Y:S02]  /*20910*/  ISETP.GE.AND P3, PT, R11, UR4, PT ;  /* 0x000000040b007c0c */ /* 0x000fe4000bf66270 */
[----:B------:R-:W-:Y:S02]  /*20920*/  ISETP.GE.AND P4, PT, R21, UR4, PT ;  /* 0x0000000415007c0c */ /* 0x000fe4000bf86270 */
[----:B------:R-:W-:-:S09]  /*20930*/  ISETP.GE.AND P5, PT, R13, UR4, PT ;  /* 0x000000040d007c0c */ /* 0x000fd2000bfa6270 */
[-C--:B--2---:R-:W-:Y:S02]  /*20940*/  @!P3 LEA R24, P0, R11, R4.reuse, 0x1 ;  /* 0x000000040b18b211 */ /* 0x084fe400078008ff */
[-C--:B------:R-:W-:Y:S02]  /*20950*/  @!P4 LEA R20, P1, R21, R4.reuse, 0x1 ;  /* 0x000000041514c211 */ /* 0x080fe400078208ff */
[----:B----4-:R-:W-:Y:S02]  /*20960*/  @!P5 LEA R8, P2, R13, R4, 0x1 ;  /* 0x000000040d08d211 */ /* 0x010fe400078408ff */
[-C--:B0-----:R-:W-:Y:S02]  /*20970*/  @!P3 LEA.HI.X R25, R11, R3.reuse, R14, 0x1, P0 ;  /* 0x000000030b19b211 */ /* 0x081fe400000f0c0e */
[-C--:B------:R-:W-:Y:S02]  /*20980*/  @!P4 LEA.HI.X R21, R21, R3.reuse, R12, 0x1, P1 ;  /* 0x000000031515c211 */ /* 0x080fe400008f0c0c */
[----:B------:R-:W-:Y:S01]  /*20990*/  @!P5 LEA.HI.X R9, R13, R3, R10, 0x1, P2 ;  /* 0x000000030d09d211 */ /* 0x000fe200010f0c0a */
[----:B------:R0:W-:Y:S04]  /*209a0*/  @!P3 ST.E.128 desc[UR60][R24.64], RZ ;  /* 0x000000ff1800b985 */ /* 0x0001e8000c101d3c */
[----:B------:R0:W-:Y:S04]  /*209b0*/  @!P4 ST.E.128 desc[UR60][R20.64], RZ ;  /* 0x000000ff1400c985 */ /* 0x0001e8000c101d3c */
[----:B------:R0:W-:Y:S02]  /*209c0*/  @!P5 ST.E.128 desc[UR60][R8.64], RZ ;  /* 0x000000ff0800d985 */ /* 0x0001e4000c101d3c */
.L_x_2874:
[----:B------:R-:W-:Y:S05]  /*209d0*/  BSYNC B0 ;  /* 0x0000000000007941 */ /* 0x000fea0003800000 */
.L_x_2864:
[----:B------:R-:W-:Y:S02]  /*209e0*/  ULDC UR4, c[0x0][0xc3c] ;  /* 0x00030f0000047ab9 */ /* 0x000fe40000000800 */
[----:B------:R-:W-:-:S13]  /*209f0*/  ISETP.GE.AND P0, PT, R7, UR4, PT ;  /* 0x0000000407007c0c */ /* 0x000fda000bf06270 */
[----:B------:R-:W-:Y:S05]  /*20a00*/  @!P0 BRA `(.L_x_2886) ;  /* 0xfffffe0800688947 */ /* 0x000fea000383ffff */
[----:B------:R-:W-:Y:S05]  /*20a10*/  BRA `(.L_x_2643) ;  /* 0x0000007c00607947 */ /* 0x000fea0003800000 */
.L_x_2641:
[----:B------:R-:W-:-:S08]  /*20a20*/  NOP ;  /* 0x0000000000007918 */ /* 0x000fd00000000000 */
[----:B0-----:R-:W0:-:S00]  /*20a30*/  USETMAXREG.DEALLOC.CTAPOOL 0x28 ;  /* 0x00000028000079c8 */ /* 0x001e0000080e0500 */
[----:B0-----:R-:W2:Y:S01]  /*20a40*/  LDL.LU R3, [R1] ;  /* 0x0000000001037983 */ /* 0x001ea20000300800 */
[----:B------:R-:W-:Y:S01]  /*20a50*/  LOP3.LUT R2, R2, 0x3, RZ, 0xc0, !PT ;  /* 0x0000000302027812 */ /* 0x000fe200078ec0ff */
[----:B------:R-:W-:-:S05]  /*20a60*/  IMAD.MOV.U32 R7, RZ, RZ, RZ ;  /* 0x000000ffff077224 */ /* 0x000fca00078e00ff */
        /* <DEDUP_REMOVED lines=13> */
.L_x_2887:
        /* <DEDUP_REMOVED lines=43> */
.L_x_2891:
[----:B------:R-:W0:Y:S01]  /*20df0*/  LDC R2, c[0x0][0xc3c] ;  /* 0x00030f00ff027b82 */ /* 0x000e220000000800 */
[----:B------:R-:W-:Y:S01]  /*20e00*/  UIADD3 UR4, UR4, 0x1f, URZ ;  /* 0x0000001f04047890 */ /* 0x000fe2000fffe03f */
[----:B------:R-:W-:Y:S02]  /*20e10*/  ULDC UR7, c[0x0][0xc3c] ;  /* 0x00030f0000077ab9 */ /* 0x000fe40000000800 */
[----:B------:R-:W-:-:S03]  /*20e20*/  IMAD.U32 R19, RZ, RZ, UR7 ;  /* 0x00000007ff137e24 */ /* 0x000fc6000f8e00ff */
[----:B0-----:R-:W-:-:S13]  /*20e30*/  ISETP.LE.AND P6, PT, R2, UR4, PT ;  /* 0x0000000402007c0c */ /* 0x001fda000bfc3270 */
[----:B------:R-:W-:Y:S05]  /*20e40*/  @P6 BRA `(.L_x_2890) ;  /* 0x0000000800a86947 */ /* 0x000fea0003800000 */
[----:B------:R-:W-:Y:S02]  /*20e50*/  VIADD R11, R6, UR4 ;  /* 0x00000004060b7c36 */ /* 0x000fe40008000000 */
[----:B------:R-:W-:Y:S02]  /*20e60*/  IMAD.MOV.U32 R7, RZ, RZ, RZ ;  /* 0x000000ffff077224 */ /* 0x000fe400078e00ff */
[----:B------:R-:W-:Y:S01]  /*20e70*/  IMAD.MOV.U32 R8, RZ, RZ, RZ ;  /* 0x000000ffff087224 */ /* 0x000fe200078e00ff */
[----:B------:R-:W-:-:S13]  /*20e80*/  ISETP.GE.OR P6, PT, R11, R2, !P0 ;  /* 0x000000020b00720c */ /* 0x000fda00047c6670 */
[----:B------:R-:W0:Y:S08]  /*20e90*/  @!P6 LDC.64 R4, c[0x0][0xc80] ;  /* 0x00032000ff04eb82 */ /* 0x000e300000000a00 */
[----:B------:R-:W1:Y:S01]  /*20ea0*/  @!P6 LDC.64 R2, c[0x0][0xc78] ;  /* 0x00031e00ff02eb82 */ /* 0x000e620000000a00 */
[----:B0-----:R-:W-:-:S05]  /*20eb0*/  @!P6 IMAD.WIDE R4, R11, 0x4, R4 ;  /* 0x000000040b04e825 */ /* 0x001fca00078e0204 */
[----:B------:R-:W2:Y:S01]  /*20ec0*/  @!P6 LDG.E R7, desc[UR60][R4.64] ;  /* 0x0000003c0407e981 */ /* 0x000ea2000c1e1900 */
[----:B-1----:R-:W-:-:S05]  /*20ed0*/  @!P6 IMAD.WIDE R2, R11, 0x4, R2 ;  /* 0x000000040b02e825 */ /* 0x002fca00078e0202 */
        /* <DEDUP_REMOVED lines=22> */
.L_x_2889:
        /* <DEDUP_REMOVED lines=11> */
[----:B------:R-:W-:-:S05]  /*210f0*/  VIADD R3, R19, 0xffffffff ;  /* 0xffffffff13037836 */ /* 0x000fca0000000000 */
[----:B------:R0:W1:Y:S02]  /*21100*/  SHFL.IDX PT, R16, R2, R3, 0x1f ;  /* 0x00001f0302107589 */ /* 0x00006400000e0000 */
.L_x_2892:
[----:B-1----:R-:W-:Y:S02]  /*21110*/  IMAD R16, R16, UR5, R5 ;  /* 0x0000000510107c24 */ /* 0x002fe4000f8e0205 */
[----:B------:R-:W-:-:S03]  /*21120*/  VIADD R19, R19, UR4 ;  /* 0x0000000413137c36 */ /* 0x000fc60008000000 */
[----:B------:R-:W-:Y:S01]  /*21130*/  IADD3 R4, -R16, UR6, RZ ;  /* 0x0000000610047c10 */ /* 0x000fe2000fffe1ff */
[----:B------:R-:W-:Y:S06]  /*21140*/  @!P1 BRA `(.L_x_2893) ;  /* 0x0000000000e89947 */ /* 0x000fec0003800000 */
[-C--:B--2---:R-:W-:Y:S02]  /*21150*/  IABS R12, R7.reuse ;  /* 0x00000007000c7213 */ /* 0x084fe40000000000 */
[----:B------:R-:W-:Y:S02]  /*21160*/  IABS R5, R8 ;  /* 0x0000000800057213 */ /* 0x000fe40000000000 */
[----:B------:R-:W1:Y:S01]  /*21170*/  I2F.RP R9, R12 ;  /* 0x0000000c00097306 */ /* 0x000e620000209400 */
[----:B------:R-:W-:-:S07]  /*21180*/  IABS R13, R7 ;  /* 0x00000007000d7213 */ /* 0x000fce0000000000 */
[----:B------:R-:W2:Y:S08]  /*21190*/  I2F.RP R10, R5 ;  /* 0x00000005000a7306 */ /* 0x000eb00000209400 */
[----:B-1----:R-:W0:Y:S08]  /*211a0*/  MUFU.RCP R9, R9 ;  /* 0x0000000900097308 */ /* 0x002e300000001000 */
[----:B--2---:R-:W-:Y:S01]  /*211b0*/  MUFU.RCP R10, R10 ;  /* 0x0000000a000a7308 */ /* 0x004fe20000001000 */
        /* <DEDUP_REMOVED lines=18> */
[----:B------:R-:W0:Y:S01]  /*212e0*/  F2I.FTZ.U32.TRUNC.NTZ R3, R11 ;  /* 0x0000000b00037305 */ /* 0x000e22000021f000 */
[----:B------:R-:W-:-:S05]  /*212f0*/  IABS R12, R8 ;  /* 0x00000008000c7213 */ /* 0x000fca0000000000 */
[----:B------:R-:W-:-:S05]  /*21300*/  IMAD.MOV R12, RZ, RZ, -R12 ;  /* 0x000000ffff0c7224 */ /* 0x000fca00078e0a0c */
[----:B------:R-:W-:-:S04]  /*21310*/  @P0 VIADD R2, R2, 0x1 ;  /* 0x0000000102020836 */ /* 0x000fc80000000000 */
[----:B------:R-:W-:Y:S02]  /*21320*/  IMAD.MOV.U32 R13, RZ, RZ, R2 ;  /* 0x000000ffff0d7224 */ /* 0x000fe400078e0002 */
[----:B0-----:R-:W-:Y:S02]  /*21330*/  IMAD.MOV R2, RZ, RZ, -R3 ;  /* 0x000000ffff027224 */ /* 0x001fe400078e0a03 */
[----:B------:R-:W-:Y:S01]  /*21340*/  @!P2 IMAD.MOV R13, RZ, RZ, -R13 ;  /* 0x000000ffff0da224 */ /* 0x000fe200078e0a0d */
[----:B------:R-:W-:Y:S01]  /*21350*/  @!P1 LOP3.LUT R13, RZ, R7, RZ, 0x33, !PT ;  /* 0x00000007ff0d9212 */ /* 0x000fe200078e33ff */
[----:B------:R-:W-:Y:S02]  /*21360*/  IMAD R9, R2, R5, RZ ;  /* 0x0000000502097224 */ /* 0x000fe400078e02ff */
[----:B------:R-:W-:Y:S01]  /*21370*/  IMAD.MOV.U32 R2, RZ, RZ, RZ ;  /* 0x000000ffff027224 */ /* 0x000fe200078e00ff */
[----:B------:R-:W-:-:S03]  /*21380*/  IABS R10, R13 ;  /* 0x0000000d000a7213 */ /* 0x000fc60000000000 */
[----:B------:R-:W-:-:S04]  /*21390*/  IMAD.HI.U32 R2, R3, R9, R2 ;  /* 0x0000000903027227 */ /* 0x000fc800078e0002 */
[----:B------:R-:W-:Y:S02]  /*213a0*/  IMAD.MOV.U32 R3, RZ, RZ, R10 ;  /* 0x000000ffff037224 */ /* 0x000fe400078e000a */
[----:B------:R-:W-:Y:S02]  /*213b0*/  IMAD.MOV.U32 R10, RZ, RZ, R12 ;  /* 0x000000ffff0a7224 */ /* 0x000fe400078e000c */
        /* <DEDUP_REMOVED lines=8> */
[----:B------:R-:W-:Y:S01]  /*21440*/  ISETP.GE.U32.AND P0, PT, R10, R5, PT ;  /* 0x000000050a00720c */ /* 0x000fe20003f06070 */
[----:B------:R-:W-:-:S12]  /*21450*/  IMAD.MOV R5, RZ, RZ, -R13 ;  /* 0x000000ffff057224 */ /* 0x000fd800078e0a0d */
[----:B------:R-:W-:-:S04]  /*21460*/  @P0 VIADD R2, R2, 0x1 ;  /* 0x0000000102020836 */ /* 0x000fc80000000000 */
        /* <DEDUP_REMOVED lines=8> */
.L_x_2893:
[----:B0-----:R-:W0:Y:S02]  /*214f0*/  LDC.64 R2, c[0x0][0xc90] ;  /* 0x00032400ff027b82 */ /* 0x001e240000000a00 */
        /* <DEDUP_REMOVED lines=32> */
[----:B------:R-:W-:Y:S02]  /*21700*/  VIADDMNMX R8, R8, UR5, R13, PT ;  /* 0x0000000508087c46 */ /* 0x000fe4000b80010d */
[----:B------:R-:W-:-:S02]  /*21710*/  IADD3 R9, R9, 0x1000000, R4 ;  /* 0x0100000009097810 */ /* 0x000fc40007ffe004 */
        /* <DEDUP_REMOVED lines=25> */
[----:B------:R-:W-:-:S07]  /*218b0*/  IMAD R18, R2, R18, R9 ;  /* 0x0000001202127224 */ /* 0x000fce00078e0209 */
.L_x_2894:
[----:B------:R-:W-:-:S05]  /*218c0*/  LOP3.LUT R2, RZ, R2, RZ, 0x33, !PT ;  /* 0x00000002ff027212 */ /* 0x000fca00078e33ff */
[----:B------:R-:W-:Y:S01]  /*218d0*/  IMAD.IADD R17, R7, 0x1, R2 ;  /* 0x0000000107117824 */ /* 0x000fe200078e0202 */
[----:B------:R-:W-:Y:S06]  /*218e0*/  BRA `(.L_x_2895) ;  /* 0x00000000000c7947 */ /* 0x000fec0003800000 */
.L_x_2890:
[----:B------:R-:W-:Y:S02]  /*218f0*/  IMAD.MOV.U32 R17, RZ, RZ, RZ ;  /* 0x000000ffff117224 */ /* 0x000fe400078e00ff */
[----:B------:R-:W-:Y:S02]  /*21900*/  IMAD.U32 R16, RZ, RZ, UR6 ;  /* 0x00000006ff107e24 */ /* 0x000fe4000f8e00ff */
[----:B------:R-:W-:-:S07]  /*21910*/  IMAD.MOV.U32 R18, RZ, RZ, RZ ;  /* 0x000000ffff127224 */ /* 0x000fce00078e00ff */
.L_x_2895:
[----:B------:R-:W-:-:S13]  /*21920*/  ISETP.NE.AND P0, PT, R6, RZ, PT ;  /* 0x000000ff0600720c */ /* 0x000fda0003f05270 */
[----:B------:R-:W0:Y:S01]  /*21930*/  @!P0 S2R R3, SR_CgaCtaId ;  /* 0x0000000000038919 */ /* 0x000e220000008800 */
[----:B------:R-:W-:-:S04]  /*21940*/  @!P0 MOV R2, 0x400 ;  /* 0x0000040000028802 */ /* 0x000fc80000000f00 */
[----:B0-----:R-:W-:-:S05]  /*21950*/  @!P0 LEA R2, R3, R2, 0x18 ;  /* 0x0000000203028211 */ /* 0x001fca00078ec0ff */
[----:B------:R2:W-:Y:S01]  /*21960*/  @!P0 STS.128 [R2+0x308d0], R16 ;  /* 0x0308d01002008388 */ /* 0x0005e20000000c00 */
[----:B------:R-:W-:Y:S06]  /*21970*/  BAR.ARV 0x5, 0x180 ;  /* 0x0146000000007b1d */ /* 0x000fec0000002000 */
.L_x_2888:
[----:B------:R3:W-:Y:S01]  /*21980*/  STL [R1+0x28], RZ ;  /* 0x000028ff01007387 */ /* 0x0007e20000100800 */
[----:B------:R-:W-:Y:S01]  /*21990*/  ULDC UR4, c[0x0][0xc3c] ;  /* 0x00030f0000047ab9 */ /* 0x000fe20000000800 */
[----:B------:R-:W-:Y:S01]  /*219a0*/  IMAD.MOV.U32 R28, RZ, RZ, 0x1 ;  /* 0x00000001ff1c7424 */ /* 0x000fe200078e00ff */
[----:B-1----:R-:W-:Y:S01]  /*219b0*/  ISETP.GE.AND P0, PT, R19, UR4, PT ;  /* 0x0000000413007c0c */ /* 0x002fe2000bf06270 */
[----:B------:R-:W-:-:S12]  /*219c0*/  IMAD.MOV.U32 R26, RZ, RZ, RZ ;  /* 0x000000ffff1a7224 */ /* 0x000fd800078e00ff */
[----:B---3--:R-:W-:Y:S05]  /*219d0*/  @P0 BRA `(.L_x_2896) ;  /* 0x00000068008c0947 */ /* 0x008fea0003800000 */
[----:B--2---:R-:W2:Y:S01]  /*219e0*/  LDL R2, [R1+0x6c] ;  /* 0x00006c0001027983 */ /* 0x004ea20000100800 */
[----:B------:R-:W1:Y:S01]  /*219f0*/  S2UR UR5, SR_CgaCtaId ;  /* 0x00000000000579c3 */ /* 0x000e620000008800 */
[----:B------:R-:W-:Y:S01]  /*21a00*/  IMAD.SHL.U32 R32, R0, 0x8, RZ ;  /* 0x0000000800207824 */ /* 0x000fe200078e00ff */
[----:B------:R-:W-:Y:S01]  /*21a10*/  BSSY B8, `(.L_x_2896) ;  /* 0x000069f000087945 */ /* 0x000fe20003800000 */
[----:B------:R3:W-:Y:S01]  /*21a20*/  STL [R1+0x28], RZ ;  /* 0x000028ff01007387 */ /* 0x0007e20000100800 */
[----:B------:R-:W-:Y:S01]  /*21a30*/  IMAD.MOV.U32 R29, RZ, RZ, 0x1 ;  /* 0x00000001ff1d7424 */ /* 0x000fe200078e00ff */
[----:B------:R-:W-:Y:S02]  /*21a40*/  CS2R R26, SRZ ;  /* 0x00000000001a7805 */ /* 0x000fe4000001ff00 */
[C---:B0-----:R-:W-:Y:S01]  /*21a50*/  LOP3.LUT R3, R32.reuse, 0x1f8, RZ, 0xc0, !PT ;  /* 0x000001f820037812 */ /* 0x041fe200078ec0ff */
[----:B------:R-:W-:Y:S01]  /*21a60*/  IMAD.MOV.U32 R28, RZ, RZ, 0x1 ;  /* 0x00000001ff1c7424 */ /* 0x000fe200078e00ff */
[----:B------:R-:W-:Y:S01]  /*21a70*/  LOP3.LUT R32, R32, 0x38, RZ, 0xc0, !PT ;  /* 0x0000003820207812 */ /* 0x000fe200078ec0ff */
[----:B------:R-:W-:Y:S01]  /*21a80*/  ULDC.64 UR36, c[0x0][0x198] ;  /* 0x0000660000247ab9 */ /* 0x000fe20000000a00 */
[----:B------:R-:W-:Y:S01]  /*21a90*/  LOP3.LUT R3, R3, 0x38, R0, 0x78, !PT ;  /* 0x0000003803037812 */ /* 0x000fe200078e7800 */
[----:B------:R-:W-:Y:S01]  /*21aa0*/  ULDC UR38, c[0x0][0xc] ;  /* 0x0000030000267ab9 */ /* 0x000fe20000000800 */
[----:B------:R-:W-:-:S02]  /*21ab0*/  LOP3.LUT R35, R32, 0x40, RZ, 0xfc, !PT ;  /* 0x0000004020237812 */ /* 0x000fc400078efcff */
[----:B------:R-:W-:Y:S02]  /*21ac0*/  LOP3.LUT R33, R32, 0x80, RZ, 0xfc, !PT ;  /* 0x0000008020217812 */ /* 0x000fe400078efcff */
[----:B--2---:R-:W-:Y:S02]  /*21ad0*/  R2UR UR4, R2 ;  /* 0x00000000020472ca */ /* 0x004fe400000e0000 */
[C---:B------:R-:W-:Y:S01]  /*21ae0*/  LOP3.LUT R2, R0.reuse, 0x7f, RZ, 0xc0, !PT ;  /* 0x0000007f00027812 */ /* 0x040fe200078ec0ff */
[----:B------:R-:W-:-:S04]  /*21af0*/  IMAD.SHL.U32 R0, R0, 0x10, RZ ;  /* 0x0000001000007824 */ /* 0x000fc800078e00ff */
[----:B------:R-:W-:Y:S01]  /*21b00*/  IMAD.SHL.U32 R36, R2, 0x8, RZ ;  /* 0x0000000802247824 */ /* 0x000fe200078e00ff */
[----:B------:R-:W-:-:S04]  /*21b10*/  SHF.R.U32.HI R2, RZ, 0x3, R2 ;  /* 0x00000003ff027819 */ /* 0x000fc80000011602 */
[----:B------:R-:W-:Y:S01]  /*21b20*/  LOP3.LUT R36, R3, 0x200, R36, 0xf8, !PT ;  /* 0x0000020003247812 */ /* 0x000fe200078ef824 */
[----:B------:R-:W-:Y:S01]  /*21b30*/  ULOP3.LUT UR39, UR4, 0x2, URZ, 0xfc, !UPT ;  /* 0x0000000204277892 */ /* 0x000fe2000f8efc3f */
[----:B------:R-:W-:Y:S02]  /*21b40*/  LOP3.LUT R0, R2, 0x70, R0, 0xf8, !PT ;  /* 0x0000007002007812 */ /* 0x000fe400078ef800 */
[----:B------:R-:W-:Y:S02]  /*21b50*/  UMOV UR4, 0x400 ;  /* 0x0000040000047882 */ /* 0x000fe40000000000 */
[----:B-1----:R-:W-:-:S06]  /*21b60*/  ULEA UR4, UR5, UR4, 0x18 ;  /* 0x0000000405047291 */ /* 0x002fcc000f8ec03f */
[----:B------:R-:W-:-:S04]  /*21b70*/  IMAD.U32 R22, RZ, RZ, UR4 ;  /* 0x00000004ff167e24 */ /* 0x000fc8000f8e00ff */
[----:B---3--:R-:W-:-:S07]  /*21b80*/  IMAD R37, R36, 0x2, R22 ;  /* 0x0000000224257824 */ /* 0x008fce00078e0216 */
.L_x_3003:
[----:B0-----:R-:W0:Y:S02]  /*21b90*/  LDC.64 R30, c[0x0][0xc88] ;  /* 0x00032200ff1e7b82 */ /* 0x001e240000000a00 */
[----:B0-----:R-:W-:-:S06]  /*21ba0*/  IMAD.WIDE R30, R19, 0x4, R30 ;  /* 0x00000004131e7825 */ /* 0x001fcc00078e021e */
        /* <DEDUP_REMOVED lines=20> */
[----:B------:R-:W-:Y:S01]  /*21cf0*/  ISETP.NE.U32.AND P1, PT, RZ, UR6, PT ;  /* 0x00000006ff007c0c */ /* 0x000fe2000bf25070 */
[----:B0-----:R-:W-:Y:S01]  /*21d00*/  IMAD.MOV.U32 R0, RZ, RZ, RZ ;  /* 0x000000ffff007224 */ /* 0x001fe200078e00ff */
[----:B------:R-:W-:Y:S02]  /*21d10*/  ISETP.NE.AND.EX P0, PT, RZ, UR5, PT, P0 ;  /* 0x00000005ff007c0c */ /* 0x000fe4000bf05300 */
[----:B------:R-:W-:Y:S02]  /*21d20*/  ISETP.NE.AND.EX P1, PT, RZ, UR7, PT, P1 ;  /* 0x00000007ff007c0c */ /* 0x000fe4000bf25310 */
[C---:B------:R-:W-:Y:S02]  /*21d30*/  IADD3 R4, P4, R23.reuse, UR6, RZ ;  /* 0x0000000617047c10 */ /* 0x040fe4000ff9e0ff */
[----:B-1----:R-:W-:Y:S01]  /*21d40*/  IADD3 R2, P3, R23, UR4, RZ ;  /* 0x0000000417027c10 */ /* 0x002fe2000ff7e0ff */
[----:B------:R-:W-:Y:S01]  /*21d50*/  ULDC UR4, c[0x0][0x288] ;  /* 0x0000a20000047ab9 */ /* 0x000fe20000000800 */
[----:B------:R-:W-:-:S02]  /*21d60*/  IADD3.X R5, R24, UR7, RZ, P4, !PT ;  /* 0x0000000718057c10 */ /* 0x000fc4000a7fe4ff */
[C---:B------:R-:W-:Y:S02]  /*21d70*/  IADD3.X R3, R24.reuse, UR5, RZ, P3, !PT ;  /* 0x0000000518037c10 */ /* 0x040fe40009ffe4ff */
[----:B------:R-:W-:Y:S01]  /*21d80*/  @P2 IADD3 R6, P3, R23, UR8, RZ ;  /* 0x0000000817062c10 */ /* 0x000fe2000ff7e0ff */
[----:B------:R-:W-:Y:S01]  /*21d90*/  IMAD.U32 R8, RZ, RZ, UR4 ;  /* 0x00000004ff087e24 */ /* 0x000fe2000f8e00ff */
[----:B------:R-:W-:Y:S01]  /*21da0*/  ULDC.64 UR4, c[0x0][0x418] ;  /* 0x0001060000047ab9 */ /* 0x000fe20000000a00 */
[----:B------:R-:W5:Y:S01]  /*21db0*/  @P0 LDG.E R34, desc[UR60][R2.64] ;  /* 0x0000003c02220981 */ /* 0x000f62000c1e1900 */
[----:B------:R-:W-:-:S03]  /*21dc0*/  @P2 IADD3.X R7, R24, UR9, RZ, P3, !PT ;  /* 0x0000000918072c10 */ /* 0x000fc60009ffe4ff */
[----:B------:R-:W5:Y:S04]  /*21dd0*/  @P1 LDG.E R0, desc[UR60][R4.64] ;  /* 0x0000003c04001981 */ /* 0x000f68000c1e1900 */
        /* <DEDUP_REMOVED lines=10> */
[----:B---3--:R0:W-:Y:S01]  /*21e80*/  STL [R1+0x18], R8 ;  /* 0x0000180801007387 */ /* 0x0081e20000100800 */
[----:B------:R-:W-:-:S03]  /*21e90*/  IMAD.MOV.U32 R11, RZ, RZ, R8 ;  /* 0x000000ffff0b7224 */ /* 0x000fc600078e0008 */
[----:B--2---:R0:W-:Y:S01]  /*21ea0*/  STL [R1+0xc], R12 ;  /* 0x00000c0c01007387 */ /* 0x0041e20000100800 */
[----:B------:R-:W-:Y:S05]  /*21eb0*/  @P2 BRA `(.L_x_2897) ;  /* 0x0000000000142947 */ /* 0x000fea0003800000 */
[----:B------:R-:W-:Y:S05]  /*21ec0*/  @!P0 BRA `(.L_x_2897) ;  /* 0x0000000000108947 */ /* 0x000fea0003800000 */
[----:B0-----:R-:W2:Y:S04]  /*21ed0*/  LDG.E R8, desc[UR60][R2.64] ;  /* 0x0000003c02087981 */ /* 0x001ea8000c1e1900 */
[----:B------:R-:W2:Y:S02]  /*21ee0*/  LDG.E R7, desc[UR60][R2.64+0x4] ;  /* 0x0000043c02077981 */ /* 0x000ea4000c1e1900 */
[----:B--2---:R-:W-:-:S05]  /*21ef0*/  IMAD.IADD R11, R7, 0x1, -R8 ;  /* 0x00000001070b7824 */ /* 0x004fca00078e0a08 */
[----:B------:R1:W-:Y:S02]  /*21f00*/  STL [R1+0x18], R11 ;  /* 0x0000180b01007387 */ /* 0x0003e40000100800 */
.L_x_2897:
[----:B------:R-:W-:Y:S01]  /*21f10*/  ULDC.64 UR4, c[0x0][0xa20] ;  /* 0x0002880000047ab9 */ /* 0x000fe20000000a00 */
[C---:B------:R-:W-:Y:S01]  /*21f20*/  LOP3.LUT R2, R18.reuse, 0xff000000, RZ, 0xc0, !PT ;  /* 0xff00000012027812 */ /* 0x040fe200078ec0ff */
        /* <DEDUP_REMOVED lines=12> */
.L_x_2898:
        /* <DEDUP_REMOVED lines=9> */
.L_x_2899:
[----:B0-----:R-:W2:Y:S01]  /*22080*/  @P1 LDG.E R2, desc[UR60][R4.64] ;  /* 0x0000003c04021981 */ /* 0x001ea2000c1e1900 */
[----:B------:R-:W0:Y:S03]  /*22090*/  LDC R3, c[0x0][0x448] ;  /* 0x00011200ff037b82 */ /* 0x000e260000000800 */
[----:B------:R3:W2:Y:S01]  /*220a0*/  @P1 LDG.E R5, desc[UR60][R4.64+0x4] ;  /* 0x0000043c04051981 */ /* 0x0006a2000c1e1900 */
[----:B-----5:R-:W-:Y:S01]  /*220b0*/  IMAD.IADD R9, R9, 0x1, -R12 ;  /* 0x0000000109097824 */ /* 0x020fe200078e0a0c */
[----:B------:R-:W-:Y:S01]  /*220c0*/  BSSY B0, `(.L_x_2900) ;  /* 0x0000037000007945 */ /* 0x000fe20003800000 */
[----:B------:R-:W-:Y:S02]  /*220d0*/  LOP3.LUT R20, R8, 0xff, RZ, 0xc0, !PT ;  /* 0x000000ff08147812 */ /* 0x000fe400078ec0ff */
[----:B0-----:R-:W-:-:S13]  /*220e0*/  ISETP.NE.AND P0, PT, R3, 0x1, PT ;  /* 0x000000010300780c */ /* 0x001fda0003f05270 */
[----:B---3--:R-:W0:Y:S08]  /*220f0*/  @P0 LDC R4, c[0x0][0x44c] ;  /* 0x00011300ff040b82 */ /* 0x008e300000000800 */
[----:B------:R-:W3:Y:S01]  /*22100*/  @P0 LDC R3, c[0x0][0x450] ;  /* 0x00011400ff030b82 */ /* 0x000ee20000000800 */
[----:B--2---:R-:W-:Y:S02]  /*22110*/  @P1 IMAD.IADD R6, R5, 0x1, -R2 ;  /* 0x0000000105061824 */ /* 0x004fe400078e0a02 */
[----:B------:R-:W-:-:S04]  /*22120*/  IMAD.SHL.U32 R2, R17, 0x80, RZ ;  /* 0x0000008011027824 */ /* 0x000fc800078e00ff */
[----:B------:R-:W-:-:S04]  /*22130*/  VIADD R2, R2, 0x7f ;  /* 0x0000007f02027836 */ /* 0x000fc80000000000 */
[----:B0-----:R-:W-:-:S05]  /*22140*/  @P0 IMAD.HI.U32 R4, R2, R4, RZ ;  /* 0x0000000402040227 */ /* 0x001fca00078e00ff */
[----:B---3--:R-:W-:Y:S01]  /*22150*/  @P0 SHF.R.U32.HI R2, RZ, R3, R4 ;  /* 0x00000003ff020219 */ /* 0x008fe20000011604 */
[----:B------:R-:W-:Y:S01]  /*22160*/  IMAD.IADD R3, R9, 0x1, R6 ;  /* 0x0000000109037824 */ /* 0x000fe200078e0206 */
[----:B------:R-:W-:-:S03]  /*22170*/  SHF.R.U32.HI R4, RZ, 0x10, R8 ;  /* 0x00000010ff047819 */ /* 0x000fc60000011608 */
[C---:B------:R-:W-:Y:S01]  /*22180*/  VIADD R5, R3.reuse, 0x5f ;  /* 0x0000005f03057836 */ /* 0x040fe20000000000 */
[----:B------:R-:W-:Y:S01]  /*22190*/  IADD3 R7, R3, 0x60, -R11 ;  /* 0x0000006003077810 */ /* 0x000fe20007ffe80b */
[----:B------:R0:W-:Y:S02]  /*221a0*/  STL [R1+0x4], R3 ;  /* 0x0000040301007387 */ /* 0x0001e40000100800 */
[----:B------:R-:W-:-:S04]  /*221b0*/  IMAD.HI R5, R5, 0x2aaaaaab, RZ ;  /* 0x2aaaaaab05057827 */ /* 0x000fc800078e02ff */
[----:B------:R-:W-:-:S04]  /*221c0*/  IMAD.IADD R2, R7, 0x1, R2 ;  /* 0x0000000107027824 */ /* 0x000fc800078e0202 */
[----:B------:R-:W-:Y:S01]  /*221d0*/  IMAD.HI R2, R2, 0x2aaaaaab, RZ ;  /* 0x2aaaaaab02027827 */ /* 0x000fe200078e02ff */
[----:B0-----:R-:W-:-:S04]  /*221e0*/  SHF.R.U32.HI R3, RZ, 0x1f, R5 ;  /* 0x0000001fff037819 */ /* 0x001fc80000011605 */
[----:B------:R-:W-:Y:S02]  /*221f0*/  LEA.HI.SX32 R5, R5, R3, 0x1c ;  /* 0x0000000305057211 */ /* 0x000fe400078fe2ff */
[----:B------:R-:W-:-:S04]  /*22200*/  SHF.R.U32.HI R3, RZ, 0x1f, R2 ;  /* 0x0000001fff037819 */ /* 0x000fc80000011602 */
[----:B------:R-:W-:Y:S01]  /*22210*/  LEA.HI.SX32 R3, R2, R3, 0x1c ;  /* 0x0000000302037211 */ /* 0x000fe200078fe2ff */
[----:B------:R-:W-:-:S03]  /*22220*/  IMAD.MOV.U32 R2, RZ, RZ, RZ ;  /* 0x000000ffff027224 */ /* 0x000fc600078e00ff */
[----:B------:R-:W-:-:S04]  /*22230*/  VIMNMX R10, R5, R3, PT ;  /* 0x00000003050a7248 */ /* 0x000fc80003fe0100 */
[----:B------:R-:W-:-:S13]  /*22240*/  ISETP.GE.AND P0, PT, R10, 0x1, PT ;  /* 0x000000010a00780c */ /* 0x000fda0003f06270 */
[----:B------:R-:W-:Y:S05]  /*22250*/  @!P0 BRA `(.L_x_2901) ;  /* 0x0000000000748947 */ /* 0x000fea0003800000 */
[----:B------:R-:W-:Y:S01]  /*22260*/  ISETP.NE.AND P0, PT, R4, RZ, PT ;  /* 0x000000ff0400720c */ /* 0x000fe20003f05270 */
[----:B------:R-:W-:-:S03]  /*22270*/  ULDC UR4, c[0x0][0x9f0] ;  /* 0x00027c0000047ab9 */ /* 0x000fc60000000800 */
[----:B------:R-:W-:-:S04]  /*22280*/  SEL R8, R4, UR4, P0 ;  /* 0x0000000404087c07 */ /* 0x000fc80008000000 */
[----:B-1----:R-:W-:Y:S02]  /*22290*/  IABS R11, R8 ;  /* 0x00000008000b7213 */ /* 0x002fe40000000000 */
        /* <DEDUP_REMOVED lines=13> */
[----:B------:R-:W-:-:S04]  /*22370*/  IMAD.MOV R2, RZ, RZ, -R2 ;  /* 0x000000ffff027224 */ /* 0x000fc800078e0a02 */
[----:B------:R-:W-:Y:S02]  /*22380*/  IMAD.MOV.U32 R12, RZ, RZ, R2 ;  /* 0x000000ffff0c7224 */ /* 0x000fe400078e0002 */
        /* <DEDUP_REMOVED lines=10> */
.L_x_2901:
[----:B------:R-:W-:Y:S05]  /*22430*/  BSYNC B0 ;  /* 0x0000000000007941 */ /* 0x000fea0003800000 */
.L_x_2900:
        /* <DEDUP_REMOVED lines=24> */
[----:B------:R0:W2:Y:S02]  /*225c0*/  SHFL.IDX PT, R14, R8, RZ, 0x1f ;  /* 0x00001fff080e7589 */ /* 0x0000a400000e0000 */
.L_x_3071:
[----:B--2---:R-:W-:Y:S02]  /*225d0*/  ISETP.NE.AND P0, PT, R14, RZ, PT ;  /* 0x000000ff0e00720c */ /* 0x004fe40003f05270 */
[----:B------:R-:W-:-:S11]  /*225e0*/  PLOP3.LUT P6, PT, PT, PT, PT, 0x8, 0x0 ;  /* 0x000000000000781c */ /* 0x000fd60003fce170 */
[----:B------:R-:W-:Y:S05]  /*225f0*/  @P0 BRA `(.L_x_2905) ;  /* 0x00000000000c0947 */ /* 0x000fea0003800000 */
[----:B------:R-:W-:-:S03]  /*22600*/  UMOV UR4, 0xffffffff ;  /* 0xffffffff00047882 */ /* 0x000fc60000000000 */
[----:B------:R-:W-:Y:S05]  /*22610*/  BRA.DIV UR4, `(.L_x_2906) ;  /* 0x0000007604247947 */ /* 0x000fea000b800000 */
[----:B------:R-:W-:-:S13]  /*22620*/  ELECT P6, URZ, PT ;  /* 0x00000000003f782f */ /* 0x000fda00038c0000 */
.L_x_2905:
        /* <DEDUP_REMOVED lines=9> */
.L_x_3074:
[----:B------:R-:W-:Y:S05]  /*226c0*/  BSYNC B1 ;  /* 0x0000000000017941 */ /* 0x000fea0003800000 */
.L_x_2907:
[----:B------:R-:W-:Y:S04]  /*226d0*/  BSSY B1, `(.L_x_2909) ;  /* 0x000008c000017945 */ /* 0x000fe80003800000 */
[----:B------:R-:W-:Y:S05]  /*226e0*/  @!P6 BRA `(.L_x_2910) ;  /* 0x000000080028e947 */ /* 0x000fea0003800000 */
[----:B------:R-:W-:Y:S01]  /*226f0*/  IMAD R12, R27, 0x8, R22 ;  /* 0x000000081b0c7824 */ /* 0x000fe200078e0216 */
[----:B-1----:R-:W-:Y:S01]  /*22700*/  SHF.L.U32 R11, R29, 0x1f, RZ ;  /* 0x0000001f1d0b7819 */ /* 0x002fe200000006ff */
[----:B------:R-:W1:Y:S01]  /*22710*/  S2R R9, SR_TID.X ;  /* 0x0000000000097919 */ /* 0x000e620000002100 */
[----:B------:R-:W-:Y:S02]  /*22720*/  BSSY B2, `(.L_x_2911) ;  /* 0x0000005000027945 */ /* 0x000fe40003800000 */
[----:B------:R-:W2:Y:S01]  /*22730*/  SYNCS.PHASECHK.TRANS64.TRYWAIT P0, [R12+URZ+0x308a0], R11 ;  /* 0x0308a00b0c0075a7 */ /* 0x000ea2000800017f */
[----:B-1----:R-:W-:-:S04]  /*22740*/  LOP3.LUT R9, R9, 0x7f, RZ, 0xc0, !PT ;  /* 0x0000007f09097812 */ /* 0x002fc800078ec0ff */
[----:B------:R-:W-:Y:S01]  /*22750*/  ISETP.NE.AND P1, PT, R9, RZ, PT ;  /* 0x000000ff0900720c */ /* 0x000fe20003f25270 */
[----:B--2---:R-:W-:-:S12]  /*22760*/  @!P0 BRA `(.L_x_2912) ;  /* 0x0000007400048947 */ /* 0x004fd80003800000 */
.L_x_3075:
[----:B------:R-:W-:Y:S05]  /*22770*/  BSYNC B2 ;  /* 0x0000000000027941 */ /* 0x000fea0003800000 */
.L_x_2911:
        /* <DEDUP_REMOVED lines=9> */
.L_x_2914:
[----:B------:R-:W-:Y:S05]  /*22810*/  BSYNC B2 ;  /* 0x0000000000027941 */ /* 0x000fea0003800000 */
.L_x_2913:
[----:B0-----:R-:W-:Y:S01]  /*22820*/  IMAD.MOV.U32 R8, RZ, RZ, RZ ;  /* 0x000000ffff087224 */ /* 0x001fe200078e00ff */
[----:B------:R-:W-:Y:S01]  /*22830*/  UIADD3 UR4, UP0, UR36, 0x570, URZ ;  /* 0x0000057024047890 */ /* 0x000fe2000ff1e03f */
[----:B------:R-:W-:Y:S01]  /*22840*/  IMAD R9, R3, 0x60, R0 ;  /* 0x0000006003097824 */ /* 0x000fe200078e0200 */
[----:B------:R-:W-:Y:S01]  /*22850*/  PLOP3.LUT P0, PT, PT, PT, PT, 0x80, 0x0 ;  /* 0x000000000000781c */ /* 0x000fe20003f0f070 */
[----:B------:R-:W-:Y:S01]  /*22860*/  IMAD R10, R27, 0x9000, R22 ;  /* 0x000090001b0a7824 */ /* 0x000fe200078e0216 */
[----:B------:R-:W-:Y:S01]  /*22870*/  R2UR UR10, R8 ;  /* 0x00000000080a72ca */ /* 0x000fe200000e0000 */
[----:B------:R-:W-:Y:S01]  /*22880*/  VIADD R9, R9, 0xffffffa0 ;  /* 0xffffffa009097836 */ /* 0x000fe20000000000 */
[----:B------:R-:W-:Y:S01]  /*22890*/  UIADD3.X UR5, URZ, UR37, URZ, UP0, !UPT ;  /* 0x000000253f057290 */ /* 0x000fe200087fe43f */
[----:B------:R-:W-:Y:S01]  /*228a0*/  VIADD R8, R12, 0x30890 ;  /* 0x000308900c087836 */ /* 0x000fe20000000000 */
[----:B------:R-:W-:Y:S01]  /*228b0*/  UMOV UR6, 0x0 ;  /* 0x0000000000067882 */ /* 0x000fe20000000000 */
[----:B------:R-:W-:Y:S01]  /*228c0*/  VIADD R13, R10, 0x1e400 ;  /* 0x0001e4000a0d7836 */ /* 0x000fe20000000000 */
[----:B------:R-:W-:-:S09]  /*228d0*/  UMOV UR7, 0x12f00000 ;  /* 0x12f0000000077882 */ /* 0x000fd20000000000 */
.L_x_2915:
        /* <DEDUP_REMOVED lines=16> */
.L_x_2916:
        /* <DEDUP_REMOVED lines=16> */
.L_x_2917:
        /* <DEDUP_REMOVED lines=13> */
.L_x_3076:
[----:B------:R-:W-:Y:S05]  /*22bb0*/  BSYNC B2 ;  /* 0x0000000000027941 */ /* 0x000fea0003800000 */
.L_x_2918:
[----:B------:R-:W-:Y:S01]  /*22bc0*/  BSSY B2, `(.L_x_2920) ;  /* 0x000000b000027945 */ /* 0x000fe20003800000 */
[----:B------:R-:W-:Y:S02]  /*22bd0*/  IMAD.MOV.U32 R14, RZ, RZ, 0x0 ;  /* 0x00000000ff0e7424 */ /* 0x000fe400078e00ff */
[----:B------:R-:W-:Y:S01]  /*22be0*/  IMAD.MOV.U32 R15, RZ, RZ, 0x12f00000 ;  /* 0x12f00000ff0f7424 */ /* 0x000fe200078e00ff */
[----:B------:R-:W-:Y:S06]  /*22bf0*/  @P1 BRA `(.L_x_2921) ;  /* 0x00000000001c1947 */ /* 0x000fec0003800000 */
[----:B------:R-:W2:Y:S01]  /*22c00*/  S2R R13, SR_TID.X ;  /* 0x00000000000d7919 */ /* 0x000ea20000002100 */
[----:B------:R-:W-:-:S04]  /*22c10*/  IMAD.MOV.U32 R8, RZ, RZ, 0x9000 ;  /* 0x00009000ff087424 */ /* 0x000fc800078e00ff */
[----:B------:R3:W-:Y:S01]  /*22c20*/  SYNCS.ARRIVE.TRANS64 RZ, [R12+URZ+0x308b0], R8 ;  /* 0x0308b0080cff79a7 */ /* 0x0007e2000800003f */
[----:B--2---:R-:W-:-:S04]  /*22c30*/  LOP3.LUT R13, R13, 0x1f, RZ, 0xc0, !PT ;  /* 0x0000001f0d0d7812 */ /* 0x004fc800078ec0ff */
[----:B------:R-:W-:-:S13]  /*22c40*/  ISETP.NE.AND P0, PT, R13, RZ, PT ;  /* 0x000000ff0d00720c */ /* 0x000fda0003f05270 */
[----:B---3--:R-:W-:Y:S05]  /*22c50*/  @!P0 BRA `(.L_x_2921) ;  /* 0x0000000000048947 */ /* 0x008fea0003800000 */
[----:B------:R-:W-:Y:S01]  /*22c60*/  BPT.TRAP 0x1 ;  /* 0x000000040000795c */ /* 0x000fe20000300000 */
.L_x_2921:
[----:B------:R-:W-:Y:S05]  /*22c70*/  BSYNC B2 ;  /* 0x0000000000027941 */ /* 0x000fea0003800000 */
.L_x_2920:
[----:B------:R-:W-:Y:S01]  /*22c80*/  R2UR UR6, R14 ;  /* 0x000000000e0672ca */ /* 0x000fe200000e0000 */
[----:B------:R-:W-:Y:S01]  /*22c90*/  IMAD.MOV.U32 R8, RZ, RZ, RZ ;  /* 0x000000ffff087224 */ /* 0x000fe200078e00ff */
[----:B------:R-:W-:Y:S01]  /*22ca0*/  R2UR UR7, R15 ;  /* 0x000000000f0772ca */ /* 0x000fe200000e0000 */
[----:B------:R-:W-:Y:S01]  /*22cb0*/  UIADD3 UR4, UP0, UR36, 0x670, URZ ;  /* 0x0000067024047890 */ /* 0x000fe2000ff1e03f */
[----:B------:R-:W-:Y:S01]  /*22cc0*/  PLOP3.LUT P0, PT, PT, PT, PT, 0x80, 0x0 ;  /* 0x000000000000781c */ /* 0x000fe20003f0f070 */
[----:B01----:R-:W-:Y:S01]  /*22cd0*/  VIADD R12, R12, 0x308b0 ;  /* 0x000308b00c0c7836 */ /* 0x003fe20000000000 */
[----:B------:R-:W-:Y:S01]  /*22ce0*/  R2UR UR10, R8 ;  /* 0x00000000080a72ca */ /* 0x000fe200000e0000 */
[----:B------:R-:W-:Y:S01]  /*22cf0*/  VIADD R8, R10, 0x400 ;  /* 0x000004000a087836 */ /* 0x000fe20000000000 */
[----:B------:R-:W-:-:S13]  /*22d00*/  UIADD3.X UR5, URZ, UR37, URZ, UP0, !UPT ;  /* 0x000000253f057290 */ /* 0x000fda00087fe43f */
.L_x_2922:
        /* <DEDUP_REMOVED lines=15> */
.L_x_2923:
        /* <DEDUP_REMOVED lines=15> */
.L_x_2924:
        /* <DEDUP_REMOVED lines=10> */
.L_x_2910:
[----:B------:R-:W-:Y:S05]  /*22f90*/  BSYNC B1 ;  /* 0x0000000000017941 */ /* 0x000fea0003800000 */
.L_x_2909:
        /* <DEDUP_REMOVED lines=9> */
.L_x_2941:
[----:B------:R-:W-:Y:S05]  /*23030*/  YIELD ;  /* 0x0000000000007946 */ /* 0x000fea0003800000 */
[----:B------:R-:W-:Y:S04]  /*23040*/  BSSY B1, `(.L_x_2925) ;  /* 0x000008b000017945 */ /* 0x000fe80003800000 */
[----:B------:R-:W-:Y:S05]  /*23050*/  @!P6 BRA `(.L_x_2926) ;  /* 0x000000080024e947 */ /* 0x000fea0003800000 */
[----:B-1----:R-:W-:Y:S01]  /*23060*/  IMAD R11, R27, 0x8, R22 ;  /* 0x000000081b0b7824 */ /* 0x002fe200078e0216 */
[----:B------:R-:W-:Y:S01]  /*23070*/  SHF.L.U32 R10, R29, 0x1f, RZ ;  /* 0x0000001f1d0a7819 */ /* 0x000fe200000006ff */
[----:B------:R-:W1:Y:S01]  /*23080*/  S2R R3, SR_TID.X ;  /* 0x0000000000037919 */ /* 0x000e620000002100 */
[----:B------:R-:W-:Y:S02]  /*23090*/  BSSY B2, `(.L_x_2927) ;  /* 0x0000005000027945 */ /* 0x000fe40003800000 */
[----:B------:R-:W2:Y:S01]  /*230a0*/  SYNCS.PHASECHK.TRANS64.TRYWAIT P1, [R11+URZ+0x308a0], R10 ;  /* 0x0308a00a0b0075a7 */ /* 0x000ea2000802017f */
[----:B-1----:R-:W-:-:S04]  /*230b0*/  LOP3.LUT R3, R3, 0x7f, RZ, 0xc0, !PT ;  /* 0x0000007f03037812 */ /* 0x002fc800078ec0ff */
[----:B------:R-:W-:Y:S01]  /*230c0*/  ISETP.NE.AND P2, PT, R3, RZ, PT ;  /* 0x000000ff0300720c */ /* 0x000fe20003f45270 */
[----:B--2---:R-:W-:-:S12]  /*230d0*/  @!P1 BRA `(.L_x_2928) ;  /* 0x0000006800d09947 */ /* 0x004fd80003800000 */
.L_x_3077:
[----:B------:R-:W-:Y:S05]  /*230e0*/  BSYNC B2 ;  /* 0x0000000000027941 */ /* 0x000fea0003800000 */
.L_x_2927:
        /* <DEDUP_REMOVED lines=9> */
.L_x_2930:
[----:B------:R-:W-:Y:S05]  /*23180*/  BSYNC B2 ;  /* 0x0000000000027941 */ /* 0x000fea0003800000 */
.L_x_2929:
        /* <DEDUP_REMOVED lines=11> */
.L_x_2931:
        /* <DEDUP_REMOVED lines=12> */
[----:B------:R-:W-:Y:S01]  /*23300*/  UMOV UR6, 0x0 ;  /* 0x0000000000067882 */ /* 0x000fe20000000000 */
[----:B------:R-:W-:Y:S02]  /*23310*/  UMOV UR7, 0x12f00000 ;  /* 0x12f0000000077882 */ /* 0x000fe40000000000 */
[----:B------:R-:W-:Y:S01]  /*23320*/  R2UR UR10, R13 ;  /* 0x000000000d0a72ca */ /* 0x000fe200000e0000 */
[----:B------:R-:W-:-:S14]  /*23330*/  VIADD R13, R9, 0x21400 ;  /* 0x00021400090d7836 */ /* 0x000fdc0000000000 */
.L_x_2932:
        /* <DEDUP_REMOVED lines=16> */
.L_x_2933:
        /* <DEDUP_REMOVED lines=13> */
.L_x_3078:
[----:B------:R-:W-:Y:S05]  /*23510*/  BSYNC B2 ;  /* 0x0000000000027941 */ /* 0x000fea0003800000 */
.L_x_2934:
        /* <DEDUP_REMOVED lines=11> */
.L_x_2937:
[----:B------:R-:W-:Y:S05]  /*235d0*/  BSYNC B2 ;  /* 0x0000000000027941 */ /* 0x000fea0003800000 */
.L_x_2936:
        /* <DEDUP_REMOVED lines=8> */
.L_x_2938:
        /* <DEDUP_REMOVED lines=11> */
[----:B------:R-:W-:Y:S01]  /*23710*/  R2UR UR6, R14 ;  /* 0x000000000e0672ca */ /* 0x000fe200000e0000 */
[----:B------:R-:W-:Y:S01]  /*23720*/  VIADD R3, R9, 0x3400 ;  /* 0x0000340009037836 */ /* 0x000fe20000000000 */
[----:B------:R-:W-:Y:S02]  /*23730*/  R2UR UR7, R15 ;  /* 0x000000000f0772ca */ /* 0x000fe400000e0000 */
[----:B------:R-:W-:Y:S02]  /*23740*/  R2UR UR10, R10 ;  /* 0x000000000a0a72ca */ /* 0x000fe400000e0000 */
[----:B------:R-:W-:-:S13]  /*23750*/  PLOP3.LUT P1, PT, PT, PT, PT, 0x80, 0x0 ;  /* 0x000000000000781c */ /* 0x000fda0003f2f070 */
.L_x_2939:
        /* <DEDUP_REMOVED lines=15> */
.L_x_2940:
        /* <DEDUP_REMOVED lines=10> */
.L_x_2926:
[----:B------:R-:W-:Y:S05]  /*238f0*/  BSYNC B1 ;  /* 0x0000000000017941 */ /* 0x000fea0003800000 */
.L_x_2925:
        /* <DEDUP_REMOVED lines=8> */
.L_x_2903:
[----:B------:R-:W-:Y:S05]  /*23980*/  BSYNC B0 ;  /* 0x0000000000007941 */ /* 0x000fea0003800000 */
.L_x_2902:
[----:B------:R-:W2:Y:S01]  /*23990*/  LDC R0, c[0x0][0x448] ;  /* 0x00011200ff007b82 */ /* 0x000ea20000000800 */
[----:B------:R-:W-:Y:S01]  /*239a0*/  LEA R2, R17, 0x7f, 0x7 ;  /* 0x0000007f11027811 */ /* 0x000fe200078e38ff */
[----:B------:R-:W-:Y:S06]  /*239b0*/  @!P0 WARPSYNC.ALL ;  /* 0x0000000000008948 */ /* 0x000fec0003800000 */
[----:B------:R-:W-:Y:S01]  /*239c0*/  @!P0 BAR.SYNC.DEFER_BLOCKING 0xc, 0x180 ;  /* 0x0306000000008b1d */ /* 0x000fe20000010000 */
[----:B------:R-:W-:-:S05]  /*239d0*/  ISETP.NE.AND P2, PT, R4, RZ, PT ;  /* 0x000000ff0400720c */ /* 0x000fca0003f45270 */
[----:B------:R-:W-:Y:S08]  /*239e0*/  BSSY B0, `(.L_x_2942) ;  /* 0x0000029000007945 */ /* 0x000ff00003800000 */
[----:B------:R-:W3:Y:S01]  /*239f0*/  @!P2 LDC R4, c[0x0][0x9f0] ;  /* 0x00027c00ff04ab82 */ /* 0x000ee20000000800 */
[----:B--2---:R-:W-:-:S13]  /*23a00*/  ISETP.NE.AND P1, PT, R0, 0x1, PT ;  /* 0x000000010000780c */ /* 0x004fda0003f25270 */
[----:B------:R-:W2:Y:S08]  /*23a10*/  @P1 LDC R3, c[0x0][0x44c] ;  /* 0x00011300ff031b82 */ /* 0x000eb00000000800 */
[----:B------:R-:W4:Y:S01]  /*23a20*/  @P1 LDC R0, c[0x0][0x450] ;  /* 0x00011400ff001b82 */ /* 0x000f220000000800 */
[----:B--2---:R-:W-:-:S05]  /*23a30*/  @P1 IMAD.HI.U32 R3, R2, R3, RZ ;  /* 0x0000000302031227 */ /* 0x004fca00078e00ff */
[----:B----4-:R-:W-:Y:S01]  /*23a40*/  @P1 SHF.R.U32.HI R2, RZ, R0, R3 ;  /* 0x00000000ff021219 */ /* 0x010fe20000011603 */
[----:B------:R-:W-:-:S04]  /*23a50*/  IMAD.MOV.U32 R0, RZ, RZ, RZ ;  /* 0x000000ffff007224 */ /* 0x000fc800078e00ff */
[----:B------:R-:W-:-:S04]  /*23a60*/  IMAD.IADD R2, R7, 0x1, R2 ;  /* 0x0000000107027824 */ /* 0x000fc800078e0202 */
[----:B------:R-:W-:-:S05]  /*23a70*/  IMAD.HI R2, R2, 0x2aaaaaab, RZ ;  /* 0x2aaaaaab02027827 */ /* 0x000fca00078e02ff */
[----:B------:R-:W-:-:S04]  /*23a80*/  SHF.R.U32.HI R3, RZ, 0x1f, R2 ;  /* 0x0000001fff037819 */ /* 0x000fc80000011602 */
[----:B------:R-:W-:-:S04]  /*23a90*/  LEA.HI.SX32 R2, R2, R3, 0x1c ;  /* 0x0000000302027211 */ /* 0x000fc800078fe2ff */
[----:B------:R-:W-:-:S04]  /*23aa0*/  VIMNMX R5, R5, R2, PT ;  /* 0x0000000205057248 */ /* 0x000fc80003fe0100 */
[----:B------:R-:W-:-:S13]  /*23ab0*/  ISETP.GE.AND P1, PT, R5, 0x1, PT ;  /* 0x000000010500780c */ /* 0x000fda0003f26270 */
[----:B---3--:R-:W-:Y:S05]  /*23ac0*/  @!P1 BRA `(.L_x_2943) ;  /* 0x0000000000689947 */ /* 0x008fea0003800000 */
[-C--:B------:R-:W-:Y:S02]  /*23ad0*/  IABS R0, R4.reuse ;  /* 0x0000000400007213 */ /* 0x080fe40000000000 */
[----:B------:R-:W-:Y:S02]  /*23ae0*/  IABS R7, R4 ;  /* 0x0000000400077213 */ /* 0x000fe40000000000 */
[----:B0-----:R-:W0:Y:S03]  /*23af0*/  I2F.RP R8, R0 ;  /* 0x0000000000087306 */ /* 0x001e260000209400 */
        /* <DEDUP_REMOVED lines=23> */
.L_x_2943:
[----:B------:R-:W-:Y:S05]  /*23c70*/  BSYNC B0 ;  /* 0x0000000000007941 */ /* 0x000fea0003800000 */
.L_x_2942:
[-C--:B------:R-:W-:Y:S01]  /*23c80*/  IMAD R3, R20, R0.reuse, RZ ;  /* 0x0000000014037224 */ /* 0x080fe200078e02ff */
        /* <DEDUP_REMOVED lines=23> */
.L_x_2945:
        /* <DEDUP_REMOVED lines=11> */
[----:B------:R-:W-:Y:S02]  /*23eb0*/  IMAD.U32 R6, RZ, RZ, UR8 ;  /* 0x00000008ff067e24 */ /* 0x000fe4000f8e00ff */
[----:B------:R-:W-:-:S02]  /*23ec0*/  IMAD.U32 R7, RZ, RZ, UR9 ;  /* 0x00000009ff077e24 */ /* 0x000fc4000f8e00ff */
[----:B------:R-:W-:Y:S02]  /*23ed0*/  IMAD.U32 R10, RZ, RZ, UR4 ;  /* 0x00000004ff0a7e24 */ /* 0x000fe4000f8e00ff */
[----:B-1----:R-:W-:Y:S02]  /*23ee0*/  IMAD.U32 R11, RZ, RZ, UR5 ;  /* 0x00000005ff0b7e24 */ /* 0x002fe4000f8e00ff */
[----:B0-----:R-:W-:Y:S02]  /*23ef0*/  IMAD.MOV.U32 R8, RZ, RZ, 0x70 ;  /* 0x00000070ff087424 */ /* 0x001fe400078e00ff */
[----:B------:R-:W-:Y:S02]  /*23f00*/  IMAD.MOV.U32 R12, RZ, RZ, 0x1 ;  /* 0x00000001ff0c7424 */ /* 0x000fe400078e00ff */
[----:B------:R-:W-:-:S07]  /*23f10*/  IMAD.MOV.U32 R13, RZ, RZ, RZ ;  /* 0x000000ffff0d7224 */ /* 0x000fce00078e00ff */
[----:B------:R-:W-:-:S07]  /*23f20*/  LEPC R20, `(.L_x_2948) ;  /* 0x000000001014794e */ /* 0x000fce0000000000 */
[----:B--2---:R-:W-:Y:S05]  /*23f30*/  CALL.ABS.NOINC R2 ;  /* 0x0000000002007343 */ /* 0x004fea0003c00000 */
.L_x_2948:
[----:B------:R-:W-:Y:S05]  /*23f40*/  BSYNC B6 ;  /* 0x0000000000067941 */ /* 0x000fea0003800000 */
.L_x_2947:
        /* <DEDUP_REMOVED lines=11> */
[----:B------:R-:W-:Y:S02]  /*24000*/  IMAD.U32 R6, RZ, RZ, UR8 ;  /* 0x00000008ff067e24 */ /* 0x000fe4000f8e00ff */
[----:B------:R-:W-:-:S02]  /*24010*/  IMAD.U32 R7, RZ, RZ, UR9 ;  /* 0x00000009ff077e24 */ /* 0x000fc4000f8e00ff */
[----:B------:R-:W-:Y:S02]  /*24020*/  IMAD.U32 R10, RZ, RZ, UR4 ;  /* 0x00000004ff0a7e24 */ /* 0x000fe4000f8e00ff */
[----:B-1----:R-:W-:Y:S02]  /*24030*/  IMAD.U32 R11, RZ, RZ, UR5 ;  /* 0x00000005ff0b7e24 */ /* 0x002fe4000f8e00ff */
[----:B0-----:R-:W-:Y:S02]  /*24040*/  IMAD.MOV.U32 R8, RZ, RZ, 0x70 ;  /* 0x00000070ff087424 */ /* 0x001fe400078e00ff */
[----:B------:R-:W-:Y:S02]  /*24050*/  IMAD.MOV.U32 R12, RZ, RZ, 0x1 ;  /* 0x00000001ff0c7424 */ /* 0x000fe400078e00ff */
[----:B--2---:R-:W-:-:S07]  /*24060*/  IMAD.MOV.U32 R13, RZ, RZ, RZ ;  /* 0x000000ffff0d7224 */ /* 0x004fce00078e00ff */
[----:B------:R-:W-:-:S07]  /*24070*/  LEPC R20, `(.L_x_2951) ;  /* 0x000000001014794e */ /* 0x000fce0000000000 */
[----:B---3--:R-:W-:Y:S05]  /*24080*/  CALL.ABS.NOINC R2 ;  /* 0x0000000002007343 */ /* 0x008fea0003c00000 */
.L_x_2951:
        /* <DEDUP_REMOVED lines=15> */
.L_x_2950:
[----:B------:R-:W-:Y:S05]  /*24180*/  BSYNC B6 ;  /* 0x0000000000067941 */ /* 0x000fea0003800000 */
.L_x_2949:
[----:B------:R-:W2:Y:S01]  /*24190*/  LDL R25, [R1+0x1c] ;  /* 0x00001c0001197983 */ /* 0x000ea20000100800 */
[----:B------:R-:W-:Y:S01]  /*241a0*/  ULDC.64 UR4, c[0x0][0x9f8] ;  /* 0x00027e0000047ab9 */ /* 0x000fe20000000a00 */
[----:B------:R-:W3:Y:S02]  /*241b0*/  LDC R0, c[0x0][0x430] ;  /* 0x00010c00ff007b82 */ /* 0x000ee40000000800 */
[----:B0-----:R-:W4:Y:S01]  /*241c0*/  LDL R8, [R1+0x4] ;  /* 0x0000040001087983 */ /* 0x001f220000100800 */
[----:B------:R-:W-:-:S03]  /*241d0*/  ISETP.NE.U32.AND P0, PT, RZ, UR4, PT ;  /* 0x00000004ff007c0c */ /* 0x000fc6000bf05070 */
[----:B------:R-:W4:Y:S01]  /*241e0*/  LDL R7, [R1+0xc] ;  /* 0x00000c0001077983 */ /* 0x000f220000100800 */
[----:B------:R-:W-:-:S03]  /*241f0*/  ISETP.NE.AND.EX P0, PT, RZ, UR5, PT, P0 ;  /* 0x00000005ff007c0c */ /* 0x000fc6000bf05300 */
[----:B------:R-:W4:Y:S01]  /*24200*/  LDL.LU R20, [R1] ;  /* 0x0000000001147983 */ /* 0x000f220000300800 */
[----:B------:R-:W0:Y:S09]  /*24210*/  S2R R21, SR_TID.X ;  /* 0x0000000000157919 */ /* 0x000e320000002100 */
[----:B------:R-:W-:Y:S01]  /*24220*/  @P0 IADD3 R2, P1, R23, UR4, RZ ;  /* 0x0000000417020c10 */ /* 0x000fe2000ff3e0ff */
[----:B------:R-:W-:-:S03]  /*24230*/  ULDC UR4, c[0x0][0x2f4] ;  /* 0x0000bd0000047ab9 */ /* 0x000fc60000000800 */
[----:B------:R-:W-:-:S05]  /*24240*/  @P0 IADD3.X R3, R24, UR5, RZ, P1, !PT ;  /* 0x0000000518030c10 */ /* 0x000fca0008ffe4ff */
[----:B------:R1:W4:Y:S01]  /*24250*/  @P0 LDG.E R31, desc[UR60][R2.64] ;  /* 0x0000003c021f0981 */ /* 0x000322000c1e1900 */
[----:B0-----:R-:W-:-:S04]  /*24260*/  LOP3.LUT R21, R21, 0x7f, RZ, 0xc0, !PT ;  /* 0x0000007f15157812 */ /* 0x001fc800078ec0ff */
[----:B------:R-:W-:Y:S02]  /*24270*/  SHF.R.U32.HI R4, RZ, 0x3, R21 ;  /* 0x00000003ff047819 */ /* 0x000fe40000011615 */
[----:B------:R-:W0:Y:S01]  /*24280*/  S2R R21, SR_TID.X ;  /* 0x0000000000157919 */ /* 0x000e220000002100 */
[----:B---3--:R-:W-:-:S13]  /*24290*/  ISETP.NE.AND P1, PT, R0, 0x1, PT ;  /* 0x000000010000780c */ /* 0x008fda0003f25270 */
[----:B------:R-:W3:Y:S01]  /*242a0*/  @P1 LDC R6, c[0x0][0x438] ;  /* 0x00010e00ff061b82 */ /* 0x000ee20000000800 */
[----:B0-----:R-:W-:-:S05]  /*242b0*/  IMAD.SHL.U32 R21, R21, 0x10, RZ ;  /* 0x0000001015157824 */ /* 0x001fca00078e00ff */
[----:B------:R-:W-:Y:S02]  /*242c0*/  LOP3.LUT R21, R4, 0x70, R21, 0xf8, !PT ;  /* 0x0000007004157812 */ /* 0x000fe400078ef815 */
[----:B------:R-:W0:Y:S01]  /*242d0*/  @P1 LDC R4, c[0x0][0x434] ;  /* 0x00010d00ff041b82 */ /* 0x000e220000000800 */
[----:B------:R-:W-:Y:S01]  /*242e0*/  ISETP.GE.AND P3, PT, R32, UR4, PT ;  /* 0x0000000420007c0c */ /* 0x000fe2000bf66270 */
[----:B------:R-:W-:Y:S01]  /*242f0*/  UMOV UR5, 0xffffffff ;  /* 0xffffffff00057882 */ /* 0x000fe20000000000 */
[----:B--2---:R-:W-:-:S04]  /*24300*/  VIADD R25, R25, 0xffffffff ;  /* 0xffffffff19197836 */ /* 0x004fc80000000000 */
[----:B------:R-:W-:-:S05]  /*24310*/  IMAD R5, R25, 0x60, R21 ;  /* 0x0000006019057824 */ /* 0x000fca00078e0215 */
[----:B----4-:R-:W-:-:S04]  /*24320*/  ISETP.GE.AND P0, PT, R5, R8, PT ;  /* 0x000000080500720c */ /* 0x010fc80003f06270 */
[----:B------:R-:W-:Y:S01]  /*24330*/  ISETP.GT.U32.OR P0, PT, R21, 0x5f, P0 ;  /* 0x0000005f1500780c */ /* 0x000fe20000704470 */
[----:B------:R-:W-:-:S04]  /*24340*/  IMAD.IADD R5, R5, 0x1, R7 ;  /* 0x0000000105057824 */ /* 0x000fc800078e0207 */
[----:B0-----:R-:W-:-:S08]  /*24350*/  @P1 IMAD.HI.U32 R7, R5, R4, RZ ;  /* 0x0000000405071227 */ /* 0x001fd000078e00ff */
[----:B-1----:R-:W0:Y:S01]  /*24360*/  @!P0 LDC.64 R2, c[0x0][0x428] ;  /* 0x00010a00ff028b82 */ /* 0x002e220000000a00 */
[----:B------:R-:W-:Y:S01]  /*24370*/  IMAD.MOV.U32 R4, RZ, RZ, R5 ;  /* 0x000000ffff047224 */ /* 0x000fe200078e0005 */
[----:B---3--:R-:W-:Y:S02]  /*24380*/  @P1 SHF.R.U32.HI R4, RZ, R6, R7 ;  /* 0x00000006ff041219 */ /* 0x008fe40000011607 */
[----:B------:R-:W-:-:S03]  /*24390*/  SHF.R.S32.HI R8, RZ, 0x1f, R31 ;  /* 0x0000001fff087819 */ /* 0x000fc6000001141f */
[----:B------:R-:W-:-:S04]  /*243a0*/  IMAD.MOV R6, RZ, RZ, -R4 ;  /* 0x000000ffff067224 */ /* 0x000fc800078e0a04 */
[----:B------:R-:W-:Y:S01]  /*243b0*/  IMAD R0, R0, R6, R5 ;  /* 0x0000000600007224 */ /* 0x000fe200078e0205 */
[--C-:B------:R-:W-:Y:S01]  /*243c0*/  @!P0 SHF.R.S32.HI R5, RZ, 0x1f, R4.reuse ;  /* 0x0000001fff058819 */ /* 0x100fe20000011404 */
[-C--:B0-----:R-:W-:Y:S02]  /*243d0*/  @!P0 IMAD R6, R8, R2.reuse, RZ ;  /* 0x0000000208068224 */ /* 0x081fe400078e02ff */
[----:B------:R-:W-:-:S04]  /*243e0*/  @!P0 IMAD.WIDE.U32 R4, R31, R2, R4 ;  /* 0x000000021f048225 */ /* 0x000fc800078e0004 */
[----:B------:R-:W-:Y:S02]  /*243f0*/  @!P0 IMAD R6, R31, R3, R6 ;  /* 0x000000031f068224 */ /* 0x000fe400078e0206 */
[----:B------:R-:W0:Y:S02]  /*24400*/  @!P0 LDC.64 R2, c[0x0][0x418] ;  /* 0x00010600ff028b82 */ /* 0x000e240000000a00 */
[----:B------:R-:W-:Y:S02]  /*24410*/  @!P0 IMAD.IADD R6, R5, 0x1, R6 ;  /* 0x0000000105068824 */ /* 0x000fe400078e0206 */
[----:B------:R-:W-:Y:S01]  /*24420*/  IMAD.U32 R5, RZ, RZ, UR39 ;  /* 0x00000027ff057e24 */ /* 0x000fe2000f8e00ff */
[----:B0-----:R-:W-:-:S04]  /*24430*/  @!P0 LEA R2, P1, R4, R2, 0x2 ;  /* 0x0000000204028211 */ /* 0x001fc800078210ff */
[----:B------:R-:W-:Y:S01]  /*24440*/  @!P0 LEA.HI.X R3, R4, R3, R6, 0x2, P1 ;  /* 0x0000000304038211 */ /* 0x000fe200008f1406 */
[----:B------:R-:W-:-:S06]  /*24450*/  IMAD.MOV.U32 R4, RZ, RZ, RZ ;  /* 0x000000ffff047224 */ /* 0x000fcc00078e00ff */
[----:B------:R0:W5:Y:S01]  /*24460*/  @!P0 LDG.E R4, desc[UR60][R2.64] ;  /* 0x0000003c02048981 */ /* 0x000162000c1e1900 */
[----:B------:R-:W-:Y:S02]  /*24470*/  ISETP.GT.U32.AND P0, PT, R21, 0x5f, PT ;  /* 0x0000005f1500780c */ /* 0x000fe40003f04070 */
[----:B------:R-:W-:Y:S02]  /*24480*/  ISETP.NE.AND P2, PT, R5, 0x3, PT ;  /* 0x000000030500780c */ /* 0x000fe40003f45270 */
[----:B------:R-:W-:-:S09]  /*24490*/  LOP3.LUT R20, R20, 0xfffffff7, RZ, 0xc0, !PT ;  /* 0xfffffff714147812 */ /* 0x000fd200078ec0ff */
[----:B------:R-:W-:-:S04]  /*244a0*/  @P0 LOP3.LUT R20, R20, 0x8, RZ, 0xfc, !PT ;  /* 0x0000000814140812 */ /* 0x000fc800078efcff */
[----:B------:R-:W-:-:S04]  /*244b0*/  LOP3.LUT R20, R20, 0xffffffef, RZ, 0xc0, !PT ;  /* 0xffffffef14147812 */ /* 0x000fc800078ec0ff */
[----:B------:R-:W-:-:S04]  /*244c0*/  @P2 LOP3.LUT R20, R20, 0x10, RZ, 0xfc, !PT ;  /* 0x0000001014142812 */ /* 0x000fc800078efcff */
[----:B------:R-:W-:Y:S02]  /*244d0*/  LOP3.LUT R20, R20, 0xfffffffb, RZ, 0xc0, !PT ;  /* 0xfffffffb14147812 */ /* 0x000fe400078ec0ff */
[----:B------:R-:W-:Y:S02]  /*244e0*/  ISETP.GE.AND P1, PT, R35, UR4, PT ;  /* 0x0000000423007c0c */ /* 0x000fe4000bf26270 */
        /* <DEDUP_REMOVED lines=9> */
.L_x_3081:
[----:B------:R-:W-:Y:S05]  /*24580*/  @!P2 BRA `(.L_x_2953) ;  /* 0x000000000004a947 */ /* 0x000fea0003800000 */
[----:B------:R-:W-:Y:S01]  /*24590*/  BPT.TRAP 0x1 ;  /* 0x000000040000795c */ /* 0x000fe20000300000 */
.L_x_2953:
[----:B------:R-:W-:Y:S01]  /*245a0*/  SHF.R.S32.HI R5, RZ, 0x1f, R0 ;  /* 0x0000001fff057819 */ /* 0x000fe20000011400 */
[----:B------:R-:W-:Y:S01]  /*245b0*/  ULDC.64 UR4, c[0x0][0x328] ;  /* 0x0000ca0000047ab9 */ /* 0x000fe20000000a00 */
[----:B------:R-:W-:Y:S01]  /*245c0*/  ULDC.64 UR6, c[0x0][0x318] ;  /* 0x0000c60000067ab9 */ /* 0x000fe20000000a00 */
[----:B------:R-:W-:Y:S02]  /*245d0*/  BSSY B0, `(.L_x_2954) ;  /* 0x0000014000007945 */ /* 0x000fe40003800000 */
[----:B0-----:R-:W-:-:S04]  /*245e0*/  IMAD R3, R5, UR4, RZ ;  /* 0x0000000405037c24 */ /* 0x001fc8000f8e02ff */
        /* <DEDUP_REMOVED lines=18> */
.L_x_3082:
[----:B------:R-:W-:Y:S05]  /*24710*/  BSYNC B0 ;  /* 0x0000000000007941 */ /* 0x000fea0003800000 */
.L_x_2954:
        /* <DEDUP_REMOVED lines=92> */
.L_x_3096:
        /* <DEDUP_REMOVED lines=12> */
.L_x_2957:
[----:B------:R-:W-:Y:S02]  /*24da0*/  PLOP3.LUT P1, PT, P1, P0, PT, 0xa2, 0x0 ;  /* 0x000000000000781c */ /* 0x000fe40000f21472 */
[----:B------:R-:W-:-:S08]  /*24db0*/  @P0 R2UR P1, UR4, R7 ;  /* 0x00000000070402ca */ /* 0x000fd00000020000 */
[----:B------:R-:W-:-:S05]  /*24dc0*/  @P0 PLOP3.LUT P0, PT, P1, PT, PT, 0x80, 0x0 ;  /* 0x000000000000081c */ /* 0x000fca0000f0f070 */
[----:B------:R-:W-:Y:S01]  /*24dd0*/  @!P1 SYNCS.ARRIVE.TRANS64.RED.A0T1 RZ, [UR4+0x30830], RZ ;  /* 0x030830ffffff99a7 */ /* 0x000fe20008200404 */
[----:B------:R-:W-:Y:S07]  /*24de0*/  @!P1 ARRIVES.LDGSTSBAR.64.TRANSCNT [UR4+0x30830] ;  /* 0x03083000ff0099b0 */ /* 0x000fee0008000a84 */
[----:B------:R-:W-:Y:S05]  /*24df0*/  @P0 BRA.U.ANY `(.L_x_2957) ;  /* 0xfffffffd00e80947 */ /* 0x000fea000393ffff */
[----:B------:R-:W-:Y:S01]  /*24e00*/  NOP ;  /* 0x0000000000007918 */ /* 0x000fe20000000000 */
[----:B------:R-:W2:Y:S02]  /*24e10*/  LDL R0, [R1] ;  /* 0x0000000001007983 */ /* 0x000ea40000100800 */
[----:B--2---:R-:W-:-:S13]  /*24e20*/  LOP3.LUT P2, RZ, R0, 0x10, RZ, 0xc0, !PT ;  /* 0x0000001000ff7812 */ /* 0x004fda000784c0ff */
[----:B------:R-:W-:Y:S05]  /*24e30*/  @!P2 BRA `(.L_x_2958) ;  /* 0x000000000004a947 */ /* 0x000fea0003800000 */
[----:B------:R-:W-:Y:S01]  /*24e40*/  BPT.TRAP 0x1 ;  /* 0x000000040000795c */ /* 0x000fe20000300000 */
.L_x_2958:
        /* <DEDUP_REMOVED lines=37> */
.L_x_2960:
[----:B------:R-:W-:Y:S05]  /*250a0*/  BSYNC B6 ;  /* 0x0000000000067941 */ /* 0x000fea0003800000 */
.L_x_2959:
[----:B------:R-:W2:Y:S01]  /*250b0*/  LDL.LU R20, [R1+0x2c] ;  /* 0x00002c0001147983 */ /* 0x000ea20000300800 */
[----:B------:R-:W-:Y:S01]  /*250c0*/  ULDC.64 UR4, c[0x0][0x2d8] ;  /* 0x0000b60000047ab9 */ /* 0x000fe20000000a00 */
[----:B------:R-:W3:Y:S02]  /*250d0*/  LDC R6, c[0x0][0x448] ;  /* 0x00011200ff067b82 */ /* 0x000ee40000000800 */
[----:B0-----:R-:W4:Y:S04]  /*250e0*/  LDL.LU.64 R2, [R1+0x20] ;  /* 0x0000200001027983 */ /* 0x001f280000300a00 */
[----:B------:R0:W5:Y:S01]  /*250f0*/  LDL R9, [R1+0x18] ;  /* 0x0000180001097983 */ /* 0x0001620000100800 */
[----:B---3--:R-:W-:-:S13]  /*25100*/  ISETP.NE.AND P0, PT, R6, 0x1, PT ;  /* 0x000000010600780c */ /* 0x008fda0003f05270 */
[----:B-1----:R-:W1:Y:S01]  /*25110*/  @P0 LDC R7, c[0x0][0x44c] ;  /* 0x00011300ff070b82 */ /* 0x002e620000000800 */
[----:B----4-:R-:W-:Y:S02]  /*25120*/  IMAD.MOV.U32 R3, RZ, RZ, R34 ;  /* 0x000000ffff037224 */ /* 0x010fe400078e0022 */
        /* <DEDUP_REMOVED lines=8> */
[----:B--2---:R-:W-:-:S04]  /*251b0*/  LOP3.LUT R20, R20, 0x7f, RZ, 0xc0, !PT ;  /* 0x0000007f14147812 */ /* 0x004fc800078ec0ff */
[----:B------:R-:W-:Y:S02]  /*251c0*/  SHF.R.U32.HI R21, RZ, 0x3, R20 ;  /* 0x00000003ff157819 */ /* 0x000fe40000011614 */
[----:B------:R-:W2:Y:S01]  /*251d0*/  S2R R20, SR_TID.X ;  /* 0x0000000000147919 */ /* 0x000ea20000002100 */
[----:B------:R-:W-:Y:S02]  /*251e0*/  IMAD.IADD R3, R3, 0x1, R0 ;  /* 0x0000000103037824 */ /* 0x000fe400078e0200 */
[----:B------:R-:W3:Y:S01]  /*251f0*/  @P0 LDC R0, c[0x0][0x450] ;  /* 0x00011400ff000b82 */ /* 0x000ee20000000800 */
[----:B--2---:R-:W-:-:S05]  /*25200*/  IMAD.SHL.U32 R20, R20, 0x10, RZ ;  /* 0x0000001014147824 */ /* 0x004fca00078e00ff */
[----:B------:R-:W-:-:S05]  /*25210*/  LOP3.LUT R20, R21, 0x70, R20, 0xf8, !PT ;  /* 0x0000007015147812 */ /* 0x000fca00078ef814 */
[----:B------:R-:W-:-:S04]  /*25220*/  IMAD R5, R17, 0x80, R20 ;  /* 0x0000008011057824 */ /* 0x000fc800078e0214 */
        /* <DEDUP_REMOVED lines=107> */
.L_x_3113:
        /* <DEDUP_REMOVED lines=12> */
.L_x_2963:
[----:B------:R-:W-:Y:S05]  /*259a0*/  BSYNC B0 ;  /* 0x0000000000007941 */ /* 0x000fea0003800000 */
.L_x_2962:
[----:B------:R-:W-:Y:S01]  /*259b0*/  NOP ;  /* 0x0000000000007918 */ /* 0x000fe20000000000 */
[----:B------:R-:W-:-:S13]  /*259c0*/  PLOP3.LUT P0, PT, PT, PT, PT, 0x80, 0x0 ;  /* 0x000000000000781c */ /* 0x000fda0003f0f070 */
.L_x_2964:
        /* <DEDUP_REMOVED lines=20> */
.L_x_3114:
[----:B------:R-:W-:Y:S05]  /*25b10*/  BSYNC B0 ;  /* 0x0000000000007941 */ /* 0x000fea0003800000 */
.L_x_2965:
        /* <DEDUP_REMOVED lines=11> */
.L_x_2981:
[----:B------:R-:W3:Y:S01]  /*25bd0*/  LDL R2, [R1] ;  /* 0x0000000001027983 */ /* 0x000ee20000100800 */
[----:B------:R-:W1:Y:S03]  /*25be0*/  LDC R7, c[0x0][0x430] ;  /* 0x00010c00ff077b82 */ /* 0x000e660000000800 */
[----:B------:R-:W4:Y:S04]  /*25bf0*/  LDL R4, [R1+0xc] ;  /* 0x00000c0001047983 */ /* 0x000f280000100800 */
[----:B------:R-:W2:Y:S01]  /*25c00*/  LDL R8, [R1+0x10] ;  /* 0x0000100001087983 */ /* 0x000ea20000100800 */
[----:B------:R-:W0:Y:S02]  /*25c10*/  S2R R0, SR_TID.X ;  /* 0x0000000000007919 */ /* 0x000e240000002100 */
[----:B0-----:R-:W-:-:S02]  /*25c20*/  LOP3.LUT R0, R0, 0x7f, RZ, 0xc0, !PT ;  /* 0x0000007f00007812 */ /* 0x001fc400078ec0ff */
[----:B-1----:R-:W-:-:S13]  /*25c30*/  ISETP.NE.AND P0, PT, R7, 0x1, PT ;  /* 0x000000010700780c */ /* 0x002fda0003f05270 */
[----:B------:R-:W0:Y:S01]  /*25c40*/  @P0 LDC R3, c[0x0][0x438] ;  /* 0x00010e00ff030b82 */ /* 0x000e220000000800 */
[----:B---3--:R-:W-:Y:S02]  /*25c50*/  LOP3.LUT P4, RZ, R2, 0x10, RZ, 0xc0, !PT ;  /* 0x0000001002ff7812 */ /* 0x008fe4000788c0ff */
[----:B------:R-:W-:Y:S02]  /*25c60*/  SHF.R.U32.HI R2, RZ, 0x3, R0 ;  /* 0x00000003ff027819 */ /* 0x000fe40000011600 */
[----:B------:R-:W1:Y:S01]  /*25c70*/  S2R R0, SR_TID.X ;  /* 0x0000000000007919 */ /* 0x000e620000002100 */
[----:B----4-:R-:W-:Y:S02]  /*25c80*/  IMAD R9, R6, 0x60, R4 ;  /* 0x0000006006097824 */ /* 0x010fe400078e0204 */
[----:B-1----:R-:W-:-:S05]  /*25c90*/  IMAD.SHL.U32 R0, R0, 0x10, RZ ;  /* 0x0000001000007824 */ /* 0x002fca00078e00ff */
[----:B------:R-:W-:Y:S02]  /*25ca0*/  LOP3.LUT R0, R2, 0x70, R0, 0xf8, !PT ;  /* 0x0000007002007812 */ /* 0x000fe400078ef800 */
[----:B------:R-:W1:Y:S02]  /*25cb0*/  @P0 LDC R2, c[0x0][0x434] ;  /* 0x00010d00ff020b82 */ /* 0x000e640000000800 */
[C---:B------:R-:W-:Y:S01]  /*25cc0*/  ISETP.GT.U32.AND P5, PT, R0.reuse, 0x5f, PT ;  /* 0x0000005f0000780c */ /* 0x040fe20003fa4070 */
[----:B------:R-:W-:-:S12]  /*25cd0*/  IMAD.IADD R9, R0, 0x1, R9 ;  /* 0x0000000100097824 */ /* 0x000fd800078e0209 */
[----:B------:R-:W2:Y:S01]  /*25ce0*/  @!P5 LDC.64 R4, c[0x0][0x428] ;  /* 0x00010a00ff04db82 */ /* 0x000ea20000000a00 */
[----:B------:R-:W-:Y:S02]  /*25cf0*/  IMAD.MOV.U32 R0, RZ, RZ, R9 ;  /* 0x000000ffff007224 */ /* 0x000fe400078e0009 */
[----:B-1----:R-:W-:-:S05]  /*25d00*/  @P0 IMAD.HI.U32 R2, R9, R2, RZ ;  /* 0x0000000209020227 */ /* 0x002fca00078e00ff */
[----:B0-----:R-:W-:-:S04]  /*25d10*/  @P0 SHF.R.U32.HI R0, RZ, R3, R2 ;  /* 0x00000003ff000219 */ /* 0x001fc80000011602 */
[--C-:B------:R-:W-:Y:S01]  /*25d20*/  @!P5 SHF.R.S32.HI R3, RZ, 0x1f, R0.reuse ;  /* 0x0000001fff03d819 */ /* 0x100fe20000011400 */
[----:B------:R-:W-:Y:S02]  /*25d30*/  @!P5 IMAD.MOV.U32 R2, RZ, RZ, R0 ;  /* 0x000000ffff02d224 */ /* 0x000fe400078e0000 */
[-C--:B--2---:R-:W-:Y:S02]  /*25d40*/  @!P5 IMAD R8, R8, R4.reuse, RZ ;  /* 0x000000040808d224 */ /* 0x084fe400078e02ff */
        /* <DEDUP_REMOVED lines=19> */
.L_x_2969:
[----:B------:R-:W-:Y:S01]  /*25e80*/  IMAD R7, R26, 0x8, R22 ;  /* 0x000000081a077824 */ /* 0x000fe200078e0216 */
[----:B------:R-:W-:Y:S01]  /*25e90*/  SHF.L.U32 R2, R28, 0x1f, RZ ;  /* 0x0000001f1c027819 */ /* 0x000fe200000006ff */
[----:B------:R-:W-:Y:S03]  /*25ea0*/  BSSY B1, `(.L_x_2970) ;  /* 0x0000003000017945 */ /* 0x000fe60003800000 */
[----:B------:R-:W0:Y:S02]  /*25eb0*/  SYNCS.PHASECHK.TRANS64.TRYWAIT P0, [R7+URZ+0x30840], R2 ;  /* 0x03084002070075a7 */ /* 0x000e24000800017f */
[----:B0-----:R-:W-:Y:S05]  /*25ec0*/  @!P0 BRA `(.L_x_2971) ;  /* 0x00000050009c8947 */ /* 0x001fea0003800000 */
.L_x_3115:
[----:B------:R-:W-:Y:S05]  /*25ed0*/  BSYNC B1 ;  /* 0x0000000000017941 */ /* 0x000fea0003800000 */
.L_x_2970:
        /* <DEDUP_REMOVED lines=25> */
[----:B------:R-:W-:Y:S02]  /*26070*/  IMAD.SHL.U32 R4, R32, 0x2, RZ ;  /* 0x0000000220047824 */ /* 0x000fe400078e00ff */
[----:B------:R-:W-:Y:S01]  /*26080*/  IMAD R5, R5, 0x2, R22 ;  /* 0x0000000205057824 */ /* 0x000fe200078e0216 */
        /* <DEDUP_REMOVED lines=38> */
.L_x_3129:
        /* <DEDUP_REMOVED lines=12> */
.L_x_2973:
[----:B------:R-:W-:Y:S02]  /*263b0*/  PLOP3.LUT P4, PT, P4, P0, PT, 0xa2, 0x0 ;  /* 0x000000000000781c */ /* 0x000fe40002781472 */
[----:B------:R-:W-:-:S08]  /*263c0*/  @P0 R2UR P4, UR4, R7 ;  /* 0x00000000070402ca */ /* 0x000fd00000080000 */
[----:B------:R-:W-:-:S05]  /*263d0*/  @P0 PLOP3.LUT P0, PT, P4, PT, PT, 0x80, 0x0 ;  /* 0x000000000000081c */ /* 0x000fca000270f070 */
[----:B------:R-:W-:Y:S01]  /*263e0*/  @!P4 SYNCS.ARRIVE.TRANS64.RED.A0T1 RZ, [UR4+0x30830], RZ ;  /* 0x030830ffffffc9a7 */ /* 0x000fe20008200404 */
[----:B------:R-:W-:Y:S07]  /*263f0*/  @!P4 ARRIVES.LDGSTSBAR.64.TRANSCNT [UR4+0x30830] ;  /* 0x03083000ff00c9b0 */ /* 0x000fee0008000a84 */
[----:B------:R-:W-:Y:S05]  /*26400*/  @P0 BRA.U.ANY `(.L_x_2973) ;  /* 0xfffffffd00e80947 */ /* 0x000fea000393ffff */
[----:B------:R-:W-:Y:S01]  /*26410*/  NOP ;  /* 0x0000000000007918 */ /* 0x000fe20000000000 */
[----:B-1----:R-:W2:Y:S02]  /*26420*/  LDL R2, [R1] ;  /* 0x0000000001027983 */ /* 0x002ea40000100800 */
[----:B--2---:R-:W-:-:S13]  /*26430*/  LOP3.LUT P5, RZ, R2, 0x10, RZ, 0xc0, !PT ;  /* 0x0000001002ff7812 */ /* 0x004fda00078ac0ff */
[----:B------:R-:W-:Y:S05]  /*26440*/  @!P5 BRA `(.L_x_2974) ;  /* 0x000000000004d947 */ /* 0x000fea0003800000 */
[----:B------:R-:W-:Y:S01]  /*26450*/  BPT.TRAP 0x1 ;  /* 0x000000040000795c */ /* 0x000fe20000300000 */
.L_x_2974:
[----:B------:R1:W-:Y:S01]  /*26460*/  SYNCS.ARRIVE.TRANS64.A1T0 RZ, [R7+URZ+0x30830], RZ ;  /* 0x030830ff07ff79a7 */ /* 0x0003e2000810003f */
[----:B------:R-:W-:Y:S05]  /*26470*/  @!P5 BRA `(.L_x_2975) ;  /* 0x000000000004d947 */ /* 0x000fea0003800000 */
[----:B------:R-:W-:Y:S01]  /*26480*/  BPT.TRAP 0x1 ;  /* 0x000000040000795c */ /* 0x000fe20000300000 */
.L_x_2975:
[----:B------:R-:W-:Y:S01]  /*26490*/  SHF.L.U32 R2, R17, 0x1f, RZ ;  /* 0x0000001f11027819 */ /* 0x000fe200000006ff */
[----:B0-----:R-:W-:Y:S01]  /*264a0*/  IMAD R6, R10, 0x8, R22 ;  /* 0x000000080a067824 */ /* 0x001fe200078e0216 */
[----:B------:R-:W-:Y:S03]  /*264b0*/  BSSY B1, `(.L_x_2976) ;  /* 0x0000003000017945 */ /* 0x000fe60003800000 */
[----:B------:R-:W0:Y:S02]  /*264c0*/  SYNCS.PHASECHK.TRANS64.TRYWAIT P0, [R6+URZ+0x30860], R2 ;  /* 0x03086002060075a7 */ /* 0x000e24000800017f */
[----:B0-----:R-:W-:Y:S05]  /*264d0*/  @!P0 BRA `(.L_x_2977) ;  /* 0x0000005400288947 */ /* 0x001fea0003800000 */
.L_x_3130:
[----:B------:R-:W-:Y:S05]  /*264e0*/  BSYNC B1 ;  /* 0x0000000000017941 */ /* 0x000fea0003800000 */
.L_x_2976:
        /* <DEDUP_REMOVED lines=62> */
.L_x_3144:
        /* <DEDUP_REMOVED lines=29> */
.L_x_2979:
        /* <DEDUP_REMOVED lines=11> */
.L_x_2980:
        /* <DEDUP_REMOVED lines=8> */
.L_x_2968:
[----:B------:R-:W-:Y:S05]  /*26bd0*/  BSYNC B0 ;  /* 0x0000000000007941 */ /* 0x000fea0003800000 */
.L_x_2967:
        /* <DEDUP_REMOVED lines=17> */
.L_x_2983:
[----:B------:R-:W-:Y:S05]  /*26cf0*/  BSYNC B0 ;  /* 0x0000000000007941 */ /* 0x000fea0003800000 */
.L_x_2982:
[----:B------:R-:W3:Y:S02]  /*26d00*/  LDL R0, [R1] ;  /* 0x0000000001007983 */ /* 0x000ee40000100800 */
[----:B---3--:R-:W-:-:S13]  /*26d10*/  LOP3.LUT P0, RZ, R0, 0x10, RZ, 0xc0, !PT ;  /* 0x0000001000ff7812 */ /* 0x008fda000780c0ff */
[----:B------:R-:W-:Y:S05]  /*26d20*/  @!P0 BRA `(.L_x_2984) ;  /* 0x0000000000048947 */ /* 0x000fea0003800000 */
[----:B------:R-:W-:Y:S01]  /*26d30*/  BPT.TRAP 0x1 ;  /* 0x000000040000795c */ /* 0x000fe20000300000 */
.L_x_2984:
[----:B------:R-:W3:Y:S01]  /*26d40*/  LDL.LU R2, [R1+0x4] ;  /* 0x0000040001027983 */ /* 0x000ee20000300800 */
[----:B------:R-:W-:Y:S01]  /*26d50*/  IMAD R0, R26, 0x8, R22 ;  /* 0x000000081a007824 */ /* 0x000fe200078e0216 */
[----:B0-----:R-:W-:Y:S01]  /*26d60*/  SHF.L.U32 R3, R28, 0x1f, RZ ;  /* 0x0000001f1c037819 */ /* 0x001fe200000006ff */
[----:B------:R-:W-:Y:S03]  /*26d70*/  BSSY B0, `(.L_x_2985) ;  /* 0x0000004000007945 */ /* 0x000fe60003800000 */
[----:B------:R-:W0:Y:S01]  /*26d80*/  SYNCS.PHASECHK.TRANS64.TRYWAIT P0, [R0+URZ+0x30860], R3 ;  /* 0x03086003000075a7 */ /* 0x000e22000800017f */
[----:B---3--:R-:W-:Y:S01]  /*26d90*/  IMAD R6, R25, -0x60, R2 ;  /* 0xffffffa019067824 */ /* 0x008fe200078e0202 */
[----:B0-----:R-:W-:Y:S06]  /*26da0*/  @!P0 BRA `(.L_x_2986) ;  /* 0x0000005400188947 */ /* 0x001fec0003800000 */
.L_x_3145:
[----:B------:R-:W-:Y:S05]  /*26db0*/  BSYNC B0 ;  /* 0x0000000000007941 */ /* 0x000fea0003800000 */
.L_x_2985:
        /* <DEDUP_REMOVED lines=65> */
.L_x_3159:
        /* <DEDUP_REMOVED lines=13> */
.L_x_2988:
[----:B------:R-:W-:Y:S02]  /*272a0*/  PLOP3.LUT P1, PT, P1, P0, PT, 0xa2, 0x0 ;  /* 0x000000000000781c */ /* 0x000fe40000f21472 */
[----:B------:R-:W-:-:S08]  /*272b0*/  @P0 R2UR P1, UR4, R0 ;  /* 0x00000000000402ca */ /* 0x000fd00000020000 */
[----:B------:R-:W-:-:S05]  /*272c0*/  @P0 PLOP3.LUT P0, PT, P1, PT, PT, 0x80, 0x0 ;  /* 0x000000000000081c */ /* 0x000fca0000f0f070 */
[----:B------:R-:W-:Y:S01]  /*272d0*/  @!P1 SYNCS.ARRIVE.TRANS64.RED.A0T1 RZ, [UR4+0x30850], RZ ;  /* 0x030850ffffff99a7 */ /* 0x000fe20008200404 */
[----:B------:R-:W-:Y:S07]  /*272e0*/  @!P1 ARRIVES.LDGSTSBAR.64.TRANSCNT [UR4+0x30850] ;  /* 0x03085000ff0099b0 */ /* 0x000fee0008000a84 */
[----:B------:R-:W-:Y:S05]  /*272f0*/  @P0 BRA.U.ANY `(.L_x_2988) ;  /* 0xfffffffd00e80947 */ /* 0x000fea000393ffff */
[----:B------:R-:W-:Y:S01]  /*27300*/  NOP ;  /* 0x0000000000007918 */ /* 0x000fe20000000000 */
[----:B0-----:R-:W2:Y:S02]  /*27310*/  LDL R2, [R1] ;  /* 0x0000000001027983 */ /* 0x001ea40000100800 */
[----:B--2---:R-:W-:-:S13]  /*27320*/  LOP3.LUT P2, RZ, R2, 0x10, RZ, 0xc0, !PT ;  /* 0x0000001002ff7812 */ /* 0x004fda000784c0ff */
[----:B------:R-:W-:Y:S05]  /*27330*/  @!P2 BRA `(.L_x_2989) ;  /* 0x000000000004a947 */ /* 0x000fea0003800000 */
[----:B------:R-:W-:Y:S01]  /*27340*/  BPT.TRAP 0x1 ;  /* 0x000000040000795c */ /* 0x000fe20000300000 */
.L_x_2989:
[----:B------:R2:W-:Y:S01]  /*27350*/  SYNCS.ARRIVE.TRANS64.A1T0 RZ, [R0+URZ+0x30850], RZ ;  /* 0x030850ff00ff79a7 */ /* 0x0005e2000810003f */
[----:B------:R-:W-:-:S05]  /*27360*/  VIADD R26, R26, 0x1 ;  /* 0x000000011a1a7836 */ /* 0x000fca0000000000 */
[----:B------:R-:W-:-:S04]  /*27370*/  ISETP.NE.AND P0, PT, R26, 0x2, PT ;  /* 0x000000021a00780c */ /* 0x000fc80003f05270 */
[----:B------:R-:W-:Y:S02]  /*27380*/  SEL R3, RZ, 0x1, P0 ;  /* 0x00000001ff037807 */ /* 0x000fe40000000000 */
[----:B------:R-:W-:Y:S02]  /*27390*/  SEL R26, R26, RZ, P0 ;  /* 0x000000ff1a1a7207 */ /* 0x000fe40000000000 */
[----:B--2---:R-:W-:-:S07]  /*273a0*/  LOP3.LUT R28, R28, R3, RZ, 0x3c, !PT ;  /* 0x000000031c1c7212 */ /* 0x004fce00078e3cff */
.L_x_2946:
[----:B------:R-:W-:Y:S05]  /*273b0*/  BSYNC B7 ;  /* 0x0000000000077941 */ /* 0x000fea0003800000 */
.L_x_2944:
[----:B------:R-:W2:Y:S02]  /*273c0*/  LDL R0, [R1] ;  /* 0x0000000001007983 */ /* 0x000ea40000100800 */
[----:B--2---:R-:W-:-:S13]  /*273d0*/  LOP3.LUT P0, RZ, R0, 0x20, RZ, 0xc0, !PT ;  /* 0x0000002000ff7812 */ /* 0x004fda000780c0ff */
[----:B------:R-:W-:Y:S05]  /*273e0*/  @!P0 BRA `(.L_x_2990) ;  /* 0x0000000000248947 */ /* 0x000fea0003800000 */
[----:B------:R-:W-:Y:S05]  /*273f0*/  WARPSYNC.ALL ;  /* 0x0000000000007948 */ /* 0x000fea0003800000 */
[----:B------:R-:W2:Y:S08]  /*27400*/  S2UR UR5, SR_CgaCtaId ;  /* 0x00000000000579c3 */ /* 0x000eb00000008800 */
[----:B------:R-:W-:Y:S06]  /*27410*/  BAR.SYNC.DEFER_BLOCKING 0x5, 0x180 ;  /* 0x0146000000007b1d */ /* 0x000fec0000010000 */
[----:B------:R-:W-:-:S02]  /*27420*/  UMOV UR4, 0x400 ;  /* 0x0000040000047882 */ /* 0x000fc40000000000 */
[----:B--2---:R-:W-:-:S06]  /*27430*/  ULEA UR4, UR5, UR4, 0x18 ;  /* 0x0000000405047291 */ /* 0x004fcc000f8ec03f */
[----:B0-----:R-:W-:-:S05]  /*27440*/  IMAD.U32 R22, RZ, RZ, UR4 ;  /* 0x00000004ff167e24 */ /* 0x001fca000f8e00ff */
[----:B------:R2:W3:Y:S01]  /*27450*/  LDS.128 R16, [R22+0x308d0] ;  /* 0x0308d00016107984 */ /* 0x0004e20000000c00 */
[----:B------:R-:W-:Y:S06]  /*27460*/  BAR.ARV 0x4, 0x180 ;  /* 0x0106000000007b1d */ /* 0x000fec0000002000 */
[----:B------:R-:W-:Y:S05]  /*27470*/  BRA `(.L_x_2991) ;  /* 0x0000000c00d47947 */ /* 0x000fea0003800000 */
.L_x_2990:
[----:B0-----:R-:W0:Y:S01]  /*27480*/  S2R R8, SR_TID.X ;  /* 0x0000000000087919 */ /* 0x001e220000002100 */
        /* <DEDUP_REMOVED lines=8> */
[----:B------:R-:W2:Y:S01]  /*27510*/  @!P1 LDC.64 R4, c[0x0][0xc78] ;  /* 0x00031e00ff049b82 */ /* 0x000ea20000000a00 */
[----:B0-----:R-:W-:-:S05]  /*27520*/  @!P1 IMAD.WIDE R2, R7, 0x4, R2 ;  /* 0x0000000407029825 */ /* 0x001fca00078e0202 */
        /* <DEDUP_REMOVED lines=31> */
[----:B------:R0:W2:Y:S02]  /*27720*/  SHFL.IDX PT, R14, R2, 0x1f, 0x1f ;  /* 0x03e01f00020e7f89 */ /* 0x0000a400000e0000 */
.L_x_3169:
[----:B------:R-:W-:Y:S02]  /*27730*/  ULDC UR4, c[0x0][0xc38] ;  /* 0x00030e0000047ab9 */ /* 0x000fe40000000800 */
[----:B------:R-:W-:-:S04]  /*27740*/  IMAD.U32 R5, RZ, RZ, UR4 ;  /* 0x00000004ff057e24 */ /* 0x000fc8000f8e00ff */
[----:B--2---:R-:W-:-:S04]  /*27750*/  IMAD R14, R14, R5, RZ ;  /* 0x000000050e0e7224 */ /* 0x004fc800078e02ff */
[----:B------:R-:W-:-:S05]  /*27760*/  IMAD.IADD R7, R7, 0x1, R14 ;  /* 0x0000000107077824 */ /* 0x000fca00078e020e */
[----:B------:R-:W-:-:S13]  /*27770*/  ISETP.GT.AND P6, PT, R7, R0, PT ;  /* 0x000000000700720c */ /* 0x000fda0003fc4270 */
[----:B------:R-:W-:Y:S05]  /*27780*/  @P6 BRA `(.L_x_2993) ;  /* 0x0000000000a46947 */ /* 0x000fea0003800000 */
.L_x_2996:
        /* <DEDUP_REMOVED lines=10> */
[----:B------:R-:W2:Y:S01]  /*27830*/  @!P6 LDC.64 R4, c[0x0][0xc78] ;  /* 0x00031e00ff04eb82 */ /* 0x000ea20000000a00 */
[----:B0-----:R-:W-:-:S05]  /*27840*/  @!P6 IMAD.WIDE R2, R9, 0x4, R2 ;  /* 0x000000040902e825 */ /* 0x001fca00078e0202 */
[----:B------:R2:W3:Y:S02]  /*27850*/  @!P6 LDG.E R17, desc[UR60][R2.64] ;  /* 0x0000003c0211e981 */ /* 0x0004e4000c1e1900 */
[----:B--2---:R-:W-:-:S04]  /*27860*/  @!P6 IMAD.WIDE R2, R9, 0x4, R4 ;  /* 0x000000040902e825 */ /* 0x004fc800078e0204 */
[----:B------:R-:W-:-:S06]  /*27870*/  IMAD.MOV.U32 R4, RZ, RZ, RZ ;  /* 0x000000ffff047224 */ /* 0x000fcc00078e00ff */
[----:B------:R-:W3:Y:S01]  /*27880*/  @!P6 LDG.E R4, desc[UR60][R2.64] ;  /* 0x0000003c0204e981 */ /* 0x000ee2000c1e1900 */
[----:B------:R-:W-:Y:S01]  /*27890*/  UMOV UR4, 0xffffffff ;  /* 0xffffffff00047882 */ /* 0x000fe20000000000 */
[----:B---3--:R-:W-:Y:S02]  /*278a0*/  IMAD R13, R4, R17, RZ ;  /* 0x00000011040d7224 */ /* 0x008fe400078e02ff */
        /* <DEDUP_REMOVED lines=17> */
.L_x_3177:
[----:B------:R-:W-:Y:S02]  /*279c0*/  ULDC UR4, c[0x0][0xc38] ;  /* 0x00030e0000047ab9 */ /* 0x000fe40000000800 */
[----:B------:R-:W-:-:S04]  /*279d0*/  IMAD.U32 R5, RZ, RZ, UR4 ;  /* 0x00000004ff057e24 */ /* 0x000fc8000f8e00ff */
[----:B--2---:R-:W-:-:S04]  /*279e0*/  IMAD R14, R14, R5, RZ ;  /* 0x000000050e0e7224 */ /* 0x004fc800078e02ff */
[----:B------:R-:W-:-:S05]  /*279f0*/  IMAD.IADD R7, R14, 0x1, R7 ;  /* 0x000000010e077824 */ /* 0x000fca00078e0207 */
[----:B------:R-:W-:-:S13]  /*27a00*/  ISETP.GT.AND P6, PT, R7, R0, PT ;  /* 0x000000000700720c */ /* 0x000fda0003fc4270 */
[----:B------:R-:W-:Y:S05]  /*27a10*/  @!P6 BRA `(.L_x_2996) ;  /* 0xfffffffc005ce947 */ /* 0x000fea000383ffff */
.L_x_2993:
[----:B------:R-:W-:Y:S01]  /*27a20*/  IMAD.IADD R7, R7, 0x1, -R14 ;  /* 0x0000000107077824 */ /* 0x000fe200078e0a0e */
[----:B------:R-:W-:-:S03]  /*27a30*/  UMOV UR4, 0xffffffff ;  /* 0xffffffff00047882 */ /* 0x000fc60000000000 */
[----:B------:R-:W-:-:S05]  /*27a40*/  IMAD R3, R2, R5, R7 ;  /* 0x0000000502037224 */ /* 0x000fca00078e0207 */
[----:B------:R-:W-:Y:S01]  /*27a50*/  ISETP.GT.AND P6, PT, R3, R0, PT ;  /* 0x000000000300720c */ /* 0x000fe20003fc4270 */
[----:B------:R-:W-:-:S12]  /*27a60*/  BRA.DIV UR4, `(.L_x_2997) ;  /* 0x0000005604f47947 */ /* 0x000fd8000b800000 */
[----:B------:R-:W-:-:S04]  /*27a70*/  VOTE.ANY R3, PT, !P6 ;  /* 0x0000000000037806 */ /* 0x000fc800070e0100 */
[----:B------:R-:W2:Y:S02]  /*27a80*/  POPC R12, R3 ;  /* 0x00000003000c7309 */ /* 0x000ea40000000000 */
[----:B--2---:R2:W3:Y:S01]  /*27a90*/  SHFL.IDX PT, R17, R17, R12, 0x1f ;  /* 0x00001f0c11117589 */ /* 0x0044e200000e0000 */
[----:B------:R-:W-:-:S03]  /*27aa0*/  IMAD.IADD R19, R12, 0x1, R19 ;  /* 0x000000010c137824 */ /* 0x000fc600078e0213 */
[----:B------:R2:W4:Y:S04]  /*27ab0*/  SHFL.IDX PT, R4, R4, R12, 0x1f ;  /* 0x00001f0c04047589 */ /* 0x00052800000e0000 */
.L_x_3182:
[----:B------:R-:W-:-:S13]  /*27ac0*/  ISETP.NE.AND P0, PT, R3, RZ, PT ;  /* 0x000000ff0300720c */ /* 0x000fda0003f05270 */
[----:B------:R-:W-:Y:S05]  /*27ad0*/  @!P0 BRA `(.L_x_2998) ;  /* 0x0000000000108947 */ /* 0x000fea0003800000 */
[----:B------:R-:W-:Y:S01]  /*27ae0*/  UMOV UR4, 0xffffffff ;  /* 0xffffffff00047882 */ /* 0x000fe20000000000 */
[----:B--2---:R-:W-:Y:S02]  /*27af0*/  VIADD R12, R12, 0xffffffff ;  /* 0xffffffff0c0c7836 */ /* 0x004fe40000000000 */
[----:B------:R-:W-:Y:S05]  /*27b00*/  BRA.DIV UR4, `(.L_x_2999) ;  /* 0x0000005a04287947 */ /* 0x000fea000b800000 */
[----:B------:R2:W0:Y:S02]  /*27b10*/  SHFL.IDX PT, R6, R2, R12, 0x1f ;  /* 0x00001f0c02067589 */ /* 0x00042400000e0000 */
.L_x_2998:
[----:B----4-:R-:W-:Y:S01]  /*27b20*/  ISETP.NE.AND P0, PT, R4, 0x1, PT ;  /* 0x000000010400780c */ /* 0x010fe20003f05270 */
[----:B0-----:R-:W-:-:S04]  /*27b30*/  IMAD R16, R6, R5, R7 ;  /* 0x0000000506107224 */ /* 0x001fc800078e0207 */
[----:B------:R-:W-:-:S08]  /*27b40*/  IMAD.IADD R0, R0, 0x1, -R16 ;  /* 0x0000000100007824 */ /* 0x000fd000078e0a10 */
[----:B------:R-:W-:Y:S05]  /*27b50*/  @!P0 BRA `(.L_x_3000) ;  /* 0x0000000000dc8947 */ /* 0x000fea0003800000 */
[----:B---3--:R-:W-:Y:S02]  /*27b60*/  IABS R5, R17 ;  /* 0x0000001100057213 */ /* 0x008fe40000000000 */
[----:B------:R-:W-:Y:S02]  /*27b70*/  IABS R6, R4 ;  /* 0x0000000400067213 */ /* 0x000fe40000000000 */
[----:B------:R-:W0:Y:S08]  /*27b80*/  I2F.RP R7, R5 ;  /* 0x0000000500077306 */ /* 0x000e300000209400 */
[----:B------:R-:W3:Y:S08]  /*27b90*/  I2F.RP R8, R6 ;  /* 0x0000000600087306 */ /* 0x000ef00000209400 */
[----:B0-----:R-:W2:Y:S08]  /*27ba0*/  MUFU.RCP R7, R7 ;  /* 0x0000000700077308 */ /* 0x001eb00000001000 */
[----:B---3--:R-:W-:Y:S01]  /*27bb0*/  MUFU.RCP R8, R8 ;  /* 0x0000000800087308 */ /* 0x008fe20000001000 */
[----:B--2---:R-:W-:-:S02]  /*27bc0*/  IADD3 R2, R7, 0xffffffe, RZ ;  /* 0x0ffffffe07027810 */ /* 0x004fc40007ffe0ff */
[----:B------:R-:W-:-:S05]  /*27bd0*/  IABS R7, R17 ;  /* 0x0000001100077213 */ /* 0x000fca0000000000 */
[----:B------:R0:W2:Y:S02]  /*27be0*/  F2I.FTZ.U32.TRUNC.NTZ R3, R2 ;  /* 0x0000000200037305 */ /* 0x0000a4000021f000 */
[----:B0-----:R-:W-:Y:S02]  /*27bf0*/  IMAD.MOV.U32 R2, RZ, RZ, RZ ;  /* 0x000000ffff027224 */ /* 0x001fe400078e00ff */
[----:B--2---:R-:W-:-:S04]  /*27c00*/  IMAD.MOV R10, RZ, RZ, -R3 ;  /* 0x000000ffff0a7224 */ /* 0x004fc800078e0a03 */
        /* <DEDUP_REMOVED lines=44> */
.L_x_3000:
[----:B--2---:R-:W0:Y:S02]  /*27ed0*/  LDC.64 R2, c[0x0][0xc90] ;  /* 0x00032400ff027b82 */ /* 0x004e240000000a00 */
[----:B0-----:R-:W-:-:S05]  /*27ee0*/  IMAD.WIDE R2, R19, 0x4, R2 ;  /* 0x0000000413027825 */ /* 0x001fca00078e0202 */
[----:B------:R0:W3:Y:S02]  /*27ef0*/  LDG.E R6, desc[UR60][R2.64] ;  /* 0x0000003c02067981 */ /* 0x0000e4000c1e1900 */
[----:B0-----:R-:W-:Y:S02]  /*27f00*/  IMAD.MOV.U32 R2, RZ, RZ, RZ ;  /* 0x000000ffff027224 */ /* 0x001fe400078e00ff */
[----:B---3--:R-:W-:-:S05]  /*27f10*/  IMAD R7, R17, R6, RZ ;  /* 0x0000000611077224 */ /* 0x008fca00078e02ff */
[----:B------:R-:W-:-:S04]  /*27f20*/  IABS R4, R7 ;  /* 0x0000000700047213 */ /* 0x000fc80000000000 */
[----:B------:R-:W0:Y:S08]  /*27f30*/  I2F.RP R8, R4 ;  /* 0x0000000400087306 */ /* 0x000e300000209400 */
[----:B0-----:R-:W0:Y:S02]  /*27f40*/  MUFU.RCP R8, R8 ;  /* 0x0000000800087308 */ /* 0x001e240000001000 */
[----:B0-----:R-:W-:-:S06]  /*27f50*/  VIADD R9, R8, 0xffffffe ;  /* 0x0ffffffe08097836 */ /* 0x001fcc0000000000 */
[----:B------:R-:W1:Y:S02]  /*27f60*/  F2I.FTZ.U32.TRUNC.NTZ R3, R9 ;  /* 0x0000000900037305 */ /* 0x000e64000021f000 */
[----:B-1----:R-:W-:-:S04]  /*27f70*/  IMAD.MOV R11, RZ, RZ, -R3 ;  /* 0x000000ffff0b7224 */ /* 0x002fc800078e0a03 */
        /* <DEDUP_REMOVED lines=49> */
.L_x_3001:
[----:B------:R-:W-:-:S05]  /*28290*/  LOP3.LUT R2, RZ, R2, RZ, 0x33, !PT ;  /* 0x00000002ff027212 */ /* 0x000fca00078e33ff */
[----:B------:R-:W-:Y:S01]  /*282a0*/  IMAD.IADD R17, R17, 0x1, R2 ;  /* 0x0000000111117824 */ /* 0x000fe200078e0202 */
[----:B------:R-:W-:Y:S06]  /*282b0*/  BRA `(.L_x_3002) ;  /* 0x00000000001c7947 */ /* 0x000fec0003800000 */
.L_x_2994:
[----:B------:R-:W-:Y:S01]  /*282c0*/  UMOV UR4, URZ ;  /* 0x0000003f00047c82 */ /* 0x000fe20008000000 */
[----:B------:R-:W-:Y:S01]  /*282d0*/  UMOV UR5, URZ ;  /* 0x0000003f00057c82 */ /* 0x000fe20008000000 */
[----:B------:R-:W-:Y:S01]  /*282e0*/  ULDC UR6, c[0x0][0xc3c] ;  /* 0x00030f0000067ab9 */ /* 0x000fe20000000800 */
[----:B------:R-:W-:Y:S02]  /*282f0*/  IMAD.MOV.U32 R16, RZ, RZ, R0 ;  /* 0x000000ffff107224 */ /* 0x000fe400078e0000 */
[----:B------:R-:W-:Y:S02]  /*28300*/  IMAD.U32 R17, RZ, RZ, UR4 ;  /* 0x00000004ff117e24 */ /* 0x000fe4000f8e00ff */
[----:B------:R-:W-:Y:S02]  /*28310*/  IMAD.U32 R18, RZ, RZ, UR5 ;  /* 0x00000005ff127e24 */ /* 0x000fe4000f8e00ff */
[----:B------:R-:W-:-:S07]  /*28320*/  IMAD.U32 R19, RZ, RZ, UR6 ;  /* 0x00000006ff137e24 */ /* 0x000fce000f8e00ff */
.L_x_3002:
        /* <DEDUP_REMOVED lines=10> */
.L_x_2991:
[----:B------:R-:W-:Y:S02]  /*283d0*/  ULDC UR4, c[0x0][0xc3c] ;  /* 0x00030f0000047ab9 */ /* 0x000fe40000000800 */
[----:B---3--:R-:W-:-:S13]  /*283e0*/  ISETP.GE.AND P0, PT, R19, UR4, PT ;  /* 0x0000000413007c0c */ /* 0x008fda000bf06270 */
[----:B------:R-:W-:Y:S05]  /*283f0*/  @!P0 BRA `(.L_x_3003) ;  /* 0xffffff9400e48947 */ /* 0x000fea000383ffff */
[----:B------:R-:W-:Y:S05]  /*28400*/  BSYNC B8 ;  /* 0x0000000000087941 */ /* 0x000fea0003800000 */
.L_x_2896:
[----:B------:R-:W3:Y:S01]  /*28410*/  LDL.LU R0, [R1+0x28] ;  /* 0x0000280001007983 */ /* 0x000ee20000300800 */
[----:B------:R-:W-:Y:S01]  /*28420*/  BSSY B0, `(.L_x_3004) ;  /* 0x000000b000007945 */ /* 0x000fe20003800000 */
[----:B------:R-:W4:Y:S01]  /*28430*/  S2R R5, SR_CgaCtaId ;  /* 0x0000000000057919 */ /* 0x000f220000008800 */
[----:B---3--:R-:W-:-:S05]  /*28440*/  VIADD R0, R0, 0x1 ;  /* 0x0000000100007836 */ /* 0x008fca0000000000 */
[----:B--2---:R-:W-:-:S04]  /*28450*/  LEA.HI R2, R0, R0, RZ, 0x1 ;  /* 0x0000000000027211 */ /* 0x004fc800078f08ff */
[----:B0-----:R-:W-:Y:S02]  /*28460*/  LOP3.LUT R3, R2, 0xfffffffe, RZ, 0xc0, !PT ;  /* 0xfffffffe02037812 */ /* 0x001fe400078ec0ff */
[----:B------:R-:W-:-:S03]  /*28470*/  MOV R2, 0x400 ;  /* 0x0000040000027802 */ /* 0x000fc60000000f00 */
[----:B------:R-:W-:Y:S01]  /*28480*/  IMAD.IADD R0, R0, 0x1, -R3 ;  /* 0x0000000100007824 */ /* 0x000fe200078e0a03 */
[----:B----4-:R-:W-:-:S04]  /*28490*/  LEA R7, R5, R2, 0x18 ;  /* 0x0000000205077211 */ /* 0x010fc800078ec0ff */
[----:B------:R-:W-:-:S04]  /*284a0*/  SHF.L.U32 R0, R0, 0x1f, RZ ;  /* 0x0000001f00007819 */ /* 0x000fc800000006ff */
[----:B------:R-:W0:Y:S02]  /*284b0*/  SYNCS.PHASECHK.TRANS64.TRYWAIT P0, [R7+URZ+0x30820], R0 ;  /* 0x03082000070075a7 */ /* 0x000e24000800017f */
[----:B0-----:R-:W-:Y:S05]  /*284c0*/  @!P0 BRA `(.L_x_3005) ;  /* 0x0000004c00e08947 */ /* 0x001fea0003800000 */
.L_x_3185:
[----:B------:R-:W-:Y:S05]  /*284d0*/  BSYNC B0 ;  /* 0x0000000000007941 */ /* 0x000fea0003800000 */
.L_x_3004:
[----:B------:R-:W-:-:S03]  /*284e0*/  UMOV UR4, 0xffffffff ;  /* 0xffffffff00047882 */ /* 0x000fc60000000000 */
[----:B------:R-:W-:Y:S05]  /*284f0*/  BRA.DIV UR4, `(.L_x_3006) ;  /* 0x0000004e04e87947 */ /* 0x000fea000b800000 */
[----:B0-----:R-:W0:Y:S02]  /*28500*/  S2R R0, SR_TID.X ;  /* 0x0000000000007919 */ /* 0x001e240000002100 */
[----:B0-----:R-:W-:-:S04]  /*28510*/  SHF.R.U32.HI R0, RZ, 0x5, R0 ;  /* 0x00000005ff007819 */ /* 0x001fc80000011600 */
[----:B------:R-:W-:-:S05]  /*28520*/  LOP3.LUT R0, R0, 0x3, RZ, 0xc0, !PT ;  /* 0x0000000300007812 */ /* 0x000fca00078ec0ff */
[----:B------:R0:W2:Y:S02]  /*28530*/  SHFL.IDX PT, R14, R0, RZ, 0x1f ;  /* 0x00001fff000e7589 */ /* 0x0000a400000e0000 */
.L_x_3188:
[----:B--2---:R-:W-:-:S13]  /*28540*/  ISETP.NE.AND P0, PT, R14, RZ, PT ;  /* 0x000000ff0e00720c */ /* 0x004fda0003f05270 */
[----:B------:R-:W-:Y:S05]  /*28550*/  @P0 BRA `(.L_x_2643) ;  /* 0x0000000000900947 */ /* 0x000fea0003800000 */
[----:B------:R-:W-:-:S03]  /*28560*/  UMOV UR4, 0xffffffff ;  /* 0xffffffff00047882 */ /* 0x000fc60000000000 */
[----:B------:R-:W-:Y:S05]  /*28570*/  BRA.DIV UR4, `(.L_x_3007) ;  /* 0x0000004e04fc7947 */ /* 0x000fea000b800000 */
[----:B------:R-:W-:-:S13]  /*28580*/  ELECT P6, URZ, PT ;  /* 0x00000000003f782f */ /* 0x000fda00038c0000 */
.L_x_3191:
[----:B------:R-:W-:Y:S05]  /*28590*/  @!P6 BRA `(.L_x_2643) ;  /* 0x000000000080e947 */ /* 0x000fea0003800000 */
[----:B0-----:R-:W2:Y:S02]  /*285a0*/  LDL R0, [R1+0x6c] ;  /* 0x00006c0001007983 */ /* 0x001ea40000100800 */
[----:B--2---:R-:W-:-:S13]  /*285b0*/  R2UR UR4, R0 ;  /* 0x00000000000472ca */ /* 0x004fda00000e0000 */
[----:B------:R-:W-:-:S06]  /*285c0*/  ULOP3.LUT UR4, UR4, 0x2, URZ, 0xfc, !UPT ;  /* 0x0000000204047892 */ /* 0x000fcc000f8efc3f */
[----:B------:R-:W-:-:S05]  /*285d0*/  IMAD.U32 R0, RZ, RZ, UR4 ;  /* 0x00000004ff007e24 */ /* 0x000fca000f8e00ff */
[----:B------:R-:W-:-:S13]  /*285e0*/  ISETP.NE.AND P0, PT, R0, 0x3, PT ;  /* 0x000000030000780c */ /* 0x000fda0003f05270 */
[----:B------:R-:W-:Y:S05]  /*285f0*/  @!P0 BRA `(.L_x_3008) ;  /* 0x0000000000048947 */ /* 0x000fea0003800000 */
[----:B------:R-:W-:Y:S01]  /*28600*/  BPT.TRAP 0x1 ;  /* 0x000000040000795c */ /* 0x000fe20000300000 */
.L_x_3008:
[----:B------:R-:W-:Y:S01]  /*28610*/  IMAD R5, R26, 0x8, R7 ;  /* 0x000000081a057824 */ /* 0x000fe200078e0207 */
[----:B------:R-:W-:Y:S01]  /*28620*/  SHF.L.U32 R0, R28, 0x1f, RZ ;  /* 0x0000001f1c007819 */ /* 0x000fe200000006ff */
[----:B------:R-:W-:-:S03]  /*28630*/  VIADD R26, R26, 0x1 ;  /* 0x000000011a1a7836 */ /* 0x000fc60000000000 */
[----:B------:R-:W0:Y:S02]  /*28640*/  SYNCS.PHASECHK.TRANS64.TRYWAIT P1, [R5+URZ+0x30840], R0 ;  /* 0x03084000050075a7 */ /* 0x000e24000802017f */
[----:B------:R-:W-:-:S04]  /*28650*/  ISETP.NE.AND P2, PT, R26, 0x2, PT ;  /* 0x000000021a00780c */ /* 0x000fc80003f45270 */
[----:B------:R-:W-:Y:S01]  /*28660*/  SEL R3, RZ, 0x1, P2 ;  /* 0x00000001ff037807 */ /* 0x000fe20001000000 */
[----:B0-----:R-:W-:Y:S08]  /*28670*/  @!P1 BRA `(.L_x_3009) ;  /* 0x0000004c00dc9947 */ /* 0x001ff00003800000 */
.L_x_3192:
[----:B------:R-:W-:Y:S02]  /*28680*/  SEL R26, R26, RZ, P2 ;  /* 0x000000ff1a1a7207 */ /* 0x000fe40001000000 */
[----:B------:R-:W-:Y:S01]  /*28690*/  LOP3.LUT R2, R28, R3, RZ, 0x3c, !PT ;  /* 0x000000031c027212 */ /* 0x000fe200078e3cff */
[----:B------:R-:W-:Y:S06]  /*286a0*/  @!P0 BRA `(.L_x_3010) ;  /* 0x0000000000048947 */ /* 0x000fec0003800000 */
[----:B------:R-:W-:Y:S01]  /*286b0*/  BPT.TRAP 0x1 ;  /* 0x000000040000795c */ /* 0x000fe20000300000 */
.L_x_3010:
[----:B------:R-:W-:Y:S01]  /*286c0*/  IMAD R3, R26, 0x8, R7 ;  /* 0x000000081a037824 */ /* 0x000fe200078e0207 */
[----:B------:R-:W-:-:S04]  /*286d0*/  SHF.L.U32 R2, R2, 0x1f, RZ ;  /* 0x0000001f02027819 */ /* 0x000fc800000006ff */
[----:B------:R-:W2:Y:S02]  /*286e0*/  SYNCS.PHASECHK.TRANS64.TRYWAIT P1, [R3+URZ+0x30840], R2 ;  /* 0x03084002030075a7 */ /* 0x000ea4000802017f */
[----:B--2---:R-:W-:Y:S05]  /*286f0*/  @!P1 BRA `(.L_x_3011) ;  /* 0x0000004c00d09947 */ /* 0x004fea0003800000 */
.L_x_3193:
[----:B------:R-:W-:Y:S05]  /*28700*/  @!P0 BRA `(.L_x_3012) ;  /* 0x0000000000048947 */ /* 0x000fea0003800000 */
[----:B------:R-:W-:Y:S01]  /*28710*/  BPT.TRAP 0x1 ;  /* 0x000000040000795c */ /* 0x000fe20000300000 */
.L_x_3012:
[----:B------:R-:W3:Y:S02]  /*28720*/  SYNCS.PHASECHK.TRANS64.TRYWAIT P1, [R5+URZ+0x30860], R0 ;  /* 0x03086000050075a7 */ /* 0x000ee4000802017f */
[----:B---3--:R-:W-:Y:S05]  /*28730*/  @!P1 BRA `(.L_x_3013) ;  /* 0x0000004c00d49947 */ /* 0x008fea0003800000 */
.L_x_3194:
[----:B------:R-:W-:Y:S05]  /*28740*/  @!P0 BRA `(.L_x_3014) ;  /* 0x0000000000048947 */ /* 0x000fea0003800000 */
[----:B------:R-:W-:Y:S01]  /*28750*/  BPT.TRAP 0x1 ;  /* 0x000000040000795c */ /* 0x000fe20000300000 */
.L_x_3014:
[----:B----4-:R4:W0:Y:S02]  /*28760*/  SYNCS.PHASECHK.TRANS64.TRYWAIT P0, [R3+URZ+0x30860], R2 ;  /* 0x03086002030075a7 */ /* 0x010824000800017f */
[----:B0-----:R-:W-:Y:S05]  /*28770*/  @!P0 NANOSLEEP.SYNCS 0x989680 ;  /* 0x009896800000895d */ /* 0x001fea0003900000 */
[----:B------:R-:W0:Y:S02]  /*28780*/  @!P0 SYNCS.PHASECHK.TRANS64 P0, [R3+URZ+0x30860], R2 ;  /* 0x03086002030085a7 */ /* 0x000e24000800007f */
[----:B0-----:R-:W-:Y:S05]  /*28790*/  @!P0 BRA `(.L_x_3014) ;  /* 0xfffffffc00f08947 */ /* 0x001fea000383ffff */
.L_x_2643:
[----:B------:R-:W-:Y:S05]  /*287a0*/  BSYNC B9 ;  /* 0x0000000000097941 */ /* 0x000fea0003800000 */
.L_x_2640:
[----:B------:R-:W-:Y:S05]  /*287b0*/  EXIT ;  /* 0x000000000000794d */ /* 0x000fea0003800000 */
.L_x_2663:
[----:B0-----:R0:W1:Y:S02]  /*287c0*/  SYNCS.PHASECHK.TRANS64.TRYWAIT P5, [R86+URZ+0x30890], R87 ;  /* 0x03089057560075a7 */ /* 0x00106400080a017f */
[----:B-1----:R-:W-:Y:S05]  /*287d0*/  @!P5 NANOSLEEP.SYNCS 0x989680 ;  /* 0x009896800000d95d */ /* 0x002fea0003900000 */
[----:B------:R-:W1:Y:S02]  /*287e0*/  @!P5 SYNCS.PHASECHK.TRANS64 P5, [R86+URZ+0x30890], R87 ;  /* 0x030890575600d5a7 */ /* 0x000e6400080a007f */
[----:B-1----:R-:W-:Y:S05]  /*287f0*/  @!P5 BRA `(.L_x_2663) ;  /* 0xfffffffc00f0d947 */ /* 0x002fea000383ffff */
[----:B------:R-:W-:Y:S05]  /*28800*/  BRA `(.L_x_3015) ;  /* 0xfffffdb000c47947 */ /* 0x000fea000383ffff */
.L_x_2664:
        /* <DEDUP_REMOVED lines=8> */
.L_x_3017:
[----:B------:R-:W-:Y:S05]  /*28890*/  BSYNC B1 ;  /* 0x0000000000017941 */ /* 0x000fea0003800000 */
.L_x_3016:
        /* <DEDUP_REMOVED lines=8> */
.L_x_3018:
[----:B------:R-:W-:Y:S01]  /*28920*/  IMAD.MOV.U32 R11, RZ, RZ, R14 ;  /* 0x000000ffff0b7224 */ /* 0x000fe200078e000e */
[----:B------:R-:W-:Y:S06]  /*28930*/  BRA `(.L_x_3019) ;  /* 0xfffffdb0008c7947 */ /* 0x000fec000383ffff */
.L_x_2689:
[----:B------:R-:W-:Y:S01]  /*28940*/  BSSY B1, `(.L_x_3020) ;  /* 0x0000008000017945 */ /* 0x000fe20003800000 */
[----:B0---4-:R-:W-:Y:S02]  /*28950*/  IMAD.MOV.U32 R13, RZ, RZ, R116 ;  /* 0x000000ffff0d7224 */ /* 0x011fe400078e0074 */
[----:B------:R-:W-:Y:S02]  /*28960*/  IMAD.MOV.U32 R12, RZ, RZ, 0x1 ;  /* 0x00000001ff0c7424 */ /* 0x000fe400078e00ff */
[----:B---3--:R-:W-:Y:S02]  /*28970*/  IMAD.MOV.U32 R11, RZ, RZ, 0x1c1f ;  /* 0x00001c1fff0b7424 */ /* 0x008fe400078e00ff */
[----:B------:R-:W-:-:S07]  /*28980*/  IMAD.MOV.U32 R15, RZ, RZ, -0x1 ;  /* 0xffffffffff0f7424 */ /* 0x000fce00078e00ff */
[----:B-12---:R-:W-:Y:S05]  /*28990*/  WARPSYNC.COLLECTIVE R15, `(.L_x_3021) ;  /* 0x000000000f087348 */ /* 0x006fea0003c00000 */
[----:B------:R0:W3:Y:S02]  /*289a0*/  SHFL.IDX P6, R14, R13, R12, R11 ;  /* 0x0000000c0d0e7389 */ /* 0x0000e400000c000b */
[----:B0123--:R-:W-:Y:S01]  /*289b0*/  ENDCOLLECTIVE ;  /* 0x000000000000791b */ /* 0x00ffe20003800000 */
.L_x_3021:
[----:B------:R-:W-:Y:S05]  /*289c0*/  BSYNC B1 ;  /* 0x0000000000017941 */ /* 0x000fea0003800000 */
.L_x_3020:
        /* <DEDUP_REMOVED lines=8> */
.L_x_3022:
[----:B------:R-:W-:Y:S01]  /*28a50*/  IMAD.MOV.U32 R117, RZ, RZ, R14 ;  /* 0x000000ffff757224 */ /* 0x000fe200078e000e */
[----:B------:R-:W-:Y:S06]  /*28a60*/  BRA `(.L_x_3023) ;  /* 0xfffffdc400f47947 */ /* 0x000fec000383ffff */
.L_x_2719:
[----:B0-----:R0:W1:Y:S02]  /*28a70*/  SYNCS.PHASECHK.TRANS64.TRYWAIT P5, [R86+URZ+0x30890], R87 ;  /* 0x03089057560075a7 */ /* 0x00106400080a017f */
[----:B-1----:R-:W-:Y:S05]  /*28a80*/  @!P5 NANOSLEEP.SYNCS 0x989680 ;  /* 0x009896800000d95d */ /* 0x002fea0003900000 */
[----:B------:R-:W1:Y:S02]  /*28a90*/  @!P5 SYNCS.PHASECHK.TRANS64 P5, [R86+URZ+0x30890], R87 ;  /* 0x030890575600d5a7 */ /* 0x000e6400080a007f */
[----:B-1----:R-:W-:Y:S05]  /*28aa0*/  @!P5 BRA `(.L_x_2719) ;  /* 0xfffffffc00f0d947 */ /* 0x002fea000383ffff */
[----:B------:R-:W-:Y:S05]  /*28ab0*/  BRA `(.L_x_3024) ;  /* 0xfffffde800187947 */ /* 0x000fea000383ffff */
.L_x_2720:
        /* <DEDUP_REMOVED lines=8> */
.L_x_3026:
[----:B------:R-:W-:Y:S05]  /*28b40*/  BSYNC B1 ;  /* 0x0000000000017941 */ /* 0x000fea0003800000 */
.L_x_3025:
        /* <DEDUP_REMOVED lines=8> */
.L_x_3027:
[----:B------:R-:W-:Y:S01]  /*28bd0*/  IMAD.MOV.U32 R11, RZ, RZ, R14 ;  /* 0x000000ffff0b7224 */ /* 0x000fe200078e000e */
[----:B------:R-:W-:Y:S06]  /*28be0*/  BRA `(.L_x_3028) ;  /* 0xfffffde400e87947 */ /* 0x000fec000383ffff */
.L_x_2733:
[----:B------:R-:W-:Y:S01]  /*28bf0*/  BSSY B1, `(.L_x_3029) ;  /* 0x0000008000017945 */ /* 0x000fe20003800000 */
[----:B---34-:R-:W-:Y:S02]  /*28c00*/  IMAD.MOV.U32 R13, RZ, RZ, R116 ;  /* 0x000000ffff0d7224 */ /* 0x018fe400078e0074 */
[----:B------:R-:W-:Y:S02]  /*28c10*/  IMAD.MOV.U32 R12, RZ, RZ, 0x1 ;  /* 0x00000001ff0c7424 */ /* 0x000fe400078e00ff */
[----:B------:R-:W-:Y:S02]  /*28c20*/  IMAD.MOV.U32 R11, RZ, RZ, 0x1c1f ;  /* 0x00001c1fff0b7424 */ /* 0x000fe400078e00ff */
[----:B------:R-:W-:-:S07]  /*28c30*/  IMAD.MOV.U32 R15, RZ, RZ, -0x1 ;  /* 0xffffffffff0f7424 */ /* 0x000fce00078e00ff */
[----:B012---:R-:W-:Y:S05]  /*28c40*/  WARPSYNC.COLLECTIVE R15, `(.L_x_3030) ;  /* 0x000000000f087348 */ /* 0x007fea0003c00000 */
[----:B------:R3:W4:Y:S02]  /*28c50*/  SHFL.IDX P6, R14, R13, R12, R11 ;  /* 0x0000000c0d0e7389 */ /* 0x00072400000c000b */
[----:B01234-:R-:W-:Y:S01]  /*28c60*/  ENDCOLLECTIVE ;  /* 0x000000000000791b */ /* 0x01ffe20003800000 */
.L_x_3030:
[----:B------:R-:W-:Y:S05]  /*28c70*/  BSYNC B1 ;  /* 0x0000000000017941 */ /* 0x000fea0003800000 */
.L_x_3029:
        /* <DEDUP_REMOVED lines=8> */
.L_x_3031:
[----:B------:R-:W-:Y:S01]  /*28d00*/  IMAD.MOV.U32 R117, RZ, RZ, R14 ;  /* 0x000000ffff757224 */ /* 0x000fe200078e000e */
[----:B------:R-:W-:Y:S06]  /*28d10*/  BRA `(.L_x_3032) ;  /* 0xfffffdfc00a07947 */ /* 0x000fec000383ffff */
.L_x_2746:
[----:B0-----:R0:W1:Y:S02]  /*28d20*/  SYNCS.PHASECHK.TRANS64.TRYWAIT P3, [R86+URZ+0x30890], R87 ;  /* 0x03089057560075a7 */ /* 0x001064000806017f */
[----:B-1----:R-:W-:Y:S05]  /*28d30*/  @!P3 NANOSLEEP.SYNCS 0x989680 ;  /* 0x009896800000b95d */ /* 0x002fea0003900000 */
[----:B------:R-:W1:Y:S02]  /*28d40*/  @!P3 SYNCS.PHASECHK.TRANS64 P3, [R86+URZ+0x30890], R87 ;  /* 0x030890575600b5a7 */ /* 0x000e64000806007f */
[----:B-1----:R-:W-:Y:S05]  /*28d50*/  @!P3 BRA `(.L_x_2746) ;  /* 0xfffffffc00f0b947 */ /* 0x002fea000383ffff */
[----:B------:R-:W-:Y:S05]  /*28d60*/  BRA `(.L_x_3033) ;  /* 0xfffffe1400b47947 */ /* 0x000fea000383ffff */
.L_x_2747:
        /* <DEDUP_REMOVED lines=8> */
.L_x_3035:
[----:B------:R-:W-:Y:S05]  /*28df0*/  BSYNC B1 ;  /* 0x0000000000017941 */ /* 0x000fea0003800000 */
.L_x_3034:
        /* <DEDUP_REMOVED lines=8> */
.L_x_3036:
[----:B------:R-:W-:Y:S01]  /*28e80*/  IMAD.MOV.U32 R37, RZ, RZ, R14 ;  /* 0x000000ffff257224 */ /* 0x000fe200078e000e */
[----:B------:R-:W-:Y:S06]  /*28e90*/  BRA `(.L_x_3037) ;  /* 0xfffffe1400d07947 */ /* 0x000fec000383ffff */
.L_x_2750:
        /* <DEDUP_REMOVED lines=8> */
.L_x_3039:
[----:B------:R-:W-:Y:S05]  /*28f20*/  BSYNC B1 ;  /* 0x0000000000017941 */ /* 0x000fea0003800000 */
.L_x_3038:
        /* <DEDUP_REMOVED lines=8> */
.L_x_3040:
[----:B------:R-:W-:Y:S01]  /*28fb0*/  IMAD.MOV.U32 R37, RZ, RZ, R14 ;  /* 0x000000ffff257224 */ /* 0x000fe200078e000e */
[----:B------:R-:W-:Y:S06]  /*28fc0*/  BRA `(.L_x_3041) ;  /* 0xfffffe18002c7947 */ /* 0x000fec000383ffff */
.L_x_2754:
[----:B---3--:R3:W0:Y:S02]  /*28fd0*/  SYNCS.PHASECHK.TRANS64.TRYWAIT P2, [R86+URZ+0x308b0], R87 ;  /* 0x0308b057560075a7 */ /* 0x008624000804017f */
[----:B0-----:R-:W-:Y:S05]  /*28fe0*/  @!P2 NANOSLEEP.SYNCS 0x989680 ;  /* 0x009896800000a95d */ /* 0x001fea0003900000 */
[----:B------:R-:W0:Y:S02]  /*28ff0*/  @!P2 SYNCS.PHASECHK.TRANS64 P2, [R86+URZ+0x308b0], R87 ;  /* 0x0308b0575600a5a7 */ /* 0x000e24000804007f */
[----:B0-----:R-:W-:Y:S05]  /*29000*/  @!P2 BRA `(.L_x_2754) ;  /* 0xfffffffc00f0a947 */ /* 0x001fea000383ffff */
[----:B------:R-:W-:Y:S05]  /*29010*/  BRA `(.L_x_3042) ;  /* 0xfffffe1c00047947 */ /* 0x000fea000383ffff */
.L_x_2774:
        /* <DEDUP_REMOVED lines=8> */
.L_x_3044:
[----:B------:R-:W-:Y:S05]  /*290a0*/  BSYNC B1 ;  /* 0x0000000000017941 */ /* 0x000fea0003800000 */
.L_x_3043:
        /* <DEDUP_REMOVED lines=8> */
.L_x_3045:
[----:B------:R-:W-:Y:S02]  /*29130*/  IMAD.MOV.U32 R13, RZ, RZ, R63 ;  /* 0x000000ffff0d7224 */ /* 0x000fe400078e003f */
[----:B------:R-:W-:-:S07]  /*29140*/  IMAD.MOV.U32 R8, RZ, RZ, R14 ;  /* 0x000000ffff087224 */ /* 0x000fce00078e000e */
[----:B------:R-:W-:Y:S05]  /*29150*/  WARPSYNC.COLLECTIVE R15, `(.L_x_3046) ;  /* 0x000000000f087348 */ /* 0x000fea0003c00000 */
[----:B------:R0:W1:Y:S02]  /*29160*/  SHFL.IDX P6, R14, R13, R12, R11 ;  /* 0x0000000c0d0e7389 */ /* 0x00006400000c000b */
[----:B01----:R-:W-:Y:S01]  /*29170*/  ENDCOLLECTIVE ;  /* 0x000000000000791b */ /* 0x003fe20003800000 */
.L_x_3046:
[----:B------:R-:W-:Y:S02]  /*29180*/  IMAD.MOV.U32 R13, RZ, RZ, R62 ;  /* 0x000000ffff0d7224 */ /* 0x000fe400078e003e */
[----:B------:R-:W-:-:S07]  /*29190*/  IMAD.MOV.U32 R9, RZ, RZ, R14 ;  /* 0x000000ffff097224 */ /* 0x000fce00078e000e */
[----:B------:R-:W-:Y:S05]  /*291a0*/  WARPSYNC.COLLECTIVE R15, `(.L_x_3047) ;  /* 0x000000000f087348 */ /* 0x000fea0003c00000 */
[----:B------:R0:W1:Y:S02]  /*291b0*/  SHFL.IDX P6, R14, R13, R12, R11 ;  /* 0x0000000c0d0e7389 */ /* 0x00006400000c000b */
[----:B01----:R-:W-:Y:S01]  /*291c0*/  ENDCOLLECTIVE ;  /* 0x000000000000791b */ /* 0x003fe20003800000 */
.L_x_3047:
[----:B------:R-:W-:Y:S01]  /*291d0*/  IMAD.MOV.U32 R30, RZ, RZ, R14 ;  /* 0x000000ffff1e7224 */ /* 0x000fe200078e000e */
[----:B------:R-:W-:Y:S06]  /*291e0*/  BRA `(.L_x_3048) ;  /* 0xfffffe3000007947 */ /* 0x000fec000383ffff */
.L_x_2777:
[----:B------:R-:W-:Y:S01]  /*291f0*/  BSSY B1, `(.L_x_3049) ;  /* 0x0000008000017945 */ /* 0x000fe20003800000 */
[----:B------:R-:W-:Y:S02]  /*29200*/  IMAD.MOV.U32 R13, RZ, RZ, R0 ;  /* 0x000000ffff0d7224 */ /* 0x000fe400078e0000 */
[----:B------:R-:W-:Y:S02]  /*29210*/  IMAD.MOV.U32 R12, RZ, RZ, 0x1 ;  /* 0x00000001ff0c7424 */ /* 0x000fe400078e00ff */
[----:B------:R-:W-:Y:S02]  /*29220*/  IMAD.MOV.U32 R11, RZ, RZ, 0x1c1f ;  /* 0x00001c1fff0b7424 */ /* 0x000fe400078e00ff */
[----:B------:R-:W-:-:S07]  /*29230*/  IMAD.MOV.U32 R15, RZ, RZ, -0x1 ;  /* 0xffffffffff0f7424 */ /* 0x000fce00078e00ff */
[----:B0---4-:R-:W-:Y:S05]  /*29240*/  WARPSYNC.COLLECTIVE R15, `(.L_x_3050) ;  /* 0x000000000f087348 */ /* 0x011fea0003c00000 */
[----:B------:R1:W2:Y:S02]  /*29250*/  SHFL.IDX P6, R14, R13, R12, R11 ;  /* 0x0000000c0d0e7389 */ /* 0x0002a400000c000b */
[----:B012-4-:R-:W-:Y:S01]  /*29260*/  ENDCOLLECTIVE ;  /* 0x000000000000791b */ /* 0x017fe20003800000 */
.L_x_3050:
[----:B------:R-:W-:Y:S05]  /*29270*/  BSYNC B1 ;  /* 0x0000000000017941 */ /* 0x000fea0003800000 */
.L_x_3049:
        /* <DEDUP_REMOVED lines=8> */
.L_x_3051:
[----:B------:R-:W-:Y:S02]  /*29300*/  IMAD.MOV.U32 R13, RZ, RZ, R63 ;  /* 0x000000ffff0d7224 */ /* 0x000fe400078e003f */
[----:B------:R-:W-:-:S07]  /*29310*/  IMAD.MOV.U32 R65, RZ, RZ, R14 ;  /* 0x000000ffff417224 */ /* 0x000fce00078e000e */
[----:B------:R-:W-:Y:S05]  /*29320*/  WARPSYNC.COLLECTIVE R15, `(.L_x_3052) ;  /* 0x000000000f087348 */ /* 0x000fea0003c00000 */
[----:B------:R0:W1:Y:S02]  /*29330*/  SHFL.IDX P6, R14, R13, R12, R11 ;  /* 0x0000000c0d0e7389 */ /* 0x00006400000c000b */
[----:B01----:R-:W-:Y:S01]  /*29340*/  ENDCOLLECTIVE ;  /* 0x000000000000791b */ /* 0x003fe20003800000 */
.L_x_3052:
[----:B------:R-:W-:Y:S02]  /*29350*/  IMAD.MOV.U32 R13, RZ, RZ, R62 ;  /* 0x000000ffff0d7224 */ /* 0x000fe400078e003e */
[----:B------:R-:W-:-:S07]  /*29360*/  IMAD.MOV.U32 R63, RZ, RZ, R14 ;  /* 0x000000ffff3f7224 */ /* 0x000fce00078e000e */
[----:B------:R-:W-:Y:S05]  /*29370*/  WARPSYNC.COLLECTIVE R15, `(.L_x_3053) ;  /* 0x000000000f087348 */ /* 0x000fea0003c00000 */
[----:B------:R0:W1:Y:S02]  /*29380*/  SHFL.IDX P6, R14, R13, R12, R11 ;  /* 0x0000000c0d0e7389 */ /* 0x00006400000c000b */
[----:B01----:R-:W-:Y:S01]  /*29390*/  ENDCOLLECTIVE ;  /* 0x000000000000791b */ /* 0x003fe20003800000 */
.L_x_3053:
[----:B------:R-:W-:Y:S01]  /*293a0*/  IMAD.MOV.U32 R62, RZ, RZ, R14 ;  /* 0x000000ffff3e7224 */ /* 0x000fe200078e000e */
[----:B------:R-:W-:Y:S06]  /*293b0*/  BRA `(.L_x_3054) ;  /* 0xfffffe3400cc7947 */ /* 0x000fec000383ffff */
.L_x_2781:
[----:B0-----:R0:W2:Y:S02]  /*293c0*/  SYNCS.PHASECHK.TRANS64.TRYWAIT P0, [R2+URZ+0x30800], R5 ;  /* 0x03080005020075a7 */ /* 0x0010a4000800017f */
[----:B--2---:R-:W-:Y:S05]  /*293d0*/  @!P0 NANOSLEEP.SYNCS 0x989680 ;  /* 0x009896800000895d */ /* 0x004fea0003900000 */
[----:B------:R-:W2:Y:S02]  /*293e0*/  @!P0 SYNCS.PHASECHK.TRANS64 P0, [R2+URZ+0x30800], R5 ;  /* 0x03080005020085a7 */ /* 0x000ea4000800007f */
[----:B--2---:R-:W-:Y:S05]  /*293f0*/  @!P0 BRA `(.L_x_2781) ;  /* 0xfffffffc00f08947 */ /* 0x004fea000383ffff */
[----:B------:R-:W-:Y:S05]  /*29400*/  BRA `(.L_x_3055) ;  /* 0xfffffe40001c7947 */ /* 0x000fea000383ffff */
.L_x_2805:
        /* <DEDUP_REMOVED lines=8> */
.L_x_3057:
[----:B------:R-:W-:Y:S05]  /*29490*/  BSYNC B1 ;  /* 0x0000000000017941 */ /* 0x000fea0003800000 */
.L_x_3056:
        /* <DEDUP_REMOVED lines=8> */
.L_x_3058:
[----:B------:R-:W-:Y:S02]  /*29520*/  IMAD.MOV.U32 R13, RZ, RZ, R61 ;  /* 0x000000ffff0d7224 */ /* 0x000fe400078e003d */
[----:B------:R-:W-:-:S07]  /*29530*/  IMAD.MOV.U32 R4, RZ, RZ, R14 ;  /* 0x000000ffff047224 */ /* 0x000fce00078e000e */
[----:B------:R-:W-:Y:S05]  /*29540*/  WARPSYNC.COLLECTIVE R15, `(.L_x_3059) ;  /* 0x000000000f087348 */ /* 0x000fea0003c00000 */
[----:B------:R0:W1:Y:S02]  /*29550*/  SHFL.IDX P6, R14, R13, R12, R11 ;  /* 0x0000000c0d0e7389 */ /* 0x00006400000c000b */
[----:B01----:R-:W-:Y:S01]  /*29560*/  ENDCOLLECTIVE ;  /* 0x000000000000791b */ /* 0x003fe20003800000 */
.L_x_3059:
[----:B------:R-:W-:Y:S02]  /*29570*/  IMAD.MOV.U32 R13, RZ, RZ, R3 ;  /* 0x000000ffff0d7224 */ /* 0x000fe400078e0003 */
[----:B------:R-:W-:-:S07]  /*29580*/  IMAD.MOV.U32 R7, RZ, RZ, R14 ;  /* 0x000000ffff077224 */ /* 0x000fce00078e000e */
[----:B------:R-:W-:Y:S05]  /*29590*/  WARPSYNC.COLLECTIVE R15, `(.L_x_3060) ;  /* 0x000000000f087348 */ /* 0x000fea0003c00000 */
[----:B------:R0:W1:Y:S02]  /*295a0*/  SHFL.IDX P6, R14, R13, R12, R11 ;  /* 0x0000000c0d0e7389 */ /* 0x00006400000c000b */
[----:B01----:R-:W-:Y:S01]  /*295b0*/  ENDCOLLECTIVE ;  /* 0x000000000000791b */ /* 0x003fe20003800000 */
.L_x_3060:
[----:B------:R-:W-:Y:S01]  /*295c0*/  IMAD.MOV.U32 R8, RZ, RZ, R14 ;  /* 0x000000ffff087224 */ /* 0x000fe200078e000e */
[----:B------:R-:W-:Y:S06]  /*295d0*/  BRA `(.L_x_3061) ;  /* 0xfffffe6400bc7947 */ /* 0x000fec000383ffff */
.L_x_2808:
        /* <DEDUP_REMOVED lines=8> */
.L_x_3063:
[----:B------:R-:W-:Y:S05]  /*29660*/  BSYNC B1 ;  /* 0x0000000000017941 */ /* 0x000fea0003800000 */
.L_x_3062:
        /* <DEDUP_REMOVED lines=8> */
.L_x_3064:
[----:B------:R-:W-:Y:S02]  /*296f0*/  IMAD.MOV.U32 R13, RZ, RZ, R61 ;  /* 0x000000ffff0d7224 */ /* 0x000fe400078e003d */
[----:B------:R-:W-:-:S07]  /*29700*/  IMAD.MOV.U32 R20, RZ, RZ, R14 ;  /* 0x000000ffff147224 */ /* 0x000fce00078e000e */
[----:B------:R-:W-:Y:S05]  /*29710*/  WARPSYNC.COLLECTIVE R15, `(.L_x_3065) ;  /* 0x000000000f087348 */ /* 0x000fea0003c00000 */
[----:B------:R0:W1:Y:S02]  /*29720*/  SHFL.IDX P6, R14, R13, R12, R11 ;  /* 0x0000000c0d0e7389 */ /* 0x00006400000c000b */
[----:B01----:R-:W-:Y:S01]  /*29730*/  ENDCOLLECTIVE ;  /* 0x000000000000791b */ /* 0x003fe20003800000 */
.L_x_3065:
[----:B------:R-:W-:Y:S02]  /*29740*/  IMAD.MOV.U32 R13, RZ, RZ, R3 ;  /* 0x000000ffff0d7224 */ /* 0x000fe400078e0003 */
[----:B------:R-:W-:-:S07]  /*29750*/  IMAD.MOV.U32 R61, RZ, RZ, R14 ;  /* 0x000000ffff3d7224 */ /* 0x000fce00078e000e */
[----:B------:R-:W-:Y:S05]  /*29760*/  WARPSYNC.COLLECTIVE R15, `(.L_x_3066) ;  /* 0x000000000f087348 */ /* 0x000fea0003c00000 */
[----:B------:R0:W1:Y:S02]  /*29770*/  SHFL.IDX P6, R14, R13, R12, R11 ;  /* 0x0000000c0d0e7389 */ /* 0x00006400000c000b */
[----:B01----:R-:W-:Y:S01]  /*29780*/  ENDCOLLECTIVE ;  /* 0x000000000000791b */ /* 0x003fe20003800000 */
.L_x_3066:
[----:B------:R-:W-:Y:S01]  /*29790*/  IMAD.MOV.U32 R62, RZ, RZ, R14 ;  /* 0x000000ffff3e7224 */ /* 0x000fe200078e000e */
[----:B------:R-:W-:Y:S06]  /*297a0*/  BRA `(.L_x_3067) ;  /* 0xfffffe6800fc7947 */ /* 0x000fec000383ffff */
.L_x_2812:
[----:B0-----:R0:W1:Y:S02]  /*297b0*/  SYNCS.PHASECHK.TRANS64.TRYWAIT P0, [R2+URZ+0x30800], R21 ;  /* 0x03080015020075a7 */ /* 0x001064000800017f */
[----:B-1----:R-:W-:Y:S05]  /*297c0*/  @!P0 NANOSLEEP.SYNCS 0x989680 ;  /* 0x009896800000895d */ /* 0x002fea0003900000 */
[----:B------:R-:W1:Y:S02]  /*297d0*/  @!P0 SYNCS.PHASECHK.TRANS64 P0, [R2+URZ+0x30800], R21 ;  /* 0x03080015020085a7 */ /* 0x000e64000800007f */
[----:B-1----:R-:W-:Y:S05]  /*297e0*/  @!P0 BRA `(.L_x_2812) ;  /* 0xfffffffc00f08947 */ /* 0x002fea000383ffff */
[----:B------:R-:W-:Y:S05]  /*297f0*/  BRA `(.L_x_3068) ;  /* 0xfffffe7000a07947 */ /* 0x000fea000383ffff */
.L_x_2826:
[----:B-1----:R1:W2:Y:S02]  /*29800*/  SYNCS.PHASECHK.TRANS64.TRYWAIT P1, [R8+URZ+0x30830], R3 ;  /* 0x03083003080075a7 */ /* 0x0022a4000802017f */
[----:B--2---:R-:W-:Y:S05]  /*29810*/  @!P1 NANOSLEEP.SYNCS 0x989680 ;  /* 0x009896800000995d */ /* 0x004fea0003900000 */
[----:B------:R-:W2:Y:S02]  /*29820*/  @!P1 SYNCS.PHASECHK.TRANS64 P1, [R8+URZ+0x30830], R3 ;  /* 0x03083003080095a7 */ /* 0x000ea4000802007f */
[----:B--2---:R-:W-:Y:S05]  /*29830*/  @!P1 BRA `(.L_x_2826) ;  /* 0xfffffffc00f09947 */ /* 0x004fea000383ffff */
[----:B------:R-:W-:Y:S05]  /*29840*/  BRA `(.L_x_2825) ;  /* 0xfffffe9c00c47947 */ /* 0x000fea000383ffff */
.L_x_2834:
[----:B-1----:R1:W2:Y:S02]  /*29850*/  SYNCS.PHASECHK.TRANS64.TRYWAIT P1, [R0+URZ+0x30830], R3 ;  /* 0x03083003000075a7 */ /* 0x0022a4000802017f */
[----:B--2---:R-:W-:Y:S05]  /*29860*/  @!P1 NANOSLEEP.SYNCS 0x989680 ;  /* 0x009896800000995d */ /* 0x004fea0003900000 */
[----:B------:R-:W2:Y:S02]  /*29870*/  @!P1 SYNCS.PHASECHK.TRANS64 P1, [R0+URZ+0x30830], R3 ;  /* 0x03083003000095a7 */ /* 0x000ea4000802007f */
[----:B--2---:R-:W-:Y:S05]  /*29880*/  @!P1 BRA `(.L_x_2834) ;  /* 0xfffffffc00f09947 */ /* 0x004fea000383ffff */
[----:B------:R-:W-:Y:S05]  /*29890*/  BRA `(.L_x_2833) ;  /* 0xfffffec800507947 */ /* 0x000fea000383ffff */
.L_x_2839:
[----:B-1----:R1:W2:Y:S02]  /*298a0*/  SYNCS.PHASECHK.TRANS64.TRYWAIT P1, [R13+URZ+0x30850], R3 ;  /* 0x030850030d0075a7 */ /* 0x0022a4000802017f */
[----:B--2---:R-:W-:Y:S05]  /*298b0*/  @!P1 NANOSLEEP.SYNCS 0x989680 ;  /* 0x009896800000995d */ /* 0x004fea0003900000 */
[----:B------:R-:W2:Y:S02]  /*298c0*/  @!P1 SYNCS.PHASECHK.TRANS64 P1, [R13+URZ+0x30850], R3 ;  /* 0x030850030d0095a7 */ /* 0x000ea4000802007f */
[----:B--2---:R-:W-:Y:S05]  /*298d0*/  @!P1 BRA `(.L_x_2839) ;  /* 0xfffffffc00f09947 */ /* 0x004fea000383ffff */
[----:B------:R-:W-:Y:S05]  /*298e0*/  BRA `(.L_x_2838) ;  /* 0xfffffed400f47947 */ /* 0x000fea000383ffff */
.L_x_2849:
[----:B-1----:R1:W2:Y:S02]  /*298f0*/  SYNCS.PHASECHK.TRANS64.TRYWAIT P1, [R3+URZ+0x30830], R4 ;  /* 0x03083004030075a7 */ /* 0x0022a4000802017f */
[----:B--2---:R-:W-:Y:S05]  /*29900*/  @!P1 NANOSLEEP.SYNCS 0x989680 ;  /* 0x009896800000995d */ /* 0x004fea0003900000 */
[----:B------:R-:W2:Y:S02]  /*29910*/  @!P1 SYNCS.PHASECHK.TRANS64 P1, [R3+URZ+0x30830], R4 ;  /* 0x03083004030095a7 */ /* 0x000ea4000802007f */
[----:B--2---:R-:W-:Y:S05]  /*29920*/  @!P1 BRA `(.L_x_2849) ;  /* 0xfffffffc00f09947 */ /* 0x004fea000383ffff */
[----:B------:R-:W-:Y:S05]  /*29930*/  BRA `(.L_x_2848) ;  /* 0xfffffef8004c7947 */ /* 0x000fea000383ffff */
.L_x_2854:
[----:B-1----:R1:W2:Y:S02]  /*29940*/  SYNCS.PHASECHK.TRANS64.TRYWAIT P1, [R13+URZ+0x30850], R3 ;  /* 0x030850030d0075a7 */ /* 0x0022a4000802017f */
[----:B--2---:R-:W-:Y:S05]  /*29950*/  @!P1 NANOSLEEP.SYNCS 0x989680 ;  /* 0x009896800000995d */ /* 0x004fea0003900000 */
[----:B------:R-:W2:Y:S02]  /*29960*/  @!P1 SYNCS.PHASECHK.TRANS64 P1, [R13+URZ+0x30850], R3 ;  /* 0x030850030d0095a7 */ /* 0x000ea4000802007f */
[----:B--2---:R-:W-:Y:S05]  /*29970*/  @!P1 BRA `(.L_x_2854) ;  /* 0xfffffffc00f09947 */ /* 0x004fea000383ffff */
[----:B------:R-:W-:Y:S05]  /*29980*/  BRA `(.L_x_2853) ;  /* 0xffffff0400f07947 */ /* 0x000fea000383ffff */
.L_x_2862:
[----:B-1----:R1:W2:Y:S02]  /*29990*/  SYNCS.PHASECHK.TRANS64.TRYWAIT P1, [R10+URZ+0x30850], R5 ;  /* 0x030850050a0075a7 */ /* 0x0022a4000802017f */
[----:B--2---:R-:W-:Y:S05]  /*299a0*/  @!P1 NANOSLEEP.SYNCS 0x989680 ;  /* 0x009896800000995d */ /* 0x004fea0003900000 */
[----:B------:R-:W2:Y:S02]  /*299b0*/  @!P1 SYNCS.PHASECHK.TRANS64 P1, [R10+URZ+0x30850], R5 ;  /* 0x030850050a0095a7 */ /* 0x000ea4000802007f */
[----:B--2---:R-:W-:Y:S05]  /*299c0*/  @!P1 BRA `(.L_x_2862) ;  /* 0xfffffffc00f09947 */ /* 0x004fea000383ffff */
[----:B------:R-:W-:Y:S05]  /*299d0*/  BRA `(.L_x_2861) ;  /* 0xffffff2400cc7947 */ /* 0x000fea000383ffff */
.L_x_2904:
[----:B-1----:R-:W0:Y:S01]  /*299e0*/  S2R R11, SR_TID.X ;  /* 0x00000000000b7919 */ /* 0x002e220000002100 */
[----:B------:R-:W-:Y:S01]  /*299f0*/  BSSY B1, `(.L_x_3069) ;  /* 0x000000a000017945 */ /* 0x000fe20003800000 */
[----:B------:R-:W-:Y:S02]  /*29a00*/  IMAD.MOV.U32 R12, RZ, RZ, RZ ;  /* 0x000000ffff0c7224 */ /* 0x000fe400078e00ff */
[----:B------:R-:W-:Y:S01]  /*29a10*/  IMAD.MOV.U32 R15, RZ, RZ, -0x1 ;  /* 0xffffffffff0f7424 */ /* 0x000fe200078e00ff */
[----:B0-----:R-:W-:-:S04]  /*29a20*/  SHF.R.U32.HI R11, RZ, 0x5, R11 ;  /* 0x00000005ff0b7819 */ /* 0x001fc8000001160b */
[----:B------:R-:W-:-:S05]  /*29a30*/  LOP3.LUT R11, R11, 0x3, RZ, 0xc0, !PT ;  /* 0x000000030b0b7812 */ /* 0x000fca00078ec0ff */
[----:B------:R-:W-:Y:S02]  /*29a40*/  IMAD.MOV.U32 R13, RZ, RZ, R11 ;  /* 0x000000ffff0d7224 */ /* 0x000fe400078e000b */
[----:B------:R-:W-:-:S07]  /*29a50*/  IMAD.MOV.U32 R11, RZ, RZ, 0x1f ;  /* 0x0000001fff0b7424 */ /* 0x000fce00078e00ff */
[----:B------:R-:W-:Y:S05]  /*29a60*/  WARPSYNC.COLLECTIVE R15, `(.L_x_3070) ;  /* 0x000000000f087348 */ /* 0x000fea0003c00000 */
[----:B------:R0:W1:Y:S02]  /*29a70*/  SHFL.IDX P6, R14, R13, R12, R11 ;  /* 0x0000000c0d0e7389 */ /* 0x00006400000c000b */
[----:B01----:R-:W-:Y:S01]  /*29a80*/  ENDCOLLECTIVE ;  /* 0x000000000000791b */ /* 0x003fe20003800000 */
.L_x_3070:
[----:B------:R-:W-:Y:S05]  /*29a90*/  BSYNC B1 ;  /* 0x0000000000017941 */ /* 0x000fea0003800000 */
.L_x_3069:
[----:B------:R-:W-:Y:S05]  /*29aa0*/  BRA `(.L_x_3071) ;  /* 0xffffff8800c87947 */ /* 0x000fea000383ffff */
.L_x_2906:
[----:B------:R-:W-:Y:S01]  /*29ab0*/  BSSY B1, `(.L_x_3072) ;  /* 0x0000006000017945 */ /* 0x000fe20003800000 */
[----:B------:R-:W-:-:S07]  /*29ac0*/  IMAD.MOV.U32 R15, RZ, RZ, -0x1 ;  /* 0xffffffffff0f7424 */ /* 0x000fce00078e00ff */
[----:B01----:R-:W-:Y:S05]  /*29ad0*/  WARPSYNC.COLLECTIVE R15, `(.L_x_3073) ;  /* 0x000000000f0c7348 */ /* 0x003fea0003c00000 */
[----:B------:R-:W-:Y:S02]  /*29ae0*/  ELECT P6, UR62, PT ;  /* 0x00000000003e782f */ /* 0x000fe400038c0000 */
[----:B------:R-:W-:Y:S01]  /*29af0*/  MOV R14, UR62 ;  /* 0x0000003e000e7c02 */ /* 0x000fe20008000f00 */
[----:B01----:R-:W-:Y:S10]  /*29b00*/  ENDCOLLECTIVE ;  /* 0x000000000000791b */ /* 0x003ff40003800000 */
.L_x_3073:
[----:B------:R-:W-:Y:S05]  /*29b10*/  BSYNC B1 ;  /* 0x0000000000017941 */ /* 0x000fea0003800000 */
.L_x_3072:
[----:B------:R-:W-:Y:S05]  /*29b20*/  BRA `(.L_x_2905) ;  /* 0xffffff8800c07947 */ /* 0x000fea000383ffff */
.L_x_2908:
[----:B0-----:R0:W2:Y:S02]  /*29b30*/  SYNCS.PHASECHK.TRANS64.TRYWAIT P0, [R22+URZ+0x30820], R8 ;  /* 0x03082008160075a7 */ /* 0x0010a4000800017f */
[----:B--2---:R-:W-:Y:S05]  /*29b40*/  @!P0 NANOSLEEP.SYNCS 0x989680 ;  /* 0x009896800000895d */ /* 0x004fea0003900000 */
[----:B------:R-:W2:Y:S02]  /*29b50*/  @!P0 SYNCS.PHASECHK.TRANS64 P0, [R22+URZ+0x30820], R8 ;  /* 0x03082008160085a7 */ /* 0x000ea4000800007f */
[----:B--2---:R-:W-:Y:S05]  /*29b60*/  @!P0 BRA `(.L_x_2908) ;  /* 0xfffffffc00f08947 */ /* 0x004fea000383ffff */
[----:B------:R-:W-:Y:S05]  /*29b70*/  BRA `(.L_x_3074) ;  /* 0xffffff8800d07947 */ /* 0x000fea000383ffff */
.L_x_2912:
[----:B-1----:R1:W2:Y:S02]  /*29b80*/  SYNCS.PHASECHK.TRANS64.TRYWAIT P0, [R12+URZ+0x308a0], R11 ;  /* 0x0308a00b0c0075a7 */ /* 0x0022a4000800017f */
[----:B--2---:R-:W-:Y:S05]  /*29b90*/  @!P0 NANOSLEEP.SYNCS 0x989680 ;  /* 0x009896800000895d */ /* 0x004fea0003900000 */
[----:B------:R-:W2:Y:S02]  /*29ba0*/  @!P0 SYNCS.PHASECHK.TRANS64 P0, [R12+URZ+0x308a0], R11 ;  /* 0x0308a00b0c0085a7 */ /* 0x000ea4000800007f */
[----:B--2---:R-:W-:Y:S05]  /*29bb0*/  @!P0 BRA `(.L_x_2912) ;  /* 0xfffffffc00f08947 */ /* 0x004fea000383ffff */
[----:B------:R-:W-:Y:S05]  /*29bc0*/  BRA `(.L_x_3075) ;  /* 0xffffff8800e87947 */ /* 0x000fea000383ffff */
.L_x_2919:
[----:B0-----:R0:W2:Y:S02]  /*29bd0*/  SYNCS.PHASECHK.TRANS64.TRYWAIT P0, [R12+URZ+0x308c0], R11 ;  /* 0x0308c00b0c0075a7 */ /* 0x0010a4000800017f */
[----:B--2---:R-:W-:Y:S05]  /*29be0*/  @!P0 NANOSLEEP.SYNCS 0x989680 ;  /* 0x009896800000895d */ /* 0x004fea0003900000 */
[----:B------:R-:W2:Y:S02]  /*29bf0*/  @!P0 SYNCS.PHASECHK.TRANS64 P0, [R12+URZ+0x308c0], R11 ;  /* 0x0308c00b0c0085a7 */ /* 0x000ea4000800007f */
[----:B--2---:R-:W-:Y:S05]  /*29c00*/  @!P0 BRA `(.L_x_2919) ;  /* 0xfffffffc00f08947 */ /* 0x004fea000383ffff */
[----:B------:R-:W-:Y:S05]  /*29c10*/  BRA `(.L_x_3076) ;  /* 0xffffff8c00e47947 */ /* 0x000fea000383ffff */
.L_x_2928:
[----:B-1----:R1:W2:Y:S02]  /*29c20*/  SYNCS.PHASECHK.TRANS64.TRYWAIT P1, [R11+URZ+0x308a0], R10 ;  /* 0x0308a00a0b0075a7 */ /* 0x0022a4000802017f */
[----:B--2---:R-:W-:Y:S05]  /*29c30*/  @!P1 NANOSLEEP.SYNCS 0x989680 ;  /* 0x009896800000995d */ /* 0x004fea0003900000 */
[----:B------:R-:W2:Y:S02]  /*29c40*/  @!P1 SYNCS.PHASECHK.TRANS64 P1, [R11+URZ+0x308a0], R10 ;  /* 0x0308a00a0b0095a7 */ /* 0x000ea4000802007f */
[----:B--2---:R-:W-:Y:S05]  /*29c50*/  @!P1 BRA `(.L_x_2928) ;  /* 0xfffffffc00f09947 */ /* 0x004fea000383ffff */
[----:B------:R-:W-:Y:S05]  /*29c60*/  BRA `(.L_x_3077) ;  /* 0xffffff94001c7947 */ /* 0x000fea000383ffff */
.L_x_2935:
[----:B0-----:R0:W2:Y:S02]  /*29c70*/  SYNCS.PHASECHK.TRANS64.TRYWAIT P1, [R11+URZ+0x308c0], R10 ;  /* 0x0308c00a0b0075a7 */ /* 0x0010a4000802017f */
[----:B--2---:R-:W-:Y:S05]  /*29c80*/  @!P1 NANOSLEEP.SYNCS 0x989680 ;  /* 0x009896800000995d */ /* 0x004fea0003900000 */
[----:B------:R-:W2:Y:S02]  /*29c90*/  @!P1 SYNCS.PHASECHK.TRANS64 P1, [R11+URZ+0x308c0], R10 ;  /* 0x0308c00a0b0095a7 */ /* 0x000ea4000802007f */
[----:B--2---:R-:W-:Y:S05]  /*29ca0*/  @!P1 BRA `(.L_x_2935) ;  /* 0xfffffffc00f09947 */ /* 0x004fea000383ffff */
[----:B------:R-:W-:Y:S05]  /*29cb0*/  BRA `(.L_x_3078) ;  /* 0xffffff9800147947 */ /* 0x000fea000383ffff */
.L_x_2952:
[----:B0-----:R-:W0:Y:S01]  /*29cc0*/  S2R R8, SR_TID.X ;  /* 0x0000000000087919 */ /* 0x001e220000002100 */
        /* <DEDUP_REMOVED lines=10> */
.L_x_3080:
[----:B------:R-:W-:Y:S05]  /*29d70*/  BSYNC B0 ;  /* 0x0000000000007941 */ /* 0x000fea0003800000 */
.L_x_3079:
[----:B------:R-:W-:Y:S05]  /*29d80*/  BRA `(.L_x_3081) ;  /* 0xffffffa400fc7947 */ /* 0x000fea000383ffff */
.L_x_2955:
[----:B0-----:R0:W1:Y:S02]  /*29d90*/  SYNCS.PHASECHK.TRANS64.TRYWAIT P0, [R7+URZ+0x30840], R2 ;  /* 0x03084002070075a7 */ /* 0x001064000800017f */
[----:B-1----:R-:W-:Y:S05]  /*29da0*/  @!P0 NANOSLEEP.SYNCS 0x989680 ;  /* 0x009896800000895d */ /* 0x002fea0003900000 */
[----:B------:R-:W1:Y:S02]  /*29db0*/  @!P0 SYNCS.PHASECHK.TRANS64 P0, [R7+URZ+0x30840], R2 ;  /* 0x03084002070085a7 */ /* 0x000e64000800007f */
[----:B-1----:R-:W-:Y:S05]  /*29dc0*/  @!P0 BRA `(.L_x_2955) ;  /* 0xfffffffc00f08947 */ /* 0x002fea000383ffff */
[----:B------:R-:W-:Y:S05]  /*29dd0*/  BRA `(.L_x_3082) ;  /* 0xffffffa8004c7947 */ /* 0x000fea000383ffff */
.L_x_2956:
        /* <DEDUP_REMOVED lines=8> */
.L_x_3084:
[----:B------:R-:W-:Y:S05]  /*29e60*/  BSYNC B0 ;  /* 0x0000000000007941 */ /* 0x000fea0003800000 */
.L_x_3083:
        /* <DEDUP_REMOVED lines=9> */
.L_x_3085:
[----:B------:R-:W-:Y:S02]  /*29f00*/  IMAD.MOV.U32 R13, RZ, RZ, R0 ;  /* 0x000000ffff0d7224 */ /* 0x000fe400078e0000 */
[----:B------:R-:W-:Y:S02]  /*29f10*/  IMAD.MOV.U32 R12, RZ, RZ, 0x1 ;  /* 0x00000001ff0c7424 */ /* 0x000fe400078e00ff */
[----:B------:R-:W-:-:S07]  /*29f20*/  IMAD.MOV.U32 R3, RZ, RZ, R14 ;  /* 0x000000ffff037224 */ /* 0x000fce00078e000e */
[----:B------:R-:W-:Y:S05]  /*29f30*/  WARPSYNC.COLLECTIVE R15, `(.L_x_3086) ;  /* 0x000000000f087348 */ /* 0x000fea0003c00000 */
[----:B------:R0:W1:Y:S02]  /*29f40*/  SHFL.IDX P6, R14, R13, R12, R11 ;  /* 0x0000000c0d0e7389 */ /* 0x00006400000c000b */
[----:B01----:R-:W-:Y:S01]  /*29f50*/  ENDCOLLECTIVE ;  /* 0x000000000000791b */ /* 0x003fe20003800000 */
.L_x_3086:
        /* <DEDUP_REMOVED lines=17> */
.L_x_3087:
[----:B------:R-:W-:Y:S02]  /*2a070*/  @P1 IMAD R8, R5, 0x2, R22 ;  /* 0x0000000205081824 */ /* 0x000fe400078e0216 */
[----:B------:R-:W-:Y:S02]  /*2a080*/  IMAD.MOV.U32 R13, RZ, RZ, R0 ;  /* 0x000000ffff0d7224 */ /* 0x000fe400078e0000 */
[----:B------:R-:W-:Y:S02]  /*2a090*/  IMAD.MOV.U32 R12, RZ, RZ, 0x2 ;  /* 0x00000002ff0c7424 */ /* 0x000fe400078e00ff */
[----:B------:R-:W-:-:S07]  /*2a0a0*/  IMAD.MOV.U32 R3, RZ, RZ, R14 ;  /* 0x000000ffff037224 */ /* 0x000fce00078e000e */
[----:B------:R-:W-:Y:S05]  /*2a0b0*/  WARPSYNC.COLLECTIVE R15, `(.L_x_3088) ;  /* 0x000000000f087348 */ /* 0x000fea0003c00000 */
[----:B------:R0:W1:Y:S02]  /*2a0c0*/  SHFL.IDX P6, R14, R13, R12, R11 ;  /* 0x0000000c0d0e7389 */ /* 0x00006400000c000b */
[----:B01----:R-:W-:Y:S01]  /*2a0d0*/  ENDCOLLECTIVE ;  /* 0x000000000000791b */ /* 0x003fe20003800000 */
.L_x_3088:
        /* <DEDUP_REMOVED lines=17> */
.L_x_3089:
[----:B------:R-:W-:Y:S02]  /*2a1f0*/  @P1 IMAD R8, R5, 0x2, R22 ;  /* 0x0000000205081824 */ /* 0x000fe400078e0216 */
[----:B------:R-:W-:Y:S02]  /*2a200*/  IMAD.MOV.U32 R13, RZ, RZ, R0 ;  /* 0x000000ffff0d7224 */ /* 0x000fe400078e0000 */
[----:B------:R-:W-:Y:S02]  /*2a210*/  IMAD.MOV.U32 R12, RZ, RZ, 0x3 ;  /* 0x00000003ff0c7424 */ /* 0x000fe400078e00ff */
[----:B------:R-:W-:-:S07]  /*2a220*/  IMAD.MOV.U32 R3, RZ, RZ, R14 ;  /* 0x000000ffff037224 */ /* 0x000fce00078e000e */
[----:B------:R-:W-:Y:S05]  /*2a230*/  WARPSYNC.COLLECTIVE R15, `(.L_x_3090) ;  /* 0x000000000f087348 */ /* 0x000fea0003c00000 */
[----:B------:R0:W1:Y:S02]  /*2a240*/  SHFL.IDX P6, R14, R13, R12, R11 ;  /* 0x0000000c0d0e7389 */ /* 0x00006400000c000b */
[----:B01----:R-:W-:Y:S01]  /*2a250*/  ENDCOLLECTIVE ;  /* 0x000000000000791b */ /* 0x003fe20003800000 */
.L_x_3090:
        /* <DEDUP_REMOVED lines=17> */
.L_x_3091:
[----:B------:R-:W-:Y:S02]  /*2a370*/  @P1 IMAD R8, R5, 0x2, R22 ;  /* 0x0000000205081824 */ /* 0x000fe400078e0216 */
[----:B------:R-:W-:Y:S02]  /*2a380*/  IMAD.MOV.U32 R13, RZ, RZ, R0 ;  /* 0x000000ffff0d7224 */ /* 0x000fe400078e0000 */
[----:B------:R-:W-:Y:S02]  /*2a390*/  IMAD.MOV.U32 R12, RZ, RZ, 0x4 ;  /* 0x00000004ff0c7424 */ /* 0x000fe400078e00ff */
[----:B------:R-:W-:-:S07]  /*2a3a0*/  IMAD.MOV.U32 R3, RZ, RZ, R14 ;  /* 0x000000ffff037224 */ /* 0x000fce00078e000e */
[----:B------:R-:W-:Y:S05]  /*2a3b0*/  WARPSYNC.COLLECTIVE R15, `(.L_x_3092) ;  /* 0x000000000f087348 */ /* 0x000fea0003c00000 */
[----:B------:R0:W1:Y:S02]  /*2a3c0*/  SHFL.IDX P6, R14, R13, R12, R11 ;  /* 0x0000000c0d0e7389 */ /* 0x00006400000c000b */
[----:B01----:R-:W-:Y:S01]  /*2a3d0*/  ENDCOLLECTIVE ;  /* 0x000000000000791b */ /* 0x003fe20003800000 */
.L_x_3092:
        /* <DEDUP_REMOVED lines=17> */
.L_x_3093:
[----:B------:R-:W-:Y:S02]  /*2a4f0*/  @P1 IMAD R8, R5, 0x2, R22 ;  /* 0x0000000205081824 */ /* 0x000fe400078e0216 */
[----:B------:R-:W-:Y:S02]  /*2a500*/  IMAD.MOV.U32 R13, RZ, RZ, R0 ;  /* 0x000000ffff0d7224 */ /* 0x000fe400078e0000 */
[----:B------:R-:W-:Y:S02]  /*2a510*/  IMAD.MOV.U32 R12, RZ, RZ, 0x5 ;  /* 0x00000005ff0c7424 */ /* 0x000fe400078e00ff */
[----:B------:R-:W-:-:S07]  /*2a520*/  IMAD.MOV.U32 R3, RZ, RZ, R14 ;  /* 0x000000ffff037224 */ /* 0x000fce00078e000e */
[----:B------:R-:W-:Y:S05]  /*2a530*/  WARPSYNC.COLLECTIVE R15, `(.L_x_3094) ;  /* 0x000000000f087348 */ /* 0x000fea0003c00000 */
[----:B------:R0:W1:Y:S02]  /*2a540*/  SHFL.IDX P6, R14, R13, R12, R11 ;  /* 0x0000000c0d0e7389 */ /* 0x00006400000c000b */
[----:B01----:R-:W-:Y:S01]  /*2a550*/  ENDCOLLECTIVE ;  /* 0x000000000000791b */ /* 0x003fe20003800000 */
.L_x_3094:
        /* <DEDUP_REMOVED lines=10> */
.L_x_3095:
        /* <DEDUP_REMOVED lines=8> */
.L_x_2961:
[----:B------:R-:W-:Y:S02]  /*2a680*/  IMAD.MOV.U32 R13, RZ, RZ, R4 ;  /* 0x000000ffff0d7224 */ /* 0x000fe400078e0004 */
[----:B------:R-:W-:Y:S02]  /*2a690*/  IMAD.MOV.U32 R12, RZ, RZ, RZ ;  /* 0x000000ffff0c7224 */ /* 0x000fe400078e00ff */
[----:B------:R-:W-:Y:S02]  /*2a6a0*/  IMAD.MOV.U32 R11, RZ, RZ, 0x181f ;  /* 0x0000181fff0b7424 */ /* 0x000fe400078e00ff */
[----:B------:R-:W-:Y:S02]  /*2a6b0*/  IMAD.MOV.U32 R15, RZ, RZ, -0x1 ;  /* 0xffffffffff0f7424 */ /* 0x000fe400078e00ff */
[----:B-----5:R-:W-:Y:S02]  /*2a6c0*/  IMAD R5, R9, R6, RZ ;  /* 0x0000000609057224 */ /* 0x020fe400078e02ff */
[----:B------:R-:W-:-:S07]  /*2a6d0*/  IMAD R17, R17, 0x80, R8 ;  /* 0x0000008011117824 */ /* 0x000fce00078e0208 */
[----:B------:R-:W-:Y:S05]  /*2a6e0*/  WARPSYNC.COLLECTIVE R15, `(.L_x_3097) ;  /* 0x000000000f087348 */ /* 0x000fea0003c00000 */
[----:B------:R0:W1:Y:S02]  /*2a6f0*/  SHFL.IDX P6, R14, R13, R12, R11 ;  /* 0x0000000c0d0e7389 */ /* 0x00006400000c000b */
[----:B01----:R-:W-:Y:S01]  /*2a700*/  ENDCOLLECTIVE ;  /* 0x000000000000791b */ /* 0x003fe20003800000 */
.L_x_3097:
[C---:B------:R-:W-:Y:S01]  /*2a710*/  VIADD R6, R17.reuse, 0x10 ;  /* 0x0000001011067836 */ /* 0x040fe20000000000 */
[----:B------:R-:W-:Y:S01]  /*2a720*/  ISETP.GE.AND P1, PT, R17, R5, PT ;  /* 0x000000051100720c */ /* 0x000fe20003f26270 */
[----:B------:R-:W-:Y:S02]  /*2a730*/  IMAD.MOV.U32 R13, RZ, RZ, R0 ;  /* 0x000000ffff0d7224 */ /* 0x000fe400078e0000 */
[----:B------:R-:W-:-:S10]  /*2a740*/  IMAD.MOV.U32 R2, RZ, RZ, R14 ;  /* 0x000000ffff027224 */ /* 0x000fd400078e000e */
[----:B------:R-:W-:Y:S05]  /*2a750*/  WARPSYNC.COLLECTIVE R15, `(.L_x_3098) ;  /* 0x000000000f087348 */ /* 0x000fea0003c00000 */
[----:B------:R0:W1:Y:S02]  /*2a760*/  SHFL.IDX P6, R14, R13, R12, R11 ;  /* 0x0000000c0d0e7389 */ /* 0x00006400000c000b */
[----:B01----:R-:W-:Y:S01]  /*2a770*/  ENDCOLLECTIVE ;  /* 0x000000000000791b */ /* 0x003fe20003800000 */
.L_x_3098:
        /* <DEDUP_REMOVED lines=8> */
.L_x_3099:
        /* <DEDUP_REMOVED lines=13> */
.L_x_3100:
        /* <DEDUP_REMOVED lines=8> */
.L_x_3101:
        /* <DEDUP_REMOVED lines=14> */
.L_x_3102:
        /* <DEDUP_REMOVED lines=8> */
.L_x_3103:
        /* <DEDUP_REMOVED lines=14> */
.L_x_3104:
        /* <DEDUP_REMOVED lines=8> */
.L_x_3105:
        /* <DEDUP_REMOVED lines=14> */
.L_x_3106:
        /* <DEDUP_REMOVED lines=8> */
.L_x_3107:
        /* <DEDUP_REMOVED lines=14> */
.L_x_3108:
        /* <DEDUP_REMOVED lines=8> */
.L_x_3109:
        /* <DEDUP_REMOVED lines=13> */
.L_x_3110:
        /* <DEDUP_REMOVED lines=8> */
.L_x_3111:
        /* <DEDUP_REMOVED lines=12> */
.L_x_3112:
[----:B------:R-:W-:Y:S05]  /*2b0e0*/  BRA `(.L_x_3113) ;  /* 0xffffffa400fc7947 */ /* 0x000fea000383ffff */
.L_x_2966:
[----:B0-----:R0:W1:Y:S02]  /*2b0f0*/  SYNCS.PHASECHK.TRANS64.TRYWAIT P0, [R22+URZ+0x30820], R3 ;  /* 0x03082003160075a7 */ /* 0x001064000800017f */
[----:B-1----:R-:W-:Y:S05]  /*2b100*/  @!P0 NANOSLEEP.SYNCS 0x989680 ;  /* 0x009896800000895d */ /* 0x002fea0003900000 */
[----:B------:R-:W1:Y:S02]  /*2b110*/  @!P0 SYNCS.PHASECHK.TRANS64 P0, [R22+URZ+0x30820], R3 ;  /* 0x03082003160085a7 */ /* 0x000e64000800007f */
[----:B-1----:R-:W-:Y:S05]  /*2b120*/  @!P0 BRA `(.L_x_2966) ;  /* 0xfffffffc00f08947 */ /* 0x002fea000383ffff */
[----:B------:R-:W-:Y:S05]  /*2b130*/  BRA `(.L_x_3114) ;  /* 0xffffffa800747947 */ /* 0x000fea000383ffff */
.L_x_2971:
[----:B0-----:R0:W1:Y:S02]  /*2b140*/  SYNCS.PHASECHK.TRANS64.TRYWAIT P0, [R7+URZ+0x30840], R2 ;  /* 0x03084002070075a7 */ /* 0x001064000800017f */
[----:B-1----:R-:W-:Y:S05]  /*2b150*/  @!P0 NANOSLEEP.SYNCS 0x989680 ;  /* 0x009896800000895d */ /* 0x002fea0003900000 */
[----:B------:R-:W1:Y:S02]  /*2b160*/  @!P0 SYNCS.PHASECHK.TRANS64 P0, [R7+URZ+0x30840], R2 ;  /* 0x03084002070085a7 */ /* 0x000e64000800007f */
[----:B-1----:R-:W-:Y:S05]  /*2b170*/  @!P0 BRA `(.L_x_2971) ;  /* 0xfffffffc00f08947 */ /* 0x002fea000383ffff */
[----:B------:R-:W-:Y:S05]  /*2b180*/  BRA `(.L_x_3115) ;  /* 0xffffffac00507947 */ /* 0x000fea000383ffff */
.L_x_2972:
        /* <DEDUP_REMOVED lines=8> */
.L_x_3117:
[----:B------:R-:W-:Y:S05]  /*2b210*/  BSYNC B1 ;  /* 0x0000000000017941 */ /* 0x000fea0003800000 */
.L_x_3116:
        /* <DEDUP_REMOVED lines=11> */
.L_x_3118:
[----:B------:R-:W-:Y:S02]  /*2b2d0*/  IMAD R5, R5, 0x2, R22 ;  /* 0x0000000205057824 */ /* 0x000fe400078e0216 */
[----:B------:R-:W-:Y:S02]  /*2b2e0*/  IMAD.MOV.U32 R13, RZ, RZ, R6 ;  /* 0x000000ffff0d7224 */ /* 0x000fe400078e0006 */
[----:B------:R-:W-:Y:S02]  /*2b2f0*/  IMAD.MOV.U32 R12, RZ, RZ, 0x1 ;  /* 0x00000001ff0c7424 */ /* 0x000fe400078e00ff */
[----:B------:R-:W-:-:S07]  /*2b300*/  IMAD.MOV.U32 R2, RZ, RZ, R14 ;  /* 0x000000ffff027224 */ /* 0x000fce00078e000e */
[----:B------:R-:W-:Y:S05]  /*2b310*/  WARPSYNC.COLLECTIVE R15, `(.L_x_3119) ;  /* 0x000000000f087348 */ /* 0x000fea0003c00000 */
[----:B------:R0:W1:Y:S02]  /*2b320*/  SHFL.IDX P6, R14, R13, R12, R11 ;  /* 0x0000000c0d0e7389 */ /* 0x00006400000c000b */
[----:B01----:R-:W-:Y:S01]  /*2b330*/  ENDCOLLECTIVE ;  /* 0x000000000000791b */ /* 0x003fe20003800000 */
.L_x_3119:
        /* <DEDUP_REMOVED lines=17> */
.L_x_3120:
[----:B------:R-:W-:Y:S02]  /*2b450*/  IMAD.MOV.U32 R13, RZ, RZ, R6 ;  /* 0x000000ffff0d7224 */ /* 0x000fe400078e0006 */
[----:B------:R-:W-:Y:S02]  /*2b460*/  IMAD.MOV.U32 R12, RZ, RZ, 0x2 ;  /* 0x00000002ff0c7424 */ /* 0x000fe400078e00ff */
[----:B------:R-:W-:-:S07]  /*2b470*/  IMAD.MOV.U32 R2, RZ, RZ, R14 ;  /* 0x000000ffff027224 */ /* 0x000fce00078e000e */
[----:B------:R-:W-:Y:S05]  /*2b480*/  WARPSYNC.COLLECTIVE R15, `(.L_x_3121) ;  /* 0x000000000f087348 */ /* 0x000fea0003c00000 */
[----:B------:R0:W1:Y:S02]  /*2b490*/  SHFL.IDX P6, R14, R13, R12, R11 ;  /* 0x0000000c0d0e7389 */ /* 0x00006400000c000b */
[----:B01----:R-:W-:Y:S01]  /*2b4a0*/  ENDCOLLECTIVE ;  /* 0x000000000000791b */ /* 0x003fe20003800000 */
.L_x_3121:
        /* <DEDUP_REMOVED lines=13> */
.L_x_3122:
[----:B------:R-:W-:Y:S02]  /*2b580*/  IMAD.MOV.U32 R13, RZ, RZ, R6 ;  /* 0x000000ffff0d7224 */ /* 0x000fe400078e0006 */
[----:B------:R-:W-:Y:S02]  /*2b590*/  IMAD.MOV.U32 R12, RZ, RZ, 0x3 ;  /* 0x00000003ff0c7424 */ /* 0x000fe400078e00ff */
[----:B------:R-:W-:-:S07]  /*2b5a0*/  IMAD.MOV.U32 R2, RZ, RZ, R14 ;  /* 0x000000ffff027224 */ /* 0x000fce00078e000e */
[----:B------:R-:W-:Y:S05]  /*2b5b0*/  WARPSYNC.COLLECTIVE R15, `(.L_x_3123) ;  /* 0x000000000f087348 */ /* 0x000fea0003c00000 */
[----:B------:R0:W1:Y:S02]  /*2b5c0*/  SHFL.IDX P6, R14, R13, R12, R11 ;  /* 0x0000000c0d0e7389 */ /* 0x00006400000c000b */
[----:B01----:R-:W-:Y:S01]  /*2b5d0*/  ENDCOLLECTIVE ;  /* 0x000000000000791b */ /* 0x003fe20003800000 */
.L_x_3123:
        /* <DEDUP_REMOVED lines=13> */
.L_x_3124:
[----:B------:R-:W-:Y:S02]  /*2b6b0*/  IMAD.MOV.U32 R13, RZ, RZ, R6 ;  /* 0x000000ffff0d7224 */ /* 0x000fe400078e0006 */
[----:B------:R-:W-:Y:S02]  /*2b6c0*/  IMAD.MOV.U32 R12, RZ, RZ, 0x4 ;  /* 0x00000004ff0c7424 */ /* 0x000fe400078e00ff */
[----:B------:R-:W-:-:S07]  /*2b6d0*/  IMAD.MOV.U32 R2, RZ, RZ, R14 ;  /* 0x000000ffff027224 */ /* 0x000fce00078e000e */
[----:B------:R-:W-:Y:S05]  /*2b6e0*/  WARPSYNC.COLLECTIVE R15, `(.L_x_3125) ;  /* 0x000000000f087348 */ /* 0x000fea0003c00000 */
[----:B------:R0:W1:Y:S02]  /*2b6f0*/  SHFL.IDX P6, R14, R13, R12, R11 ;  /* 0x0000000c0d0e7389 */ /* 0x00006400000c000b */
[----:B01----:R-:W-:Y:S01]  /*2b700*/  ENDCOLLECTIVE ;  /* 0x000000000000791b */ /* 0x003fe20003800000 */
.L_x_3125:
        /* <DEDUP_REMOVED lines=13> */
.L_x_3126:
        /* <DEDUP_REMOVED lines=15> */
.L_x_3127:
        /* <DEDUP_REMOVED lines=9> */
.L_x_3128:
[----:B------:R-:W-:Y:S01]  /*2b960*/  IMAD.MOV.U32 R2, RZ, RZ, R14 ;  /* 0x000000ffff027224 */ /* 0x000fe200078e000e */
[----:B------:R-:W-:Y:S06]  /*2b970*/  BRA `(.L_x_3129) ;  /* 0xffffffa8005c7947 */ /* 0x000fec000383ffff */
.L_x_2977:
[----:B0-----:R0:W2:Y:S02]  /*2b980*/  SYNCS.PHASECHK.TRANS64.TRYWAIT P0, [R6+URZ+0x30860], R2 ;  /* 0x03086002060075a7 */ /* 0x0010a4000800017f */
[----:B--2---:R-:W-:Y:S05]  /*2b990*/  @!P0 NANOSLEEP.SYNCS 0x989680 ;  /* 0x009896800000895d */ /* 0x004fea0003900000 */
[----:B------:R-:W2:Y:S02]  /*2b9a0*/  @!P0 SYNCS.PHASECHK.TRANS64 P0, [R6+URZ+0x30860], R2 ;  /* 0x03086002060085a7 */ /* 0x000ea4000800007f */
[----:B--2---:R-:W-:Y:S05]  /*2b9b0*/  @!P0 BRA `(.L_x_2977) ;  /* 0xfffffffc00f08947 */ /* 0x004fea000383ffff */
[----:B------:R-:W-:Y:S05]  /*2b9c0*/  BRA `(.L_x_3130) ;  /* 0xffffffa800c47947 */ /* 0x000fea000383ffff */
.L_x_2978:
        /* <DEDUP_REMOVED lines=8> */
.L_x_3132:
[----:B------:R-:W-:Y:S05]  /*2ba50*/  BSYNC B1 ;  /* 0x0000000000017941 */ /* 0x000fea0003800000 */
.L_x_3131:
        /* <DEDUP_REMOVED lines=9> */
.L_x_3133:
[----:B------:R-:W-:Y:S02]  /*2baf0*/  IMAD.MOV.U32 R13, RZ, RZ, R24 ;  /* 0x000000ffff0d7224 */ /* 0x000fe400078e0018 */
[----:B------:R-:W-:Y:S02]  /*2bb00*/  IMAD.MOV.U32 R12, RZ, RZ, 0x1 ;  /* 0x00000001ff0c7424 */ /* 0x000fe400078e00ff */
[----:B------:R-:W-:-:S07]  /*2bb10*/  IMAD.MOV.U32 R2, RZ, RZ, R14 ;  /* 0x000000ffff027224 */ /* 0x000fce00078e000e */
[----:B------:R-:W-:Y:S05]  /*2bb20*/  WARPSYNC.COLLECTIVE R15, `(.L_x_3134) ;  /* 0x000000000f087348 */ /* 0x000fea0003c00000 */
[----:B------:R0:W1:Y:S02]  /*2bb30*/  SHFL.IDX P6, R14, R13, R12, R11 ;  /* 0x0000000c0d0e7389 */ /* 0x00006400000c000b */
[----:B01----:R-:W-:Y:S01]  /*2bb40*/  ENDCOLLECTIVE ;  /* 0x000000000000791b */ /* 0x003fe20003800000 */
.L_x_3134:
        /* <DEDUP_REMOVED lines=16> */
.L_x_3135:
[----:B------:R-:W-:Y:S02]  /*2bc50*/  IMAD.MOV.U32 R13, RZ, RZ, R24 ;  /* 0x000000ffff0d7224 */ /* 0x000fe400078e0018 */
[----:B------:R-:W-:Y:S02]  /*2bc60*/  IMAD.MOV.U32 R12, RZ, RZ, 0x2 ;  /* 0x00000002ff0c7424 */ /* 0x000fe400078e00ff */
[----:B------:R-:W-:-:S07]  /*2bc70*/  IMAD.MOV.U32 R2, RZ, RZ, R14 ;  /* 0x000000ffff027224 */ /* 0x000fce00078e000e */
[----:B------:R-:W-:Y:S05]  /*2bc80*/  WARPSYNC.COLLECTIVE R15, `(.L_x_3136) ;  /* 0x000000000f087348 */ /* 0x000fea0003c00000 */
[----:B------:R0:W1:Y:S02]  /*2bc90*/  SHFL.IDX P6, R14, R13, R12, R11 ;  /* 0x0000000c0d0e7389 */ /* 0x00006400000c000b */
[----:B01----:R-:W-:Y:S01]  /*2bca0*/  ENDCOLLECTIVE ;  /* 0x000000000000791b */ /* 0x003fe20003800000 */
.L_x_3136:
        /* <DEDUP_REMOVED lines=16> */
.L_x_3137:
[----:B------:R-:W-:Y:S02]  /*2bdb0*/  IMAD.MOV.U32 R13, RZ, RZ, R24 ;  /* 0x000000ffff0d7224 */ /* 0x000fe400078e0018 */
[----:B------:R-:W-:Y:S02]  /*2bdc0*/  IMAD.MOV.U32 R12, RZ, RZ, 0x3 ;  /* 0x00000003ff0c7424 */ /* 0x000fe400078e00ff */
[----:B------:R-:W-:-:S07]  /*2bdd0*/  IMAD.MOV.U32 R2, RZ, RZ, R14 ;  /* 0x000000ffff027224 */ /* 0x000fce00078e000e */
[----:B------:R-:W-:Y:S05]  /*2bde0*/  WARPSYNC.COLLECTIVE R15, `(.L_x_3138) ;  /* 0x000000000f087348 */ /* 0x000fea0003c00000 */
[----:B------:R0:W1:Y:S02]  /*2bdf0*/  SHFL.IDX P6, R14, R13, R12, R11 ;  /* 0x0000000c0d0e7389 */ /* 0x00006400000c000b */
[----:B01----:R-:W-:Y:S01]  /*2be00*/  ENDCOLLECTIVE ;  /* 0x000000000000791b */ /* 0x003fe20003800000 */
.L_x_3138:
        /* <DEDUP_REMOVED lines=16> */
.L_x_3139:
[----:B------:R-:W-:Y:S02]  /*2bf10*/  IMAD.MOV.U32 R13, RZ, RZ, R24 ;  /* 0x000000ffff0d7224 */ /* 0x000fe400078e0018 */
[----:B------:R-:W-:Y:S02]  /*2bf20*/  IMAD.MOV.U32 R12, RZ, RZ, 0x4 ;  /* 0x00000004ff0c7424 */ /* 0x000fe400078e00ff */
[----:B------:R-:W-:-:S07]  /*2bf30*/  IMAD.MOV.U32 R2, RZ, RZ, R14 ;  /* 0x000000ffff027224 */ /* 0x000fce00078e000e */
[----:B------:R-:W-:Y:S05]  /*2bf40*/  WARPSYNC.COLLECTIVE R15, `(.L_x_3140) ;  /* 0x000000000f087348 */ /* 0x000fea0003c00000 */
[----:B------:R0:W1:Y:S02]  /*2bf50*/  SHFL.IDX P6, R14, R13, R12, R11 ;  /* 0x0000000c0d0e7389 */ /* 0x00006400000c000b */
[----:B01----:R-:W-:Y:S01]  /*2bf60*/  ENDCOLLECTIVE ;  /* 0x000000000000791b */ /* 0x003fe20003800000 */
.L_x_3140:
        /* <DEDUP_REMOVED lines=16> */
.L_x_3141:
[----:B------:R-:W-:Y:S02]  /*2c070*/  IMAD.MOV.U32 R13, RZ, RZ, R24 ;  /* 0x000000ffff0d7224 */ /* 0x000fe400078e0018 */
[----:B------:R-:W-:Y:S02]  /*2c080*/  IMAD.MOV.U32 R12, RZ, RZ, 0x5 ;  /* 0x00000005ff0c7424 */ /* 0x000fe400078e00ff */
[----:B------:R-:W-:-:S07]  /*2c090*/  IMAD.MOV.U32 R2, RZ, RZ, R14 ;  /* 0x000000ffff027224 */ /* 0x000fce00078e000e */
[----:B------:R-:W-:Y:S05]  /*2c0a0*/  WARPSYNC.COLLECTIVE R15, `(.L_x_3142) ;  /* 0x000000000f087348 */ /* 0x000fea0003c00000 */
[----:B------:R0:W1:Y:S02]  /*2c0b0*/  SHFL.IDX P6, R14, R13, R12, R11 ;  /* 0x0000000c0d0e7389 */ /* 0x00006400000c000b */
[----:B01----:R-:W-:Y:S01]  /*2c0c0*/  ENDCOLLECTIVE ;  /* 0x000000000000791b */ /* 0x003fe20003800000 */
.L_x_3142:
        /* <DEDUP_REMOVED lines=13> */
.L_x_3143:
[----:B------:R-:W-:Y:S01]  /*2c1a0*/  @!PT LDS RZ, [RZ] ;  /* 0x00000000fffff984 */ /* 0x000fe20000000800 */
[----:B------:R-:W-:Y:S01]  /*2c1b0*/  @!PT LDS RZ, [RZ] ;  /* 0x00000000fffff984 */ /* 0x000fe20000000800 */
[----:B------:R-:W-:Y:S01]  /*2c1c0*/  @!PT LDS RZ, [RZ] ;  /* 0x00000000fffff984 */ /* 0x000fe20000000800 */
[----:B------:R0:W-:Y:S01]  /*2c1d0*/  LDGSTS.E.BYPASS.LTC128B.128 [R5+0x5400], desc[UR60][R2.64+0x80], !P0 ;  /* 0x0540008002057fae */ /* 0x0001e2000c101d7c */
[----:B------:R-:W-:-:S13]  /*2c1e0*/  ISETP.LT.OR P0, PT, R7, 0x41, P1 ;  /* 0x000000410700780c */ /* 0x000fda0000f01670 */
[----:B------:R0:W-:Y:S01]  /*2c1f0*/  LDGSTS.E.BYPASS.LTC128B.128 [R5+0x8400], desc[UR60][R2.64+0x100], !P0 ;  /* 0x0840010002057fae */ /* 0x0001e2000c101d7c */
[----:B------:R-:W-:Y:S05]  /*2c200*/  BRA `(.L_x_3144) ;  /* 0xffffffa400b07947 */ /* 0x000fea000383ffff */
.L_x_2986:
[----:B0-----:R0:W1:Y:S02]  /*2c210*/  SYNCS.PHASECHK.TRANS64.TRYWAIT P0, [R0+URZ+0x30860], R3 ;  /* 0x03086003000075a7 */ /* 0x001064000800017f */
[----:B-1----:R-:W-:Y:S05]  /*2c220*/  @!P0 NANOSLEEP.SYNCS 0x989680 ;  /* 0x009896800000895d */ /* 0x002fea0003900000 */
[----:B------:R-:W1:Y:S02]  /*2c230*/  @!P0 SYNCS.PHASECHK.TRANS64 P0, [R0+URZ+0x30860], R3 ;  /* 0x03086003000085a7 */ /* 0x000e64000800007f */
[----:B-1----:R-:W-:Y:S05]  /*2c240*/  @!P0 BRA `(.L_x_2986) ;  /* 0xfffffffc00f08947 */ /* 0x002fea000383ffff */
[----:B------:R-:W-:Y:S05]  /*2c250*/  BRA `(.L_x_3145) ;  /* 0xffffffa800d47947 */ /* 0x000fea000383ffff */
.L_x_2987:
        /* <DEDUP_REMOVED lines=8> */
.L_x_3147:
[----:B------:R-:W-:Y:S05]  /*2c2e0*/  BSYNC B0 ;  /* 0x0000000000007941 */ /* 0x000fea0003800000 */
.L_x_3146:
        /* <DEDUP_REMOVED lines=9> */
.L_x_3148:
        /* <DEDUP_REMOVED lines=14> */
.L_x_3149:
        /* <DEDUP_REMOVED lines=13> */
.L_x_3150:
[----:B------:R-:W-:Y:S02]  /*2c530*/  IMAD.MOV.U32 R13, RZ, RZ, R24 ;  /* 0x000000ffff0d7224 */ /* 0x000fe400078e0018 */
[----:B------:R-:W-:Y:S01]  /*2c540*/  IMAD.MOV.U32 R12, RZ, RZ, 0x2 ;  /* 0x00000002ff0c7424 */ /* 0x000fe200078e00ff */
[----:B------:R-:W-:-:S13]  /*2c550*/  IADD3 R2, P4, R14, R5, RZ ;  /* 0x000000050e027210 */ /* 0x000fda0007f9e0ff */
[----:B------:R-:W-:Y:S05]  /*2c560*/  WARPSYNC.COLLECTIVE R15, `(.L_x_3151) ;  /* 0x000000000f087348 */ /* 0x000fea0003c00000 */
[----:B------:R0:W1:Y:S02]  /*2c570*/  SHFL.IDX P6, R14, R13, R12, R11 ;  /* 0x0000000c0d0e7389 */ /* 0x00006400000c000b */
[----:B01----:R-:W-:Y:S01]  /*2c580*/  ENDCOLLECTIVE ;  /* 0x000000000000791b */ /* 0x003fe20003800000 */
.L_x_3151:
        /* <DEDUP_REMOVED lines=15> */
.L_x_3152:
[----:B------:R-:W-:Y:S02]  /*2c680*/  IMAD.MOV.U32 R13, RZ, RZ, R24 ;  /* 0x000000ffff0d7224 */ /* 0x000fe400078e0018 */
[----:B------:R-:W-:Y:S01]  /*2c690*/  IMAD.MOV.U32 R12, RZ, RZ, 0x3 ;  /* 0x00000003ff0c7424 */ /* 0x000fe200078e00ff */
[----:B------:R-:W-:-:S13]  /*2c6a0*/  IADD3 R2, P4, R14, R5, RZ ;  /* 0x000000050e027210 */ /* 0x000fda0007f9e0ff */
[----:B------:R-:W-:Y:S05]  /*2c6b0*/  WARPSYNC.COLLECTIVE R15, `(.L_x_3153) ;  /* 0x000000000f087348 */ /* 0x000fea0003c00000 */
[----:B------:R0:W1:Y:S02]  /*2c6c0*/  SHFL.IDX P6, R14, R13, R12, R11 ;  /* 0x0000000c0d0e7389 */ /* 0x00006400000c000b */
[----:B01----:R-:W-:Y:S01]  /*2c6d0*/  ENDCOLLECTIVE ;  /* 0x000000000000791b */ /* 0x003fe20003800000 */
.L_x_3153:
        /* <DEDUP_REMOVED lines=15> */
.L_x_3154:
[----:B------:R-:W-:Y:S02]  /*2c7d0*/  IMAD.MOV.U32 R13, RZ, RZ, R24 ;  /* 0x000000ffff0d7224 */ /* 0x000fe400078e0018 */
[----:B------:R-:W-:Y:S01]  /*2c7e0*/  IMAD.MOV.U32 R12, RZ, RZ, 0x4 ;  /* 0x00000004ff0c7424 */ /* 0x000fe200078e00ff */
[----:B------:R-:W-:-:S13]  /*2c7f0*/  IADD3 R2, P4, R14, R5, RZ ;  /* 0x000000050e027210 */ /* 0x000fda0007f9e0ff */
[----:B------:R-:W-:Y:S05]  /*2c800*/  WARPSYNC.COLLECTIVE R15, `(.L_x_3155) ;  /* 0x000000000f087348 */ /* 0x000fea0003c00000 */
[----:B------:R0:W1:Y:S02]  /*2c810*/  SHFL.IDX P6, R14, R13, R12, R11 ;  /* 0x0000000c0d0e7389 */ /* 0x00006400000c000b */
[----:B01----:R-:W-:Y:S01]  /*2c820*/  ENDCOLLECTIVE ;  /* 0x000000000000791b */ /* 0x003fe20003800000 */
.L_x_3155:
        /* <DEDUP_REMOVED lines=15> */
.L_x_3156:
[----:B------:R-:W-:Y:S02]  /*2c920*/  IMAD.MOV.U32 R13, RZ, RZ, R24 ;  /* 0x000000ffff0d7224 */ /* 0x000fe400078e0018 */
[----:B------:R-:W-:Y:S01]  /*2c930*/  IMAD.MOV.U32 R12, RZ, RZ, 0x5 ;  /* 0x00000005ff0c7424 */ /* 0x000fe200078e00ff */
[----:B------:R-:W-:-:S13]  /*2c940*/  IADD3 R2, P4, R14, R5, RZ ;  /* 0x000000050e027210 */ /* 0x000fda0007f9e0ff */
[----:B------:R-:W-:Y:S05]  /*2c950*/  WARPSYNC.COLLECTIVE R15, `(.L_x_3157) ;  /* 0x000000000f087348 */ /* 0x000fea0003c00000 */
[----:B------:R0:W1:Y:S02]  /*2c960*/  SHFL.IDX P6, R14, R13, R12, R11 ;  /* 0x0000000c0d0e7389 */ /* 0x00006400000c000b */
[----:B01----:R-:W-:Y:S01]  /*2c970*/  ENDCOLLECTIVE ;  /* 0x000000000000791b */ /* 0x003fe20003800000 */
.L_x_3157:
        /* <DEDUP_REMOVED lines=14> */
.L_x_3158:
[----:B------:R-:W-:Y:S05]  /*2ca60*/  BRA `(.L_x_3159) ;  /* 0xffffffa400d87947 */ /* 0x000fea000383ffff */
.L_x_2992:
[----:B------:R-:W-:Y:S01]  /*2ca70*/  BSSY B0, `(.L_x_3160) ;  /* 0x0000008000007945 */ /* 0x000fe20003800000 */
[----:B------:R-:W-:Y:S02]  /*2ca80*/  IMAD.MOV.U32 R13, RZ, RZ, R16 ;  /* 0x000000ffff0d7224 */ /* 0x000fe400078e0010 */
[----:B------:R-:W-:Y:S02]  /*2ca90*/  IMAD.MOV.U32 R12, RZ, RZ, RZ ;  /* 0x000000ffff0c7224 */ /* 0x000fe400078e00ff */
[----:B-1----:R-:W-:Y:S02]  /*2caa0*/  IMAD.MOV.U32 R11, RZ, RZ, 0x1f ;  /* 0x0000001fff0b7424 */ /* 0x002fe400078e00ff */
[----:B------:R-:W-:-:S07]  /*2cab0*/  IMAD.MOV.U32 R15, RZ, RZ, -0x1 ;  /* 0xffffffffff0f7424 */ /* 0x000fce00078e00ff */
[----:B------:R-:W-:Y:S05]  /*2cac0*/  WARPSYNC.COLLECTIVE R15, `(.L_x_3161) ;  /* 0x000000000f087348 */ /* 0x000fea0003c00000 */
[----:B------:R0:W1:Y:S02]  /*2cad0*/  SHFL.IDX P6, R14, R13, R12, R11 ;  /* 0x0000000c0d0e7389 */ /* 0x00006400000c000b */
[----:B01----:R-:W-:Y:S01]  /*2cae0*/  ENDCOLLECTIVE ;  /* 0x000000000000791b */ /* 0x003fe20003800000 */
.L_x_3161:
[----:B------:R-:W-:Y:S05]  /*2caf0*/  BSYNC B0 ;  /* 0x0000000000007941 */ /* 0x000fea0003800000 */
.L_x_3160:
        /* <DEDUP_REMOVED lines=9> */
.L_x_3162:
        /* <DEDUP_REMOVED lines=24> */
.L_x_3163:
[----:B------:R-:W-:Y:S01]  /*2cd10*/  IMAD.MOV.U32 R12, RZ, RZ, 0x2 ;  /* 0x00000002ff0c7424 */ /* 0x000fe200078e00ff */
[----:B------:R-:W-:-:S05]  /*2cd20*/  SEL R14, R14, RZ, P1 ;  /* 0x000000ff0e0e7207 */ /* 0x000fca0000800000 */
[----:B------:R-:W-:-:S04]  /*2cd30*/  IMAD.IADD R5, R13, 0x1, R14 ;  /* 0x000000010d057824 */ /* 0x000fc800078e020e */
[----:B------:R-:W-:-:S07]  /*2cd40*/  IMAD.MOV.U32 R13, RZ, RZ, R5 ;  /* 0x000000ffff0d7224 */ /* 0x000fce00078e0005 */
[----:B------:R-:W-:Y:S05]  /*2cd50*/  WARPSYNC.COLLECTIVE R15, `(.L_x_3164) ;  /* 0x000000000f087348 */ /* 0x000fea0003c00000 */
[----:B------:R0:W1:Y:S02]  /*2cd60*/  SHFL.UP P6, R14, R13, R12, R11 ;  /* 0x0400000c0d0e7389 */ /* 0x00006400000c000b */
[----:B01----:R-:W-:Y:S01]  /*2cd70*/  ENDCOLLECTIVE ;  /* 0x000000000000791b */ /* 0x003fe20003800000 */
.L_x_3164:
[----:B------:R-:W-:Y:S01]  /*2cd80*/  IMAD.MOV.U32 R12, RZ, RZ, 0x4 ;  /* 0x00000004ff0c7424 */ /* 0x000fe200078e00ff */
[----:B------:R-:W-:-:S05]  /*2cd90*/  SEL R2, R14, RZ, P2 ;  /* 0x000000ff0e027207 */ /* 0x000fca0001000000 */
[----:B------:R-:W-:-:S04]  /*2cda0*/  IMAD.IADD R2, R5, 0x1, R2 ;  /* 0x0000000105027824 */ /* 0x000fc800078e0202 */
[----:B------:R-:W-:-:S07]  /*2cdb0*/  IMAD.MOV.U32 R13, RZ, RZ, R2 ;  /* 0x000000ffff0d7224 */ /* 0x000fce00078e0002 */
[----:B------:R-:W-:Y:S05]  /*2cdc0*/  WARPSYNC.COLLECTIVE R15, `(.L_x_3165) ;  /* 0x000000000f087348 */ /* 0x000fea0003c00000 */
[----:B------:R0:W1:Y:S02]  /*2cdd0*/  SHFL.UP P6, R14, R13, R12, R11 ;  /* 0x0400000c0d0e7389 */ /* 0x00006400000c000b */
[----:B01----:R-:W-:Y:S01]  /*2cde0*/  ENDCOLLECTIVE ;  /* 0x000000000000791b */ /* 0x003fe20003800000 */
.L_x_3165:
[----:B------:R-:W-:Y:S01]  /*2cdf0*/  IMAD.MOV.U32 R12, RZ, RZ, 0x8 ;  /* 0x00000008ff0c7424 */ /* 0x000fe200078e00ff */
[----:B------:R-:W-:-:S05]  /*2ce00*/  SEL R3, R14, RZ, P3 ;  /* 0x000000ff0e037207 */ /* 0x000fca0001800000 */
[----:B------:R-:W-:-:S04]  /*2ce10*/  IMAD.IADD R3, R2, 0x1, R3 ;  /* 0x0000000102037824 */ /* 0x000fc800078e0203 */
[----:B------:R-:W-:-:S07]  /*2ce20*/  IMAD.MOV.U32 R13, RZ, RZ, R3 ;  /* 0x000000ffff0d7224 */ /* 0x000fce00078e0003 */
[----:B------:R-:W-:Y:S05]  /*2ce30*/  WARPSYNC.COLLECTIVE R15, `(.L_x_3166) ;  /* 0x000000000f087348 */ /* 0x000fea0003c00000 */
[----:B------:R0:W1:Y:S02]  /*2ce40*/  SHFL.UP P6, R14, R13, R12, R11 ;  /* 0x0400000c0d0e7389 */ /* 0x00006400000c000b */
[----:B01----:R-:W-:Y:S01]  /*2ce50*/  ENDCOLLECTIVE ;  /* 0x000000000000791b */ /* 0x003fe20003800000 */
.L_x_3166:
[----:B------:R-:W-:Y:S01]  /*2ce60*/  IMAD.MOV.U32 R12, RZ, RZ, 0x10 ;  /* 0x00000010ff0c7424 */ /* 0x000fe200078e00ff */
[----:B------:R-:W-:-:S05]  /*2ce70*/  SEL R14, R14, RZ, P4 ;  /* 0x000000ff0e0e7207 */ /* 0x000fca0002000000 */
[----:B------:R-:W-:-:S04]  /*2ce80*/  IMAD.IADD R5, R3, 0x1, R14 ;  /* 0x0000000103057824 */ /* 0x000fc800078e020e */
[----:B------:R-:W-:-:S07]  /*2ce90*/  IMAD.MOV.U32 R13, RZ, RZ, R5 ;  /* 0x000000ffff0d7224 */ /* 0x000fce00078e0005 */
[----:B------:R-:W-:Y:S05]  /*2cea0*/  WARPSYNC.COLLECTIVE R15, `(.L_x_3167) ;  /* 0x000000000f087348 */ /* 0x000fea0003c00000 */
[----:B------:R0:W1:Y:S02]  /*2ceb0*/  SHFL.UP P6, R14, R13, R12, R11 ;  /* 0x0400000c0d0e7389 */ /* 0x00006400000c000b */
[----:B01----:R-:W-:Y:S01]  /*2cec0*/  ENDCOLLECTIVE ;  /* 0x000000000000791b */ /* 0x003fe20003800000 */
.L_x_3167:
        /* <DEDUP_REMOVED lines=8> */
.L_x_3168:
[----:B------:R-:W-:Y:S05]  /*2cf50*/  BRA `(.L_x_3169) ;  /* 0xffffffa400f47947 */ /* 0x000fea000383ffff */
.L_x_2995:
[----:B------:R-:W-:Y:S01]  /*2cf60*/  BSSY B0, `(.L_x_3170) ;  /* 0x0000007000007945 */ /* 0x000fe20003800000 */
[----:B------:R-:W-:Y:S02]  /*2cf70*/  IMAD.MOV.U32 R12, RZ, RZ, 0x1 ;  /* 0x00000001ff0c7424 */ /* 0x000fe400078e00ff */
[----:B-1----:R-:W-:Y:S02]  /*2cf80*/  IMAD.MOV.U32 R11, RZ, RZ, RZ ;  /* 0x000000ffff0b7224 */ /* 0x002fe400078e00ff */
[----:B------:R-:W-:-:S07]  /*2cf90*/  IMAD.MOV.U32 R15, RZ, RZ, -0x1 ;  /* 0xffffffffff0f7424 */ /* 0x000fce00078e00ff */
[----:B------:R-:W-:Y:S05]  /*2cfa0*/  WARPSYNC.COLLECTIVE R15, `(.L_x_3171) ;  /* 0x000000000f087348 */ /* 0x000fea0003c00000 */
[----:B------:R0:W1:Y:S02]  /*2cfb0*/  SHFL.UP P6, R14, R13, R12, R11 ;  /* 0x0400000c0d0e7389 */ /* 0x00006400000c000b */
[----:B01----:R-:W-:Y:S01]  /*2cfc0*/  ENDCOLLECTIVE ;  /* 0x000000000000791b */ /* 0x003fe20003800000 */
.L_x_3171:
[----:B------:R-:W-:Y:S05]  /*2cfd0*/  BSYNC B0 ;  /* 0x0000000000007941 */ /* 0x000fea0003800000 */
.L_x_3170:
        /* <DEDUP_REMOVED lines=8> */
.L_x_3172:
[----:B------:R-:W-:Y:S01]  /*2d060*/  IMAD.MOV.U32 R12, RZ, RZ, 0x4 ;  /* 0x00000004ff0c7424 */ /* 0x000fe200078e00ff */
[----:B------:R-:W-:-:S05]  /*2d070*/  SEL R2, R14, RZ, P2 ;  /* 0x000000ff0e027207 */ /* 0x000fca0001000000 */
[----:B------:R-:W-:-:S04]  /*2d080*/  IMAD.IADD R2, R13, 0x1, R2 ;  /* 0x000000010d027824 */ /* 0x000fc800078e0202 */
[----:B------:R-:W-:-:S07]  /*2d090*/  IMAD.MOV.U32 R13, RZ, RZ, R2 ;  /* 0x000000ffff0d7224 */ /* 0x000fce00078e0002 */
[----:B------:R-:W-:Y:S05]  /*2d0a0*/  WARPSYNC.COLLECTIVE R15, `(.L_x_3173) ;  /* 0x000000000f087348 */ /* 0x000fea0003c00000 */
[----:B------:R0:W1:Y:S02]  /*2d0b0*/  SHFL.UP P6, R14, R13, R12, R11 ;  /* 0x0400000c0d0e7389 */ /* 0x00006400000c000b */
[----:B01----:R-:W-:Y:S01]  /*2d0c0*/  ENDCOLLECTIVE ;  /* 0x000000000000791b */ /* 0x003fe20003800000 */
.L_x_3173:
[----:B------:R-:W-:Y:S01]  /*2d0d0*/  IMAD.MOV.U32 R12, RZ, RZ, 0x8 ;  /* 0x00000008ff0c7424 */ /* 0x000fe200078e00ff */
[----:B------:R-:W-:-:S05]  /*2d0e0*/  SEL R3, R14, RZ, P3 ;  /* 0x000000ff0e037207 */ /* 0x000fca0001800000 */
[----:B------:R-:W-:-:S04]  /*2d0f0*/  IMAD.IADD R3, R2, 0x1, R3 ;  /* 0x0000000102037824 */ /* 0x000fc800078e0203 */
[----:B------:R-:W-:-:S07]  /*2d100*/  IMAD.MOV.U32 R13, RZ, RZ, R3 ;  /* 0x000000ffff0d7224 */ /* 0x000fce00078e0003 */
[----:B------:R-:W-:Y:S05]  /*2d110*/  WARPSYNC.COLLECTIVE R15, `(.L_x_3174) ;  /* 0x000000000f087348 */ /* 0x000fea0003c00000 */
[----:B------:R0:W1:Y:S02]  /*2d120*/  SHFL.UP P6, R14, R13, R12, R11 ;  /* 0x0400000c0d0e7389 */ /* 0x00006400000c000b */
[----:B01----:R-:W-:Y:S01]  /*2d130*/  ENDCOLLECTIVE ;  /* 0x000000000000791b */ /* 0x003fe20003800000 */
.L_x_3174:
[----:B------:R-:W-:Y:S01]  /*2d140*/  IMAD.MOV.U32 R12, RZ, RZ, 0x10 ;  /* 0x00000010ff0c7424 */ /* 0x000fe200078e00ff */
[----:B------:R-:W-:-:S05]  /*2d150*/  SEL R14, R14, RZ, P4 ;  /* 0x000000ff0e0e7207 */ /* 0x000fca0002000000 */
[----:B------:R-:W-:-:S04]  /*2d160*/  IMAD.IADD R5, R3, 0x1, R14 ;  /* 0x0000000103057824 */ /* 0x000fc800078e020e */
[----:B------:R-:W-:-:S07]  /*2d170*/  IMAD.MOV.U32 R13, RZ, RZ, R5 ;  /* 0x000000ffff0d7224 */ /* 0x000fce00078e0005 */
[----:B------:R-:W-:Y:S05]  /*2d180*/  WARPSYNC.COLLECTIVE R15, `(.L_x_3175) ;  /* 0x000000000f087348 */ /* 0x000fea0003c00000 */
[----:B------:R0:W1:Y:S02]  /*2d190*/  SHFL.UP P6, R14, R13, R12, R11 ;  /* 0x0400000c0d0e7389 */ /* 0x00006400000c000b */
[----:B01----:R-:W-:Y:S01]  /*2d1a0*/  ENDCOLLECTIVE ;  /* 0x000000000000791b */ /* 0x003fe20003800000 */
.L_x_3175:
        /* <DEDUP_REMOVED lines=8> */
.L_x_3176:
[----:B------:R-:W-:Y:S05]  /*2d230*/  BRA `(.L_x_3177) ;  /* 0xffffffa400e07947 */ /* 0x000fea000383ffff */
.L_x_2997:
[----:B------:R-:W-:Y:S01]  /*2d240*/  BSSY B0, `(.L_x_3178) ;  /* 0x0000006000007945 */ /* 0x000fe20003800000 */
[----:B------:R-:W-:Y:S01]  /*2d250*/  PLOP3.LUT P6, PT, P6, PT, PT, 0x8, 0x0 ;  /* 0x000000000000781c */ /* 0x000fe200037ce170 */
[----:B------:R-:W-:-:S12]  /*2d260*/  IMAD.MOV.U32 R15, RZ, RZ, -0x1 ;  /* 0xffffffffff0f7424 */ /* 0x000fd800078e00ff */
[----:B01----:R-:W-:Y:S05]  /*2d270*/  WARPSYNC.COLLECTIVE R15, `(.L_x_3179) ;  /* 0x000000000f087348 */ /* 0x003fea0003c00000 */
[----:B------:R-:W-:Y:S01]  /*2d280*/  VOTE.ANY R14, PT, P6 ;  /* 0x00000000000e7806 */ /* 0x000fe200030e0100 */
[----:B01----:R-:W-:Y:S06]  /*2d290*/  ENDCOLLECTIVE ;  /* 0x000000000000791b */ /* 0x003fec0003800000 */
.L_x_3179:
[----:B------:R-:W-:Y:S05]  /*2d2a0*/  BSYNC B0 ;  /* 0x0000000000007941 */ /* 0x000fea0003800000 */
.L_x_3178:
        /* <DEDUP_REMOVED lines=8> */
.L_x_3180:
[----:B------:R-:W-:Y:S02]  /*2d330*/  IMAD.IADD R19, R12, 0x1, R19 ;  /* 0x000000010c137824 */ /* 0x000fe400078e0213 */
[----:B------:R-:W-:Y:S02]  /*2d340*/  IMAD.MOV.U32 R13, RZ, RZ, R4 ;  /* 0x000000ffff0d7224 */ /* 0x000fe400078e0004 */
[----:B------:R-:W-:-:S07]  /*2d350*/  IMAD.MOV.U32 R17, RZ, RZ, R14 ;  /* 0x000000ffff117224 */ /* 0x000fce00078e000e */
[----:B------:R-:W-:Y:S05]  /*2d360*/  WARPSYNC.COLLECTIVE R15, `(.L_x_3181) ;  /* 0x000000000f087348 */ /* 0x000fea0003c00000 */
[----:B------:R0:W1:Y:S02]  /*2d370*/  SHFL.IDX P6, R14, R13, R12, R11 ;  /* 0x0000000c0d0e7389 */ /* 0x00006400000c000b */
[----:B01----:R-:W-:Y:S01]  /*2d380*/  ENDCOLLECTIVE ;  /* 0x000000000000791b */ /* 0x003fe20003800000 */
.L_x_3181:
[----:B------:R-:W-:Y:S01]  /*2d390*/  IMAD.MOV.U32 R4, RZ, RZ, R14 ;  /* 0x000000ffff047224 */ /* 0x000fe200078e000e */
[----:B------:R-:W-:Y:S06]  /*2d3a0*/  BRA `(.L_x_3182) ;  /* 0xffffffa400c47947 */ /* 0x000fec000383ffff */
.L_x_2999:
[----:B------:R-:W-:Y:S01]  /*2d3b0*/  BSSY B0, `(.L_x_3183) ;  /* 0x0000007000007945 */ /* 0x000fe20003800000 */
[----:B------:R-:W-:Y:S02]  /*2d3c0*/  IMAD.MOV.U32 R13, RZ, RZ, R2 ;  /* 0x000000ffff0d7224 */ /* 0x000fe400078e0002 */
[----:B-1----:R-:W-:Y:S02]  /*2d3d0*/  IMAD.MOV.U32 R11, RZ, RZ, 0x1f ;  /* 0x0000001fff0b7424 */ /* 0x002fe400078e00ff */
[----:B------:R-:W-:-:S07]  /*2d3e0*/  IMAD.MOV.U32 R15, RZ, RZ, -0x1 ;  /* 0xffffffffff0f7424 */ /* 0x000fce00078e00ff */
[----:B0--34-:R-:W-:Y:S05]  /*2d3f0*/  WARPSYNC.COLLECTIVE R15, `(.L_x_3184) ;  /* 0x000000000f087348 */ /* 0x019fea0003c00000 */
[----:B------:R1:W2:Y:S02]  /*2d400*/  SHFL.IDX P6, R14, R13, R12, R11 ;  /* 0x0000000c0d0e7389 */ /* 0x0002a400000c000b */
[----:B01234-:R-:W-:Y:S01]  /*2d410*/  ENDCOLLECTIVE ;  /* 0x000000000000791b */ /* 0x01ffe20003800000 */
.L_x_3184:
[----:B------:R-:W-:Y:S05]  /*2d420*/  BSYNC B0 ;  /* 0x0000000000007941 */ /* 0x000fea0003800000 */
.L_x_3183:
[----:B------:R-:W-:Y:S01]  /*2d430*/  IMAD.MOV.U32 R6, RZ, RZ, R14 ;  /* 0x000000ffff067224 */ /* 0x000fe200078e000e */
[----:B------:R-:W-:Y:S06]  /*2d440*/  BRA `(.L_x_2998) ;  /* 0xffffffa400b47947 */ /* 0x000fec000383ffff */
.L_x_3005:
[----:B0-----:R0:W2:Y:S02]  /*2d450*/  SYNCS.PHASECHK.TRANS64.TRYWAIT P0, [R7+URZ+0x30820], R0 ;  /* 0x03082000070075a7 */ /* 0x0010a4000800017f */
[----:B--2---:R-:W-:Y:S05]  /*2d460*/  @!P0 NANOSLEEP.SYNCS 0x989680 ;  /* 0x009896800000895d */ /* 0x004fea0003900000 */
[----:B------:R-:W2:Y:S02]  /*2d470*/  @!P0 SYNCS.PHASECHK.TRANS64 P0, [R7+URZ+0x30820], R0 ;  /* 0x03082000070085a7 */ /* 0x000ea4000800007f */
[----:B--2---:R-:W-:Y:S05]  /*2d480*/  @!P0 BRA `(.L_x_3005) ;  /* 0xfffffffc00f08947 */ /* 0x004fea000383ffff */
[----:B------:R-:W-:Y:S05]  /*2d490*/  BRA `(.L_x_3185) ;  /* 0xffffffb0000c7947 */ /* 0x000fea000383ffff */
.L_x_3006:
[----:B------:R-:W2:Y:S01]  /*2d4a0*/  S2R R2, SR_TID.X ;  /* 0x0000000000027919 */ /* 0x000ea20000002100 */
[----:B------:R-:W-:Y:S01]  /*2d4b0*/  BSSY B0, `(.L_x_3186) ;  /* 0x000000a000007945 */ /* 0x000fe20003800000 */
[----:B------:R-:W-:Y:S02]  /*2d4c0*/  IMAD.MOV.U32 R12, RZ, RZ, RZ ;  /* 0x000000ffff0c7224 */ /* 0x000fe400078e00ff */
[----:B-1----:R-:W-:Y:S02]  /*2d4d0*/  IMAD.MOV.U32 R11, RZ, RZ, 0x1f ;  /* 0x0000001fff0b7424 */ /* 0x002fe400078e00ff */
[----:B------:R-:W-:Y:S01]  /*2d4e0*/  IMAD.MOV.U32 R15, RZ, RZ, -0x1 ;  /* 0xffffffffff0f7424 */ /* 0x000fe200078e00ff */
[----:B--2---:R-:W-:-:S04]  /*2d4f0*/  SHF.R.U32.HI R2, RZ, 0x5, R2 ;  /* 0x00000005ff027819 */ /* 0x004fc80000011602 */
[----:B------:R-:W-:-:S05]  /*2d500*/  LOP3.LUT R2, R2, 0x3, RZ, 0xc0, !PT ;  /* 0x0000000302027812 */ /* 0x000fca00078ec0ff */
[----:B------:R-:W-:-:S07]  /*2d510*/  IMAD.MOV.U32 R13, RZ, RZ, R2 ;  /* 0x000000ffff0d7224 */ /* 0x000fce00078e0002 */
[----:B0-----:R-:W-:Y:S05]  /*2d520*/  WARPSYNC.COLLECTIVE R15, `(.L_x_3187) ;  /* 0x000000000f087348 */ /* 0x001fea0003c00000 */
[----:B------:R1:W2:Y:S02]  /*2d530*/  SHFL.IDX P6, R14, R13, R12, R11 ;  /* 0x0000000c0d0e7389 */ /* 0x0002a400000c000b */
[----:B012---:R-:W-:Y:S01]  /*2d540*/  ENDCOLLECTIVE ;  /* 0x000000000000791b */ /* 0x007fe20003800000 */
.L_x_3187:
[----:B------:R-:W-:Y:S05]  /*2d550*/  BSYNC B0 ;  /* 0x0000000000007941 */ /* 0x000fea0003800000 */
.L_x_3186:
[----:B------:R-:W-:Y:S05]  /*2d560*/  BRA `(.L_x_3188) ;  /* 0xffffffac00f47947 */ /* 0x000fea000383ffff */
.L_x_3007:
[----:B------:R-:W-:Y:S01]  /*2d570*/  BSSY B0, `(.L_x_3189) ;  /* 0x0000006000007945 */ /* 0x000fe20003800000 */
[----:B------:R-:W-:-:S07]  /*2d580*/  IMAD.MOV.U32 R15, RZ, RZ, -0x1 ;  /* 0xffffffffff0f7424 */ /* 0x000fce00078e00ff */
[----:B01----:R-:W-:Y:S05]  /*2d590*/  WARPSYNC.COLLECTIVE R15, `(.L_x_3190) ;  /* 0x000000000f0c7348 */ /* 0x003fea0003c00000 */
[----:B------:R-:W-:Y:S02]  /*2d5a0*/  ELECT P6, UR62, PT ;  /* 0x00000000003e782f */ /* 0x000fe400038c0000 */
[----:B------:R-:W-:Y:S01]  /*2d5b0*/  MOV R14, UR62 ;  /* 0x0000003e000e7c02 */ /* 0x000fe20008000f00 */
[----:B01----:R-:W-:Y:S10]  /*2d5c0*/  ENDCOLLECTIVE ;  /* 0x000000000000791b */ /* 0x003ff40003800000 */
.L_x_3190:
[----:B------:R-:W-:Y:S05]  /*2d5d0*/  BSYNC B0 ;  /* 0x0000000000007941 */ /* 0x000fea0003800000 */
.L_x_3189:
[----:B------:R-:W-:Y:S05]  /*2d5e0*/  BRA `(.L_x_3191) ;  /* 0xffffffac00e87947 */ /* 0x000fea000383ffff */
.L_x_3009:
[----:B0-----:R0:W2:Y:S02]  /*2d5f0*/  SYNCS.PHASECHK.TRANS64.TRYWAIT P1, [R5+URZ+0x30840], R0 ;  /* 0x03084000050075a7 */ /* 0x0010a4000802017f */
[----:B--2---:R-:W-:Y:S05]  /*2d600*/  @!P1 NANOSLEEP.SYNCS 0x989680 ;  /* 0x009896800000995d */ /* 0x004fea0003900000 */
[----:B------:R-:W2:Y:S02]  /*2d610*/  @!P1 SYNCS.PHASECHK.TRANS64 P1, [R5+URZ+0x30840], R0 ;  /* 0x03084000050095a7 */ /* 0x000ea4000802007f */
[----:B--2---:R-:W-:Y:S05]  /*2d620*/  @!P1 BRA `(.L_x_3009) ;  /* 0xfffffffc00f09947 */ /* 0x004fea000383ffff */
[----:B------:R-:W-:Y:S05]  /*2d630*/  BRA `(.L_x_3192) ;  /* 0xffffffb000107947 */ /* 0x000fea000383ffff */
.L_x_3011:
[----:B--2---:R2:W3:Y:S02]  /*2d640*/  SYNCS.PHASECHK.TRANS64.TRYWAIT P1, [R3+URZ+0x30840], R2 ;  /* 0x03084002030075a7 */ /* 0x0044e4000802017f */
[----:B---3--:R-:W-:Y:S05]  /*2d650*/  @!P1 NANOSLEEP.SYNCS 0x989680 ;  /* 0x009896800000995d */ /* 0x008fea0003900000 */
[----:B------:R-:W3:Y:S02]  /*2d660*/  @!P1 SYNCS.PHASECHK.TRANS64 P1, [R3+URZ+0x30840], R2 ;  /* 0x03084002030095a7 */ /* 0x000ee4000802007f */
[----:B---3--:R-:W-:Y:S05]  /*2d670*/  @!P1 BRA `(.L_x_3011) ;  /* 0xfffffffc00f09947 */ /* 0x008fea000383ffff */
[----:B------:R-:W-:Y:S05]  /*2d680*/  BRA `(.L_x_3193) ;  /* 0xffffffb0001c7947 */ /* 0x000fea000383ffff */
.L_x_3013:
[----:B---3--:R3:W4:Y:S02]  /*2d690*/  SYNCS.PHASECHK.TRANS64.TRYWAIT P1, [R5+URZ+0x30860], R0 ;  /* 0x03086000050075a7 */ /* 0x008724000802017f */
[----:B----4-:R-:W-:Y:S05]  /*2d6a0*/  @!P1 NANOSLEEP.SYNCS 0x989680 ;  /* 0x009896800000995d */ /* 0x010fea0003900000 */
[----:B------:R-:W4:Y:S02]  /*2d6b0*/  @!P1 SYNCS.PHASECHK.TRANS64 P1, [R5+URZ+0x30860], R0 ;  /* 0x03086000050095a7 */ /* 0x000f24000802007f */
[----:B----4-:R-:W-:Y:S05]  /*2d6c0*/  @!P1 BRA `(.L_x_3013) ;  /* 0xfffffffc00f09947 */ /* 0x010fea000383ffff */
[----:B------:R-:W-:Y:S05]  /*2d6d0*/  BRA `(.L_x_3194) ;  /* 0xffffffb000187947 */ /* 0x000fea000383ffff */
.L_x_3195:
        /* <DEDUP_REMOVED lines=10> */
.L_x_3205:


//--------------------- .nv.global.init           --------------------------
	.section	.nv.global.init,"aw",@progbits
.nv.global.init:
	.type		$str$23,@object
	.size		$str$23,($str$24 - $str$23)
$str$23:
        /*0000*/ 	.byte	0x28, 0x61, 0x64, 0x64, 0x72, 0x65, 0x73, 0x73, 0x20, 0x26, 0x20, 0x6d, 0x61, 0x73, 0x6b, 0x29
        /*0010*/ 	.byte	0x20, 0x3d, 0x3d, 0x20, 0x30, 0x00
	.type		$str$24,@object
	.size		$str$24,(__unnamed_5 - $str$24)
$str$24:
        /*0016*/ 	.byte	0x2f, 0x74, 0x6d, 0x70, 0x2f, 0x6f, 0x73, 0x73, 0x5f, 0x6b, 0x65, 0x72, 0x6e, 0x65, 0x6c, 0x73
        /*0026*/ 	.byte	0x5f, 0x73, 0x72, 0x63, 0x2f, 0x66, 0x6c, 0x61, 0x73, 0x68, 0x5f, 0x61, 0x74, 0x74, 0x65, 0x6e
        /*0036*/ 	.byte	0x74, 0x69, 0x6f, 0x6e, 0x2f, 0x63, 0x73, 0x72, 0x63, 0x2f, 0x63, 0x75, 0x74, 0x6c, 0x61, 0x73
        /*0046*/ 	.byte	0x73, 0x2f, 0x69, 0x6e, 0x63, 0x6c, 0x75, 0x64, 0x65, 0x2f, 0x63, 0x75, 0x74, 0x65, 0x2f, 0x70
        /*0056*/ 	.byte	0x6f, 0x69, 0x6e, 0x74, 0x65, 0x72, 0x5f, 0x66, 0x6c, 0x61, 0x67, 0x67, 0x65, 0x64, 0x2e, 0x68
        /*0066*/ 	.byte	0x70, 0x70, 0x00
	.type		__unnamed_5,@object
	.size		__unnamed_5,(__unnamed_4 - __unnamed_5)
__unnamed_5:
        /* <DEDUP_REMOVED lines=25> */
	.type		__unnamed_4,@object
	.size		__unnamed_4,(__unnamed_3 - __unnamed_4)
__unnamed_4:
        /* <DEDUP_REMOVED lines=25> */
	.type		__unnamed_3,@object
	.size		__unnamed_3,(__unnamed_2 - __unnamed_3)
__unnamed_3:
        /* <DEDUP_REMOVED lines=29> */
	.type		__unnamed_2,@object
	.size		__unnamed_2,(__unnamed_1 - __unnamed_2)
__unnamed_2:
        /* <DEDUP_REMOVED lines=29> */
	.type		__unnamed_1,@object
	.size		__unnamed_1,(.L_0 - __unnamed_1)
__unnamed_1:
        /* <DEDUP_REMOVED lines=29> */
        /*08e1*/ 	.byte	0x5d, 0x00
.L_0:


//--------------------- .nv.shared._ZN7cutlass13device_kernelIN5flash11enable_sm90INS1_16FlashAttnFwdSm90INS1_25CollectiveMainloopFwdSm90ILi2EN4cute5tupleIJNS5_1CILi1EEES8_S8_EEENS6_IJNS7_ILi128EEENS7_ILi96EEENS7_ILi192EEEEEELi192ENS_10bfloat16_tEfNS_4arch4Sm90ELb0ELb0ELb1ELb0ELb1ELb0ELb0ELb1ELb1ELb1ELb1ELb0EEENS1_21CollectiveEpilogueFwdINS6_IJSA_SC_SB_EEES9_SE_SG_Li256ELb0ELb1ELb1ELb0EEENS1_19SingleTileSchedulerILb0ELb1ELb1ELi128EEEEEEEEEvNT_6ParamsE --------------------------
	.section	.nv.shared._ZN7cutlass13device_kernelIN5flash11enable_sm90INS1_16FlashAttnFwdSm90INS1_25CollectiveMainloopFwdSm90ILi2EN4cute5tupleIJNS5_1CILi1EEES8_S8_EEENS6_IJNS7_ILi128EEENS7_ILi96EEENS7_ILi192EEEEEELi192ENS_10bfloat16_tEfNS_4arch4Sm90ELb0ELb0ELb1ELb0ELb1ELb0ELb0ELb1ELb1ELb1ELb1ELb0EEENS1_21CollectiveEpilogueFwdINS6_IJSA_SC_SB_EEES9_SE_SG_Li256ELb0ELb1ELb1ELb0EEENS1_19SingleTileSchedulerILb0ELb1ELb1ELi128EEEEEEEEEvNT_6ParamsE,"aw",@nobits
	.sectionflags	@""
	.align	16
	.zero		1024


//--------------------- .nv.shared.reserved.0     --------------------------
	.section	.nv.shared.reserved.0,"aw",@nobits
	.weak		__nv_reservedSMEM_offset_0_alias
	.size		__nv_reservedSMEM_offset_0_alias, 0, 0
	.other		__nv_reservedSMEM_offset_0_alias,@"STO_CUDA_RESERVED_SHARED STV_DEFAULT"
__nv_reservedSMEM_offset_0_alias:
	.zero		0


//--------------------- .nv.global                --------------------------
	.section	.nv.global,"aw",@nobits
.nv.global:
	.type		_ZN86_INTERNAL_a74f085c_50_flash_fwd_hdim192_bf16_paged_split_softcap_sm90_cu_c784774a_34064cute1_E,@object
	.size		_ZN86_INTERNAL_a74f085c_50_flash_fwd_hdim192_bf16_paged_split_softcap_sm90_cu_c784774a_34064cute1_E,(_ZN86_INTERNAL_a74f085c_50_flash_fwd_hdim192_bf16_paged_split_softcap_sm90_cu_c784774a_34064cuda3std3__45__cpo6cbeginE - _ZN86_INTERNAL_a74f085c_50_flash_fwd_hdim192_bf16_paged_split_softcap_sm90_cu_c784774a_34064cute1_E)
_ZN86_INTERNAL_a74f085c_50_flash_fwd_hdim192_bf16_paged_split_softcap_sm90_cu_c784774a_34064cute1_E:
	.zero		1
	.type		_ZN86_INTERNAL_a74f085c_50_flash_fwd_hdim192_bf16_paged_split_softcap_sm90_cu_c784774a_34064cuda3std3__45__cpo6cbeginE,@object
	.size		_ZN86_INTERNAL_a74f085c_50_flash_fwd_hdim192_bf16_paged_split_softcap_sm90_cu_c784774a_34064cuda3std3__45__cpo6cbeginE,(_ZN86_INTERNAL_a74f085c_50_flash_fwd_hdim192_bf16_paged_split_softcap_sm90_cu_c784774a_34064cuda3std3__48in_placeE - _ZN86_INTERNAL_a74f085c_50_flash_fwd_hdim192_bf16_paged_split_softcap_sm90_cu_c784774a_34064cuda3std3__45__cpo6cbeginE)
_ZN86_INTERNAL_a74f085c_50_flash_fwd_hdim192_bf16_paged_split_softcap_sm90_cu_c784774a_34064cuda3std3__45__cpo6cbeginE:
	.zero		1
	.type		_ZN86_INTERNAL_a74f085c_50_flash_fwd_hdim192_bf16_paged_split_softcap_sm90_cu_c784774a_34064cuda3std3__48in_placeE,@object
	.size		_ZN86_INTERNAL_a74f085c_50_flash_fwd_hdim192_bf16_paged_split_softcap_sm90_cu_c784774a_34064cuda3std3__48in_placeE,(_ZN86_INTERNAL_a74f085c_50_flash_fwd_hdim192_bf16_paged_split_softcap_sm90_cu_c784774a_34064cuda3std6ranges3__45__cpo9iter_moveE - _ZN86_INTERNAL_a74f085c_50_flash_fwd_hdim192_bf16_paged_split_softcap_sm90_cu_c784774a_34064cuda3std3__48in_placeE)
_ZN86_INTERNAL_a74f085c_50_flash_fwd_hdim192_bf16_paged_split_softcap_sm90_cu_c784774a_34064cuda3std3__48in_placeE:
	.zero		1
	.type		_ZN86_INTERNAL_a74f085c_50_flash_fwd_hdim192_bf16_paged_split_softcap_sm90_cu_c784774a_34064cuda3std6ranges3__45__cpo9iter_moveE,@object
	.size		_ZN86_INTERNAL_a74f085c_50_flash_fwd_hdim192_bf16_paged_split_softcap_sm90_cu_c784774a_34064cuda3std6ranges3__45__cpo9iter_moveE,(_ZN86_INTERNAL_a74f085c_50_flash_fwd_hdim192_bf16_paged_split_softcap_sm90_cu_c784774a_34064cuda3std3__45__cpo5beginE - _ZN86_INTERNAL_a74f085c_50_flash_fwd_hdim192_bf16_paged_split_softcap_sm90_cu_c784774a_34064cuda3std6ranges3__45__cpo9iter_moveE)
_ZN86_INTERNAL_a74f085c_50_flash_fwd_hdim192_bf16_paged_split_softcap_sm90_cu_c784774a_34064cuda3std6ranges3__45__cpo9iter_moveE:
	.zero		1
	.type		_ZN86_INTERNAL_a74f085c_50_flash_fwd_hdim192_bf16_paged_split_softcap_sm90_cu_c784774a_34064cuda3std3__45__cpo5beginE,@object
	.size		_ZN86_INTERNAL_a74f085c_50_flash_fwd_hdim192_bf16_paged_split_softcap_sm90_cu_c784774a_34064cuda3std3__45__cpo5beginE,(_ZN86_INTERNAL_a74f085c_50_flash_fwd_hdim192_bf16_paged_split_softcap_sm90_cu_c784774a_34064cuda3std3__488_GLOBAL__N__a74f085c_50_flash_fwd_hdim192_bf16_paged_split_softcap_sm90_cu_c784774a_34066ignoreE - _ZN86_INTERNAL_a74f085c_50_flash_fwd_hdim192_bf16_paged_split_softcap_sm90_cu_c784774a_34064cuda3std3__45__cpo5beginE)
_ZN86_INTERNAL_a74f085c_50_flash_fwd_hdim192_bf16_paged_split_softcap_sm90_cu_c784774a_34064cuda3std3__45__cpo5beginE:
	.zero		1
	.type		_ZN86_INTERNAL_a74f085c_50_flash_fwd_hdim192_bf16_paged_split_softcap_sm90_cu_c784774a_34064cuda3std3__488_GLOBAL__N__a74f085c_50_flash_fwd_hdim192_bf16_paged_split_softcap_sm90_cu_c784774a_34066ignoreE,@object
	.size		_ZN86_INTERNAL_a74f085c_50_flash_fwd_hdim192_bf16_paged_split_softcap_sm90_cu_c784774a_34064cuda3std3__488_GLOBAL__N__a74f085c_50_flash_fwd_hdim192_bf16_paged_split_softcap_sm90_cu_c784774a_34066ignoreE,(_ZN86_INTERNAL_a74f085c_50_flash_fwd_hdim192_bf16_paged_split_softcap_sm90_cu_c784774a_34064cute7productE - _ZN86_INTERNAL_a74f085c_50_flash_fwd_hdim192_bf16_paged_split_softcap_sm90_cu_c784774a_34064cuda3std3__488_GLOBAL__N__a74f085c_50_flash_fwd_hdim192_bf16_paged_split_softcap_sm90_cu_c784774a_34066ignoreE)
_ZN86_INTERNAL_a74f085c_50_flash_fwd_hdim192_bf16_paged_split_softcap_sm90_cu_c784774a_34064cuda3std3__488_GLOBAL__N__a74f085c_50_flash_fwd_hdim192_bf16_paged_split_softcap_sm90_cu_c784774a_34066ignoreE:
	.zero		1
	.type		_ZN86_INTERNAL_a74f085c_50_flash_fwd_hdim192_bf16_paged_split_softcap_sm90_cu_c784774a_34064cute7productE,@object
	.size		_ZN86_INTERNAL_a74f085c_50_flash_fwd_hdim192_bf16_paged_split_softcap_sm90_cu_c784774a_34064cute7productE,(_ZN86_INTERNAL_a74f085c_50_flash_fwd_hdim192_bf16_paged_split_softcap_sm90_cu_c784774a_34064cuda3std3__45__cpo3endE - _ZN86_INTERNAL_a74f085c_50_flash_fwd_hdim192_bf16_paged_split_softcap_sm90_cu_c784774a_34064cute7productE)
_ZN86_INTERNAL_a74f085c_50_flash_fwd_hdim192_bf16_paged_split_softcap_sm90_cu_c784774a_34064cute7productE:
	.zero		1
	.type		_ZN86_INTERNAL_a74f085c_50_flash_fwd_hdim192_bf16_paged_split_softcap_sm90_cu_c784774a_34064cuda3std3__45__cpo3endE,@object
	.size		_ZN86_INTERNAL_a74f085c_50_flash_fwd_hdim192_bf16_paged_split_softcap_sm90_cu_c784774a_34064cuda3std3__45__cpo3endE,(_ZN86_INTERNAL_a74f085c_50_flash_fwd_hdim192_bf16_paged_split_softcap_sm90_cu_c784774a_34064cuda3std3__419piecewise_constructE - _ZN86_INTERNAL_a74f085c_50_flash_fwd_hdim192_bf16_paged_split_softcap_sm90_cu_c784774a_34064cuda3std3__45__cpo3endE)
_ZN86_INTERNAL_a74f085c_50_flash_fwd_hdim192_bf16_paged_split_softcap_sm90_cu_c784774a_34064cuda3std3__45__cpo3endE:
	.zero		1
	.type		_ZN86_INTERNAL_a74f085c_50_flash_fwd_hdim192_bf16_paged_split_softcap_sm90_cu_c784774a_34064cuda3std3__419piecewise_constructE,@object
	.size		_ZN86_INTERNAL_a74f085c_50_flash_fwd_hdim192_bf16_paged_split_softcap_sm90_cu_c784774a_34064cuda3std3__419piecewise_constructE,(_ZN86_INTERNAL_a74f085c_50_flash_fwd_hdim192_bf16_paged_split_softcap_sm90_cu_c784774a_34064cuda3std3__45__cpo4cendE - _ZN86_INTERNAL_a74f085c_50_flash_fwd_hdim192_bf16_paged_split_softcap_sm90_cu_c784774a_34064cuda3std3__419piecewise_constructE)
_ZN86_INTERNAL_a74f085c_50_flash_fwd_hdim192_bf16_paged_split_softcap_sm90_cu_c784774a_34064cuda3std3__419piecewise_constructE:
	.zero		1
	.type		_ZN86_INTERNAL_a74f085c_50_flash_fwd_hdim192_bf16_paged_split_softcap_sm90_cu_c784774a_34064cuda3std3__45__cpo4cendE,@object
	.size		_ZN86_INTERNAL_a74f085c_50_flash_fwd_hdim192_bf16_paged_split_softcap_sm90_cu_c784774a_34064cuda3std3__45__cpo4cendE,(_ZN86_INTERNAL_a74f085c_50_flash_fwd_hdim192_bf16_paged_split_softcap_sm90_cu_c784774a_34064cuda3std6ranges3__45__cpo4swapE - _ZN86_INTERNAL_a74f085c_50_flash_fwd_hdim192_bf16_paged_split_softcap_sm90_cu_c784774a_34064cuda3std3__45__cpo4cendE)
_ZN86_INTERNAL_a74f085c_50_flash_fwd_hdim192_bf16_paged_split_softcap_sm90_cu_c784774a_34064cuda3std3__45__cpo4cendE:
	.zero		1
	.type		_ZN86_INTERNAL_a74f085c_50_flash_fwd_hdim192_bf16_paged_split_softcap_sm90_cu_c784774a_34064cuda3std6ranges3__45__cpo4swapE,@object
	.size		_ZN86_INTERNAL_a74f085c_50_flash_fwd_hdim192_bf16_paged_split_softcap_sm90_cu_c784774a_34064cuda3std6ranges3__45__cpo4swapE,(.L_12 - _ZN86_INTERNAL_a74f085c_50_flash_fwd_hdim192_bf16_paged_split_softcap_sm90_cu_c784774a_34064cuda3std6ranges3__45__cpo4swapE)
_ZN86_INTERNAL_a74f085c_50_flash_fwd_hdim192_bf16_paged_split_softcap_sm90_cu_c784774a_34064cuda3std6ranges3__45__cpo4swapE:
	.zero		1
.L_12:


//--------------------- .nv.shared._ZN7cutlass13device_kernelIN5flash11enable_sm90INS1_16FlashAttnFwdSm90INS1_25CollectiveMainloopFwdSm90ILi2EN4cute5tupleIJNS5_1CILi1EEES8_S8_EEENS6_IJNS7_ILi128EEENS7_ILi96EEENS7_ILi192EEEEEELi192ENS_10bfloat16_tEfNS_4arch4Sm90ELb0ELb0ELb1ELb1ELb1ELb0ELb0ELb1ELb1ELb1ELb1ELb0EEENS1_21CollectiveEpilogueFwdINS6_IJSA_SC_SB_EEES9_SE_SG_Li256ELb1ELb1ELb1ELb0EEENS1_36VarlenDynamicPersistentTileSchedulerILi128ELi96ELi256ELi128ELb1ELb1ELb1ELb0ELb1ELb1EEEEEEEEEvNT_6ParamsE --------------------------
	.section	.nv.shared._ZN7cutlass13device_kernelIN5flash11enable_sm90INS1_16FlashAttnFwdSm90INS1_25CollectiveMainloopFwdSm90ILi2EN4cute5tupleIJNS5_1CILi1EEES8_S8_EEENS6_IJNS7_ILi128EEENS7_ILi96EEENS7_ILi192EEEEEELi192ENS_10bfloat16_tEfNS_4arch4Sm90ELb0ELb0ELb1ELb1ELb1ELb0ELb0ELb1ELb1ELb1ELb1ELb0EEENS1_21CollectiveEpilogueFwdINS6_IJSA_SC_SB_EEES9_SE_SG_Li256ELb1ELb1ELb1ELb0EEENS1_36VarlenDynamicPersistentTileSchedulerILi128ELi96ELi256ELi128ELb1ELb1ELb1ELb0ELb1ELb1EEEEEEEEEvNT_6ParamsE,"aw",@nobits
	.sectionflags	@""
	.align	16
	.zero		1024


//--------------------- .nv.shared._ZN7cutlass13device_kernelIN5flash11enable_sm90INS1_16FlashAttnFwdSm90INS1_25CollectiveMainloopFwdSm90ILi2EN4cute5tupleIJNS5_1CILi1EEES8_S8_EEENS6_IJNS7_ILi128EEENS7_ILi96EEENS7_ILi192EEEEEELi192ENS_10bfloat16_tEfNS_4arch4Sm90ELb0ELb0ELb1ELb1ELb1ELb1ELb0ELb1ELb1ELb1ELb1ELb0EEENS1_21CollectiveEpilogueFwdINS6_IJSA_SC_SB_EEES9_SE_SG_Li256ELb1ELb1ELb1ELb0EEENS1_36VarlenDynamicPersistentTileSchedulerILi128ELi96ELi256ELi128ELb1ELb1ELb1ELb0ELb1ELb1EEEEEEEEEvNT_6ParamsE --------------------------
	.section	.nv.shared._ZN7cutlass13device_kernelIN5flash11enable_sm90INS1_16FlashAttnFwdSm90INS1_25CollectiveMainloopFwdSm90ILi2EN4cute5tupleIJNS5_1CILi1EEES8_S8_EEENS6_IJNS7_ILi128EEENS7_ILi96EEENS7_ILi192EEEEEELi192ENS_10bfloat16_tEfNS_4arch4Sm90ELb0ELb0ELb1ELb1ELb1ELb1ELb0ELb1ELb1ELb1ELb1ELb0EEENS1_21CollectiveEpilogueFwdINS6_IJSA_SC_SB_EEES9_SE_SG_Li256ELb1ELb1ELb1ELb0EEENS1_36VarlenDynamicPersistentTileSchedulerILi128ELi96ELi256ELi128ELb1ELb1ELb1ELb0ELb1ELb1EEEEEEEEEvNT_6ParamsE,"aw",@nobits
	.sectionflags	@""
	.align	16
	.zero		1024


//--------------------- .nv.shared._ZN7cutlass13device_kernelIN5flash11enable_sm90INS1_16FlashAttnFwdSm90INS1_25CollectiveMainloopFwdSm90ILi2EN4cute5tupleIJNS5_1CILi1EEES8_S8_EEENS6_IJNS7_ILi128EEENS7_ILi96EEENS7_ILi192EEEEEELi192ENS_10bfloat16_tEfNS_4arch4Sm90ELb0ELb1ELb1ELb0ELb1ELb0ELb0ELb1ELb1ELb1ELb1ELb0EEENS1_21CollectiveEpilogueFwdINS6_IJSA_SC_SB_EEES9_SE_SG_Li256ELb0ELb1ELb1ELb0EEENS1_19SingleTileSchedulerILb0ELb1ELb1ELi128EEEEEEEEEvNT_6ParamsE --------------------------
	.section	.nv.shared._ZN7cutlass13device_kernelIN5flash11enable_sm90INS1_16FlashAttnFwdSm90INS1_25CollectiveMainloopFwdSm90ILi2EN4cute5tupleIJNS5_1CILi1EEES8_S8_EEENS6_IJNS7_ILi128EEENS7_ILi96EEENS7_ILi192EEEEEELi192ENS_10bfloat16_tEfNS_4arch4Sm90ELb0ELb1ELb1ELb0ELb1ELb0ELb0ELb1ELb1ELb1ELb1ELb0EEENS1_21CollectiveEpilogueFwdINS6_IJSA_SC_SB_EEES9_SE_SG_Li256ELb0ELb1ELb1ELb0EEENS1_19SingleTileSchedulerILb0ELb1ELb1ELi128EEEEEEEEEvNT_6ParamsE,"aw",@nobits
	.sectionflags	@""
	.align	16
	.zero		1024


//--------------------- .nv.shared._ZN7cutlass13device_kernelIN5flash11enable_sm90INS1_16FlashAttnFwdSm90INS1_25CollectiveMainloopFwdSm90ILi2EN4cute5tupleIJNS5_1CILi1EEES8_S8_EEENS6_IJNS7_ILi128EEENS7_ILi96EEENS7_ILi192EEEEEELi192ENS_10bfloat16_tEfNS_4arch4Sm90ELb0ELb1ELb1ELb1ELb1ELb0ELb0ELb1ELb1ELb1ELb1ELb0EEENS1_21CollectiveEpilogueFwdINS6_IJSA_SC_SB_EEES9_SE_SG_Li256ELb1ELb1ELb1ELb0EEENS1_36VarlenDynamicPersistentTileSchedulerILi128ELi96ELi256ELi128ELb1ELb1ELb1ELb1ELb0ELb1EEEEEEEEEvNT_6ParamsE --------------------------
	.section	.nv.shared._ZN7cutlass13device_kernelIN5flash11enable_sm90INS1_16FlashAttnFwdSm90INS1_25CollectiveMainloopFwdSm90ILi2EN4cute5tupleIJNS5_1CILi1EEES8_S8_EEENS6_IJNS7_ILi128EEENS7_ILi96EEENS7_ILi192EEEEEELi192ENS_10bfloat16_tEfNS_4arch4Sm90ELb0ELb1ELb1ELb1ELb1ELb0ELb0ELb1ELb1ELb1ELb1ELb0EEENS1_21CollectiveEpilogueFwdINS6_IJSA_SC_SB_EEES9_SE_SG_Li256ELb1ELb1ELb1ELb0EEENS1_36VarlenDynamicPersistentTileSchedulerILi128ELi96ELi256ELi128ELb1ELb1ELb1ELb1ELb0ELb1EEEEEEEEEvNT_6ParamsE,"aw",@nobits
	.sectionflags	@""
	.align	16
	.zero		1024


//--------------------- .nv.shared._ZN7cutlass13device_kernelIN5flash11enable_sm90INS1_16FlashAttnFwdSm90INS1_25CollectiveMainloopFwdSm90ILi2EN4cute5tupleIJNS5_1CILi1EEES8_S8_EEENS6_IJNS7_ILi128EEENS7_ILi96EEENS7_ILi192EEEEEELi192ENS_10bfloat16_tEfNS_4arch4Sm90ELb0ELb1ELb1ELb1ELb1ELb1ELb0ELb1ELb1ELb1ELb1ELb0EEENS1_21CollectiveEpilogueFwdINS6_IJSA_SC_SB_EEES9_SE_SG_Li256ELb1ELb1ELb1ELb0EEENS1_36VarlenDynamicPersistentTileSchedulerILi128ELi96ELi256ELi128ELb1ELb1ELb1ELb1ELb0ELb1EEEEEEEEEvNT_6ParamsE --------------------------
	.section	.nv.shared._ZN7cutlass13device_kernelIN5flash11enable_sm90INS1_16FlashAttnFwdSm90INS1_25CollectiveMainloopFwdSm90ILi2EN4cute5tupleIJNS5_1CILi1EEES8_S8_EEENS6_IJNS7_ILi128EEENS7_ILi96EEENS7_ILi192EEEEEELi192ENS_10bfloat16_tEfNS_4arch4Sm90ELb0ELb1ELb1ELb1ELb1ELb1ELb0ELb1ELb1ELb1ELb1ELb0EEENS1_21CollectiveEpilogueFwdINS6_IJSA_SC_SB_EEES9_SE_SG_Li256ELb1ELb1ELb1ELb0EEENS1_36VarlenDynamicPersistentTileSchedulerILi128ELi96ELi256ELi128ELb1ELb1ELb1ELb1ELb0ELb1EEEEEEEEEvNT_6ParamsE,"aw",@nobits
	.sectionflags	@""
	.align	16
	.zero		1024


//--------------------- .nv.shared._ZN7cutlass13device_kernelIN5flash11enable_sm90INS1_16FlashAttnFwdSm90INS1_25CollectiveMainloopFwdSm90ILi2EN4cute5tupleIJNS5_1CILi1EEES8_S8_EEENS6_IJNS7_ILi128EEENS7_ILi96EEENS7_ILi192EEEEEELi192ENS_10bfloat16_tEfNS_4arch4Sm90ELb1ELb0ELb1ELb0ELb1ELb0ELb0ELb1ELb1ELb1ELb1ELb0EEENS1_21CollectiveEpilogueFwdINS6_IJSA_SC_SB_EEES9_SE_SG_Li256ELb0ELb1ELb1ELb0EEENS1_19SingleTileSchedulerILb0ELb1ELb1ELi128EEEEEEEEEvNT_6ParamsE --------------------------
	.section	.nv.shared._ZN7cutlass13device_kernelIN5flash11enable_sm90INS1_16FlashAttnFwdSm90INS1_25CollectiveMainloopFwdSm90ILi2EN4cute5tupleIJNS5_1CILi1EEES8_S8_EEENS6_IJNS7_ILi128EEENS7_ILi96EEENS7_ILi192EEEEEELi192ENS_10bfloat16_tEfNS_4arch4Sm90ELb1ELb0ELb1ELb0ELb1ELb0ELb0ELb1ELb1ELb1ELb1ELb0EEENS1_21CollectiveEpilogueFwdINS6_IJSA_SC_SB_EEES9_SE_SG_Li256ELb0ELb1ELb1ELb0EEENS1_19SingleTileSchedulerILb0ELb1ELb1ELi128EEEEEEEEEvNT_6ParamsE,"aw",@nobits
	.sectionflags	@""
	.align	16
	.zero		1024


//--------------------- .nv.shared._ZN7cutlass13device_kernelIN5flash11enable_sm90INS1_16FlashAttnFwdSm90INS1_25CollectiveMainloopFwdSm90ILi2EN4cute5tupleIJNS5_1CILi1EEES8_S8_EEENS6_IJNS7_ILi128EEENS7_ILi96EEENS7_ILi192EEEEEELi192ENS_10bfloat16_tEfNS_4arch4Sm90ELb1ELb0ELb1ELb1ELb1ELb0ELb0ELb1ELb1ELb1ELb1ELb0EEENS1_21CollectiveEpilogueFwdINS6_IJSA_SC_SB_EEES9_SE_SG_Li256ELb1ELb1ELb1ELb0EEENS1_36VarlenDynamicPersistentTileSchedulerILi128ELi96ELi256ELi128ELb1ELb1ELb1ELb1ELb1ELb1EEEEEEEEEvNT_6ParamsE --------------------------
	.section	.nv.shared._ZN7cutlass13device_kernelIN5flash11enable_sm90INS1_16FlashAttnFwdSm90INS1_25CollectiveMainloopFwdSm90ILi2EN4cute5tupleIJNS5_1CILi1EEES8_S8_EEENS6_IJNS7_ILi128EEENS7_ILi96EEENS7_ILi192EEEEEELi192ENS_10bfloat16_tEfNS_4arch4Sm90ELb1ELb0ELb1ELb1ELb1ELb0ELb0ELb1ELb1ELb1ELb1ELb0EEENS1_21CollectiveEpilogueFwdINS6_IJSA_SC_SB_EEES9_SE_SG_Li256ELb1ELb1ELb1ELb0EEENS1_36VarlenDynamicPersistentTileSchedulerILi128ELi96ELi256ELi128ELb1ELb1ELb1ELb1ELb1ELb1EEEEEEEEEvNT_6ParamsE,"aw",@nobits
	.sectionflags	@""
	.align	16
	.zero		1024


//--------------------- .nv.shared._ZN7cutlass13device_kernelIN5flash11enable_sm90INS1_16FlashAttnFwdSm90INS1_25CollectiveMainloopFwdSm90ILi2EN4cute5tupleIJNS5_1CILi1EEES8_S8_EEENS6_IJNS7_ILi128EEENS7_ILi96EEENS7_ILi192EEEEEELi192ENS_10bfloat16_tEfNS_4arch4Sm90ELb1ELb0ELb1ELb1ELb1ELb1ELb0ELb1ELb1ELb1ELb1ELb0EEENS1_21CollectiveEpilogueFwdINS6_IJSA_SC_SB_EEES9_SE_SG_Li256ELb1ELb1ELb1ELb0EEENS1_36VarlenDynamicPersistentTileSchedulerILi128ELi96ELi256ELi128ELb1ELb1ELb1ELb1ELb1ELb1EEEEEEEEEvNT_6ParamsE --------------------------
	.section	.nv.shared._ZN7cutlass13device_kernelIN5flash11enable_sm90INS1_16FlashAttnFwdSm90INS1_25CollectiveMainloopFwdSm90ILi2EN4cute5tupleIJNS5_1CILi1EEES8_S8_EEENS6_IJNS7_ILi128EEENS7_ILi96EEENS7_ILi192EEEEEELi192ENS_10bfloat16_tEfNS_4arch4Sm90ELb1ELb0ELb1ELb1ELb1ELb1ELb0ELb1ELb1ELb1ELb1ELb0EEENS1_21CollectiveEpilogueFwdINS6_IJSA_SC_SB_EEES9_SE_SG_Li256ELb1ELb1ELb1ELb0EEENS1_36VarlenDynamicPersistentTileSchedulerILi128ELi96ELi256ELi128ELb1ELb1ELb1ELb1ELb1ELb1EEEEEEEEEvNT_6ParamsE,"aw",@nobits
	.sectionflags	@""
	.align	16
	.zero		1024


//--------------------- .nv.constant0._ZN7cutlass13device_kernelIN5flash11enable_sm90INS1_16FlashAttnFwdSm90INS1_25CollectiveMainloopFwdSm90ILi2EN4cute5tupleIJNS5_1CILi1EEES8_S8_EEENS6_IJNS7_ILi128EEENS7_ILi96EEENS7_ILi192EEEEEELi192ENS_10bfloat16_tEfNS_4arch4Sm90ELb0ELb0ELb1ELb0ELb1ELb0ELb0ELb1ELb1ELb1ELb1ELb0EEENS1_21CollectiveEpilogueFwdINS6_IJSA_SC_SB_EEES9_SE_SG_Li256ELb0ELb1ELb1ELb0EEENS1_19SingleTileSchedulerILb0ELb1ELb1ELi128EEEEEEEEEvNT_6ParamsE --------------------------
	.section	.nv.constant0._ZN7cutlass13device_kernelIN5flash11enable_sm90INS1_16FlashAttnFwdSm90INS1_25CollectiveMainloopFwdSm90ILi2EN4cute5tupleIJNS5_1CILi1EEES8_S8_EEENS6_IJNS7_ILi128EEENS7_ILi96EEENS7_ILi192EEEEEELi192ENS_10bfloat16_tEfNS_4arch4Sm90ELb0ELb0ELb1ELb0ELb1ELb0ELb0ELb1ELb1ELb1ELb1ELb0EEENS1_21CollectiveEpilogueFwdINS6_IJSA_SC_SB_EEES9_SE_SG_Li256ELb0ELb1ELb1ELb0EEENS1_19SingleTileSchedulerILb0ELb1ELb1ELi128EEEEEEEEEvNT_6ParamsE,"a",@progbits
	.sectionflags	@""
	.align	4
.nv.constant0._ZN7cutlass13device_kernelIN5flash11enable_sm90INS1_16FlashAttnFwdSm90INS1_25CollectiveMainloopFwdSm90ILi2EN4cute5tupleIJNS5_1CILi1EEES8_S8_EEENS6_IJNS7_ILi128EEENS7_ILi96EEENS7_ILi192EEEEEELi192ENS_10bfloat16_tEfNS_4arch4Sm90ELb0ELb0ELb1ELb0ELb1ELb0ELb0ELb1ELb1ELb1ELb1ELb0EEENS1_21CollectiveEpilogueFwdINS6_IJSA_SC_SB_EEES9_SE_SG_Li256ELb0ELb1ELb1ELb0EEENS1_19SingleTileSchedulerILb0ELb1ELb1ELi128EEEEEEEEEvNT_6ParamsE:
	.zero		3200


//--------------------- .nv.constant0._ZN7cutlass13device_kernelIN5flash11enable_sm90INS1_16FlashAttnFwdSm90INS1_25CollectiveMainloopFwdSm90ILi2EN4cute5tupleIJNS5_1CILi1EEES8_S8_EEENS6_IJNS7_ILi128EEENS7_ILi96EEENS7_ILi192EEEEEELi192ENS_10bfloat16_tEfNS_4arch4Sm90ELb0ELb0ELb1ELb1ELb1ELb0ELb0ELb1ELb1ELb1ELb1ELb0EEENS1_21CollectiveEpilogueFwdINS6_IJSA_SC_SB_EEES9_SE_SG_Li256ELb1ELb1ELb1ELb0EEENS1_36VarlenDynamicPersistentTileSchedulerILi128ELi96ELi256ELi128ELb1ELb1ELb1ELb0ELb1ELb1EEEEEEEEEvNT_6ParamsE --------------------------
	.section	.nv.constant0._ZN7cutlass13device_kernelIN5flash11enable_sm90INS1_16FlashAttnFwdSm90INS1_25CollectiveMainloopFwdSm90ILi2EN4cute5tupleIJNS5_1CILi1EEES8_S8_EEENS6_IJNS7_ILi128EEENS7_ILi96EEENS7_ILi192EEEEEELi192ENS_10bfloat16_tEfNS_4arch4Sm90ELb0ELb0ELb1ELb1ELb1ELb0ELb0ELb1ELb1ELb1ELb1ELb0EEENS1_21CollectiveEpilogueFwdINS6_IJSA_SC_SB_EEES9_SE_SG_Li256ELb1ELb1ELb1ELb0EEENS1_36VarlenDynamicPersistentTileSchedulerILi128ELi96ELi256ELi128ELb1ELb1ELb1ELb0ELb1ELb1EEEEEEEEEvNT_6ParamsE,"a",@progbits
	.sectionflags	@""
	.align	4
.nv.constant0._ZN7cutlass13device_kernelIN5flash11enable_sm90INS1_16FlashAttnFwdSm90INS1_25CollectiveMainloopFwdSm90ILi2EN4cute5tupleIJNS5_1CILi1EEES8_S8_EEENS6_IJNS7_ILi128EEENS7_ILi96EEENS7_ILi192EEEEEELi192ENS_10bfloat16_tEfNS_4arch4Sm90ELb0ELb0ELb1ELb1ELb1ELb0ELb0ELb1ELb1ELb1ELb1ELb0EEENS1_21CollectiveEpilogueFwdINS6_IJSA_SC_SB_EEES9_SE_SG_Li256ELb1ELb1ELb1ELb0EEENS1_36VarlenDynamicPersistentTileSchedulerILi128ELi96ELi256ELi128ELb1ELb1ELb1ELb0ELb1ELb1EEEEEEEEEvNT_6ParamsE:
	.zero		3328


//--------------------- .nv.constant0._ZN7cutlass13device_kernelIN5flash11enable_sm90INS1_16FlashAttnFwdSm90INS1_25CollectiveMainloopFwdSm90ILi2EN4cute5tupleIJNS5_1CILi1EEES8_S8_EEENS6_IJNS7_ILi128EEENS7_ILi96EEENS7_ILi192EEEEEELi192ENS_10bfloat16_tEfNS_4arch4Sm90ELb0ELb0ELb1ELb1ELb1ELb1ELb0ELb1ELb1ELb1ELb1ELb0EEENS1_21CollectiveEpilogueFwdINS6_IJSA_SC_SB_EEES9_SE_SG_Li256ELb1ELb1ELb1ELb0EEENS1_36VarlenDynamicPersistentTileSchedulerILi128ELi96ELi256ELi128ELb1ELb1ELb1ELb0ELb1ELb1EEEEEEEEEvNT_6ParamsE --------------------------
	.section	.nv.constant0._ZN7cutlass13device_kernelIN5flash11enable_sm90INS1_16FlashAttnFwdSm90INS1_25CollectiveMainloopFwdSm90ILi2EN4cute5tupleIJNS5_1CILi1EEES8_S8_EEENS6_IJNS7_ILi128EEENS7_ILi96EEENS7_ILi192EEEEEELi192ENS_10bfloat16_tEfNS_4arch4Sm90ELb0ELb0ELb1ELb1ELb1ELb1ELb0ELb1ELb1ELb1ELb1ELb0EEENS1_21CollectiveEpilogueFwdINS6_IJSA_SC_SB_EEES9_SE_SG_Li256ELb1ELb1ELb1ELb0EEENS1_36VarlenDynamicPersistentTileSchedulerILi128ELi96ELi256ELi128ELb1ELb1ELb1ELb0ELb1ELb1EEEEEEEEEvNT_6ParamsE,"a",@progbits
	.sectionflags	@""
	.align	4
.nv.constant0._ZN7cutlass13device_kernelIN5flash11enable_sm90INS1_16FlashAttnFwdSm90INS1_25CollectiveMainloopFwdSm90ILi2EN4cute5tupleIJNS5_1CILi1EEES8_S8_EEENS6_IJNS7_ILi128EEENS7_ILi96EEENS7_ILi192EEEEEELi192ENS_10bfloat16_tEfNS_4arch4Sm90ELb0ELb0ELb1ELb1ELb1ELb1ELb0ELb1ELb1ELb1ELb1ELb0EEENS1_21CollectiveEpilogueFwdINS6_IJSA_SC_SB_EEES9_SE_SG_Li256ELb1ELb1ELb1ELb0EEENS1_36VarlenDynamicPersistentTileSchedulerILi128ELi96ELi256ELi128ELb1ELb1ELb1ELb0ELb1ELb1EEEEEEEEEvNT_6ParamsE:
	.zero		3328


//--------------------- .nv.constant0._ZN7cutlass13device_kernelIN5flash11enable_sm90INS1_16FlashAttnFwdSm90INS1_25CollectiveMainloopFwdSm90ILi2EN4cute5tupleIJNS5_1CILi1EEES8_S8_EEENS6_IJNS7_ILi128EEENS7_ILi96EEENS7_ILi192EEEEEELi192ENS_10bfloat16_tEfNS_4arch4Sm90ELb0ELb1ELb1ELb0ELb1ELb0ELb0ELb1ELb1ELb1ELb1ELb0EEENS1_21CollectiveEpilogueFwdINS6_IJSA_SC_SB_EEES9_SE_SG_Li256ELb0ELb1ELb1ELb0EEENS1_19SingleTileSchedulerILb0ELb1ELb1ELi128EEEEEEEEEvNT_6ParamsE --------------------------
	.section	.nv.constant0._ZN7cutlass13device_kernelIN5flash11enable_sm90INS1_16FlashAttnFwdSm90INS1_25CollectiveMainloopFwdSm90ILi2EN4cute5tupleIJNS5_1CILi1EEES8_S8_EEENS6_IJNS7_ILi128EEENS7_ILi96EEENS7_ILi192EEEEEELi192ENS_10bfloat16_tEfNS_4arch4Sm90ELb0ELb1ELb1ELb0ELb1ELb0ELb0ELb1ELb1ELb1ELb1ELb0EEENS1_21CollectiveEpilogueFwdINS6_IJSA_SC_SB_EEES9_SE_SG_Li256ELb0ELb1ELb1ELb0EEENS1_19SingleTileSchedulerILb0ELb1ELb1ELi128EEEEEEEEEvNT_6ParamsE,"a",@progbits
	.sectionflags	@""
	.align	4
.nv.constant0._ZN7cutlass13device_kernelIN5flash11enable_sm90INS1_16FlashAttnFwdSm90INS1_25CollectiveMainloopFwdSm90ILi2EN4cute5tupleIJNS5_1CILi1EEES8_S8_EEENS6_IJNS7_ILi128EEENS7_ILi96EEENS7_ILi192EEEEEELi192ENS_10bfloat16_tEfNS_4arch4Sm90ELb0ELb1ELb1ELb0ELb1ELb0ELb0ELb1ELb1ELb1ELb1ELb0EEENS1_21CollectiveEpilogueFwdINS6_IJSA_SC_SB_EEES9_SE_SG_Li256ELb0ELb1ELb1ELb0EEENS1_19SingleTileSchedulerILb0ELb1ELb1ELi128EEEEEEEEEvNT_6ParamsE:
	.zero		3200


//--------------------- .nv.constant0._ZN7cutlass13device_kernelIN5flash11enable_sm90INS1_16FlashAttnFwdSm90INS1_25CollectiveMainloopFwdSm90ILi2EN4cute5tupleIJNS5_1CILi1EEES8_S8_EEENS6_IJNS7_ILi128EEENS7_ILi96EEENS7_ILi192EEEEEELi192ENS_10bfloat16_tEfNS_4arch4Sm90ELb0ELb1ELb1ELb1ELb1ELb0ELb0ELb1ELb1ELb1ELb1ELb0EEENS1_21CollectiveEpilogueFwdINS6_IJSA_SC_SB_EEES9_SE_SG_Li256ELb1ELb1ELb1ELb0EEENS1_36VarlenDynamicPersistentTileSchedulerILi128ELi96ELi256ELi128ELb1ELb1ELb1ELb1ELb0ELb1EEEEEEEEEvNT_6ParamsE --------------------------
	.section	.nv.constant0._ZN7cutlass13device_kernelIN5flash11enable_sm90INS1_16FlashAttnFwdSm90INS1_25CollectiveMainloopFwdSm90ILi2EN4cute5tupleIJNS5_1CILi1EEES8_S8_EEENS6_IJNS7_ILi128EEENS7_ILi96EEENS7_ILi192EEEEEELi192ENS_10bfloat16_tEfNS_4arch4Sm90ELb0ELb1ELb1ELb1ELb1ELb0ELb0ELb1ELb1ELb1ELb1ELb0EEENS1_21CollectiveEpilogueFwdINS6_IJSA_SC_SB_EEES9_SE_SG_Li256ELb1ELb1ELb1ELb0EEENS1_36VarlenDynamicPersistentTileSchedulerILi128ELi96ELi256ELi128ELb1ELb1ELb1ELb1ELb0ELb1EEEEEEEEEvNT_6ParamsE,"a",@progbits
	.sectionflags	@""
	.align	4
.nv.constant0._ZN7cutlass13device_kernelIN5flash11enable_sm90INS1_16FlashAttnFwdSm90INS1_25CollectiveMainloopFwdSm90ILi2EN4cute5tupleIJNS5_1CILi1EEES8_S8_EEENS6_IJNS7_ILi128EEENS7_ILi96EEENS7_ILi192EEEEEELi192ENS_10bfloat16_tEfNS_4arch4Sm90ELb0ELb1ELb1ELb1ELb1ELb0ELb0ELb1ELb1ELb1ELb1ELb0EEENS1_21CollectiveEpilogueFwdINS6_IJSA_SC_SB_EEES9_SE_SG_Li256ELb1ELb1ELb1ELb0EEENS1_36VarlenDynamicPersistentTileSchedulerILi128ELi96ELi256ELi128ELb1ELb1ELb1ELb1ELb0ELb1EEEEEEEEEvNT_6ParamsE:
	.zero		3328


//--------------------- .nv.constant0._ZN7cutlass13device_kernelIN5flash11enable_sm90INS1_16FlashAttnFwdSm90INS1_25CollectiveMainloopFwdSm90ILi2EN4cute5tupleIJNS5_1CILi1EEES8_S8_EEENS6_IJNS7_ILi128EEENS7_ILi96EEENS7_ILi192EEEEEELi192ENS_10bfloat16_tEfNS_4arch4Sm90ELb0ELb1ELb1ELb1ELb1ELb1ELb0ELb1ELb1ELb1ELb1ELb0EEENS1_21CollectiveEpilogueFwdINS6_IJSA_SC_SB_EEES9_SE_SG_Li256ELb1ELb1ELb1ELb0EEENS1_36VarlenDynamicPersistentTileSchedulerILi128ELi96ELi256ELi128ELb1ELb1ELb1ELb1ELb0ELb1EEEEEEEEEvNT_6ParamsE --------------------------
	.section	.nv.constant0._ZN7cutlass13device_kernelIN5flash11enable_sm90INS1_16FlashAttnFwdSm90INS1_25CollectiveMainloopFwdSm90ILi2EN4cute5tupleIJNS5_1CILi1EEES8_S8_EEENS6_IJNS7_ILi128EEENS7_ILi96EEENS7_ILi192EEEEEELi192ENS_10bfloat16_tEfNS_4arch4Sm90ELb0ELb1ELb1ELb1ELb1ELb1ELb0ELb1ELb1ELb1ELb1ELb0EEENS1_21CollectiveEpilogueFwdINS6_IJSA_SC_SB_EEES9_SE_SG_Li256ELb1ELb1ELb1ELb0EEENS1_36VarlenDynamicPersistentTileSchedulerILi128ELi96ELi256ELi128ELb1ELb1ELb1ELb1ELb0ELb1EEEEEEEEEvNT_6ParamsE,"a",@progbits
	.sectionflags	@""
	.align	4
.nv.constant0._ZN7cutlass13device_kernelIN5flash11enable_sm90INS1_16FlashAttnFwdSm90INS1_25CollectiveMainloopFwdSm90ILi2EN4cute5tupleIJNS5_1CILi1EEES8_S8_EEENS6_IJNS7_ILi128EEENS7_ILi96EEENS7_ILi192EEEEEELi192ENS_10bfloat16_tEfNS_4arch4Sm90ELb0ELb1ELb1ELb1ELb1ELb1ELb0ELb1ELb1ELb1ELb1ELb0EEENS1_21CollectiveEpilogueFwdINS6_IJSA_SC_SB_EEES9_SE_SG_Li256ELb1ELb1ELb1ELb0EEENS1_36VarlenDynamicPersistentTileSchedulerILi128ELi96ELi256ELi128ELb1ELb1ELb1ELb1ELb0ELb1EEEEEEEEEvNT_6ParamsE:
	.zero		3328


//--------------------- .nv.constant0._ZN7cutlass13device_kernelIN5flash11enable_sm90INS1_16FlashAttnFwdSm90INS1_25CollectiveMainloopFwdSm90ILi2EN4cute5tupleIJNS5_1CILi1EEES8_S8_EEENS6_IJNS7_ILi128EEENS7_ILi96EEENS7_ILi192EEEEEELi192ENS_10bfloat16_tEfNS_4arch4Sm90ELb1ELb0ELb1ELb0ELb1ELb0ELb0ELb1ELb1ELb1ELb1ELb0EEENS1_21CollectiveEpilogueFwdINS6_IJSA_SC_SB_EEES9_SE_SG_Li256ELb0ELb1ELb1ELb0EEENS1_19SingleTileSchedulerILb0ELb1ELb1ELi128EEEEEEEEEvNT_6ParamsE --------------------------
	.section	.nv.constant0._ZN7cutlass13device_kernelIN5flash11enable_sm90INS1_16FlashAttnFwdSm90INS1_25CollectiveMainloopFwdSm90ILi2EN4cute5tupleIJNS5_1CILi1EEES8_S8_EEENS6_IJNS7_ILi128EEENS7_ILi96EEENS7_ILi192EEEEEELi192ENS_10bfloat16_tEfNS_4arch4Sm90ELb1ELb0ELb1ELb0ELb1ELb0ELb0ELb1ELb1ELb1ELb1ELb0EEENS1_21CollectiveEpilogueFwdINS6_IJSA_SC_SB_EEES9_SE_SG_Li256ELb0ELb1ELb1ELb0EEENS1_19SingleTileSchedulerILb0ELb1ELb1ELi128EEEEEEEEEvNT_6ParamsE,"a",@progbits
	.sectionflags	@""
	.align	4
.nv.constant0._ZN7cutlass13device_kernelIN5flash11enable_sm90INS1_16FlashAttnFwdSm90INS1_25CollectiveMainloopFwdSm90ILi2EN4cute5tupleIJNS5_1CILi1EEES8_S8_EEENS6_IJNS7_ILi128EEENS7_ILi96EEENS7_ILi192EEEEEELi192ENS_10bfloat16_tEfNS_4arch4Sm90ELb1ELb0ELb1ELb0ELb1ELb0ELb0ELb1ELb1ELb1ELb1ELb0EEENS1_21CollectiveEpilogueFwdINS6_IJSA_SC_SB_EEES9_SE_SG_Li256ELb0ELb1ELb1ELb0EEENS1_19SingleTileSchedulerILb0ELb1ELb1ELi128EEEEEEEEEvNT_6ParamsE:
	.zero		3200


//--------------------- .nv.constant0._ZN7cutlass13device_kernelIN5flash11enable_sm90INS1_16FlashAttnFwdSm90INS1_25CollectiveMainloopFwdSm90ILi2EN4cute5tupleIJNS5_1CILi1EEES8_S8_EEENS6_IJNS7_ILi128EEENS7_ILi96EEENS7_ILi192EEEEEELi192ENS_10bfloat16_tEfNS_4arch4Sm90ELb1ELb0ELb1ELb1ELb1ELb0ELb0ELb1ELb1ELb1ELb1ELb0EEENS1_21CollectiveEpilogueFwdINS6_IJSA_SC_SB_EEES9_SE_SG_Li256ELb1ELb1ELb1ELb0EEENS1_36VarlenDynamicPersistentTileSchedulerILi128ELi96ELi256ELi128ELb1ELb1ELb1ELb1ELb1ELb1EEEEEEEEEvNT_6ParamsE --------------------------
	.section	.nv.constant0._ZN7cutlass13device_kernelIN5flash11enable_sm90INS1_16FlashAttnFwdSm90INS1_25CollectiveMainloopFwdSm90ILi2EN4cute5tupleIJNS5_1CILi1EEES8_S8_EEENS6_IJNS7_ILi128EEENS7_ILi96EEENS7_ILi192EEEEEELi192ENS_10bfloat16_tEfNS_4arch4Sm90ELb1ELb0ELb1ELb1ELb1ELb0ELb0ELb1ELb1ELb1ELb1ELb0EEENS1_21CollectiveEpilogueFwdINS6_IJSA_SC_SB_EEES9_SE_SG_Li256ELb1ELb1ELb1ELb0EEENS1_36VarlenDynamicPersistentTileSchedulerILi128ELi96ELi256ELi128ELb1ELb1ELb1ELb1ELb1ELb1EEEEEEEEEvNT_6ParamsE,"a",@progbits
	.sectionflags	@""
	.align	4
.nv.constant0._ZN7cutlass13device_kernelIN5flash11enable_sm90INS1_16FlashAttnFwdSm90INS1_25CollectiveMainloopFwdSm90ILi2EN4cute5tupleIJNS5_1CILi1EEES8_S8_EEENS6_IJNS7_ILi128EEENS7_ILi96EEENS7_ILi192EEEEEELi192ENS_10bfloat16_tEfNS_4arch4Sm90ELb1ELb0ELb1ELb1ELb1ELb0ELb0ELb1ELb1ELb1ELb1ELb0EEENS1_21CollectiveEpilogueFwdINS6_IJSA_SC_SB_EEES9_SE_SG_Li256ELb1ELb1ELb1ELb0EEENS1_36VarlenDynamicPersistentTileSchedulerILi128ELi96ELi256ELi128ELb1ELb1ELb1ELb1ELb1ELb1EEEEEEEEEvNT_6ParamsE:
	.zero		3328


//--------------------- .nv.constant0._ZN7cutlass13device_kernelIN5flash11enable_sm90INS1_16FlashAttnFwdSm90INS1_25CollectiveMainloopFwdSm90ILi2EN4cute5tupleIJNS5_1CILi1EEES8_S8_EEENS6_IJNS7_ILi128EEENS7_ILi96EEENS7_ILi192EEEEEELi192ENS_10bfloat16_tEfNS_4arch4Sm90ELb1ELb0ELb1ELb1ELb1ELb1ELb0ELb1ELb1ELb1ELb1ELb0EEENS1_21CollectiveEpilogueFwdINS6_IJSA_SC_SB_EEES9_SE_SG_Li256ELb1ELb1ELb1ELb0EEENS1_36VarlenDynamicPersistentTileSchedulerILi128ELi96ELi256ELi128ELb1ELb1ELb1ELb1ELb1ELb1EEEEEEEEEvNT_6ParamsE --------------------------
	.section	.nv.constant0._ZN7cutlass13device_kernelIN5flash11enable_sm90INS1_16FlashAttnFwdSm90INS1_25CollectiveMainloopFwdSm90ILi2EN4cute5tupleIJNS5_1CILi1EEES8_S8_EEENS6_IJNS7_ILi128EEENS7_ILi96EEENS7_ILi192EEEEEELi192ENS_10bfloat16_tEfNS_4arch4Sm90ELb1ELb0ELb1ELb1ELb1ELb1ELb0ELb1ELb1ELb1ELb1ELb0EEENS1_21CollectiveEpilogueFwdINS6_IJSA_SC_SB_EEES9_SE_SG_Li256ELb1ELb1ELb1ELb0EEENS1_36VarlenDynamicPersistentTileSchedulerILi128ELi96ELi256ELi128ELb1ELb1ELb1ELb1ELb1ELb1EEEEEEEEEvNT_6ParamsE,"a",@progbits
	.sectionflags	@""
	.align	4
.nv.constant0._ZN7cutlass13device_kernelIN5flash11enable_sm90INS1_16FlashAttnFwdSm90INS1_25CollectiveMainloopFwdSm90ILi2EN4cute5tupleIJNS5_1CILi1EEES8_S8_EEENS6_IJNS7_ILi128EEENS7_ILi96EEENS7_ILi192EEEEEELi192ENS_10bfloat16_tEfNS_4arch4Sm90ELb1ELb0ELb1ELb1ELb1ELb1ELb0ELb1ELb1ELb1ELb1ELb0EEENS1_21CollectiveEpilogueFwdINS6_IJSA_SC_SB_EEES9_SE_SG_Li256ELb1ELb1ELb1ELb0EEENS1_36VarlenDynamicPersistentTileSchedulerILi128ELi96ELi256ELi128ELb1ELb1ELb1ELb1ELb1ELb1EEEEEEEEEvNT_6ParamsE:
	.zero		3328


//--------------------- SYMBOLS --------------------------

	.type		.nv.reservedSmem.offset0,@object
	.size		.nv.reservedSmem.offset0,0x4
	.type		__assertfail,@function
